	.target	sm_90a

	.elftype	@"ET_EXEC"


//--------------------- .note.nv.tkinfo           --------------------------
	.section	.note.nv.tkinfo,"",@"SHT_NOTE"
	.sectionflags	@"SHF_NOTE_NV_TKINFO"
	.tkinfo
        /*0018*/ 	.word	0x00000002
        /*0030*/ 	.string	""
        /*0030*/ 	.string	"ptxas"
        /*0030*/ 	.string	"Cuda compilation tools, release 13.0, V13.0.88"
        /*0030*/ 	.string	"Build cuda_13.0.r13.0/compiler.36424714_0"
        /*0030*/ 	.string	"-arch sm_90a -m 64 "



//--------------------- .note.nv.cuinfo           --------------------------
	.section	.note.nv.cuinfo,"",@"SHT_NOTE"
	.sectionflags	@"SHF_NOTE_NV_CUINFO"
        /*0018*/ 	.short	0x0002
        /*001a*/ 	.short	0x005a
        /*001c*/ 	.short	0x0082
	.zero		2


//--------------------- .nv.info                  --------------------------
	.section	.nv.info,"",@"SHT_CUDA_INFO"
	.align	4


	//----- nvinfo : EIATTR_REGCOUNT
	.align		4
        /*0000*/ 	.byte	0x04, 0x2f
        /*0002*/ 	.short	(.L_12 - .L_11)
	.align		4
.L_11:
        /*0004*/ 	.word	index@(_ZN5flash25flash_bwd_dot_do_o_kernelILb1E23Flash_bwd_kernel_traitsILi128ELi64ELi128ELi8ELi2ELi4ELi2ELb0ELb0EN7cutlass10bfloat16_tE19Flash_kernel_traitsILi128ELi64ELi128ELi8ES3_EEEEvNS_16Flash_bwd_paramsE)
        /*0008*/ 	.word	0x00000030


	//----- nvinfo : EIATTR_FRAME_SIZE
	.align		4
.L_12:
        /*000c*/ 	.byte	0x04, 0x11
        /*000e*/ 	.short	(.L_14 - .L_13)
	.align		4
.L_13:
        /*0010*/ 	.word	index@(_ZN5flash25flash_bwd_dot_do_o_kernelILb1E23Flash_bwd_kernel_traitsILi128ELi64ELi128ELi8ELi2ELi4ELi2ELb0ELb0EN7cutlass10bfloat16_tE19Flash_kernel_traitsILi128ELi64ELi128ELi8ES3_EEEEvNS_16Flash_bwd_paramsE)
        /*0014*/ 	.word	0x00000000


	//----- nvinfo : EIATTR_REGCOUNT
	.align		4
.L_14:
        /*0018*/ 	.byte	0x04, 0x2f
        /*001a*/ 	.short	(.L_16 - .L_15)
	.align		4
.L_15:
        /*001c*/ 	.word	index@(_ZN5flash25flash_bwd_dot_do_o_kernelILb0E23Flash_bwd_kernel_traitsILi128ELi64ELi128ELi8ELi2ELi4ELi2ELb0ELb0EN7cutlass10bfloat16_tE19Flash_kernel_traitsILi128ELi64ELi128ELi8ES3_EEEEvNS_16Flash_bwd_paramsE)
        /*0020*/ 	.word	0x0000002f


	//----- nvinfo : EIATTR_FRAME_SIZE
	.align		4
.L_16:
        /*0024*/ 	.byte	0x04, 0x11
        /*0026*/ 	.short	(.L_18 - .L_17)
	.align		4
.L_17:
        /*0028*/ 	.word	index@(_ZN5flash25flash_bwd_dot_do_o_kernelILb0E23Flash_bwd_kernel_traitsILi128ELi64ELi128ELi8ELi2ELi4ELi2ELb0ELb0EN7cutlass10bfloat16_tE19Flash_kernel_traitsILi128ELi64ELi128ELi8ES3_EEEEvNS_16Flash_bwd_paramsE)
        /*002c*/ 	.word	0x00000000


	//----- nvinfo : EIATTR_REGCOUNT
	.align		4
.L_18:
        /*0030*/ 	.byte	0x04, 0x2f
        /*0032*/ 	.short	(.L_20 - .L_19)
	.align		4
.L_19:
        /*0034*/ 	.word	index@(_ZN5flash44flash_bwd_dq_dk_dv_loop_seqk_parallel_kernelI23Flash_bwd_kernel_traitsILi128ELi64ELi128ELi8ELi2ELi4ELi2ELb0ELb0EN7cutlass10bfloat16_tE19Flash_kernel_traitsILi128ELi64ELi128ELi8ES3_EELb0ELb1ELb0ELb1ELb0ELb0ELb1EEEvNS_16Flash_bwd_paramsE)
        /*0038*/ 	.word	0x000000ff


	//----- nvinfo : EIATTR_FRAME_SIZE
	.align		4
.L_20:
        /*003c*/ 	.byte	0x04, 0x11
        /*003e*/ 	.short	(.L_22 - .L_21)
	.align		4
.L_21:
        /*0040*/ 	.word	index@(_ZN5flash44flash_bwd_dq_dk_dv_loop_seqk_parallel_kernelI23Flash_bwd_kernel_traitsILi128ELi64ELi128ELi8ELi2ELi4ELi2ELb0ELb0EN7cutlass10bfloat16_tE19Flash_kernel_traitsILi128ELi64ELi128ELi8ES3_EELb0ELb1ELb0ELb1ELb0ELb0ELb1EEEvNS_16Flash_bwd_paramsE)
        /*0044*/ 	.word	0x000000a0


	//----- nvinfo : EIATTR_REGCOUNT
	.align		4
.L_22:
        /*0048*/ 	.byte	0x04, 0x2f
        /*004a*/ 	.short	(.L_24 - .L_23)
	.align		4
.L_23:
        /*004c*/ 	.word	index@(_ZN5flash44flash_bwd_dq_dk_dv_loop_seqk_parallel_kernelI23Flash_bwd_kernel_traitsILi128ELi64ELi128ELi8ELi2ELi4ELi2ELb0ELb0EN7cutlass10bfloat16_tE19Flash_kernel_traitsILi128ELi64ELi128ELi8ES3_EELb1ELb1ELb0ELb1ELb0ELb0ELb0EEEvNS_16Flash_bwd_paramsE)
        /*0050*/ 	.word	0x000000ff


	//----- nvinfo : EIATTR_FRAME_SIZE
	.align		4
.L_24:
        /*0054*/ 	.byte	0x04, 0x11
        /*0056*/ 	.short	(.L_26 - .L_25)
	.align		4
.L_25:
        /*0058*/ 	.word	index@(_ZN5flash44flash_bwd_dq_dk_dv_loop_seqk_parallel_kernelI23Flash_bwd_kernel_traitsILi128ELi64ELi128ELi8ELi2ELi4ELi2ELb0ELb0EN7cutlass10bfloat16_tE19Flash_kernel_traitsILi128ELi64ELi128ELi8ES3_EELb1ELb1ELb0ELb1ELb0ELb0ELb0EEEvNS_16Flash_bwd_paramsE)
        /*005c*/ 	.word	0x00000068


	//----- nvinfo : EIATTR_REGCOUNT
	.align		4
.L_26:
        /*0060*/ 	.byte	0x04, 0x2f
        /*0062*/ 	.short	(.L_28 - .L_27)
	.align		4
.L_27:
        /*0064*/ 	.word	index@(_ZN5flash44flash_bwd_dq_dk_dv_loop_seqk_parallel_kernelI23Flash_bwd_kernel_traitsILi128ELi64ELi128ELi8ELi2ELi4ELi2ELb0ELb0EN7cutlass10bfloat16_tE19Flash_kernel_traitsILi128ELi64ELi128ELi8ES3_EELb0ELb1ELb0ELb0ELb0ELb1ELb1EEEvNS_16Flash_bwd_paramsE)
        /*0068*/ 	.word	0x000000ff


	//----- nvinfo : EIATTR_FRAME_SIZE
	.align		4
.L_28:
        /*006c*/ 	.byte	0x04, 0x11
        /*006e*/ 	.short	(.L_30 - .L_29)
	.align		4
.L_29:
        /*0070*/ 	.word	index@(_ZN5flash44flash_bwd_dq_dk_dv_loop_seqk_parallel_kernelI23Flash_bwd_kernel_traitsILi128ELi64ELi128ELi8ELi2ELi4ELi2ELb0ELb0EN7cutlass10bfloat16_tE19Flash_kernel_traitsILi128ELi64ELi128ELi8ES3_EELb0ELb1ELb0ELb0ELb0ELb1ELb1EEEvNS_16Flash_bwd_paramsE)
        /*0074*/ 	.word	0x00000090


	//----- nvinfo : EIATTR_REGCOUNT
	.align		4
.L_30:
        /*0078*/ 	.byte	0x04, 0x2f
        /*007a*/ 	.short	(.L_32 - .L_31)
	.align		4
.L_31:
        /*007c*/ 	.word	index@(_ZN5flash44flash_bwd_dq_dk_dv_loop_seqk_parallel_kernelI23Flash_bwd_kernel_traitsILi128ELi64ELi128ELi8ELi2ELi4ELi2ELb0ELb0EN7cutlass10bfloat16_tE19Flash_kernel_traitsILi128ELi64ELi128ELi8ES3_EELb1ELb1ELb0ELb0ELb0ELb1ELb0EEEvNS_16Flash_bwd_paramsE)
        /*0080*/ 	.word	0x000000ff


	//----- nvinfo : EIATTR_FRAME_SIZE
	.align		4
.L_32:
        /*0084*/ 	.byte	0x04, 0x11
        /*0086*/ 	.short	(.L_34 - .L_33)
	.align		4
.L_33:
        /*0088*/ 	.word	index@(_ZN5flash44flash_bwd_dq_dk_dv_loop_seqk_parallel_kernelI23Flash_bwd_kernel_traitsILi128ELi64ELi128ELi8ELi2ELi4ELi2ELb0ELb0EN7cutlass10bfloat16_tE19Flash_kernel_traitsILi128ELi64ELi128ELi8ES3_EELb1ELb1ELb0ELb0ELb0ELb1ELb0EEEvNS_16Flash_bwd_paramsE)
        /*008c*/ 	.word	0x00000018


	//----- nvinfo : EIATTR_REGCOUNT
	.align		4
.L_34:
        /*0090*/ 	.byte	0x04, 0x2f
        /*0092*/ 	.short	(.L_36 - .L_35)
	.align		4
.L_35:
        /*0094*/ 	.word	index@(_ZN5flash44flash_bwd_dq_dk_dv_loop_seqk_parallel_kernelI23Flash_bwd_kernel_traitsILi128ELi64ELi128ELi8ELi2ELi4ELi2ELb0ELb0EN7cutlass10bfloat16_tE19Flash_kernel_traitsILi128ELi64ELi128ELi8ES3_EELb0ELb1ELb0ELb0ELb1ELb1ELb1EEEvNS_16Flash_bwd_paramsE)
        /*0098*/ 	.word	0x000000ff


	//----- nvinfo : EIATTR_FRAME_SIZE
	.align		4
.L_36:
        /*009c*/ 	.byte	0x04, 0x11
        /*009e*/ 	.short	(.L_38 - .L_37)
	.align		4
.L_37:
        /*00a0*/ 	.word	index@(_ZN5flash44flash_bwd_dq_dk_dv_loop_seqk_parallel_kernelI23Flash_bwd_kernel_traitsILi128ELi64ELi128ELi8ELi2ELi4ELi2ELb0ELb0EN7cutlass10bfloat16_tE19Flash_kernel_traitsILi128ELi64ELi128ELi8ES3_EELb0ELb1ELb0ELb0ELb1ELb1ELb1EEEvNS_16Flash_bwd_paramsE)
        /*00a4*/ 	.word	0x00000090


	//----- nvinfo : EIATTR_REGCOUNT
	.align		4
.L_38:
        /*00a8*/ 	.byte	0x04, 0x2f
        /*00aa*/ 	.short	(.L_40 - .L_39)
	.align		4
.L_39:
        /*00ac*/ 	.word	index@(_ZN5flash44flash_bwd_dq_dk_dv_loop_seqk_parallel_kernelI23Flash_bwd_kernel_traitsILi128ELi64ELi128ELi8ELi2ELi4ELi2ELb0ELb0EN7cutlass10bfloat16_tE19Flash_kernel_traitsILi128ELi64ELi128ELi8ES3_EELb1ELb1ELb0ELb0ELb1ELb1ELb0EEEvNS_16Flash_bwd_paramsE)
        /*00b0*/ 	.word	0x000000ff


	//----- nvinfo : EIATTR_FRAME_SIZE
	.align		4
.L_40:
        /*00b4*/ 	.byte	0x04, 0x11
        /*00b6*/ 	.short	(.L_42 - .L_41)
	.align		4
.L_41:
        /*00b8*/ 	.word	index@(_ZN5flash44flash_bwd_dq_dk_dv_loop_seqk_parallel_kernelI23Flash_bwd_kernel_traitsILi128ELi64ELi128ELi8ELi2ELi4ELi2ELb0ELb0EN7cutlass10bfloat16_tE19Flash_kernel_traitsILi128ELi64ELi128ELi8ES3_EELb1ELb1ELb0ELb0ELb1ELb1ELb0EEEvNS_16Flash_bwd_paramsE)
        /*00bc*/ 	.word	0x00000018


	//----- nvinfo : EIATTR_REGCOUNT
	.align		4
.L_42:
        /*00c0*/ 	.byte	0x04, 0x2f
        /*00c2*/ 	.short	(.L_44 - .L_43)
	.align		4
.L_43:
        /*00c4*/ 	.word	index@(_ZN5flash44flash_bwd_dq_dk_dv_loop_seqk_parallel_kernelI23Flash_bwd_kernel_traitsILi128ELi64ELi128ELi8ELi2ELi4ELi2ELb0ELb0EN7cutlass10bfloat16_tE19Flash_kernel_traitsILi128ELi64ELi128ELi8ES3_EELb0ELb1ELb0ELb0ELb0ELb0ELb1EEEvNS_16Flash_bwd_paramsE)
        /*00c8*/ 	.word	0x000000ff


	//----- nvinfo : EIATTR_FRAME_SIZE
	.align		4
.L_44:
        /*00cc*/ 	.byte	0x04, 0x11
        /*00ce*/ 	.short	(.L_46 - .L_45)
	.align		4
.L_45:
        /*00d0*/ 	.word	index@(_ZN5flash44flash_bwd_dq_dk_dv_loop_seqk_parallel_kernelI23Flash_bwd_kernel_traitsILi128ELi64ELi128ELi8ELi2ELi4ELi2ELb0ELb0EN7cutlass10bfloat16_tE19Flash_kernel_traitsILi128ELi64ELi128ELi8ES3_EELb0ELb1ELb0ELb0ELb0ELb0ELb1EEEvNS_16Flash_bwd_paramsE)
        /*00d4*/ 	.word	0x00000098


	//----- nvinfo : EIATTR_REGCOUNT
	.align		4
.L_46:
        /*00d8*/ 	.byte	0x04, 0x2f
        /*00da*/ 	.short	(.L_48 - .L_47)
	.align		4
.L_47:
        /*00dc*/ 	.word	index@(_ZN5flash44flash_bwd_dq_dk_dv_loop_seqk_parallel_kernelI23Flash_bwd_kernel_traitsILi128ELi64ELi128ELi8ELi2ELi4ELi2ELb0ELb0EN7cutlass10bfloat16_tE19Flash_kernel_traitsILi128ELi64ELi128ELi8ES3_EELb1ELb1ELb0ELb0ELb0ELb0ELb0EEEvNS_16Flash_bwd_paramsE)
        /*00e0*/ 	.word	0x000000ff


	//----- nvinfo : EIATTR_FRAME_SIZE
	.align		4
.L_48:
        /*00e4*/ 	.byte	0x04, 0x11
        /*00e6*/ 	.short	(.L_50 - .L_49)
	.align		4
.L_49:
        /*00e8*/ 	.word	index@(_ZN5flash44flash_bwd_dq_dk_dv_loop_seqk_parallel_kernelI23Flash_bwd_kernel_traitsILi128ELi64ELi128ELi8ELi2ELi4ELi2ELb0ELb0EN7cutlass10bfloat16_tE19Flash_kernel_traitsILi128ELi64ELi128ELi8ES3_EELb1ELb1ELb0ELb0ELb0ELb0ELb0EEEvNS_16Flash_bwd_paramsE)
        /*00ec*/ 	.word	0x00000018


	//----- nvinfo : EIATTR_REGCOUNT
	.align		4
.L_50:
        /*00f0*/ 	.byte	0x04, 0x2f
        /*00f2*/ 	.short	(.L_52 - .L_51)
	.align		4
.L_51:
        /*00f4*/ 	.word	index@(_ZN5flash27flash_bwd_convert_dq_kernelI23Flash_bwd_kernel_traitsILi128ELi64ELi128ELi8ELi2ELi4ELi2ELb0ELb0EN7cutlass10bfloat16_tE19Flash_kernel_traitsILi128ELi64ELi128ELi8ES3_EEEEvNS_16Flash_bwd_paramsEi)
        /*00f8*/ 	.word	0x00000048


	//----- nvinfo : EIATTR_FRAME_SIZE
	.align		4
.L_52:
        /*00fc*/ 	.byte	0x04, 0x11
        /*00fe*/ 	.short	(.L_54 - .L_53)
	.align		4
.L_53:
        /*0100*/ 	.word	index@(_ZN5flash27flash_bwd_convert_dq_kernelI23Flash_bwd_kernel_traitsILi128ELi64ELi128ELi8ELi2ELi4ELi2ELb0ELb0EN7cutlass10bfloat16_tE19Flash_kernel_traitsILi128ELi64ELi128ELi8ES3_EEEEvNS_16Flash_bwd_paramsEi)
        /*0104*/ 	.word	0x00000000


	//----- nvinfo : EIATTR_REGCOUNT
	.align		4
.L_54:
        /*0108*/ 	.byte	0x04, 0x2f
        /*010a*/ 	.short	(.L_56 - .L_55)
	.align		4
.L_55:
        /*010c*/ 	.word	index@(_ZN5flash25flash_bwd_dot_do_o_kernelILb1E23Flash_bwd_kernel_traitsILi128ELi64ELi64ELi8ELi4ELi2ELi2ELb1ELb0EN7cutlass10bfloat16_tE19Flash_kernel_traitsILi128ELi64ELi64ELi8ES3_EEEEvNS_16Flash_bwd_paramsE)
        /*0110*/ 	.word	0x00000030


	//----- nvinfo : EIATTR_FRAME_SIZE
	.align		4
.L_56:
        /*0114*/ 	.byte	0x04, 0x11
        /*0116*/ 	.short	(.L_58 - .L_57)
	.align		4
.L_57:
        /*0118*/ 	.word	index@(_ZN5flash25flash_bwd_dot_do_o_kernelILb1E23Flash_bwd_kernel_traitsILi128ELi64ELi64ELi8ELi4ELi2ELi2ELb1ELb0EN7cutlass10bfloat16_tE19Flash_kernel_traitsILi128ELi64ELi64ELi8ES3_EEEEvNS_16Flash_bwd_paramsE)
        /*011c*/ 	.word	0x00000000


	//----- nvinfo : EIATTR_REGCOUNT
	.align		4
.L_58:
        /*0120*/ 	.byte	0x04, 0x2f
        /*0122*/ 	.short	(.L_60 - .L_59)
	.align		4
.L_59:
        /*0124*/ 	.word	index@(_ZN5flash25flash_bwd_dot_do_o_kernelILb0E23Flash_bwd_kernel_traitsILi128ELi64ELi64ELi8ELi4ELi2ELi2ELb1ELb0EN7cutlass10bfloat16_tE19Flash_kernel_traitsILi128ELi64ELi64ELi8ES3_EEEEvNS_16Flash_bwd_paramsE)
        /*0128*/ 	.word	0x0000002f


	//----- nvinfo : EIATTR_FRAME_SIZE
	.align		4
.L_60:
        /*012c*/ 	.byte	0x04, 0x11
        /*012e*/ 	.short	(.L_62 - .L_61)
	.align		4
.L_61:
        /*0130*/ 	.word	index@(_ZN5flash25flash_bwd_dot_do_o_kernelILb0E23Flash_bwd_kernel_traitsILi128ELi64ELi64ELi8ELi4ELi2ELi2ELb1ELb0EN7cutlass10bfloat16_tE19Flash_kernel_traitsILi128ELi64ELi64ELi8ES3_EEEEvNS_16Flash_bwd_paramsE)
        /*0134*/ 	.word	0x00000000


	//----- nvinfo : EIATTR_REGCOUNT
	.align		4
.L_62:
        /*0138*/ 	.byte	0x04, 0x2f
        /*013a*/ 	.short	(.L_64 - .L_63)
	.align		4
.L_63:
        /*013c*/ 	.word	index@(_ZN5flash44flash_bwd_dq_dk_dv_loop_seqk_parallel_kernelI23Flash_bwd_kernel_traitsILi128ELi64ELi64ELi8ELi4ELi2ELi2ELb1ELb0EN7cutlass10bfloat16_tE19Flash_kernel_traitsILi128ELi64ELi64ELi8ES3_EELb0ELb1ELb0ELb1ELb0ELb0ELb1EEEvNS_16Flash_bwd_paramsE)
        /*0140*/ 	.word	0x000000ff


	//----- nvinfo : EIATTR_FRAME_SIZE
	.align		4
.L_64:
        /*0144*/ 	.byte	0x04, 0x11
        /*0146*/ 	.short	(.L_66 - .L_65)
	.align		4
.L_65:
        /*0148*/ 	.word	index@(_ZN5flash44flash_bwd_dq_dk_dv_loop_seqk_parallel_kernelI23Flash_bwd_kernel_traitsILi128ELi64ELi64ELi8ELi4ELi2ELi2ELb1ELb0EN7cutlass10bfloat16_tE19Flash_kernel_traitsILi128ELi64ELi64ELi8ES3_EELb0ELb1ELb0ELb1ELb0ELb0ELb1EEEvNS_16Flash_bwd_paramsE)
        /*014c*/ 	.word	0x00000008


	//----- nvinfo : EIATTR_REGCOUNT
	.align		4
.L_66:
        /*0150*/ 	.byte	0x04, 0x2f
        /*0152*/ 	.short	(.L_68 - .L_67)
	.align		4
.L_67:
        /*0154*/ 	.word	index@(_ZN5flash44flash_bwd_dq_dk_dv_loop_seqk_parallel_kernelI23Flash_bwd_kernel_traitsILi128ELi64ELi64ELi8ELi4ELi2ELi2ELb1ELb0EN7cutlass10bfloat16_tE19Flash_kernel_traitsILi128ELi64ELi64ELi8ES3_EELb1ELb1ELb0ELb1ELb0ELb0ELb0EEEvNS_16Flash_bwd_paramsE)
        /*0158*/ 	.word	0x000000ff


	//----- nvinfo : EIATTR_FRAME_SIZE
	.align		4
.L_68:
        /*015c*/ 	.byte	0x04, 0x11
        /*015e*/ 	.short	(.L_70 - .L_69)
	.align		4
.L_69:
        /*0160*/ 	.word	index@(_ZN5flash44flash_bwd_dq_dk_dv_loop_seqk_parallel_kernelI23Flash_bwd_kernel_traitsILi128ELi64ELi64ELi8ELi4ELi2ELi2ELb1ELb0EN7cutlass10bfloat16_tE19Flash_kernel_traitsILi128ELi64ELi64ELi8ES3_EELb1ELb1ELb0ELb1ELb0ELb0ELb0EEEvNS_16Flash_bwd_paramsE)
        /*0164*/ 	.word	0x00000000


	//----- nvinfo : EIATTR_REGCOUNT
	.align		4
.L_70:
        /*0168*/ 	.byte	0x04, 0x2f
        /*016a*/ 	.short	(.L_72 - .L_71)
	.align		4
.L_71:
        /*016c*/ 	.word	index@(_ZN5flash44flash_bwd_dq_dk_dv_loop_seqk_parallel_kernelI23Flash_bwd_kernel_traitsILi128ELi64ELi64ELi8ELi4ELi2ELi2ELb1ELb0EN7cutlass10bfloat16_tE19Flash_kernel_traitsILi128ELi64ELi64ELi8ES3_EELb0ELb1ELb0ELb0ELb0ELb1ELb1EEEvNS_16Flash_bwd_paramsE)
        /*0170*/ 	.word	0x000000ff


	//----- nvinfo : EIATTR_FRAME_SIZE
	.align		4
.L_72:
        /*0174*/ 	.byte	0x04, 0x11
        /*0176*/ 	.short	(.L_74 - .L_73)
	.align		4
.L_73:
        /*0178*/ 	.word	index@(_ZN5flash44flash_bwd_dq_dk_dv_loop_seqk_parallel_kernelI23Flash_bwd_kernel_traitsILi128ELi64ELi64ELi8ELi4ELi2ELi2ELb1ELb0EN7cutlass10bfloat16_tE19Flash_kernel_traitsILi128ELi64ELi64ELi8ES3_EELb0ELb1ELb0ELb0ELb0ELb1ELb1EEEvNS_16Flash_bwd_paramsE)
        /*017c*/ 	.word	0x00000000


	//----- nvinfo : EIATTR_REGCOUNT
	.align		4
.L_74:
        /*0180*/ 	.byte	0x04, 0x2f
        /*0182*/ 	.short	(.L_76 - .L_75)
	.align		4
.L_75:
        /*0184*/ 	.word	index@(_ZN5flash44flash_bwd_dq_dk_dv_loop_seqk_parallel_kernelI23Flash_bwd_kernel_traitsILi128ELi64ELi64ELi8ELi4ELi2ELi2ELb1ELb0EN7cutlass10bfloat16_tE19Flash_kernel_traitsILi128ELi64ELi64ELi8ES3_EELb1ELb1ELb0ELb0ELb0ELb1ELb0EEEvNS_16Flash_bwd_paramsE)
        /*0188*/ 	.word	0x000000ff


	//----- nvinfo : EIATTR_FRAME_SIZE
	.align		4
.L_76:
        /*018c*/ 	.byte	0x04, 0x11
        /*018e*/ 	.short	(.L_78 - .L_77)
	.align		4
.L_77:
        /*0190*/ 	.word	index@(_ZN5flash44flash_bwd_dq_dk_dv_loop_seqk_parallel_kernelI23Flash_bwd_kernel_traitsILi128ELi64ELi64ELi8ELi4ELi2ELi2ELb1ELb0EN7cutlass10bfloat16_tE19Flash_kernel_traitsILi128ELi64ELi64ELi8ES3_EELb1ELb1ELb0ELb0ELb0ELb1ELb0EEEvNS_16Flash_bwd_paramsE)
        /*0194*/ 	.word	0x00000000


	//----- nvinfo : EIATTR_REGCOUNT
	.align		4
.L_78:
        /*0198*/ 	.byte	0x04, 0x2f
        /*019a*/ 	.short	(.L_80 - .L_79)
	.align		4
.L_79:
        /*019c*/ 	.word	index@(_ZN5flash44flash_bwd_dq_dk_dv_loop_seqk_parallel_kernelI23Flash_bwd_kernel_traitsILi128ELi64ELi64ELi8ELi4ELi2ELi2ELb1ELb0EN7cutlass10bfloat16_tE19Flash_kernel_traitsILi128ELi64ELi64ELi8ES3_EELb0ELb1ELb0ELb0ELb1ELb1ELb1EEEvNS_16Flash_bwd_paramsE)
        /*01a0*/ 	.word	0x000000ff


	//----- nvinfo : EIATTR_FRAME_SIZE
	.align		4
.L_80:
        /*01a4*/ 	.byte	0x04, 0x11
        /*01a6*/ 	.short	(.L_82 - .L_81)
	.align		4
.L_81:
        /*01a8*/ 	.word	index@(_ZN5flash44flash_bwd_dq_dk_dv_loop_seqk_parallel_kernelI23Flash_bwd_kernel_traitsILi128ELi64ELi64ELi8ELi4ELi2ELi2ELb1ELb0EN7cutlass10bfloat16_tE19Flash_kernel_traitsILi128ELi64ELi64ELi8ES3_EELb0ELb1ELb0ELb0ELb1ELb1ELb1EEEvNS_16Flash_bwd_paramsE)
        /*01ac*/ 	.word	0x00000018


	//----- nvinfo : EIATTR_REGCOUNT
	.align		4
.L_82:
        /*01b0*/ 	.byte	0x04, 0x2f
        /*01b2*/ 	.short	(.L_84 - .L_83)
	.align		4
.L_83:
        /*01b4*/ 	.word	index@(_ZN5flash44flash_bwd_dq_dk_dv_loop_seqk_parallel_kernelI23Flash_bwd_kernel_traitsILi128ELi64ELi64ELi8ELi4ELi2ELi2ELb1ELb0EN7cutlass10bfloat16_tE19Flash_kernel_traitsILi128ELi64ELi64ELi8ES3_EELb1ELb1ELb0ELb0ELb1ELb1ELb0EEEvNS_16Flash_bwd_paramsE)
        /*01b8*/ 	.word	0x000000ff


	//----- nvinfo : EIATTR_FRAME_SIZE
	.align		4
.L_84:
        /*01bc*/ 	.byte	0x04, 0x11
        /*01be*/ 	.short	(.L_86 - .L_85)
	.align		4
.L_85:
        /*01c0*/ 	.word	index@(_ZN5flash44flash_bwd_dq_dk_dv_loop_seqk_parallel_kernelI23Flash_bwd_kernel_traitsILi128ELi64ELi64ELi8ELi4ELi2ELi2ELb1ELb0EN7cutlass10bfloat16_tE19Flash_kernel_traitsILi128ELi64ELi64ELi8ES3_EELb1ELb1ELb0ELb0ELb1ELb1ELb0EEEvNS_16Flash_bwd_paramsE)
        /*01c4*/ 	.word	0x00000000


	//----- nvinfo : EIATTR_REGCOUNT
	.align		4
.L_86:
        /*01c8*/ 	.byte	0x04, 0x2f
        /*01ca*/ 	.short	(.L_88 - .L_87)
	.align		4
.L_87:
        /*01cc*/ 	.word	index@(_ZN5flash44flash_bwd_dq_dk_dv_loop_seqk_parallel_kernelI23Flash_bwd_kernel_traitsILi128ELi64ELi64ELi8ELi4ELi2ELi2ELb1ELb0EN7cutlass10bfloat16_tE19Flash_kernel_traitsILi128ELi64ELi64ELi8ES3_EELb0ELb1ELb0ELb0ELb0ELb0ELb1EEEvNS_16Flash_bwd_paramsE)
        /*01d0*/ 	.word	0x000000ff


	//----- nvinfo : EIATTR_FRAME_SIZE
	.align		4
.L_88:
        /*01d4*/ 	.byte	0x04, 0x11
        /*01d6*/ 	.short	(.L_90 - .L_89)
	.align		4
.L_89:
        /*01d8*/ 	.word	index@(_ZN5flash44flash_bwd_dq_dk_dv_loop_seqk_parallel_kernelI23Flash_bwd_kernel_traitsILi128ELi64ELi64ELi8ELi4ELi2ELi2ELb1ELb0EN7cutlass10bfloat16_tE19Flash_kernel_traitsILi128ELi64ELi64ELi8ES3_EELb0ELb1ELb0ELb0ELb0ELb0ELb1EEEvNS_16Flash_bwd_paramsE)
        /*01dc*/ 	.word	0x00000028


	//----- nvinfo : EIATTR_REGCOUNT
	.align		4
.L_90:
        /*01e0*/ 	.byte	0x04, 0x2f
        /*01e2*/ 	.short	(.L_92 - .L_91)
	.align		4
.L_91:
        /*01e4*/ 	.word	index@(_ZN5flash44flash_bwd_dq_dk_dv_loop_seqk_parallel_kernelI23Flash_bwd_kernel_traitsILi128ELi64ELi64ELi8ELi4ELi2ELi2ELb1ELb0EN7cutlass10bfloat16_tE19Flash_kernel_traitsILi128ELi64ELi64ELi8ES3_EELb1ELb1ELb0ELb0ELb0ELb0ELb0EEEvNS_16Flash_bwd_paramsE)
        /*01e8*/ 	.word	0x000000ff


	//----- nvinfo : EIATTR_FRAME_SIZE
	.align		4
.L_92:
        /*01ec*/ 	.byte	0x04, 0x11
        /*01ee*/ 	.short	(.L_94 - .L_93)
	.align		4
.L_93:
        /*01f0*/ 	.word	index@(_ZN5flash44flash_bwd_dq_dk_dv_loop_seqk_parallel_kernelI23Flash_bwd_kernel_traitsILi128ELi64ELi64ELi8ELi4ELi2ELi2ELb1ELb0EN7cutlass10bfloat16_tE19Flash_kernel_traitsILi128ELi64ELi64ELi8ES3_EELb1ELb1ELb0ELb0ELb0ELb0ELb0EEEvNS_16Flash_bwd_paramsE)
        /*01f4*/ 	.word	0x00000020


	//----- nvinfo : EIATTR_REGCOUNT
	.align		4
.L_94:
        /*01f8*/ 	.byte	0x04, 0x2f
        /*01fa*/ 	.short	(.L_96 - .L_95)
	.align		4
.L_95:
        /*01fc*/ 	.word	index@(_ZN5flash27flash_bwd_convert_dq_kernelI23Flash_bwd_kernel_traitsILi128ELi64ELi64ELi8ELi4ELi2ELi2ELb1ELb0EN7cutlass10bfloat16_tE19Flash_kernel_traitsILi128ELi64ELi64ELi8ES3_EEEEvNS_16Flash_bwd_paramsEi)
        /*0200*/ 	.word	0x00000048


	//----- nvinfo : EIATTR_FRAME_SIZE
	.align		4
.L_96:
        /*0204*/ 	.byte	0x04, 0x11
        /*0206*/ 	.short	(.L_98 - .L_97)
	.align		4
.L_97:
        /*0208*/ 	.word	index@(_ZN5flash27flash_bwd_convert_dq_kernelI23Flash_bwd_kernel_traitsILi128ELi64ELi64ELi8ELi4ELi2ELi2ELb1ELb0EN7cutlass10bfloat16_tE19Flash_kernel_traitsILi128ELi64ELi64ELi8ES3_EEEEvNS_16Flash_bwd_paramsEi)
        /*020c*/ 	.word	0x00000000


	//----- nvinfo : EIATTR_REGCOUNT
	.align		4
.L_98:
        /*0210*/ 	.byte	0x04, 0x2f
        /*0212*/ 	.short	(.L_100 - .L_99)
	.align		4
.L_99:
        /*0214*/ 	.word	index@(_ZN5flash44flash_bwd_dq_dk_dv_loop_seqk_parallel_kernelI23Flash_bwd_kernel_traitsILi128ELi64ELi128ELi8ELi2ELi4ELi2ELb0ELb0EN7cutlass10bfloat16_tE19Flash_kernel_traitsILi128ELi64ELi128ELi8ES3_EELb0ELb1ELb0ELb1ELb0ELb0ELb0EEEvNS_16Flash_bwd_paramsE)
        /*0218*/ 	.word	0x000000ff


	//----- nvinfo : EIATTR_FRAME_SIZE
	.align		4
.L_100:
        /*021c*/ 	.byte	0x04, 0x11
        /*021e*/ 	.short	(.L_102 - .L_101)
	.align		4
.L_101:
        /*0220*/ 	.word	index@(_ZN5flash44flash_bwd_dq_dk_dv_loop_seqk_parallel_kernelI23Flash_bwd_kernel_traitsILi128ELi64ELi128ELi8ELi2ELi4ELi2ELb0ELb0EN7cutlass10bfloat16_tE19Flash_kernel_traitsILi128ELi64ELi128ELi8ES3_EELb0ELb1ELb0ELb1ELb0ELb0ELb0EEEvNS_16Flash_bwd_paramsE)
        /*0224*/ 	.word	0x00000030


	//----- nvinfo : EIATTR_REGCOUNT
	.align		4
.L_102:
        /*0228*/ 	.byte	0x04, 0x2f
        /*022a*/ 	.short	(.L_104 - .L_103)
	.align		4
.L_103:
        /*022c*/ 	.word	index@(_ZN5flash44flash_bwd_dq_dk_dv_loop_seqk_parallel_kernelI23Flash_bwd_kernel_traitsILi128ELi64ELi128ELi8ELi2ELi4ELi2ELb0ELb0EN7cutlass10bfloat16_tE19Flash_kernel_traitsILi128ELi64ELi128ELi8ES3_EELb0ELb1ELb0ELb0ELb0ELb1ELb0EEEvNS_16Flash_bwd_paramsE)
        /*0230*/ 	.word	0x000000ff


	//----- nvinfo : EIATTR_FRAME_SIZE
	.align		4
.L_104:
        /*0234*/ 	.byte	0x04, 0x11
        /*0236*/ 	.short	(.L_106 - .L_105)
	.align		4
.L_105:
        /*0238*/ 	.word	index@(_ZN5flash44flash_bwd_dq_dk_dv_loop_seqk_parallel_kernelI23Flash_bwd_kernel_traitsILi128ELi64ELi128ELi8ELi2ELi4ELi2ELb0ELb0EN7cutlass10bfloat16_tE19Flash_kernel_traitsILi128ELi64ELi128ELi8ES3_EELb0ELb1ELb0ELb0ELb0ELb1ELb0EEEvNS_16Flash_bwd_paramsE)
        /*023c*/ 	.word	0x00000010


	//----- nvinfo : EIATTR_REGCOUNT
	.align		4
.L_106:
        /*0240*/ 	.byte	0x04, 0x2f
        /*0242*/ 	.short	(.L_108 - .L_107)
	.align		4
.L_107:
        /*0244*/ 	.word	index@(_ZN5flash44flash_bwd_dq_dk_dv_loop_seqk_parallel_kernelI23Flash_bwd_kernel_traitsILi128ELi64ELi128ELi8ELi2ELi4ELi2ELb0ELb0EN7cutlass10bfloat16_tE19Flash_kernel_traitsILi128ELi64ELi128ELi8ES3_EELb0ELb1ELb0ELb0ELb1ELb1ELb0EEEvNS_16Flash_bwd_paramsE)
        /*0248*/ 	.word	0x000000ff


	//----- nvinfo : EIATTR_FRAME_SIZE
	.align		4
.L_108:
        /*024c*/ 	.byte	0x04, 0x11
        /*024e*/ 	.short	(.L_110 - .L_109)
	.align		4
.L_109:
        /*0250*/ 	.word	index@(_ZN5flash44flash_bwd_dq_dk_dv_loop_seqk_parallel_kernelI23Flash_bwd_kernel_traitsILi128ELi64ELi128ELi8ELi2ELi4ELi2ELb0ELb0EN7cutlass10bfloat16_tE19Flash_kernel_traitsILi128ELi64ELi128ELi8ES3_EELb0ELb1ELb0ELb0ELb1ELb1ELb0EEEvNS_16Flash_bwd_paramsE)
        /*0254*/ 	.word	0x00000010


	//----- nvinfo : EIATTR_REGCOUNT
	.align		4
.L_110:
        /*0258*/ 	.byte	0x04, 0x2f
        /*025a*/ 	.short	(.L_112 - .L_111)
	.align		4
.L_111:
        /*025c*/ 	.word	index@(_ZN5flash44flash_bwd_dq_dk_dv_loop_seqk_parallel_kernelI23Flash_bwd_kernel_traitsILi128ELi64ELi128ELi8ELi2ELi4ELi2ELb0ELb0EN7cutlass10bfloat16_tE19Flash_kernel_traitsILi128ELi64ELi128ELi8ES3_EELb0ELb1ELb0ELb0ELb0ELb0ELb0EEEvNS_16Flash_bwd_paramsE)
        /*0260*/ 	.word	0x000000ff


	//----- nvinfo : EIATTR_FRAME_SIZE
	.align		4
.L_112:
        /*0264*/ 	.byte	0x04, 0x11
        /*0266*/ 	.short	(.L_114 - .L_113)
	.align		4
.L_113:
        /*0268*/ 	.word	index@(_ZN5flash44flash_bwd_dq_dk_dv_loop_seqk_parallel_kernelI23Flash_bwd_kernel_traitsILi128ELi64ELi128ELi8ELi2ELi4ELi2ELb0ELb0EN7cutlass10bfloat16_tE19Flash_kernel_traitsILi128ELi64ELi128ELi8ES3_EELb0ELb1ELb0ELb0ELb0ELb0ELb0EEEvNS_16Flash_bwd_paramsE)
        /*026c*/ 	.word	0x00000018


	//----- nvinfo : EIATTR_REGCOUNT
	.align		4
.L_114:
        /*0270*/ 	.byte	0x04, 0x2f
        /*0272*/ 	.short	(.L_116 - .L_115)
	.align		4
.L_115:
        /*0274*/ 	.word	index@(_ZN5flash44flash_bwd_dq_dk_dv_loop_seqk_parallel_kernelI23Flash_bwd_kernel_traitsILi128ELi64ELi64ELi8ELi4ELi2ELi2ELb1ELb0EN7cutlass10bfloat16_tE19Flash_kernel_traitsILi128ELi64ELi64ELi8ES3_EELb0ELb1ELb0ELb1ELb0ELb0ELb0EEEvNS_16Flash_bwd_paramsE)
        /*0278*/ 	.word	0x000000ff


	//----- nvinfo : EIATTR_FRAME_SIZE
	.align		4
.L_116:
        /*027c*/ 	.byte	0x04, 0x11
        /*027e*/ 	.short	(.L_118 - .L_117)
	.align		4
.L_117:
        /*0280*/ 	.word	index@(_ZN5flash44flash_bwd_dq_dk_dv_loop_seqk_parallel_kernelI23Flash_bwd_kernel_traitsILi128ELi64ELi64ELi8ELi4ELi2ELi2ELb1ELb0EN7cutlass10bfloat16_tE19Flash_kernel_traitsILi128ELi64ELi64ELi8ES3_EELb0ELb1ELb0ELb1ELb0ELb0ELb0EEEvNS_16Flash_bwd_paramsE)
        /*0284*/ 	.word	0x00000000


	//----- nvinfo : EIATTR_REGCOUNT
	.align		4
.L_118:
        /*0288*/ 	.byte	0x04, 0x2f
        /*028a*/ 	.short	(.L_120 - .L_119)
	.align		4
.L_119:
        /*028c*/ 	.word	index@(_ZN5flash44flash_bwd_dq_dk_dv_loop_seqk_parallel_kernelI23Flash_bwd_kernel_traitsILi128ELi64ELi64ELi8ELi4ELi2ELi2ELb1ELb0EN7cutlass10bfloat16_tE19Flash_kernel_traitsILi128ELi64ELi64ELi8ES3_EELb0ELb1ELb0ELb0ELb0ELb1ELb0EEEvNS_16Flash_bwd_paramsE)
        /*0290*/ 	.word	0x000000ff


	//----- nvinfo : EIATTR_FRAME_SIZE
	.align		4
.L_120:
        /*0294*/ 	.byte	0x04, 0x11
        /*0296*/ 	.short	(.L_122 - .L_121)
	.align		4
.L_121:
        /*0298*/ 	.word	index@(_ZN5flash44flash_bwd_dq_dk_dv_loop_seqk_parallel_kernelI23Flash_bwd_kernel_traitsILi128ELi64ELi64ELi8ELi4ELi2ELi2ELb1ELb0EN7cutlass10bfloat16_tE19Flash_kernel_traitsILi128ELi64ELi64ELi8ES3_EELb0ELb1ELb0ELb0ELb0ELb1ELb0EEEvNS_16Flash_bwd_paramsE)
        /*029c*/ 	.word	0x00000000


	//----- nvinfo : EIATTR_REGCOUNT
	.align		4
.L_122:
        /*02a0*/ 	.byte	0x04, 0x2f
        /*02a2*/ 	.short	(.L_124 - .L_123)
	.align		4
.L_123:
        /*02a4*/ 	.word	index@(_ZN5flash44flash_bwd_dq_dk_dv_loop_seqk_parallel_kernelI23Flash_bwd_kernel_traitsILi128ELi64ELi64ELi8ELi4ELi2ELi2ELb1ELb0EN7cutlass10bfloat16_tE19Flash_kernel_traitsILi128ELi64ELi64ELi8ES3_EELb0ELb1ELb0ELb0ELb1ELb1ELb0EEEvNS_16Flash_bwd_paramsE)
        /*02a8*/ 	.word	0x000000fa


	//----- nvinfo : EIATTR_FRAME_SIZE
	.align		4
.L_124:
        /*02ac*/ 	.byte	0x04, 0x11
        /*02ae*/ 	.short	(.L_126 - .L_125)
	.align		4
.L_125:
        /*02b0*/ 	.word	index@(_ZN5flash44flash_bwd_dq_dk_dv_loop_seqk_parallel_kernelI23Flash_bwd_kernel_traitsILi128ELi64ELi64ELi8ELi4ELi2ELi2ELb1ELb0EN7cutlass10bfloat16_tE19Flash_kernel_traitsILi128ELi64ELi64ELi8ES3_EELb0ELb1ELb0ELb0ELb1ELb1ELb0EEEvNS_16Flash_bwd_paramsE)
        /*02b4*/ 	.word	0x00000000


	//----- nvinfo : EIATTR_REGCOUNT
	.align		4
.L_126:
        /*02b8*/ 	.byte	0x04, 0x2f
        /*02ba*/ 	.short	(.L_128 - .L_127)
	.align		4
.L_127:
        /*02bc*/ 	.word	index@(_ZN5flash44flash_bwd_dq_dk_dv_loop_seqk_parallel_kernelI23Flash_bwd_kernel_traitsILi128ELi64ELi64ELi8ELi4ELi2ELi2ELb1ELb0EN7cutlass10bfloat16_tE19Flash_kernel_traitsILi128ELi64ELi64ELi8ES3_EELb0ELb1ELb0ELb0ELb0ELb0ELb0EEEvNS_16Flash_bwd_paramsE)
        /*02c0*/ 	.word	0x000000ff


	//----- nvinfo : EIATTR_FRAME_SIZE
	.align		4
.L_128:
        /*02c4*/ 	.byte	0x04, 0x11
        /*02c6*/ 	.short	(.L_130 - .L_129)
	.align		4
.L_129:
        /*02c8*/ 	.word	index@(_ZN5flash44flash_bwd_dq_dk_dv_loop_seqk_parallel_kernelI23Flash_bwd_kernel_traitsILi128ELi64ELi64ELi8ELi4ELi2ELi2ELb1ELb0EN7cutlass10bfloat16_tE19Flash_kernel_traitsILi128ELi64ELi64ELi8ES3_EELb0ELb1ELb0ELb0ELb0ELb0ELb0EEEvNS_16Flash_bwd_paramsE)
        /*02cc*/ 	.word	0x00000020


	//----- nvinfo : EIATTR_MIN_STACK_SIZE
	.align		4
.L_130:
        /*02d0*/ 	.byte	0x04, 0x12
        /*02d2*/ 	.short	(.L_132 - .L_131)
	.align		4
.L_131:
        /*02d4*/ 	.word	index@(_ZN5flash44flash_bwd_dq_dk_dv_loop_seqk_parallel_kernelI23Flash_bwd_kernel_traitsILi128ELi64ELi64ELi8ELi4ELi2ELi2ELb1ELb0EN7cutlass10bfloat16_tE19Flash_kernel_traitsILi128ELi64ELi64ELi8ES3_EELb0ELb1ELb0ELb0ELb0ELb0ELb0EEEvNS_16Flash_bwd_paramsE)
        /*02d8*/ 	.word	0x00000020


	//----- nvinfo : EIATTR_MIN_STACK_SIZE
	.align		4
.L_132:
        /*02dc*/ 	.byte	0x04, 0x12
        /*02de*/ 	.short	(.L_134 - .L_133)
	.align		4
.L_133:
        /*02e0*/ 	.word	index@(_ZN5flash44flash_bwd_dq_dk_dv_loop_seqk_parallel_kernelI23Flash_bwd_kernel_traitsILi128ELi64ELi64ELi8ELi4ELi2ELi2ELb1ELb0EN7cutlass10bfloat16_tE19Flash_kernel_traitsILi128ELi64ELi64ELi8ES3_EELb0ELb1ELb0ELb0ELb1ELb1ELb0EEEvNS_16Flash_bwd_paramsE)
        /*02e4*/ 	.word	0x00000000


	//----- nvinfo : EIATTR_MIN_STACK_SIZE
	.align		4
.L_134:
        /*02e8*/ 	.byte	0x04, 0x12
        /*02ea*/ 	.short	(.L_136 - .L_135)
	.align		4
.L_135:
        /*02ec*/ 	.word	index@(_ZN5flash44flash_bwd_dq_dk_dv_loop_seqk_parallel_kernelI23Flash_bwd_kernel_traitsILi128ELi64ELi64ELi8ELi4ELi2ELi2ELb1ELb0EN7cutlass10bfloat16_tE19Flash_kernel_traitsILi128ELi64ELi64ELi8ES3_EELb0ELb1ELb0ELb0ELb0ELb1ELb0EEEvNS_16Flash_bwd_paramsE)
        /*02f0*/ 	.word	0x00000000


	//----- nvinfo : EIATTR_MIN_STACK_SIZE
	.align		4
.L_136:
        /*02f4*/ 	.byte	0x04, 0x12
        /*02f6*/ 	.short	(.L_138 - .L_137)
	.align		4
.L_137:
        /*02f8*/ 	.word	index@(_ZN5flash44flash_bwd_dq_dk_dv_loop_seqk_parallel_kernelI23Flash_bwd_kernel_traitsILi128ELi64ELi64ELi8ELi4ELi2ELi2ELb1ELb0EN7cutlass10bfloat16_tE19Flash_kernel_traitsILi128ELi64ELi64ELi8ES3_EELb0ELb1ELb0ELb1ELb0ELb0ELb0EEEvNS_16Flash_bwd_paramsE)
        /*02fc*/ 	.word	0x00000000


	//----- nvinfo : EIATTR_MIN_STACK_SIZE
	.align		4
.L_138:
        /*0300*/ 	.byte	0x04, 0x12
        /*0302*/ 	.short	(.L_140 - .L_139)
	.align		4
.L_139:
        /*0304*/ 	.word	index@(_ZN5flash44flash_bwd_dq_dk_dv_loop_seqk_parallel_kernelI23Flash_bwd_kernel_traitsILi128ELi64ELi128ELi8ELi2ELi4ELi2ELb0ELb0EN7cutlass10bfloat16_tE19Flash_kernel_traitsILi128ELi64ELi128ELi8ES3_EELb0ELb1ELb0ELb0ELb0ELb0ELb0EEEvNS_16Flash_bwd_paramsE)
        /*0308*/ 	.word	0x00000018


	//----- nvinfo : EIATTR_MIN_STACK_SIZE
	.align		4
.L_140:
        /*030c*/ 	.byte	0x04, 0x12
        /*030e*/ 	.short	(.L_142 - .L_141)
	.align		4
.L_141:
        /*0310*/ 	.word	index@(_ZN5flash44flash_bwd_dq_dk_dv_loop_seqk_parallel_kernelI23Flash_bwd_kernel_traitsILi128ELi64ELi128ELi8ELi2ELi4ELi2ELb0ELb0EN7cutlass10bfloat16_tE19Flash_kernel_traitsILi128ELi64ELi128ELi8ES3_EELb0ELb1ELb0ELb0ELb1ELb1ELb0EEEvNS_16Flash_bwd_paramsE)
        /*0314*/ 	.word	0x00000010


	//----- nvinfo : EIATTR_MIN_STACK_SIZE
	.align		4
.L_142:
        /*0318*/ 	.byte	0x04, 0x12
        /*031a*/ 	.short	(.L_144 - .L_143)
	.align		4
.L_143:
        /*031c*/ 	.word	index@(_ZN5flash44flash_bwd_dq_dk_dv_loop_seqk_parallel_kernelI23Flash_bwd_kernel_traitsILi128ELi64ELi128ELi8ELi2ELi4ELi2ELb0ELb0EN7cutlass10bfloat16_tE19Flash_kernel_traitsILi128ELi64ELi128ELi8ES3_EELb0ELb1ELb0ELb0ELb0ELb1ELb0EEEvNS_16Flash_bwd_paramsE)
        /*0320*/ 	.word	0x00000010


	//----- nvinfo : EIATTR_MIN_STACK_SIZE
	.align		4
.L_144:
        /*0324*/ 	.byte	0x04, 0x12
        /*0326*/ 	.short	(.L_146 - .L_145)
	.align		4
.L_145:
        /*0328*/ 	.word	index@(_ZN5flash44flash_bwd_dq_dk_dv_loop_seqk_parallel_kernelI23Flash_bwd_kernel_traitsILi128ELi64ELi128ELi8ELi2ELi4ELi2ELb0ELb0EN7cutlass10bfloat16_tE19Flash_kernel_traitsILi128ELi64ELi128ELi8ES3_EELb0ELb1ELb0ELb1ELb0ELb0ELb0EEEvNS_16Flash_bwd_paramsE)
        /*032c*/ 	.word	0x00000030


	//----- nvinfo : EIATTR_MIN_STACK_SIZE
	.align		4
.L_146:
        /*0330*/ 	.byte	0x04, 0x12
        /*0332*/ 	.short	(.L_148 - .L_147)
	.align		4
.L_147:
        /*0334*/ 	.word	index@(_ZN5flash27flash_bwd_convert_dq_kernelI23Flash_bwd_kernel_traitsILi128ELi64ELi64ELi8ELi4ELi2ELi2ELb1ELb0EN7cutlass10bfloat16_tE19Flash_kernel_traitsILi128ELi64ELi64ELi8ES3_EEEEvNS_16Flash_bwd_paramsEi)
        /*0338*/ 	.word	0x00000000


	//----- nvinfo : EIATTR_MIN_STACK_SIZE
	.align		4
.L_148:
        /*033c*/ 	.byte	0x04, 0x12
        /*033e*/ 	.short	(.L_150 - .L_149)
	.align		4
.L_149:
        /*0340*/ 	.word	index@(_ZN5flash44flash_bwd_dq_dk_dv_loop_seqk_parallel_kernelI23Flash_bwd_kernel_traitsILi128ELi64ELi64ELi8ELi4ELi2ELi2ELb1ELb0EN7cutlass10bfloat16_tE19Flash_kernel_traitsILi128ELi64ELi64ELi8ES3_EELb1ELb1ELb0ELb0ELb0ELb0ELb0EEEvNS_16Flash_bwd_paramsE)
        /*0344*/ 	.word	0x00000020


	//----- nvinfo : EIATTR_MIN_STACK_SIZE
	.align		4
.L_150:
        /*0348*/ 	.byte	0x04, 0x12
        /*034a*/ 	.short	(.L_152 - .L_151)
	.align		4
.L_151:
        /*034c*/ 	.word	index@(_ZN5flash44flash_bwd_dq_dk_dv_loop_seqk_parallel_kernelI23Flash_bwd_kernel_traitsILi128ELi64ELi64ELi8ELi4ELi2ELi2ELb1ELb0EN7cutlass10bfloat16_tE19Flash_kernel_traitsILi128ELi64ELi64ELi8ES3_EELb0ELb1ELb0ELb0ELb0ELb0ELb1EEEvNS_16Flash_bwd_paramsE)
        /*0350*/ 	.word	0x00000028


	//----- nvinfo : EIATTR_MIN_STACK_SIZE
	.align		4
.L_152:
        /*0354*/ 	.byte	0x04, 0x12
        /*0356*/ 	.short	(.L_154 - .L_153)
	.align		4
.L_153:
        /*0358*/ 	.word	index@(_ZN5flash44flash_bwd_dq_dk_dv_loop_seqk_parallel_kernelI23Flash_bwd_kernel_traitsILi128ELi64ELi64ELi8ELi4ELi2ELi2ELb1ELb0EN7cutlass10bfloat16_tE19Flash_kernel_traitsILi128ELi64ELi64ELi8ES3_EELb1ELb1ELb0ELb0ELb1ELb1ELb0EEEvNS_16Flash_bwd_paramsE)
        /*035c*/ 	.word	0x00000000


	//----- nvinfo : EIATTR_MIN_STACK_SIZE
	.align		4
.L_154:
        /*0360*/ 	.byte	0x04, 0x12
        /*0362*/ 	.short	(.L_156 - .L_155)
	.align		4
.L_155:
        /*0364*/ 	.word	index@(_ZN5flash44flash_bwd_dq_dk_dv_loop_seqk_parallel_kernelI23Flash_bwd_kernel_traitsILi128ELi64ELi64ELi8ELi4ELi2ELi2ELb1ELb0EN7cutlass10bfloat16_tE19Flash_kernel_traitsILi128ELi64ELi64ELi8ES3_EELb0ELb1ELb0ELb0ELb1ELb1ELb1EEEvNS_16Flash_bwd_paramsE)
        /*0368*/ 	.word	0x00000018


	//----- nvinfo : EIATTR_MIN_STACK_SIZE
	.align		4
.L_156:
        /*036c*/ 	.byte	0x04, 0x12
        /*036e*/ 	.short	(.L_158 - .L_157)
	.align		4
.L_157:
        /*0370*/ 	.word	index@(_ZN5flash44flash_bwd_dq_dk_dv_loop_seqk_parallel_kernelI23Flash_bwd_kernel_traitsILi128ELi64ELi64ELi8ELi4ELi2ELi2ELb1ELb0EN7cutlass10bfloat16_tE19Flash_kernel_traitsILi128ELi64ELi64ELi8ES3_EELb1ELb1ELb0ELb0ELb0ELb1ELb0EEEvNS_16Flash_bwd_paramsE)
        /*0374*/ 	.word	0x00000000


	//----- nvinfo : EIATTR_MIN_STACK_SIZE
	.align		4
.L_158:
        /*0378*/ 	.byte	0x04, 0x12
        /*037a*/ 	.short	(.L_160 - .L_159)
	.align		4
.L_159:
        /*037c*/ 	.word	index@(_ZN5flash44flash_bwd_dq_dk_dv_loop_seqk_parallel_kernelI23Flash_bwd_kernel_traitsILi128ELi64ELi64ELi8ELi4ELi2ELi2ELb1ELb0EN7cutlass10bfloat16_tE19Flash_kernel_traitsILi128ELi64ELi64ELi8ES3_EELb0ELb1ELb0ELb0ELb0ELb1ELb1EEEvNS_16Flash_bwd_paramsE)
        /*0380*/ 	.word	0x00000000


	//----- nvinfo : EIATTR_MIN_STACK_SIZE
	.align		4
.L_160:
        /*0384*/ 	.byte	0x04, 0x12
        /*0386*/ 	.short	(.L_162 - .L_161)
	.align		4
.L_161:
        /*0388*/ 	.word	index@(_ZN5flash44flash_bwd_dq_dk_dv_loop_seqk_parallel_kernelI23Flash_bwd_kernel_traitsILi128ELi64ELi64ELi8ELi4ELi2ELi2ELb1ELb0EN7cutlass10bfloat16_tE19Flash_kernel_traitsILi128ELi64ELi64ELi8ES3_EELb1ELb1ELb0ELb1ELb0ELb0ELb0EEEvNS_16Flash_bwd_paramsE)
        /*038c*/ 	.word	0x00000000


	//----- nvinfo : EIATTR_MIN_STACK_SIZE
	.align		4
.L_162:
        /*0390*/ 	.byte	0x04, 0x12
        /*0392*/ 	.short	(.L_164 - .L_163)
	.align		4
.L_163:
        /*0394*/ 	.word	index@(_ZN5flash44flash_bwd_dq_dk_dv_loop_seqk_parallel_kernelI23Flash_bwd_kernel_traitsILi128ELi64ELi64ELi8ELi4ELi2ELi2ELb1ELb0EN7cutlass10bfloat16_tE19Flash_kernel_traitsILi128ELi64ELi64ELi8ES3_EELb0ELb1ELb0ELb1ELb0ELb0ELb1EEEvNS_16Flash_bwd_paramsE)
        /*0398*/ 	.word	0x00000008


	//----- nvinfo : EIATTR_MIN_STACK_SIZE
	.align		4
.L_164:
        /*039c*/ 	.byte	0x04, 0x12
        /*039e*/ 	.short	(.L_166 - .L_165)
	.align		4
.L_165:
        /*03a0*/ 	.word	index@(_ZN5flash25flash_bwd_dot_do_o_kernelILb0E23Flash_bwd_kernel_traitsILi128ELi64ELi64ELi8ELi4ELi2ELi2ELb1ELb0EN7cutlass10bfloat16_tE19Flash_kernel_traitsILi128ELi64ELi64ELi8ES3_EEEEvNS_16Flash_bwd_paramsE)
        /*03a4*/ 	.word	0x00000000


	//----- nvinfo : EIATTR_MIN_STACK_SIZE
	.align		4
.L_166:
        /*03a8*/ 	.byte	0x04, 0x12
        /*03aa*/ 	.short	(.L_168 - .L_167)
	.align		4
.L_167:
        /*03ac*/ 	.word	index@(_ZN5flash25flash_bwd_dot_do_o_kernelILb1E23Flash_bwd_kernel_traitsILi128ELi64ELi64ELi8ELi4ELi2ELi2ELb1ELb0EN7cutlass10bfloat16_tE19Flash_kernel_traitsILi128ELi64ELi64ELi8ES3_EEEEvNS_16Flash_bwd_paramsE)
        /*03b0*/ 	.word	0x00000000


	//----- nvinfo : EIATTR_MIN_STACK_SIZE
	.align		4
.L_168:
        /*03b4*/ 	.byte	0x04, 0x12
        /*03b6*/ 	.short	(.L_170 - .L_169)
	.align		4
.L_169:
        /*03b8*/ 	.word	index@(_ZN5flash27flash_bwd_convert_dq_kernelI23Flash_bwd_kernel_traitsILi128ELi64ELi128ELi8ELi2ELi4ELi2ELb0ELb0EN7cutlass10bfloat16_tE19Flash_kernel_traitsILi128ELi64ELi128ELi8ES3_EEEEvNS_16Flash_bwd_paramsEi)
        /*03bc*/ 	.word	0x00000000


	//----- nvinfo : EIATTR_MIN_STACK_SIZE
	.align		4
.L_170:
        /*03c0*/ 	.byte	0x04, 0x12
        /*03c2*/ 	.short	(.L_172 - .L_171)
	.align		4
.L_171:
        /*03c4*/ 	.word	index@(_ZN5flash44flash_bwd_dq_dk_dv_loop_seqk_parallel_kernelI23Flash_bwd_kernel_traitsILi128ELi64ELi128ELi8ELi2ELi4ELi2ELb0ELb0EN7cutlass10bfloat16_tE19Flash_kernel_traitsILi128ELi64ELi128ELi8ES3_EELb1ELb1ELb0ELb0ELb0ELb0ELb0EEEvNS_16Flash_bwd_paramsE)
        /*03c8*/ 	.word	0x00000018


	//----- nvinfo : EIATTR_MIN_STACK_SIZE
	.align		4
.L_172:
        /*03cc*/ 	.byte	0x04, 0x12
        /*03ce*/ 	.short	(.L_174 - .L_173)
	.align		4
.L_173:
        /*03d0*/ 	.word	index@(_ZN5flash44flash_bwd_dq_dk_dv_loop_seqk_parallel_kernelI23Flash_bwd_kernel_traitsILi128ELi64ELi128ELi8ELi2ELi4ELi2ELb0ELb0EN7cutlass10bfloat16_tE19Flash_kernel_traitsILi128ELi64ELi128ELi8ES3_EELb0ELb1ELb0ELb0ELb0ELb0ELb1EEEvNS_16Flash_bwd_paramsE)
        /*03d4*/ 	.word	0x00000098


	//----- nvinfo : EIATTR_MIN_STACK_SIZE
	.align		4
.L_174:
        /*03d8*/ 	.byte	0x04, 0x12
        /*03da*/ 	.short	(.L_176 - .L_175)
	.align		4
.L_175:
        /*03dc*/ 	.word	index@(_ZN5flash44flash_bwd_dq_dk_dv_loop_seqk_parallel_kernelI23Flash_bwd_kernel_traitsILi128ELi64ELi128ELi8ELi2ELi4ELi2ELb0ELb0EN7cutlass10bfloat16_tE19Flash_kernel_traitsILi128ELi64ELi128ELi8ES3_EELb1ELb1ELb0ELb0ELb1ELb1ELb0EEEvNS_16Flash_bwd_paramsE)
        /*03e0*/ 	.word	0x00000018


	//----- nvinfo : EIATTR_MIN_STACK_SIZE
	.align		4
.L_176:
        /*03e4*/ 	.byte	0x04, 0x12
        /*03e6*/ 	.short	(.L_178 - .L_177)
	.align		4
.L_177:
        /*03e8*/ 	.word	index@(_ZN5flash44flash_bwd_dq_dk_dv_loop_seqk_parallel_kernelI23Flash_bwd_kernel_traitsILi128ELi64ELi128ELi8ELi2ELi4ELi2ELb0ELb0EN7cutlass10bfloat16_tE19Flash_kernel_traitsILi128ELi64ELi128ELi8ES3_EELb0ELb1ELb0ELb0ELb1ELb1ELb1EEEvNS_16Flash_bwd_paramsE)
        /*03ec*/ 	.word	0x00000090


	//----- nvinfo : EIATTR_MIN_STACK_SIZE
	.align		4
.L_178:
        /*03f0*/ 	.byte	0x04, 0x12
        /*03f2*/ 	.short	(.L_180 - .L_179)
	.align		4
.L_179:
        /*03f4*/ 	.word	index@(_ZN5flash44flash_bwd_dq_dk_dv_loop_seqk_parallel_kernelI23Flash_bwd_kernel_traitsILi128ELi64ELi128ELi8ELi2ELi4ELi2ELb0ELb0EN7cutlass10bfloat16_tE19Flash_kernel_traitsILi128ELi64ELi128ELi8ES3_EELb1ELb1ELb0ELb0ELb0ELb1ELb0EEEvNS_16Flash_bwd_paramsE)
        /*03f8*/ 	.word	0x00000018


	//----- nvinfo : EIATTR_MIN_STACK_SIZE
	.align		4
.L_180:
        /*03fc*/ 	.byte	0x04, 0x12
        /*03fe*/ 	.short	(.L_182 - .L_181)
	.align		4
.L_181:
        /*0400*/ 	.word	index@(_ZN5flash44flash_bwd_dq_dk_dv_loop_seqk_parallel_kernelI23Flash_bwd_kernel_traitsILi128ELi64ELi128ELi8ELi2ELi4ELi2ELb0ELb0EN7cutlass10bfloat16_tE19Flash_kernel_traitsILi128ELi64ELi128ELi8ES3_EELb0ELb1ELb0ELb0ELb0ELb1ELb1EEEvNS_16Flash_bwd_paramsE)
        /*0404*/ 	.word	0x00000090


	//----- nvinfo : EIATTR_MIN_STACK_SIZE
	.align		4
.L_182:
        /*0408*/ 	.byte	0x04, 0x12
        /*040a*/ 	.short	(.L_184 - .L_183)
	.align		4
.L_183:
        /*040c*/ 	.word	index@(_ZN5flash44flash_bwd_dq_dk_dv_loop_seqk_parallel_kernelI23Flash_bwd_kernel_traitsILi128ELi64ELi128ELi8ELi2ELi4ELi2ELb0ELb0EN7cutlass10bfloat16_tE19Flash_kernel_traitsILi128ELi64ELi128ELi8ES3_EELb1ELb1ELb0ELb1ELb0ELb0ELb0EEEvNS_16Flash_bwd_paramsE)
        /*0410*/ 	.word	0x00000068


	//----- nvinfo : EIATTR_MIN_STACK_SIZE
	.align		4
.L_184:
        /*0414*/ 	.byte	0x04, 0x12
        /*0416*/ 	.short	(.L_186 - .L_185)
	.align		4
.L_185:
        /*0418*/ 	.word	index@(_ZN5flash44flash_bwd_dq_dk_dv_loop_seqk_parallel_kernelI23Flash_bwd_kernel_traitsILi128ELi64ELi128ELi8ELi2ELi4ELi2ELb0ELb0EN7cutlass10bfloat16_tE19Flash_kernel_traitsILi128ELi64ELi128ELi8ES3_EELb0ELb1ELb0ELb1ELb0ELb0ELb1EEEvNS_16Flash_bwd_paramsE)
        /*041c*/ 	.word	0x000000a0


	//----- nvinfo : EIATTR_MIN_STACK_SIZE
	.align		4
.L_186:
        /*0420*/ 	.byte	0x04, 0x12
        /*0422*/ 	.short	(.L_188 - .L_187)
	.align		4
.L_187:
        /*0424*/ 	.word	index@(_ZN5flash25flash_bwd_dot_do_o_kernelILb0E23Flash_bwd_kernel_traitsILi128ELi64ELi128ELi8ELi2ELi4ELi2ELb0ELb0EN7cutlass10bfloat16_tE19Flash_kernel_traitsILi128ELi64ELi128ELi8ES3_EEEEvNS_16Flash_bwd_paramsE)
        /*0428*/ 	.word	0x00000000


	//----- nvinfo : EIATTR_MIN_STACK_SIZE
	.align		4
.L_188:
        /*042c*/ 	.byte	0x04, 0x12
        /*042e*/ 	.short	(.L_190 - .L_189)
	.align		4
.L_189:
        /*0430*/ 	.word	index@(_ZN5flash25flash_bwd_dot_do_o_kernelILb1E23Flash_bwd_kernel_traitsILi128ELi64ELi128ELi8ELi2ELi4ELi2ELb0ELb0EN7cutlass10bfloat16_tE19Flash_kernel_traitsILi128ELi64ELi128ELi8ES3_EEEEvNS_16Flash_bwd_paramsE)
        /*0434*/ 	.word	0x00000000
.L_190:


//--------------------- .nv.compat                --------------------------
	.section	.nv.compat,"",@"SHT_CUDA_COMPAT_INFO"
	.align	4
        /*0000*/ 	.byte	0x02, 0x09, 0x01, 0x00, 0x02, 0x02, 0x01, 0x00, 0x02, 0x05, 0x05, 0x00, 0x03, 0x07, 0x01, 0x01
        /*0010*/ 	.byte	0x02, 0x03, 0x00, 0x00, 0x02, 0x06, 0x01, 0x00, 0x04, 0x0b, 0x08, 0x00, 0x00, 0x00, 0x00, 0x00
        /*0020*/ 	.byte	0x00, 0x00, 0x00, 0x00


//--------------------- .nv.info._ZN5flash44flash_bwd_dq_dk_dv_loop_seqk_parallel_kernelI23Flash_bwd_kernel_traitsILi128ELi64ELi64ELi8ELi4ELi2ELi2ELb1ELb0EN7cutlass10bfloat16_tE19Flash_kernel_traitsILi128ELi64ELi64ELi8ES3_EELb0ELb1ELb0ELb0ELb0ELb0ELb0EEEvNS_16Flash_bwd_paramsE --------------------------
	.section	.nv.info._ZN5flash44flash_bwd_dq_dk_dv_loop_seqk_parallel_kernelI23Flash_bwd_kernel_traitsILi128ELi64ELi64ELi8ELi4ELi2ELi2ELb1ELb0EN7cutlass10bfloat16_tE19Flash_kernel_traitsILi128ELi64ELi64ELi8ES3_EELb0ELb1ELb0ELb0ELb0ELb0ELb0EEEvNS_16Flash_bwd_paramsE,"",@"SHT_CUDA_INFO"
	.sectionflags	@""
	.align	4


	//----- nvinfo : EIATTR_CUDA_API_VERSION
	.align		4
        /*0000*/ 	.byte	0x04, 0x37
        /*0002*/ 	.short	(.L_192 - .L_191)
.L_191:
        /*0004*/ 	.word	0x00000082


	//----- nvinfo : EIATTR_KPARAM_INFO
	.align		4
.L_192:
        /*0008*/ 	.byte	0x04, 0x17
        /*000a*/ 	.short	(.L_194 - .L_193)
.L_193:
        /*000c*/ 	.word	0x00000000
        /*0010*/ 	.short	0x0000
        /*0012*/ 	.short	0x0000
        /*0014*/ 	.byte	0x00, 0xf0, 0x01, 0x0a


	//----- nvinfo : EIATTR_SPARSE_MMA_MASK
	.align		4
.L_194:
        /*0018*/ 	.byte	0x03, 0x50
        /*001a*/ 	.short	0x0000


	//----- nvinfo : EIATTR_MAXREG_COUNT
	.align		4
        /*001c*/ 	.byte	0x03, 0x1b
        /*001e*/ 	.short	0x00ff


	//----- nvinfo : EIATTR_NUM_BARRIERS
	.align		4
        /*0020*/ 	.byte	0x02, 0x4c
        /*0022*/ 	.byte	0x01
	.zero		1


	//----- nvinfo : EIATTR_ANNOTATIONS
	.align		4
        /*0024*/ 	.byte	0x04, 0x55
        /*0026*/ 	.short	(.L_196 - .L_195)


	//   ....[0]....
.L_195:
        /*0028*/ 	.word	0x00000001
        /*002c*/ 	.byte	0x50, 0x05, 0x00, 0x00, 0x01, 0x00, 0x00, 0x00, 0xb0, 0x05, 0x00, 0x00, 0x01, 0x00, 0x00, 0x00
        /*003c*/ 	.byte	0x70, 0x06, 0x00, 0x00, 0x01, 0x00, 0x00, 0x00, 0x20, 0x08, 0x00, 0x00, 0x01, 0x00, 0x00, 0x00
        /*004c*/ 	.byte	0xd0, 0x08, 0x00, 0x00, 0x01, 0x00, 0x00, 0x00, 0x10, 0x09, 0x00, 0x00, 0x01, 0x00, 0x00, 0x00
        /*005c*/ 	.byte	0xe0, 0x0b, 0x00, 0x00, 0x01, 0x00, 0x00, 0x00, 0x00, 0x16, 0x00, 0x00, 0x01, 0x00, 0x00, 0x00
        /*006c*/ 	.byte	0x40, 0x23, 0x00, 0x00, 0x01, 0x00, 0x00, 0x00, 0x30, 0x30, 0x00, 0x00, 0x01, 0x00, 0x00, 0x00
        /*007c*/ 	.byte	0xe0, 0x3c, 0x00, 0x00, 0x01, 0x00, 0x00, 0x00, 0x70, 0x63, 0x00, 0x00, 0x01, 0x00, 0x00, 0x00
        /*008c*/ 	.byte	0x90, 0x63, 0x00, 0x00, 0x01, 0x00, 0x00, 0x00, 0xa0, 0x63, 0x00, 0x00, 0x01, 0x00, 0x00, 0x00
        /*009c*/ 	.byte	0xb0, 0x63, 0x00, 0x00


	//----- nvinfo : EIATTR_MERCURY_ISA_VERSION
	.align		4
.L_196:
        /*00a0*/ 	.byte	0x03, 0x5f
        /*00a2*/ 	.short	0x0101


	//----- nvinfo : EIATTR_EXIT_INSTR_OFFSETS
	.align		4
        /*00a4*/ 	.byte	0x04, 0x1c
        /*00a6*/ 	.short	(.L_198 - .L_197)


	//   ....[0]....
.L_197:
        /*00a8*/ 	.word	0x00000090


	//   ....[1]....
        /*00ac*/ 	.word	0x000073d0


	//----- nvinfo : EIATTR_CRS_STACK_SIZE
	.align		4
.L_198:
        /*00b0*/ 	.byte	0x04, 0x1e
        /*00b2*/ 	.short	(.L_200 - .L_199)
.L_199:
        /*00b4*/ 	.word	0x00000000


	//----- nvinfo : EIATTR_CBANK_PARAM_SIZE
	.align		4
.L_200:
        /*00b8*/ 	.byte	0x03, 0x19
        /*00ba*/ 	.short	0x0280


	//----- nvinfo : EIATTR_PARAM_CBANK
	.align		4
        /*00bc*/ 	.byte	0x04, 0x0a
        /*00be*/ 	.short	(.L_202 - .L_201)
	.align		4
.L_201:
        /*00c0*/ 	.word	index@(.nv.constant0._ZN5flash44flash_bwd_dq_dk_dv_loop_seqk_parallel_kernelI23Flash_bwd_kernel_traitsILi128ELi64ELi64ELi8ELi4ELi2ELi2ELb1ELb0EN7cutlass10bfloat16_tE19Flash_kernel_traitsILi128ELi64ELi64ELi8ES3_EELb0ELb1ELb0ELb0ELb0ELb0ELb0EEEvNS_16Flash_bwd_paramsE)
        /*00c4*/ 	.short	0x0210
        /*00c6*/ 	.short	0x0280


	//----- nvinfo : EIATTR_SW_WAR
	.align		4
.L_202:
        /*00c8*/ 	.byte	0x04, 0x36
        /*00ca*/ 	.short	(.L_204 - .L_203)
.L_203:
        /*00cc*/ 	.word	0x00000008
.L_204:


//--------------------- .nv.info._ZN5flash44flash_bwd_dq_dk_dv_loop_seqk_parallel_kernelI23Flash_bwd_kernel_traitsILi128ELi64ELi64ELi8ELi4ELi2ELi2ELb1ELb0EN7cutlass10bfloat16_tE19Flash_kernel_traitsILi128ELi64ELi64ELi8ES3_EELb0ELb1ELb0ELb0ELb1ELb1ELb0EEEvNS_16Flash_bwd_paramsE --------------------------
	.section	.nv.info._ZN5flash44flash_bwd_dq_dk_dv_loop_seqk_parallel_kernelI23Flash_bwd_kernel_traitsILi128ELi64ELi64ELi8ELi4ELi2ELi2ELb1ELb0EN7cutlass10bfloat16_tE19Flash_kernel_traitsILi128ELi64ELi64ELi8ES3_EELb0ELb1ELb0ELb0ELb1ELb1ELb0EEEvNS_16Flash_bwd_paramsE,"",@"SHT_CUDA_INFO"
	.sectionflags	@""
	.align	4


	//----- nvinfo : EIATTR_CUDA_API_VERSION
	.align		4
        /*0000*/ 	.byte	0x04, 0x37
        /*0002*/ 	.short	(.L_206 - .L_205)
.L_205:
        /*0004*/ 	.word	0x00000082


	//----- nvinfo : EIATTR_KPARAM_INFO
	.align		4
.L_206:
        /*0008*/ 	.byte	0x04, 0x17
        /*000a*/ 	.short	(.L_208 - .L_207)
.L_207:
        /*000c*/ 	.word	0x00000000
        /*0010*/ 	.short	0x0000
        /*0012*/ 	.short	0x0000
        /*0014*/ 	.byte	0x00, 0xf0, 0x01, 0x0a


	//----- nvinfo : EIATTR_SPARSE_MMA_MASK
	.align		4
.L_208:
        /*0018*/ 	.byte	0x03, 0x50
        /*001a*/ 	.short	0x0000


	//----- nvinfo : EIATTR_MAXREG_COUNT
	.align		4
        /*001c*/ 	.byte	0x03, 0x1b
        /*001e*/ 	.short	0x00ff


	//----- nvinfo : EIATTR_NUM_BARRIERS
	.align		4
        /*0020*/ 	.byte	0x02, 0x4c
        /*0022*/ 	.byte	0x01
	.zero		1


	//----- nvinfo : EIATTR_MERCURY_ISA_VERSION
	.align		4
        /*0024*/ 	.byte	0x03, 0x5f
        /*0026*/ 	.short	0x0101


	//----- nvinfo : EIATTR_EXIT_INSTR_OFFSETS
	.align		4
        /*0028*/ 	.byte	0x04, 0x1c
        /*002a*/ 	.short	(.L_210 - .L_209)


	//   ....[0]....
.L_209:
        /*002c*/ 	.word	0x00000090


	//   ....[1]....
        /*0030*/ 	.word	0x00005480


	//----- nvinfo : EIATTR_CBANK_PARAM_SIZE
	.align		4
.L_210:
        /*0034*/ 	.byte	0x03, 0x19
        /*0036*/ 	.short	0x0280


	//----- nvinfo : EIATTR_PARAM_CBANK
	.align		4
        /*0038*/ 	.byte	0x04, 0x0a
        /*003a*/ 	.short	(.L_212 - .L_211)
	.align		4
.L_211:
        /*003c*/ 	.word	index@(.nv.constant0._ZN5flash44flash_bwd_dq_dk_dv_loop_seqk_parallel_kernelI23Flash_bwd_kernel_traitsILi128ELi64ELi64ELi8ELi4ELi2ELi2ELb1ELb0EN7cutlass10bfloat16_tE19Flash_kernel_traitsILi128ELi64ELi64ELi8ES3_EELb0ELb1ELb0ELb0ELb1ELb1ELb0EEEvNS_16Flash_bwd_paramsE)
        /*0040*/ 	.short	0x0210
        /*0042*/ 	.short	0x0280


	//----- nvinfo : EIATTR_SW_WAR
	.align		4
.L_212:
        /*0044*/ 	.byte	0x04, 0x36
        /*0046*/ 	.short	(.L_214 - .L_213)
.L_213:
        /*0048*/ 	.word	0x00000008
.L_214:


//--------------------- .nv.info._ZN5flash44flash_bwd_dq_dk_dv_loop_seqk_parallel_kernelI23Flash_bwd_kernel_traitsILi128ELi64ELi64ELi8ELi4ELi2ELi2ELb1ELb0EN7cutlass10bfloat16_tE19Flash_kernel_traitsILi128ELi64ELi64ELi8ES3_EELb0ELb1ELb0ELb0ELb0ELb1ELb0EEEvNS_16Flash_bwd_paramsE --------------------------
	.section	.nv.info._ZN5flash44flash_bwd_dq_dk_dv_loop_seqk_parallel_kernelI23Flash_bwd_kernel_traitsILi128ELi64ELi64ELi8ELi4ELi2ELi2ELb1ELb0EN7cutlass10bfloat16_tE19Flash_kernel_traitsILi128ELi64ELi64ELi8ES3_EELb0ELb1ELb0ELb0ELb0ELb1ELb0EEEvNS_16Flash_bwd_paramsE,"",@"SHT_CUDA_INFO"
	.sectionflags	@""
	.align	4


	//----- nvinfo : EIATTR_CUDA_API_VERSION
	.align		4
        /*0000*/ 	.byte	0x04, 0x37
        /*0002*/ 	.short	(.L_216 - .L_215)
.L_215:
        /*0004*/ 	.word	0x00000082


	//----- nvinfo : EIATTR_KPARAM_INFO
	.align		4
.L_216:
        /*0008*/ 	.byte	0x04, 0x17
        /*000a*/ 	.short	(.L_218 - .L_217)
.L_217:
        /*000c*/ 	.word	0x00000000
        /*0010*/ 	.short	0x0000
        /*0012*/ 	.short	0x0000
        /*0014*/ 	.byte	0x00, 0xf0, 0x01, 0x0a


	//----- nvinfo : EIATTR_SPARSE_MMA_MASK
	.align		4
.L_218:
        /*0018*/ 	.byte	0x03, 0x50
        /*001a*/ 	.short	0x0000


	//----- nvinfo : EIATTR_MAXREG_COUNT
	.align		4
        /*001c*/ 	.byte	0x03, 0x1b
        /*001e*/ 	.short	0x00ff


	//----- nvinfo : EIATTR_NUM_BARRIERS
	.align		4
        /*0020*/ 	.byte	0x02, 0x4c
        /*0022*/ 	.byte	0x01
	.zero		1


	//----- nvinfo : EIATTR_MERCURY_ISA_VERSION
	.align		4
        /*0024*/ 	.byte	0x03, 0x5f
        /*0026*/ 	.short	0x0101


	//----- nvinfo : EIATTR_EXIT_INSTR_OFFSETS
	.align		4
        /*0028*/ 	.byte	0x04, 0x1c
        /*002a*/ 	.short	(.L_220 - .L_219)


	//   ....[0]....
.L_219:
        /*002c*/ 	.word	0x000000a0


	//   ....[1]....
        /*0030*/ 	.word	0x00006b60


	//----- nvinfo : EIATTR_CRS_STACK_SIZE
	.align		4
.L_220:
        /*0034*/ 	.byte	0x04, 0x1e
        /*0036*/ 	.short	(.L_222 - .L_221)
.L_221:
        /*0038*/ 	.word	0x00000000


	//----- nvinfo : EIATTR_CBANK_PARAM_SIZE
	.align		4
.L_222:
        /*003c*/ 	.byte	0x03, 0x19
        /*003e*/ 	.short	0x0280


	//----- nvinfo : EIATTR_PARAM_CBANK
	.align		4
        /*0040*/ 	.byte	0x04, 0x0a
        /*0042*/ 	.short	(.L_224 - .L_223)
	.align		4
.L_223:
        /*0044*/ 	.word	index@(.nv.constant0._ZN5flash44flash_bwd_dq_dk_dv_loop_seqk_parallel_kernelI23Flash_bwd_kernel_traitsILi128ELi64ELi64ELi8ELi4ELi2ELi2ELb1ELb0EN7cutlass10bfloat16_tE19Flash_kernel_traitsILi128ELi64ELi64ELi8ES3_EELb0ELb1ELb0ELb0ELb0ELb1ELb0EEEvNS_16Flash_bwd_paramsE)
        /*0048*/ 	.short	0x0210
        /*004a*/ 	.short	0x0280


	//----- nvinfo : EIATTR_SW_WAR
	.align		4
.L_224:
        /*004c*/ 	.byte	0x04, 0x36
        /*004e*/ 	.short	(.L_226 - .L_225)
.L_225:
        /*0050*/ 	.word	0x00000008
.L_226:


//--------------------- .nv.info._ZN5flash44flash_bwd_dq_dk_dv_loop_seqk_parallel_kernelI23Flash_bwd_kernel_traitsILi128ELi64ELi64ELi8ELi4ELi2ELi2ELb1ELb0EN7cutlass10bfloat16_tE19Flash_kernel_traitsILi128ELi64ELi64ELi8ES3_EELb0ELb1ELb0ELb1ELb0ELb0ELb0EEEvNS_16Flash_bwd_paramsE --------------------------
	.section	.nv.info._ZN5flash44flash_bwd_dq_dk_dv_loop_seqk_parallel_kernelI23Flash_bwd_kernel_traitsILi128ELi64ELi64ELi8ELi4ELi2ELi2ELb1ELb0EN7cutlass10bfloat16_tE19Flash_kernel_traitsILi128ELi64ELi64ELi8ES3_EELb0ELb1ELb0ELb1ELb0ELb0ELb0EEEvNS_16Flash_bwd_paramsE,"",@"SHT_CUDA_INFO"
	.sectionflags	@""
	.align	4


	//----- nvinfo : EIATTR_CUDA_API_VERSION
	.align		4
        /*0000*/ 	.byte	0x04, 0x37
        /*0002*/ 	.short	(.L_228 - .L_227)
.L_227:
        /*0004*/ 	.word	0x00000082


	//----- nvinfo : EIATTR_KPARAM_INFO
	.align		4
.L_228:
        /*0008*/ 	.byte	0x04, 0x17
        /*000a*/ 	.short	(.L_230 - .L_229)
.L_229:
        /*000c*/ 	.word	0x00000000
        /*0010*/ 	.short	0x0000
        /*0012*/ 	.short	0x0000
        /*0014*/ 	.byte	0x00, 0xf0, 0x01, 0x0a


	//----- nvinfo : EIATTR_SPARSE_MMA_MASK
	.align		4
.L_230:
        /*0018*/ 	.byte	0x03, 0x50
        /*001a*/ 	.short	0x0000


	//----- nvinfo : EIATTR_MAXREG_COUNT
	.align		4
        /*001c*/ 	.byte	0x03, 0x1b
        /*001e*/ 	.short	0x00ff


	//----- nvinfo : EIATTR_NUM_BARRIERS
	.align		4
        /*0020*/ 	.byte	0x02, 0x4c
        /*0022*/ 	.byte	0x01
	.zero		1


	//----- nvinfo : EIATTR_MERCURY_ISA_VERSION
	.align		4
        /*0024*/ 	.byte	0x03, 0x5f
        /*0026*/ 	.short	0x0101


	//----- nvinfo : EIATTR_EXIT_INSTR_OFFSETS
	.align		4
        /*0028*/ 	.byte	0x04, 0x1c
        /*002a*/ 	.short	(.L_232 - .L_231)


	//   ....[0]....
.L_231:
        /*002c*/ 	.word	0x000000a0


	//   ....[1]....
        /*0030*/ 	.word	0x00007d60


	//----- nvinfo : EIATTR_CRS_STACK_SIZE
	.align		4
.L_232:
        /*0034*/ 	.byte	0x04, 0x1e
        /*0036*/ 	.short	(.L_234 - .L_233)
.L_233:
        /*0038*/ 	.word	0x00000000


	//----- nvinfo : EIATTR_CBANK_PARAM_SIZE
	.align		4
.L_234:
        /*003c*/ 	.byte	0x03, 0x19
        /*003e*/ 	.short	0x0280


	//----- nvinfo : EIATTR_PARAM_CBANK
	.align		4
        /*0040*/ 	.byte	0x04, 0x0a
        /*0042*/ 	.short	(.L_236 - .L_235)
	.align		4
.L_235:
        /*0044*/ 	.word	index@(.nv.constant0._ZN5flash44flash_bwd_dq_dk_dv_loop_seqk_parallel_kernelI23Flash_bwd_kernel_traitsILi128ELi64ELi64ELi8ELi4ELi2ELi2ELb1ELb0EN7cutlass10bfloat16_tE19Flash_kernel_traitsILi128ELi64ELi64ELi8ES3_EELb0ELb1ELb0ELb1ELb0ELb0ELb0EEEvNS_16Flash_bwd_paramsE)
        /*0048*/ 	.short	0x0210
        /*004a*/ 	.short	0x0280


	//----- nvinfo : EIATTR_SW_WAR
	.align		4
.L_236:
        /*004c*/ 	.byte	0x04, 0x36
        /*004e*/ 	.short	(.L_238 - .L_237)
.L_237:
        /*0050*/ 	.word	0x00000008
.L_238:


//--------------------- .nv.info._ZN5flash44flash_bwd_dq_dk_dv_loop_seqk_parallel_kernelI23Flash_bwd_kernel_traitsILi128ELi64ELi128ELi8ELi2ELi4ELi2ELb0ELb0EN7cutlass10bfloat16_tE19Flash_kernel_traitsILi128ELi64ELi128ELi8ES3_EELb0ELb1ELb0ELb0ELb0ELb0ELb0EEEvNS_16Flash_bwd_paramsE --------------------------
	.section	.nv.info._ZN5flash44flash_bwd_dq_dk_dv_loop_seqk_parallel_kernelI23Flash_bwd_kernel_traitsILi128ELi64ELi128ELi8ELi2ELi4ELi2ELb0ELb0EN7cutlass10bfloat16_tE19Flash_kernel_traitsILi128ELi64ELi128ELi8ES3_EELb0ELb1ELb0ELb0ELb0ELb0ELb0EEEvNS_16Flash_bwd_paramsE,"",@"SHT_CUDA_INFO"
	.sectionflags	@""
	.align	4


	//----- nvinfo : EIATTR_CUDA_API_VERSION
	.align		4
        /*0000*/ 	.byte	0x04, 0x37
        /*0002*/ 	.short	(.L_240 - .L_239)
.L_239:
        /*0004*/ 	.word	0x00000082


	//----- nvinfo : EIATTR_KPARAM_INFO
	.align		4
.L_240:
        /*0008*/ 	.byte	0x04, 0x17
        /*000a*/ 	.short	(.L_242 - .L_241)
.L_241:
        /*000c*/ 	.word	0x00000000
        /*0010*/ 	.short	0x0000
        /*0012*/ 	.short	0x0000
        /*0014*/ 	.byte	0x00, 0xf0, 0x01, 0x0a


	//----- nvinfo : EIATTR_SPARSE_MMA_MASK
	.align		4
.L_242:
        /*0018*/ 	.byte	0x03, 0x50
        /*001a*/ 	.short	0x0000


	//----- nvinfo : EIATTR_MAXREG_COUNT
	.align		4
        /*001c*/ 	.byte	0x03, 0x1b
        /*001e*/ 	.short	0x00ff


	//----- nvinfo : EIATTR_NUM_BARRIERS
	.align		4
        /*0020*/ 	.byte	0x02, 0x4c
        /*0022*/ 	.byte	0x01
	.zero		1


	//----- nvinfo : EIATTR_ANNOTATIONS
	.align		4
        /*0024*/ 	.byte	0x04, 0x55
        /*0026*/ 	.short	(.L_244 - .L_243)


	//   ....[0]....
.L_243:
        /*0028*/ 	.word	0x00000001
        /*002c*/ 	.byte	0x70, 0x04, 0x00, 0x00, 0x01, 0x00, 0x00, 0x00, 0xe0, 0x07, 0x00, 0x00, 0x01, 0x00, 0x00, 0x00
        /*003c*/ 	.byte	0xa0, 0x09, 0x00, 0x00, 0x01, 0x00, 0x00, 0x00, 0xd0, 0x09, 0x00, 0x00, 0x01, 0x00, 0x00, 0x00
        /*004c*/ 	.byte	0x00, 0x0a, 0x00, 0x00, 0x01, 0x00, 0x00, 0x00, 0x30, 0x0a, 0x00, 0x00, 0x01, 0x00, 0x00, 0x00
        /*005c*/ 	.byte	0xd0, 0x33, 0x00, 0x00, 0x01, 0x00, 0x00, 0x00, 0x30, 0x47, 0x00, 0x00, 0x01, 0x00, 0x00, 0x00
        /*006c*/ 	.byte	0x60, 0x90, 0x00, 0x00, 0x01, 0x00, 0x00, 0x00, 0x80, 0x90, 0x00, 0x00, 0x01, 0x00, 0x00, 0x00
        /*007c*/ 	.byte	0x90, 0x90, 0x00, 0x00, 0x01, 0x00, 0x00, 0x00, 0xa0, 0x90, 0x00, 0x00


	//----- nvinfo : EIATTR_MERCURY_ISA_VERSION
	.align		4
.L_244:
        /*0088*/ 	.byte	0x03, 0x5f
        /*008a*/ 	.short	0x0101


	//----- nvinfo : EIATTR_EXIT_INSTR_OFFSETS
	.align		4
        /*008c*/ 	.byte	0x04, 0x1c
        /*008e*/ 	.short	(.L_246 - .L_245)


	//   ....[0]....
.L_245:
        /*0090*/ 	.word	0x000000a0


	//   ....[1]....
        /*0094*/ 	.word	0x0000ad30


	//----- nvinfo : EIATTR_CRS_STACK_SIZE
	.align		4
.L_246:
        /*0098*/ 	.byte	0x04, 0x1e
        /*009a*/ 	.short	(.L_248 - .L_247)
.L_247:
        /*009c*/ 	.word	0x00000000


	//----- nvinfo : EIATTR_CBANK_PARAM_SIZE
	.align		4
.L_248:
        /*00a0*/ 	.byte	0x03, 0x19
        /*00a2*/ 	.short	0x0280


	//----- nvinfo : EIATTR_PARAM_CBANK
	.align		4
        /*00a4*/ 	.byte	0x04, 0x0a
        /*00a6*/ 	.short	(.L_250 - .L_249)
	.align		4
.L_249:
        /*00a8*/ 	.word	index@(.nv.constant0._ZN5flash44flash_bwd_dq_dk_dv_loop_seqk_parallel_kernelI23Flash_bwd_kernel_traitsILi128ELi64ELi128ELi8ELi2ELi4ELi2ELb0ELb0EN7cutlass10bfloat16_tE19Flash_kernel_traitsILi128ELi64ELi128ELi8ES3_EELb0ELb1ELb0ELb0ELb0ELb0ELb0EEEvNS_16Flash_bwd_paramsE)
        /*00ac*/ 	.short	0x0210
        /*00ae*/ 	.short	0x0280


	//----- nvinfo : EIATTR_SW_WAR
	.align		4
.L_250:
        /*00b0*/ 	.byte	0x04, 0x36
        /*00b2*/ 	.short	(.L_252 - .L_251)
.L_251:
        /*00b4*/ 	.word	0x00000008
.L_252:


//--------------------- .nv.info._ZN5flash44flash_bwd_dq_dk_dv_loop_seqk_parallel_kernelI23Flash_bwd_kernel_traitsILi128ELi64ELi128ELi8ELi2ELi4ELi2ELb0ELb0EN7cutlass10bfloat16_tE19Flash_kernel_traitsILi128ELi64ELi128ELi8ES3_EELb0ELb1ELb0ELb0ELb1ELb1ELb0EEEvNS_16Flash_bwd_paramsE --------------------------
	.section	.nv.info._ZN5flash44flash_bwd_dq_dk_dv_loop_seqk_parallel_kernelI23Flash_bwd_kernel_traitsILi128ELi64ELi128ELi8ELi2ELi4ELi2ELb0ELb0EN7cutlass10bfloat16_tE19Flash_kernel_traitsILi128ELi64ELi128ELi8ES3_EELb0ELb1ELb0ELb0ELb1ELb1ELb0EEEvNS_16Flash_bwd_paramsE,"",@"SHT_CUDA_INFO"
	.sectionflags	@""
	.align	4


	//----- nvinfo : EIATTR_CUDA_API_VERSION
	.align		4
        /*0000*/ 	.byte	0x04, 0x37
        /*0002*/ 	.short	(.L_254 - .L_253)
.L_253:
        /*0004*/ 	.word	0x00000082


	//----- nvinfo : EIATTR_KPARAM_INFO
	.align		4
.L_254:
        /*0008*/ 	.byte	0x04, 0x17
        /*000a*/ 	.short	(.L_256 - .L_255)
.L_255:
        /*000c*/ 	.word	0x00000000
        /*0010*/ 	.short	0x0000
        /*0012*/ 	.short	0x0000
        /*0014*/ 	.byte	0x00, 0xf0, 0x01, 0x0a


	//----- nvinfo : EIATTR_SPARSE_MMA_MASK
	.align		4
.L_256:
        /*0018*/ 	.byte	0x03, 0x50
        /*001a*/ 	.short	0x0000


	//----- nvinfo : EIATTR_MAXREG_COUNT
	.align		4
        /*001c*/ 	.byte	0x03, 0x1b
        /*001e*/ 	.short	0x00ff


	//----- nvinfo : EIATTR_NUM_BARRIERS
	.align		4
        /*0020*/ 	.byte	0x02, 0x4c
        /*0022*/ 	.byte	0x01
	.zero		1


	//----- nvinfo : EIATTR_ANNOTATIONS
	.align		4
        /*0024*/ 	.byte	0x04, 0x55
        /*0026*/ 	.short	(.L_258 - .L_257)


	//   ....[0]....
.L_257:
        /*0028*/ 	.word	0x00000001
        /*002c*/ 	.byte	0x50, 0x07, 0x00, 0x00, 0x01, 0x00, 0x00, 0x00, 0x60, 0x09, 0x00, 0x00, 0x01, 0x00, 0x00, 0x00
        /*003c*/ 	.byte	0x20, 0x0a, 0x00, 0x00, 0x01, 0x00, 0x00, 0x00, 0x00, 0x11, 0x00, 0x00, 0x01, 0x00, 0x00, 0x00
        /*004c*/ 	.byte	0x50, 0x60, 0x00, 0x00, 0x01, 0x00, 0x00, 0x00, 0x70, 0x60, 0x00, 0x00


	//----- nvinfo : EIATTR_MERCURY_ISA_VERSION
	.align		4
.L_258:
        /*0058*/ 	.byte	0x03, 0x5f
        /*005a*/ 	.short	0x0101


	//----- nvinfo : EIATTR_EXIT_INSTR_OFFSETS
	.align		4
        /*005c*/ 	.byte	0x04, 0x1c
        /*005e*/ 	.short	(.L_260 - .L_259)


	//   ....[0]....
.L_259:
        /*0060*/ 	.word	0x000000a0


	//   ....[1]....
        /*0064*/ 	.word	0x000073e0


	//----- nvinfo : EIATTR_CBANK_PARAM_SIZE
	.align		4
.L_260:
        /*0068*/ 	.byte	0x03, 0x19
        /*006a*/ 	.short	0x0280


	//----- nvinfo : EIATTR_PARAM_CBANK
	.align		4
        /*006c*/ 	.byte	0x04, 0x0a
        /*006e*/ 	.short	(.L_262 - .L_261)
	.align		4
.L_261:
        /*0070*/ 	.word	index@(.nv.constant0._ZN5flash44flash_bwd_dq_dk_dv_loop_seqk_parallel_kernelI23Flash_bwd_kernel_traitsILi128ELi64ELi128ELi8ELi2ELi4ELi2ELb0ELb0EN7cutlass10bfloat16_tE19Flash_kernel_traitsILi128ELi64ELi128ELi8ES3_EELb0ELb1ELb0ELb0ELb1ELb1ELb0EEEvNS_16Flash_bwd_paramsE)
        /*0074*/ 	.short	0x0210
        /*0076*/ 	.short	0x0280


	//----- nvinfo : EIATTR_SW_WAR
	.align		4
.L_262:
        /*0078*/ 	.byte	0x04, 0x36
        /*007a*/ 	.short	(.L_264 - .L_263)
.L_263:
        /*007c*/ 	.word	0x00000008
.L_264:


//--------------------- .nv.info._ZN5flash44flash_bwd_dq_dk_dv_loop_seqk_parallel_kernelI23Flash_bwd_kernel_traitsILi128ELi64ELi128ELi8ELi2ELi4ELi2ELb0ELb0EN7cutlass10bfloat16_tE19Flash_kernel_traitsILi128ELi64ELi128ELi8ES3_EELb0ELb1ELb0ELb0ELb0ELb1ELb0EEEvNS_16Flash_bwd_paramsE --------------------------
	.section	.nv.info._ZN5flash44flash_bwd_dq_dk_dv_loop_seqk_parallel_kernelI23Flash_bwd_kernel_traitsILi128ELi64ELi128ELi8ELi2ELi4ELi2ELb0ELb0EN7cutlass10bfloat16_tE19Flash_kernel_traitsILi128ELi64ELi128ELi8ES3_EELb0ELb1ELb0ELb0ELb0ELb1ELb0EEEvNS_16Flash_bwd_paramsE,"",@"SHT_CUDA_INFO"
	.sectionflags	@""
	.align	4


	//----- nvinfo : EIATTR_CUDA_API_VERSION
	.align		4
        /*0000*/ 	.byte	0x04, 0x37
        /*0002*/ 	.short	(.L_266 - .L_265)
.L_265:
        /*0004*/ 	.word	0x00000082


	//----- nvinfo : EIATTR_KPARAM_INFO
	.align		4
.L_266:
        /*0008*/ 	.byte	0x04, 0x17
        /*000a*/ 	.short	(.L_268 - .L_267)
.L_267:
        /*000c*/ 	.word	0x00000000
        /*0010*/ 	.short	0x0000
        /*0012*/ 	.short	0x0000
        /*0014*/ 	.byte	0x00, 0xf0, 0x01, 0x0a


	//----- nvinfo : EIATTR_SPARSE_MMA_MASK
	.align		4
.L_268:
        /*0018*/ 	.byte	0x03, 0x50
        /*001a*/ 	.short	0x0000


	//----- nvinfo : EIATTR_MAXREG_COUNT
	.align		4
        /*001c*/ 	.byte	0x03, 0x1b
        /*001e*/ 	.short	0x00ff


	//----- nvinfo : EIATTR_NUM_BARRIERS
	.align		4
        /*0020*/ 	.byte	0x02, 0x4c
        /*0022*/ 	.byte	0x01
	.zero		1


	//----- nvinfo : EIATTR_ANNOTATIONS
	.align		4
        /*0024*/ 	.byte	0x04, 0x55
        /*0026*/ 	.short	(.L_270 - .L_269)


	//   ....[0]....
.L_269:
        /*0028*/ 	.word	0x00000001
        /*002c*/ 	.byte	0xa0, 0x00, 0x00, 0x00, 0x01, 0x00, 0x00, 0x00, 0x90, 0x07, 0x00, 0x00, 0x01, 0x00, 0x00, 0x00
        /*003c*/ 	.byte	0xe0, 0x09, 0x00, 0x00, 0x01, 0x00, 0x00, 0x00, 0x20, 0x0a, 0x00, 0x00, 0x01, 0x00, 0x00, 0x00
        /*004c*/ 	.byte	0x20, 0x2a, 0x00, 0x00, 0x01, 0x00, 0x00, 0x00, 0x30, 0x7c, 0x00, 0x00, 0x01, 0x00, 0x00, 0x00
        /*005c*/ 	.byte	0x50, 0x7c, 0x00, 0x00, 0x01, 0x00, 0x00, 0x00, 0xc0, 0x96, 0x00, 0x00


	//----- nvinfo : EIATTR_MERCURY_ISA_VERSION
	.align		4
.L_270:
        /*0068*/ 	.byte	0x03, 0x5f
        /*006a*/ 	.short	0x0101


	//----- nvinfo : EIATTR_EXIT_INSTR_OFFSETS
	.align		4
        /*006c*/ 	.byte	0x04, 0x1c
        /*006e*/ 	.short	(.L_272 - .L_271)


	//   ....[0]....
.L_271:
        /*0070*/ 	.word	0x000000c0


	//   ....[1]....
        /*0074*/ 	.word	0x00009740


	//----- nvinfo : EIATTR_CRS_STACK_SIZE
	.align		4
.L_272:
        /*0078*/ 	.byte	0x04, 0x1e
        /*007a*/ 	.short	(.L_274 - .L_273)
.L_273:
        /*007c*/ 	.word	0x00000000


	//----- nvinfo : EIATTR_CBANK_PARAM_SIZE
	.align		4
.L_274:
        /*0080*/ 	.byte	0x03, 0x19
        /*0082*/ 	.short	0x0280


	//----- nvinfo : EIATTR_PARAM_CBANK
	.align		4
        /*0084*/ 	.byte	0x04, 0x0a
        /*0086*/ 	.short	(.L_276 - .L_275)
	.align		4
.L_275:
        /*0088*/ 	.word	index@(.nv.constant0._ZN5flash44flash_bwd_dq_dk_dv_loop_seqk_parallel_kernelI23Flash_bwd_kernel_traitsILi128ELi64ELi128ELi8ELi2ELi4ELi2ELb0ELb0EN7cutlass10bfloat16_tE19Flash_kernel_traitsILi128ELi64ELi128ELi8ES3_EELb0ELb1ELb0ELb0ELb0ELb1ELb0EEEvNS_16Flash_bwd_paramsE)
        /*008c*/ 	.short	0x0210
        /*008e*/ 	.short	0x0280


	//----- nvinfo : EIATTR_SW_WAR
	.align		4
.L_276:
        /*0090*/ 	.byte	0x04, 0x36
        /*0092*/ 	.short	(.L_278 - .L_277)
.L_277:
        /*0094*/ 	.word	0x00000008
.L_278:


//--------------------- .nv.info._ZN5flash44flash_bwd_dq_dk_dv_loop_seqk_parallel_kernelI23Flash_bwd_kernel_traitsILi128ELi64ELi128ELi8ELi2ELi4ELi2ELb0ELb0EN7cutlass10bfloat16_tE19Flash_kernel_traitsILi128ELi64ELi128ELi8ES3_EELb0ELb1ELb0ELb1ELb0ELb0ELb0EEEvNS_16Flash_bwd_paramsE --------------------------
	.section	.nv.info._ZN5flash44flash_bwd_dq_dk_dv_loop_seqk_parallel_kernelI23Flash_bwd_kernel_traitsILi128ELi64ELi128ELi8ELi2ELi4ELi2ELb0ELb0EN7cutlass10bfloat16_tE19Flash_kernel_traitsILi128ELi64ELi128ELi8ES3_EELb0ELb1ELb0ELb1ELb0ELb0ELb0EEEvNS_16Flash_bwd_paramsE,"",@"SHT_CUDA_INFO"
	.sectionflags	@""
	.align	4


	//----- nvinfo : EIATTR_CUDA_API_VERSION
	.align		4
        /*0000*/ 	.byte	0x04, 0x37
        /*0002*/ 	.short	(.L_280 - .L_279)
.L_279:
        /*0004*/ 	.word	0x00000082


	//----- nvinfo : EIATTR_KPARAM_INFO
	.align		4
.L_280:
        /*0008*/ 	.byte	0x04, 0x17
        /*000a*/ 	.short	(.L_282 - .L_281)
.L_281:
        /*000c*/ 	.word	0x00000000
        /*0010*/ 	.short	0x0000
        /*0012*/ 	.short	0x0000
        /*0014*/ 	.byte	0x00, 0xf0, 0x01, 0x0a


	//----- nvinfo : EIATTR_SPARSE_MMA_MASK
	.align		4
.L_282:
        /*0018*/ 	.byte	0x03, 0x50
        /*001a*/ 	.short	0x0000


	//----- nvinfo : EIATTR_MAXREG_COUNT
	.align		4
        /*001c*/ 	.byte	0x03, 0x1b
        /*001e*/ 	.short	0x00ff


	//----- nvinfo : EIATTR_NUM_BARRIERS
	.align		4
        /*0020*/ 	.byte	0x02, 0x4c
        /*0022*/ 	.byte	0x01
	.zero		1


	//----- nvinfo : EIATTR_ANNOTATIONS
	.align		4
        /*0024*/ 	.byte	0x04, 0x55
        /*0026*/ 	.short	(.L_284 - .L_283)


	//   ....[0]....
.L_283:
        /* <DEDUP_REMOVED lines=12> */
        /*00dc*/ 	.byte	0x20, 0x95, 0x00, 0x00, 0x01, 0x00, 0x00, 0x00, 0xf0, 0xb0, 0x00, 0x00


	//----- nvinfo : EIATTR_MERCURY_ISA_VERSION
	.align		4
.L_284:
        /*00e8*/ 	.byte	0x03, 0x5f
        /*00ea*/ 	.short	0x0101


	//----- nvinfo : EIATTR_EXIT_INSTR_OFFSETS
	.align		4
        /*00ec*/ 	.byte	0x04, 0x1c
        /*00ee*/ 	.short	(.L_286 - .L_285)


	//   ....[0]....
.L_285:
        /*00f0*/ 	.word	0x000000c0


	//   ....[1]....
        /*00f4*/ 	.word	0x0000b170


	//----- nvinfo : EIATTR_CRS_STACK_SIZE
	.align		4
.L_286:
        /*00f8*/ 	.byte	0x04, 0x1e
        /*00fa*/ 	.short	(.L_288 - .L_287)
.L_287:
        /*00fc*/ 	.word	0x00000000


	//----- nvinfo : EIATTR_CBANK_PARAM_SIZE
	.align		4
.L_288:
        /*0100*/ 	.byte	0x03, 0x19
        /*0102*/ 	.short	0x0280


	//----- nvinfo : EIATTR_PARAM_CBANK
	.align		4
        /*0104*/ 	.byte	0x04, 0x0a
        /*0106*/ 	.short	(.L_290 - .L_289)
	.align		4
.L_289:
        /*0108*/ 	.word	index@(.nv.constant0._ZN5flash44flash_bwd_dq_dk_dv_loop_seqk_parallel_kernelI23Flash_bwd_kernel_traitsILi128ELi64ELi128ELi8ELi2ELi4ELi2ELb0ELb0EN7cutlass10bfloat16_tE19Flash_kernel_traitsILi128ELi64ELi128ELi8ES3_EELb0ELb1ELb0ELb1ELb0ELb0ELb0EEEvNS_16Flash_bwd_paramsE)
        /*010c*/ 	.short	0x0210
        /*010e*/ 	.short	0x0280


	//----- nvinfo : EIATTR_SW_WAR
	.align		4
.L_290:
        /*0110*/ 	.byte	0x04, 0x36
        /*0112*/ 	.short	(.L_292 - .L_291)
.L_291:
        /*0114*/ 	.word	0x00000008
.L_292:


//--------------------- .nv.info._ZN5flash27flash_bwd_convert_dq_kernelI23Flash_bwd_kernel_traitsILi128ELi64ELi64ELi8ELi4ELi2ELi2ELb1ELb0EN7cutlass10bfloat16_tE19Flash_kernel_traitsILi128ELi64ELi64ELi8ES3_EEEEvNS_16Flash_bwd_paramsEi --------------------------
	.section	.nv.info._ZN5flash27flash_bwd_convert_dq_kernelI23Flash_bwd_kernel_traitsILi128ELi64ELi64ELi8ELi4ELi2ELi2ELb1ELb0EN7cutlass10bfloat16_tE19Flash_kernel_traitsILi128ELi64ELi64ELi8ES3_EEEEvNS_16Flash_bwd_paramsEi,"",@"SHT_CUDA_INFO"
	.sectionflags	@""
	.align	4


	//----- nvinfo : EIATTR_CUDA_API_VERSION
	.align		4
        /*0000*/ 	.byte	0x04, 0x37
        /*0002*/ 	.short	(.L_294 - .L_293)
.L_293:
        /*0004*/ 	.word	0x00000082


	//----- nvinfo : EIATTR_KPARAM_INFO
	.align		4
.L_294:
        /*0008*/ 	.byte	0x04, 0x17
        /*000a*/ 	.short	(.L_296 - .L_295)
.L_295:
        /*000c*/ 	.word	0x00000000
        /*0010*/ 	.short	0x0001
        /*0012*/ 	.short	0x0280
        /*0014*/ 	.byte	0x00, 0xf0, 0x11, 0x00


	//----- nvinfo : EIATTR_KPARAM_INFO
	.align		4
.L_296:
        /*0018*/ 	.byte	0x04, 0x17
        /*001a*/ 	.short	(.L_298 - .L_297)
.L_297:
        /*001c*/ 	.word	0x00000000
        /*0020*/ 	.short	0x0000
        /*0022*/ 	.short	0x0000
        /*0024*/ 	.byte	0x00, 0xf0, 0x01, 0x0a


	//----- nvinfo : EIATTR_SPARSE_MMA_MASK
	.align		4
.L_298:
        /*0028*/ 	.byte	0x03, 0x50
        /*002a*/ 	.short	0x0000


	//----- nvinfo : EIATTR_MAXREG_COUNT
	.align		4
        /*002c*/ 	.byte	0x03, 0x1b
        /*002e*/ 	.short	0x00ff


	//----- nvinfo : EIATTR_NUM_BARRIERS
	.align		4
        /*0030*/ 	.byte	0x02, 0x4c
        /*0032*/ 	.byte	0x01
	.zero		1


	//----- nvinfo : EIATTR_MERCURY_ISA_VERSION
	.align		4
        /*0034*/ 	.byte	0x03, 0x5f
        /*0036*/ 	.short	0x0101


	//----- nvinfo : EIATTR_EXIT_INSTR_OFFSETS
	.align		4
        /*0038*/ 	.byte	0x04, 0x1c
        /*003a*/ 	.short	(.L_300 - .L_299)


	//   ....[0]....
.L_299:
        /*003c*/ 	.word	0x00000100


	//   ....[1]....
        /*0040*/ 	.word	0x000017b0


	//   ....[2]....
        /*0044*/ 	.word	0x000018b0


	//   ....[3]....
        /*0048*/ 	.word	0x000018d0


	//----- nvinfo : EIATTR_CRS_STACK_SIZE
	.align		4
.L_300:
        /*004c*/ 	.byte	0x04, 0x1e
        /*004e*/ 	.short	(.L_302 - .L_301)
.L_301:
        /*0050*/ 	.word	0x00000000


	//----- nvinfo : EIATTR_CBANK_PARAM_SIZE
	.align		4
.L_302:
        /*0054*/ 	.byte	0x03, 0x19
        /*0056*/ 	.short	0x0284


	//----- nvinfo : EIATTR_PARAM_CBANK
	.align		4
        /*0058*/ 	.byte	0x04, 0x0a
        /*005a*/ 	.short	(.L_304 - .L_303)
	.align		4
.L_303:
        /*005c*/ 	.word	index@(.nv.constant0._ZN5flash27flash_bwd_convert_dq_kernelI23Flash_bwd_kernel_traitsILi128ELi64ELi64ELi8ELi4ELi2ELi2ELb1ELb0EN7cutlass10bfloat16_tE19Flash_kernel_traitsILi128ELi64ELi64ELi8ES3_EEEEvNS_16Flash_bwd_paramsEi)
        /*0060*/ 	.short	0x0210
        /*0062*/ 	.short	0x0284


	//----- nvinfo : EIATTR_SW_WAR
	.align		4
.L_304:
        /*0064*/ 	.byte	0x04, 0x36
        /*0066*/ 	.short	(.L_306 - .L_305)
.L_305:
        /*0068*/ 	.word	0x00000008
.L_306:


//--------------------- .nv.info._ZN5flash44flash_bwd_dq_dk_dv_loop_seqk_parallel_kernelI23Flash_bwd_kernel_traitsILi128ELi64ELi64ELi8ELi4ELi2ELi2ELb1ELb0EN7cutlass10bfloat16_tE19Flash_kernel_traitsILi128ELi64ELi64ELi8ES3_EELb1ELb1ELb0ELb0ELb0ELb0ELb0EEEvNS_16Flash_bwd_paramsE --------------------------
	.section	.nv.info._ZN5flash44flash_bwd_dq_dk_dv_loop_seqk_parallel_kernelI23Flash_bwd_kernel_traitsILi128ELi64ELi64ELi8ELi4ELi2ELi2ELb1ELb0EN7cutlass10bfloat16_tE19Flash_kernel_traitsILi128ELi64ELi64ELi8ES3_EELb1ELb1ELb0ELb0ELb0ELb0ELb0EEEvNS_16Flash_bwd_paramsE,"",@"SHT_CUDA_INFO"
	.sectionflags	@""
	.align	4


	//----- nvinfo : EIATTR_CUDA_API_VERSION
	.align		4
        /*0000*/ 	.byte	0x04, 0x37
        /*0002*/ 	.short	(.L_308 - .L_307)
.L_307:
        /*0004*/ 	.word	0x00000082


	//----- nvinfo : EIATTR_KPARAM_INFO
	.align		4
.L_308:
        /*0008*/ 	.byte	0x04, 0x17
        /*000a*/ 	.short	(.L_310 - .L_309)
.L_309:
        /*000c*/ 	.word	0x00000000
        /*0010*/ 	.short	0x0000
        /*0012*/ 	.short	0x0000
        /*0014*/ 	.byte	0x00, 0xf0, 0x01, 0x0a


	//----- nvinfo : EIATTR_SPARSE_MMA_MASK
	.align		4
.L_310:
        /*0018*/ 	.byte	0x03, 0x50
        /*001a*/ 	.short	0x0000


	//----- nvinfo : EIATTR_MAXREG_COUNT
	.align		4
        /*001c*/ 	.byte	0x03, 0x1b
        /*001e*/ 	.short	0x00ff


	//----- nvinfo : EIATTR_NUM_BARRIERS
	.align		4
        /*0020*/ 	.byte	0x02, 0x4c
        /*0022*/ 	.byte	0x01
	.zero		1


	//----- nvinfo : EIATTR_ANNOTATIONS
	.align		4
        /*0024*/ 	.byte	0x04, 0x55
        /*0026*/ 	.short	(.L_312 - .L_311)


	//   ....[0]....
.L_311:
        /* <DEDUP_REMOVED lines=9> */


	//----- nvinfo : EIATTR_MERCURY_ISA_VERSION
	.align		4
.L_312:
        /*00a0*/ 	.byte	0x03, 0x5f
        /*00a2*/ 	.short	0x0101


	//----- nvinfo : EIATTR_EXIT_INSTR_OFFSETS
	.align		4
        /*00a4*/ 	.byte	0x04, 0x1c
        /*00a6*/ 	.short	(.L_314 - .L_313)


	//   ....[0]....
.L_313:
        /*00a8*/ 	.word	0x00000090


	//   ....[1]....
        /*00ac*/ 	.word	0x00007ff0


	//----- nvinfo : EIATTR_CRS_STACK_SIZE
	.align		4
.L_314:
        /*00b0*/ 	.byte	0x04, 0x1e
        /*00b2*/ 	.short	(.L_316 - .L_315)
.L_315:
        /*00b4*/ 	.word	0x00000000


	//----- nvinfo : EIATTR_CBANK_PARAM_SIZE
	.align		4
.L_316:
        /*00b8*/ 	.byte	0x03, 0x19
        /*00ba*/ 	.short	0x0280


	//----- nvinfo : EIATTR_PARAM_CBANK
	.align		4
        /*00bc*/ 	.byte	0x04, 0x0a
        /*00be*/ 	.short	(.L_318 - .L_317)
	.align		4
.L_317:
        /*00c0*/ 	.word	index@(.nv.constant0._ZN5flash44flash_bwd_dq_dk_dv_loop_seqk_parallel_kernelI23Flash_bwd_kernel_traitsILi128ELi64ELi64ELi8ELi4ELi2ELi2ELb1ELb0EN7cutlass10bfloat16_tE19Flash_kernel_traitsILi128ELi64ELi64ELi8ES3_EELb1ELb1ELb0ELb0ELb0ELb0ELb0EEEvNS_16Flash_bwd_paramsE)
        /*00c4*/ 	.short	0x0210
        /*00c6*/ 	.short	0x0280


	//----- nvinfo : EIATTR_SW_WAR
	.align		4
.L_318:
        /*00c8*/ 	.byte	0x04, 0x36
        /*00ca*/ 	.short	(.L_320 - .L_319)
.L_319:
        /*00cc*/ 	.word	0x00000008
.L_320:


//--------------------- .nv.info._ZN5flash44flash_bwd_dq_dk_dv_loop_seqk_parallel_kernelI23Flash_bwd_kernel_traitsILi128ELi64ELi64ELi8ELi4ELi2ELi2ELb1ELb0EN7cutlass10bfloat16_tE19Flash_kernel_traitsILi128ELi64ELi64ELi8ES3_EELb0ELb1ELb0ELb0ELb0ELb0ELb1EEEvNS_16Flash_bwd_paramsE --------------------------
	.section	.nv.info._ZN5flash44flash_bwd_dq_dk_dv_loop_seqk_parallel_kernelI23Flash_bwd_kernel_traitsILi128ELi64ELi64ELi8ELi4ELi2ELi2ELb1ELb0EN7cutlass10bfloat16_tE19Flash_kernel_traitsILi128ELi64ELi64ELi8ES3_EELb0ELb1ELb0ELb0ELb0ELb0ELb1EEEvNS_16Flash_bwd_paramsE,"",@"SHT_CUDA_INFO"
	.sectionflags	@""
	.align	4


	//----- nvinfo : EIATTR_CUDA_API_VERSION
	.align		4
        /*0000*/ 	.byte	0x04, 0x37
        /*0002*/ 	.short	(.L_322 - .L_321)
.L_321:
        /*0004*/ 	.word	0x00000082


	//----- nvinfo : EIATTR_KPARAM_INFO
	.align		4
.L_322:
        /*0008*/ 	.byte	0x04, 0x17
        /*000a*/ 	.short	(.L_324 - .L_323)
.L_323:
        /*000c*/ 	.word	0x00000000
        /*0010*/ 	.short	0x0000
        /*0012*/ 	.short	0x0000
        /*0014*/ 	.byte	0x00, 0xf0, 0x01, 0x0a


	//----- nvinfo : EIATTR_SPARSE_MMA_MASK
	.align		4
.L_324:
        /*0018*/ 	.byte	0x03, 0x50
        /*001a*/ 	.short	0x0000


	//----- nvinfo : EIATTR_MAXREG_COUNT
	.align		4
        /*001c*/ 	.byte	0x03, 0x1b
        /*001e*/ 	.short	0x00ff


	//----- nvinfo : EIATTR_NUM_BARRIERS
	.align		4
        /*0020*/ 	.byte	0x02, 0x4c
        /*0022*/ 	.byte	0x01
	.zero		1


	//----- nvinfo : EIATTR_ANNOTATIONS
	.align		4
        /*0024*/ 	.byte	0x04, 0x55
        /*0026*/ 	.short	(.L_326 - .L_325)


	//   ....[0]....
.L_325:
        /* <DEDUP_REMOVED lines=11> */


	//----- nvinfo : EIATTR_MERCURY_ISA_VERSION
	.align		4
.L_326:
        /*00c0*/ 	.byte	0x03, 0x5f
        /*00c2*/ 	.short	0x0101


	//----- nvinfo : EIATTR_EXIT_INSTR_OFFSETS
	.align		4
        /*00c4*/ 	.byte	0x04, 0x1c
        /*00c6*/ 	.short	(.L_328 - .L_327)


	//   ....[0]....
.L_327:
        /*00c8*/ 	.word	0x00000090


	//   ....[1]....
        /*00cc*/ 	.word	0x00007a70


	//----- nvinfo : EIATTR_CRS_STACK_SIZE
	.align		4
.L_328:
        /*00d0*/ 	.byte	0x04, 0x1e
        /*00d2*/ 	.short	(.L_330 - .L_329)
.L_329:
        /*00d4*/ 	.word	0x00000000


	//----- nvinfo : EIATTR_CBANK_PARAM_SIZE
	.align		4
.L_330:
        /*00d8*/ 	.byte	0x03, 0x19
        /*00da*/ 	.short	0x0280


	//----- nvinfo : EIATTR_PARAM_CBANK
	.align		4
        /*00dc*/ 	.byte	0x04, 0x0a
        /*00de*/ 	.short	(.L_332 - .L_331)
	.align		4
.L_331:
        /*00e0*/ 	.word	index@(.nv.constant0._ZN5flash44flash_bwd_dq_dk_dv_loop_seqk_parallel_kernelI23Flash_bwd_kernel_traitsILi128ELi64ELi64ELi8ELi4ELi2ELi2ELb1ELb0EN7cutlass10bfloat16_tE19Flash_kernel_traitsILi128ELi64ELi64ELi8ES3_EELb0ELb1ELb0ELb0ELb0ELb0ELb1EEEvNS_16Flash_bwd_paramsE)
        /*00e4*/ 	.short	0x0210
        /*00e6*/ 	.short	0x0280


	//----- nvinfo : EIATTR_SW_WAR
	.align		4
.L_332:
        /*00e8*/ 	.byte	0x04, 0x36
        /*00ea*/ 	.short	(.L_334 - .L_333)
.L_333:
        /*00ec*/ 	.word	0x00000008
.L_334:


//--------------------- .nv.info._ZN5flash44flash_bwd_dq_dk_dv_loop_seqk_parallel_kernelI23Flash_bwd_kernel_traitsILi128ELi64ELi64ELi8ELi4ELi2ELi2ELb1ELb0EN7cutlass10bfloat16_tE19Flash_kernel_traitsILi128ELi64ELi64ELi8ES3_EELb1ELb1ELb0ELb0ELb1ELb1ELb0EEEvNS_16Flash_bwd_paramsE --------------------------
	.section	.nv.info._ZN5flash44flash_bwd_dq_dk_dv_loop_seqk_parallel_kernelI23Flash_bwd_kernel_traitsILi128ELi64ELi64ELi8ELi4ELi2ELi2ELb1ELb0EN7cutlass10bfloat16_tE19Flash_kernel_traitsILi128ELi64ELi64ELi8ES3_EELb1ELb1ELb0ELb0ELb1ELb1ELb0EEEvNS_16Flash_bwd_paramsE,"",@"SHT_CUDA_INFO"
	.sectionflags	@""
	.align	4


	//----- nvinfo : EIATTR_CUDA_API_VERSION
	.align		4
        /*0000*/ 	.byte	0x04, 0x37
        /*0002*/ 	.short	(.L_336 - .L_335)
.L_335:
        /*0004*/ 	.word	0x00000082


	//----- nvinfo : EIATTR_KPARAM_INFO
	.align		4
.L_336:
        /*0008*/ 	.byte	0x04, 0x17
        /*000a*/ 	.short	(.L_338 - .L_337)
.L_337:
        /*000c*/ 	.word	0x00000000
        /*0010*/ 	.short	0x0000
        /*0012*/ 	.short	0x0000
        /*0014*/ 	.byte	0x00, 0xf0, 0x01, 0x0a


	//----- nvinfo : EIATTR_SPARSE_MMA_MASK
	.align		4
.L_338:
        /*0018*/ 	.byte	0x03, 0x50
        /*001a*/ 	.short	0x0000


	//----- nvinfo : EIATTR_MAXREG_COUNT
	.align		4
        /*001c*/ 	.byte	0x03, 0x1b
        /*001e*/ 	.short	0x00ff


	//----- nvinfo : EIATTR_NUM_BARRIERS
	.align		4
        /*0020*/ 	.byte	0x02, 0x4c
        /*0022*/ 	.byte	0x01
	.zero		1


	//----- nvinfo : EIATTR_MERCURY_ISA_VERSION
	.align		4
        /*0024*/ 	.byte	0x03, 0x5f
        /*0026*/ 	.short	0x0101


	//----- nvinfo : EIATTR_EXIT_INSTR_OFFSETS
	.align		4
        /*0028*/ 	.byte	0x04, 0x1c
        /*002a*/ 	.short	(.L_340 - .L_339)


	//   ....[0]....
.L_339:
        /*002c*/ 	.word	0x00000090


	//   ....[1]....
        /*0030*/ 	.word	0x00005d30


	//----- nvinfo : EIATTR_CBANK_PARAM_SIZE
	.align		4
.L_340:
        /*0034*/ 	.byte	0x03, 0x19
        /*0036*/ 	.short	0x0280


	//----- nvinfo : EIATTR_PARAM_CBANK
	.align		4
        /*0038*/ 	.byte	0x04, 0x0a
        /*003a*/ 	.short	(.L_342 - .L_341)
	.align		4
.L_341:
        /*003c*/ 	.word	index@(.nv.constant0._ZN5flash44flash_bwd_dq_dk_dv_loop_seqk_parallel_kernelI23Flash_bwd_kernel_traitsILi128ELi64ELi64ELi8ELi4ELi2ELi2ELb1ELb0EN7cutlass10bfloat16_tE19Flash_kernel_traitsILi128ELi64ELi64ELi8ES3_EELb1ELb1ELb0ELb0ELb1ELb1ELb0EEEvNS_16Flash_bwd_paramsE)
        /*0040*/ 	.short	0x0210
        /*0042*/ 	.short	0x0280


	//----- nvinfo : EIATTR_SW_WAR
	.align		4
.L_342:
        /*0044*/ 	.byte	0x04, 0x36
        /*0046*/ 	.short	(.L_344 - .L_343)
.L_343:
        /*0048*/ 	.word	0x00000008
.L_344:


//--------------------- .nv.info._ZN5flash44flash_bwd_dq_dk_dv_loop_seqk_parallel_kernelI23Flash_bwd_kernel_traitsILi128ELi64ELi64ELi8ELi4ELi2ELi2ELb1ELb0EN7cutlass10bfloat16_tE19Flash_kernel_traitsILi128ELi64ELi64ELi8ES3_EELb0ELb1ELb0ELb0ELb1ELb1ELb1EEEvNS_16Flash_bwd_paramsE --------------------------
	.section	.nv.info._ZN5flash44flash_bwd_dq_dk_dv_loop_seqk_parallel_kernelI23Flash_bwd_kernel_traitsILi128ELi64ELi64ELi8ELi4ELi2ELi2ELb1ELb0EN7cutlass10bfloat16_tE19Flash_kernel_traitsILi128ELi64ELi64ELi8ES3_EELb0ELb1ELb0ELb0ELb1ELb1ELb1EEEvNS_16Flash_bwd_paramsE,"",@"SHT_CUDA_INFO"
	.sectionflags	@""
	.align	4


	//----- nvinfo : EIATTR_CUDA_API_VERSION
	.align		4
        /*0000*/ 	.byte	0x04, 0x37
        /*0002*/ 	.short	(.L_346 - .L_345)
.L_345:
        /*0004*/ 	.word	0x00000082


	//----- nvinfo : EIATTR_KPARAM_INFO
	.align		4
.L_346:
        /*0008*/ 	.byte	0x04, 0x17
        /*000a*/ 	.short	(.L_348 - .L_347)
.L_347:
        /*000c*/ 	.word	0x00000000
        /*0010*/ 	.short	0x0000
        /*0012*/ 	.short	0x0000
        /*0014*/ 	.byte	0x00, 0xf0, 0x01, 0x0a


	//----- nvinfo : EIATTR_SPARSE_MMA_MASK
	.align		4
.L_348:
        /*0018*/ 	.byte	0x03, 0x50
        /*001a*/ 	.short	0x0000


	//----- nvinfo : EIATTR_MAXREG_COUNT
	.align		4
        /*001c*/ 	.byte	0x03, 0x1b
        /*001e*/ 	.short	0x00ff


	//----- nvinfo : EIATTR_NUM_BARRIERS
	.align		4
        /*0020*/ 	.byte	0x02, 0x4c
        /*0022*/ 	.byte	0x01
	.zero		1


	//----- nvinfo : EIATTR_ANNOTATIONS
	.align		4
        /*0024*/ 	.byte	0x04, 0x55
        /*0026*/ 	.short	(.L_350 - .L_349)


	//   ....[0]....
.L_349:
        /*0028*/ 	.word	0x00000001
        /*002c*/ 	.byte	0x40, 0x04, 0x00, 0x00, 0x01, 0x00, 0x00, 0x00, 0x50, 0x06, 0x00, 0x00, 0x01, 0x00, 0x00, 0x00
        /*003c*/ 	.byte	0xb0, 0x0f, 0x00, 0x00, 0x01, 0x00, 0x00, 0x00, 0xd0, 0x0f, 0x00, 0x00, 0x01, 0x00, 0x00, 0x00
        /*004c*/ 	.byte	0x30, 0x12, 0x00, 0x00, 0x01, 0x00, 0x00, 0x00, 0x60, 0x12, 0x00, 0x00, 0x01, 0x00, 0x00, 0x00
        /*005c*/ 	.byte	0x90, 0x12, 0x00, 0x00, 0x01, 0x00, 0x00, 0x00, 0x90, 0x14, 0x00, 0x00, 0x01, 0x00, 0x00, 0x00
        /*006c*/ 	.byte	0x80, 0x4c, 0x00, 0x00, 0x01, 0x00, 0x00, 0x00, 0xc0, 0x4c, 0x00, 0x00, 0x01, 0x00, 0x00, 0x00
        /*007c*/ 	.byte	0xd0, 0x4c, 0x00, 0x00


	//----- nvinfo : EIATTR_MERCURY_ISA_VERSION
	.align		4
.L_350:
        /*0080*/ 	.byte	0x03, 0x5f
        /*0082*/ 	.short	0x0101


	//----- nvinfo : EIATTR_EXIT_INSTR_OFFSETS
	.align		4
        /*0084*/ 	.byte	0x04, 0x1c
        /*0086*/ 	.short	(.L_352 - .L_351)


	//   ....[0]....
.L_351:
        /*0088*/ 	.word	0x00000090


	//   ....[1]....
        /*008c*/ 	.word	0x00005810


	//----- nvinfo : EIATTR_CBANK_PARAM_SIZE
	.align		4
.L_352:
        /*0090*/ 	.byte	0x03, 0x19
        /*0092*/ 	.short	0x0280


	//----- nvinfo : EIATTR_PARAM_CBANK
	.align		4
        /*0094*/ 	.byte	0x04, 0x0a
        /*0096*/ 	.short	(.L_354 - .L_353)
	.align		4
.L_353:
        /*0098*/ 	.word	index@(.nv.constant0._ZN5flash44flash_bwd_dq_dk_dv_loop_seqk_parallel_kernelI23Flash_bwd_kernel_traitsILi128ELi64ELi64ELi8ELi4ELi2ELi2ELb1ELb0EN7cutlass10bfloat16_tE19Flash_kernel_traitsILi128ELi64ELi64ELi8ES3_EELb0ELb1ELb0ELb0ELb1ELb1ELb1EEEvNS_16Flash_bwd_paramsE)
        /*009c*/ 	.short	0x0210
        /*009e*/ 	.short	0x0280


	//----- nvinfo : EIATTR_SW_WAR
	.align		4
.L_354:
        /*00a0*/ 	.byte	0x04, 0x36
        /*00a2*/ 	.short	(.L_356 - .L_355)
.L_355:
        /*00a4*/ 	.word	0x00000008
.L_356:


//--------------------- .nv.info._ZN5flash44flash_bwd_dq_dk_dv_loop_seqk_parallel_kernelI23Flash_bwd_kernel_traitsILi128ELi64ELi64ELi8ELi4ELi2ELi2ELb1ELb0EN7cutlass10bfloat16_tE19Flash_kernel_traitsILi128ELi64ELi64ELi8ES3_EELb1ELb1ELb0ELb0ELb0ELb1ELb0EEEvNS_16Flash_bwd_paramsE --------------------------
	.section	.nv.info._ZN5flash44flash_bwd_dq_dk_dv_loop_seqk_parallel_kernelI23Flash_bwd_kernel_traitsILi128ELi64ELi64ELi8ELi4ELi2ELi2ELb1ELb0EN7cutlass10bfloat16_tE19Flash_kernel_traitsILi128ELi64ELi64ELi8ES3_EELb1ELb1ELb0ELb0ELb0ELb1ELb0EEEvNS_16Flash_bwd_paramsE,"",@"SHT_CUDA_INFO"
	.sectionflags	@""
	.align	4


	//----- nvinfo : EIATTR_CUDA_API_VERSION
	.align		4
        /*0000*/ 	.byte	0x04, 0x37
        /*0002*/ 	.short	(.L_358 - .L_357)
.L_357:
        /*0004*/ 	.word	0x00000082


	//----- nvinfo : EIATTR_KPARAM_INFO
	.align		4
.L_358:
        /*0008*/ 	.byte	0x04, 0x17
        /*000a*/ 	.short	(.L_360 - .L_359)
.L_359:
        /*000c*/ 	.word	0x00000000
        /*0010*/ 	.short	0x0000
        /*0012*/ 	.short	0x0000
        /*0014*/ 	.byte	0x00, 0xf0, 0x01, 0x0a


	//----- nvinfo : EIATTR_SPARSE_MMA_MASK
	.align		4
.L_360:
        /*0018*/ 	.byte	0x03, 0x50
        /*001a*/ 	.short	0x0000


	//----- nvinfo : EIATTR_MAXREG_COUNT
	.align		4
        /*001c*/ 	.byte	0x03, 0x1b
        /*001e*/ 	.short	0x00ff


	//----- nvinfo : EIATTR_NUM_BARRIERS
	.align		4
        /*0020*/ 	.byte	0x02, 0x4c
        /*0022*/ 	.byte	0x01
	.zero		1


	//----- nvinfo : EIATTR_MERCURY_ISA_VERSION
	.align		4
        /*0024*/ 	.byte	0x03, 0x5f
        /*0026*/ 	.short	0x0101


	//----- nvinfo : EIATTR_EXIT_INSTR_OFFSETS
	.align		4
        /*0028*/ 	.byte	0x04, 0x1c
        /*002a*/ 	.short	(.L_362 - .L_361)


	//   ....[0]....
.L_361:
        /*002c*/ 	.word	0x000000a0


	//   ....[1]....
        /*0030*/ 	.word	0x00007950


	//----- nvinfo : EIATTR_CRS_STACK_SIZE
	.align		4
.L_362:
        /*0034*/ 	.byte	0x04, 0x1e
        /*0036*/ 	.short	(.L_364 - .L_363)
.L_363:
        /*0038*/ 	.word	0x00000000


	//----- nvinfo : EIATTR_CBANK_PARAM_SIZE
	.align		4
.L_364:
        /*003c*/ 	.byte	0x03, 0x19
        /*003e*/ 	.short	0x0280


	//----- nvinfo : EIATTR_PARAM_CBANK
	.align		4
        /*0040*/ 	.byte	0x04, 0x0a
        /*0042*/ 	.short	(.L_366 - .L_365)
	.align		4
.L_365:
        /*0044*/ 	.word	index@(.nv.constant0._ZN5flash44flash_bwd_dq_dk_dv_loop_seqk_parallel_kernelI23Flash_bwd_kernel_traitsILi128ELi64ELi64ELi8ELi4ELi2ELi2ELb1ELb0EN7cutlass10bfloat16_tE19Flash_kernel_traitsILi128ELi64ELi64ELi8ES3_EELb1ELb1ELb0ELb0ELb0ELb1ELb0EEEvNS_16Flash_bwd_paramsE)
        /*0048*/ 	.short	0x0210
        /*004a*/ 	.short	0x0280


	//----- nvinfo : EIATTR_SW_WAR
	.align		4
.L_366:
        /*004c*/ 	.byte	0x04, 0x36
        /*004e*/ 	.short	(.L_368 - .L_367)
.L_367:
        /*0050*/ 	.word	0x00000008
.L_368:


//--------------------- .nv.info._ZN5flash44flash_bwd_dq_dk_dv_loop_seqk_parallel_kernelI23Flash_bwd_kernel_traitsILi128ELi64ELi64ELi8ELi4ELi2ELi2ELb1ELb0EN7cutlass10bfloat16_tE19Flash_kernel_traitsILi128ELi64ELi64ELi8ES3_EELb0ELb1ELb0ELb0ELb0ELb1ELb1EEEvNS_16Flash_bwd_paramsE --------------------------
	.section	.nv.info._ZN5flash44flash_bwd_dq_dk_dv_loop_seqk_parallel_kernelI23Flash_bwd_kernel_traitsILi128ELi64ELi64ELi8ELi4ELi2ELi2ELb1ELb0EN7cutlass10bfloat16_tE19Flash_kernel_traitsILi128ELi64ELi64ELi8ES3_EELb0ELb1ELb0ELb0ELb0ELb1ELb1EEEvNS_16Flash_bwd_paramsE,"",@"SHT_CUDA_INFO"
	.sectionflags	@""
	.align	4


	//----- nvinfo : EIATTR_CUDA_API_VERSION
	.align		4
        /*0000*/ 	.byte	0x04, 0x37
        /*0002*/ 	.short	(.L_370 - .L_369)
.L_369:
        /*0004*/ 	.word	0x00000082


	//----- nvinfo : EIATTR_KPARAM_INFO
	.align		4
.L_370:
        /*0008*/ 	.byte	0x04, 0x17
        /*000a*/ 	.short	(.L_372 - .L_371)
.L_371:
        /*000c*/ 	.word	0x00000000
        /*0010*/ 	.short	0x0000
        /*0012*/ 	.short	0x0000
        /*0014*/ 	.byte	0x00, 0xf0, 0x01, 0x0a


	//----- nvinfo : EIATTR_SPARSE_MMA_MASK
	.align		4
.L_372:
        /*0018*/ 	.byte	0x03, 0x50
        /*001a*/ 	.short	0x0000


	//----- nvinfo : EIATTR_MAXREG_COUNT
	.align		4
        /*001c*/ 	.byte	0x03, 0x1b
        /*001e*/ 	.short	0x00ff


	//----- nvinfo : EIATTR_NUM_BARRIERS
	.align		4
        /*0020*/ 	.byte	0x02, 0x4c
        /*0022*/ 	.byte	0x01
	.zero		1


	//----- nvinfo : EIATTR_MERCURY_ISA_VERSION
	.align		4
        /*0024*/ 	.byte	0x03, 0x5f
        /*0026*/ 	.short	0x0101


	//----- nvinfo : EIATTR_EXIT_INSTR_OFFSETS
	.align		4
        /*0028*/ 	.byte	0x04, 0x1c
        /*002a*/ 	.short	(.L_374 - .L_373)


	//   ....[0]....
.L_373:
        /*002c*/ 	.word	0x000000a0


	//   ....[1]....
        /*0030*/ 	.word	0x000071a0


	//----- nvinfo : EIATTR_CRS_STACK_SIZE
	.align		4
.L_374:
        /*0034*/ 	.byte	0x04, 0x1e
        /*0036*/ 	.short	(.L_376 - .L_375)
.L_375:
        /*0038*/ 	.word	0x00000000


	//----- nvinfo : EIATTR_CBANK_PARAM_SIZE
	.align		4
.L_376:
        /*003c*/ 	.byte	0x03, 0x19
        /*003e*/ 	.short	0x0280


	//----- nvinfo : EIATTR_PARAM_CBANK
	.align		4
        /*0040*/ 	.byte	0x04, 0x0a
        /*0042*/ 	.short	(.L_378 - .L_377)
	.align		4
.L_377:
        /*0044*/ 	.word	index@(.nv.constant0._ZN5flash44flash_bwd_dq_dk_dv_loop_seqk_parallel_kernelI23Flash_bwd_kernel_traitsILi128ELi64ELi64ELi8ELi4ELi2ELi2ELb1ELb0EN7cutlass10bfloat16_tE19Flash_kernel_traitsILi128ELi64ELi64ELi8ES3_EELb0ELb1ELb0ELb0ELb0ELb1ELb1EEEvNS_16Flash_bwd_paramsE)
        /*0048*/ 	.short	0x0210
        /*004a*/ 	.short	0x0280


	//----- nvinfo : EIATTR_SW_WAR
	.align		4
.L_378:
        /*004c*/ 	.byte	0x04, 0x36
        /*004e*/ 	.short	(.L_380 - .L_379)
.L_379:
        /*0050*/ 	.word	0x00000008
.L_380:


//--------------------- .nv.info._ZN5flash44flash_bwd_dq_dk_dv_loop_seqk_parallel_kernelI23Flash_bwd_kernel_traitsILi128ELi64ELi64ELi8ELi4ELi2ELi2ELb1ELb0EN7cutlass10bfloat16_tE19Flash_kernel_traitsILi128ELi64ELi64ELi8ES3_EELb1ELb1ELb0ELb1ELb0ELb0ELb0EEEvNS_16Flash_bwd_paramsE --------------------------
	.section	.nv.info._ZN5flash44flash_bwd_dq_dk_dv_loop_seqk_parallel_kernelI23Flash_bwd_kernel_traitsILi128ELi64ELi64ELi8ELi4ELi2ELi2ELb1ELb0EN7cutlass10bfloat16_tE19Flash_kernel_traitsILi128ELi64ELi64ELi8ES3_EELb1ELb1ELb0ELb1ELb0ELb0ELb0EEEvNS_16Flash_bwd_paramsE,"",@"SHT_CUDA_INFO"
	.sectionflags	@""
	.align	4


	//----- nvinfo : EIATTR_CUDA_API_VERSION
	.align		4
        /*0000*/ 	.byte	0x04, 0x37
        /*0002*/ 	.short	(.L_382 - .L_381)
.L_381:
        /*0004*/ 	.word	0x00000082


	//----- nvinfo : EIATTR_KPARAM_INFO
	.align		4
.L_382:
        /*0008*/ 	.byte	0x04, 0x17
        /*000a*/ 	.short	(.L_384 - .L_383)
.L_383:
        /*000c*/ 	.word	0x00000000
        /*0010*/ 	.short	0x0000
        /*0012*/ 	.short	0x0000
        /*0014*/ 	.byte	0x00, 0xf0, 0x01, 0x0a


	//----- nvinfo : EIATTR_SPARSE_MMA_MASK
	.align		4
.L_384:
        /*0018*/ 	.byte	0x03, 0x50
        /*001a*/ 	.short	0x0000


	//----- nvinfo : EIATTR_MAXREG_COUNT
	.align		4
        /*001c*/ 	.byte	0x03, 0x1b
        /*001e*/ 	.short	0x00ff


	//----- nvinfo : EIATTR_NUM_BARRIERS
	.align		4
        /*0020*/ 	.byte	0x02, 0x4c
        /*0022*/ 	.byte	0x01
	.zero		1


	//----- nvinfo : EIATTR_MERCURY_ISA_VERSION
	.align		4
        /*0024*/ 	.byte	0x03, 0x5f
        /*0026*/ 	.short	0x0101


	//----- nvinfo : EIATTR_EXIT_INSTR_OFFSETS
	.align		4
        /*0028*/ 	.byte	0x04, 0x1c
        /*002a*/ 	.short	(.L_386 - .L_385)


	//   ....[0]....
.L_385:
        /*002c*/ 	.word	0x000000a0


	//   ....[1]....
        /*0030*/ 	.word	0x00008af0


	//----- nvinfo : EIATTR_CRS_STACK_SIZE
	.align		4
.L_386:
        /*0034*/ 	.byte	0x04, 0x1e
        /*0036*/ 	.short	(.L_388 - .L_387)
.L_387:
        /*0038*/ 	.word	0x00000000


	//----- nvinfo : EIATTR_CBANK_PARAM_SIZE
	.align		4
.L_388:
        /*003c*/ 	.byte	0x03, 0x19
        /*003e*/ 	.short	0x0280


	//----- nvinfo : EIATTR_PARAM_CBANK
	.align		4
        /*0040*/ 	.byte	0x04, 0x0a
        /*0042*/ 	.short	(.L_390 - .L_389)
	.align		4
.L_389:
        /*0044*/ 	.word	index@(.nv.constant0._ZN5flash44flash_bwd_dq_dk_dv_loop_seqk_parallel_kernelI23Flash_bwd_kernel_traitsILi128ELi64ELi64ELi8ELi4ELi2ELi2ELb1ELb0EN7cutlass10bfloat16_tE19Flash_kernel_traitsILi128ELi64ELi64ELi8ES3_EELb1ELb1ELb0ELb1ELb0ELb0ELb0EEEvNS_16Flash_bwd_paramsE)
        /*0048*/ 	.short	0x0210
        /*004a*/ 	.short	0x0280


	//----- nvinfo : EIATTR_SW_WAR
	.align		4
.L_390:
        /*004c*/ 	.byte	0x04, 0x36
        /*004e*/ 	.short	(.L_392 - .L_391)
.L_391:
        /*0050*/ 	.word	0x00000008
.L_392:


//--------------------- .nv.info._ZN5flash44flash_bwd_dq_dk_dv_loop_seqk_parallel_kernelI23Flash_bwd_kernel_traitsILi128ELi64ELi64ELi8ELi4ELi2ELi2ELb1ELb0EN7cutlass10bfloat16_tE19Flash_kernel_traitsILi128ELi64ELi64ELi8ES3_EELb0ELb1ELb0ELb1ELb0ELb0ELb1EEEvNS_16Flash_bwd_paramsE --------------------------
	.section	.nv.info._ZN5flash44flash_bwd_dq_dk_dv_loop_seqk_parallel_kernelI23Flash_bwd_kernel_traitsILi128ELi64ELi64ELi8ELi4ELi2ELi2ELb1ELb0EN7cutlass10bfloat16_tE19Flash_kernel_traitsILi128ELi64ELi64ELi8ES3_EELb0ELb1ELb0ELb1ELb0ELb0ELb1EEEvNS_16Flash_bwd_paramsE,"",@"SHT_CUDA_INFO"
	.sectionflags	@""
	.align	4


	//----- nvinfo : EIATTR_CUDA_API_VERSION
	.align		4
        /*0000*/ 	.byte	0x04, 0x37
        /*0002*/ 	.short	(.L_394 - .L_393)
.L_393:
        /*0004*/ 	.word	0x00000082


	//----- nvinfo : EIATTR_KPARAM_INFO
	.align		4
.L_394:
        /*0008*/ 	.byte	0x04, 0x17
        /*000a*/ 	.short	(.L_396 - .L_395)
.L_395:
        /*000c*/ 	.word	0x00000000
        /*0010*/ 	.short	0x0000
        /*0012*/ 	.short	0x0000
        /*0014*/ 	.byte	0x00, 0xf0, 0x01, 0x0a


	//----- nvinfo : EIATTR_SPARSE_MMA_MASK
	.align		4
.L_396:
        /*0018*/ 	.byte	0x03, 0x50
        /*001a*/ 	.short	0x0000


	//----- nvinfo : EIATTR_MAXREG_COUNT
	.align		4
        /*001c*/ 	.byte	0x03, 0x1b
        /*001e*/ 	.short	0x00ff


	//----- nvinfo : EIATTR_NUM_BARRIERS
	.align		4
        /*0020*/ 	.byte	0x02, 0x4c
        /*0022*/ 	.byte	0x01
	.zero		1


	//----- nvinfo : EIATTR_ANNOTATIONS
	.align		4
        /*0024*/ 	.byte	0x04, 0x55
        /*0026*/ 	.short	(.L_398 - .L_397)


	//   ....[0]....
.L_397:
        /*0028*/ 	.word	0x00000001
        /*002c*/ 	.byte	0x30, 0x06, 0x00, 0x00, 0x01, 0x00, 0x00, 0x00, 0x00, 0x3e, 0x00, 0x00


	//----- nvinfo : EIATTR_MERCURY_ISA_VERSION
	.align		4
.L_398:
        /*0038*/ 	.byte	0x03, 0x5f
        /*003a*/ 	.short	0x0101


	//----- nvinfo : EIATTR_EXIT_INSTR_OFFSETS
	.align		4
        /*003c*/ 	.byte	0x04, 0x1c
        /*003e*/ 	.short	(.L_400 - .L_399)


	//   ....[0]....
.L_399:
        /*0040*/ 	.word	0x000000b0


	//   ....[1]....
        /*0044*/ 	.word	0x000082b0


	//----- nvinfo : EIATTR_CRS_STACK_SIZE
	.align		4
.L_400:
        /*0048*/ 	.byte	0x04, 0x1e
        /*004a*/ 	.short	(.L_402 - .L_401)
.L_401:
        /*004c*/ 	.word	0x00000000


	//----- nvinfo : EIATTR_CBANK_PARAM_SIZE
	.align		4
.L_402:
        /*0050*/ 	.byte	0x03, 0x19
        /*0052*/ 	.short	0x0280


	//----- nvinfo : EIATTR_PARAM_CBANK
	.align		4
        /*0054*/ 	.byte	0x04, 0x0a
        /*0056*/ 	.short	(.L_404 - .L_403)
	.align		4
.L_403:
        /*0058*/ 	.word	index@(.nv.constant0._ZN5flash44flash_bwd_dq_dk_dv_loop_seqk_parallel_kernelI23Flash_bwd_kernel_traitsILi128ELi64ELi64ELi8ELi4ELi2ELi2ELb1ELb0EN7cutlass10bfloat16_tE19Flash_kernel_traitsILi128ELi64ELi64ELi8ES3_EELb0ELb1ELb0ELb1ELb0ELb0ELb1EEEvNS_16Flash_bwd_paramsE)
        /*005c*/ 	.short	0x0210
        /*005e*/ 	.short	0x0280


	//----- nvinfo : EIATTR_SW_WAR
	.align		4
.L_404:
        /*0060*/ 	.byte	0x04, 0x36
        /*0062*/ 	.short	(.L_406 - .L_405)
.L_405:
        /*0064*/ 	.word	0x00000008
.L_406:


//--------------------- .nv.info._ZN5flash25flash_bwd_dot_do_o_kernelILb0E23Flash_bwd_kernel_traitsILi128ELi64ELi64ELi8ELi4ELi2ELi2ELb1ELb0EN7cutlass10bfloat16_tE19Flash_kernel_traitsILi128ELi64ELi64ELi8ES3_EEEEvNS_16Flash_bwd_paramsE --------------------------
	.section	.nv.info._ZN5flash25flash_bwd_dot_do_o_kernelILb0E23Flash_bwd_kernel_traitsILi128ELi64ELi64ELi8ELi4ELi2ELi2ELb1ELb0EN7cutlass10bfloat16_tE19Flash_kernel_traitsILi128ELi64ELi64ELi8ES3_EEEEvNS_16Flash_bwd_paramsE,"",@"SHT_CUDA_INFO"
	.sectionflags	@""
	.align	4


	//----- nvinfo : EIATTR_CUDA_API_VERSION
	.align		4
        /*0000*/ 	.byte	0x04, 0x37
        /*0002*/ 	.short	(.L_408 - .L_407)
.L_407:
        /*0004*/ 	.word	0x00000082


	//----- nvinfo : EIATTR_KPARAM_INFO
	.align		4
.L_408:
        /*0008*/ 	.byte	0x04, 0x17
        /*000a*/ 	.short	(.L_410 - .L_409)
.L_409:
        /*000c*/ 	.word	0x00000000
        /*0010*/ 	.short	0x0000
        /*0012*/ 	.short	0x0000
        /*0014*/ 	.byte	0x00, 0xf0, 0x01, 0x0a


	//----- nvinfo : EIATTR_SPARSE_MMA_MASK
	.align		4
.L_410:
        /*0018*/ 	.byte	0x03, 0x50
        /*001a*/ 	.short	0x0000


	//----- nvinfo : EIATTR_MAXREG_COUNT
	.align		4
        /*001c*/ 	.byte	0x03, 0x1b
        /*001e*/ 	.short	0x00ff


	//----- nvinfo : EIATTR_MERCURY_ISA_VERSION
	.align		4
        /*0020*/ 	.byte	0x03, 0x5f
        /*0022*/ 	.short	0x0101


	//----- nvinfo : EIATTR_COOP_GROUP_MASK_REGIDS
	.align		4
        /*0024*/ 	.byte	0x04, 0x29
        /*0026*/ 	.short	(.L_412 - .L_411)


	//   ....[0]....
.L_411:
        /*0028*/ 	.word	0xffffffff


	//   ....[1]....
        /*002c*/ 	.word	0xffffffff


	//   ....[2]....
        /*0030*/ 	.word	0xffffffff


	//   ....[3]....
        /*0034*/ 	.word	0xffffffff


	//   ....[4]....
        /*0038*/ 	.word	0xffffffff


	//   ....[5]....
        /*003c*/ 	.word	0xffffffff


	//----- nvinfo : EIATTR_COOP_GROUP_INSTR_OFFSETS
	.align		4
.L_412:
        /*0040*/ 	.byte	0x04, 0x28
        /*0042*/ 	.short	(.L_414 - .L_413)


	//   ....[0]....
.L_413:
        /*0044*/ 	.word	0x000011a0


	//   ....[1]....
        /*0048*/ 	.word	0x000011b0


	//   ....[2]....
        /*004c*/ 	.word	0x000011f0


	//   ....[3]....
        /*0050*/ 	.word	0x00001200


	//   ....[4]....
        /*0054*/ 	.word	0x00001250


	//   ....[5]....
        /*0058*/ 	.word	0x00001270


	//----- nvinfo : EIATTR_EXIT_INSTR_OFFSETS
	.align		4
.L_414:
        /*005c*/ 	.byte	0x04, 0x1c
        /*005e*/ 	.short	(.L_416 - .L_415)


	//   ....[0]....
.L_415:
        /*0060*/ 	.word	0x00000130


	//   ....[1]....
        /*0064*/ 	.word	0x00001300


	//   ....[2]....
        /*0068*/ 	.word	0x00001320


	//----- nvinfo : EIATTR_CRS_STACK_SIZE
	.align		4
.L_416:
        /*006c*/ 	.byte	0x04, 0x1e
        /*006e*/ 	.short	(.L_418 - .L_417)
.L_417:
        /*0070*/ 	.word	0x00000000


	//----- nvinfo : EIATTR_CBANK_PARAM_SIZE
	.align		4
.L_418:
        /*0074*/ 	.byte	0x03, 0x19
        /*0076*/ 	.short	0x0280


	//----- nvinfo : EIATTR_PARAM_CBANK
	.align		4
        /*0078*/ 	.byte	0x04, 0x0a
        /*007a*/ 	.short	(.L_420 - .L_419)
	.align		4
.L_419:
        /*007c*/ 	.word	index@(.nv.constant0._ZN5flash25flash_bwd_dot_do_o_kernelILb0E23Flash_bwd_kernel_traitsILi128ELi64ELi64ELi8ELi4ELi2ELi2ELb1ELb0EN7cutlass10bfloat16_tE19Flash_kernel_traitsILi128ELi64ELi64ELi8ES3_EEEEvNS_16Flash_bwd_paramsE)
        /*0080*/ 	.short	0x0210
        /*0082*/ 	.short	0x0280


	//----- nvinfo : EIATTR_SW_WAR
	.align		4
.L_420:
        /*0084*/ 	.byte	0x04, 0x36
        /*0086*/ 	.short	(.L_422 - .L_421)
.L_421:
        /*0088*/ 	.word	0x00000008
.L_422:


//--------------------- .nv.info._ZN5flash25flash_bwd_dot_do_o_kernelILb1E23Flash_bwd_kernel_traitsILi128ELi64ELi64ELi8ELi4ELi2ELi2ELb1ELb0EN7cutlass10bfloat16_tE19Flash_kernel_traitsILi128ELi64ELi64ELi8ES3_EEEEvNS_16Flash_bwd_paramsE --------------------------
	.section	.nv.info._ZN5flash25flash_bwd_dot_do_o_kernelILb1E23Flash_bwd_kernel_traitsILi128ELi64ELi64ELi8ELi4ELi2ELi2ELb1ELb0EN7cutlass10bfloat16_tE19Flash_kernel_traitsILi128ELi64ELi64ELi8ES3_EEEEvNS_16Flash_bwd_paramsE,"",@"SHT_CUDA_INFO"
	.sectionflags	@""
	.align	4


	//----- nvinfo : EIATTR_CUDA_API_VERSION
	.align		4
        /*0000*/ 	.byte	0x04, 0x37
        /*0002*/ 	.short	(.L_424 - .L_423)
.L_423:
        /*0004*/ 	.word	0x00000082


	//----- nvinfo : EIATTR_KPARAM_INFO
	.align		4
.L_424:
        /*0008*/ 	.byte	0x04, 0x17
        /*000a*/ 	.short	(.L_426 - .L_425)
.L_425:
        /*000c*/ 	.word	0x00000000
        /*0010*/ 	.short	0x0000
        /*0012*/ 	.short	0x0000
        /*0014*/ 	.byte	0x00, 0xf0, 0x01, 0x0a


	//----- nvinfo : EIATTR_SPARSE_MMA_MASK
	.align		4
.L_426:
        /*0018*/ 	.byte	0x03, 0x50
        /*001a*/ 	.short	0x0000


	//----- nvinfo : EIATTR_MAXREG_COUNT
	.align		4
        /*001c*/ 	.byte	0x03, 0x1b
        /*001e*/ 	.short	0x00ff


	//----- nvinfo : EIATTR_MERCURY_ISA_VERSION
	.align		4
        /*0020*/ 	.byte	0x03, 0x5f
        /*0022*/ 	.short	0x0101


	//----- nvinfo : EIATTR_COOP_GROUP_MASK_REGIDS
	.align		4
        /*0024*/ 	.byte	0x04, 0x29
        /*0026*/ 	.short	(.L_428 - .L_427)


	//   ....[0]....
.L_427:
        /*0028*/ 	.word	0xffffffff


	//   ....[1]....
        /*002c*/ 	.word	0xffffffff


	//   ....[2]....
        /*0030*/ 	.word	0xffffffff


	//   ....[3]....
        /*0034*/ 	.word	0xffffffff


	//   ....[4]....
        /*0038*/ 	.word	0xffffffff


	//   ....[5]....
        /*003c*/ 	.word	0xffffffff


	//----- nvinfo : EIATTR_COOP_GROUP_INSTR_OFFSETS
	.align		4
.L_428:
        /*0040*/ 	.byte	0x04, 0x28
        /*0042*/ 	.short	(.L_430 - .L_429)


	//   ....[0]....
.L_429:
        /*0044*/ 	.word	0x00001460


	//   ....[1]....
        /*0048*/ 	.word	0x00001470


	//   ....[2]....
        /*004c*/ 	.word	0x000014a0


	//   ....[3]....
        /*0050*/ 	.word	0x000014d0


	//   ....[4]....
        /*0054*/ 	.word	0x00001510


	//   ....[5]....
        /*0058*/ 	.word	0x00001550


	//----- nvinfo : EIATTR_EXIT_INSTR_OFFSETS
	.align		4
.L_430:
        /*005c*/ 	.byte	0x04, 0x1c
        /*005e*/ 	.short	(.L_432 - .L_431)


	//   ....[0]....
.L_431:
        /*0060*/ 	.word	0x00000130


	//   ....[1]....
        /*0064*/ 	.word	0x000016d0


	//----- nvinfo : EIATTR_CRS_STACK_SIZE
	.align		4
.L_432:
        /*0068*/ 	.byte	0x04, 0x1e
        /*006a*/ 	.short	(.L_434 - .L_433)
.L_433:
        /*006c*/ 	.word	0x00000000


	//----- nvinfo : EIATTR_CBANK_PARAM_SIZE
	.align		4
.L_434:
        /*0070*/ 	.byte	0x03, 0x19
        /*0072*/ 	.short	0x0280


	//----- nvinfo : EIATTR_PARAM_CBANK
	.align		4
        /*0074*/ 	.byte	0x04, 0x0a
        /*0076*/ 	.short	(.L_436 - .L_435)
	.align		4
.L_435:
        /*0078*/ 	.word	index@(.nv.constant0._ZN5flash25flash_bwd_dot_do_o_kernelILb1E23Flash_bwd_kernel_traitsILi128ELi64ELi64ELi8ELi4ELi2ELi2ELb1ELb0EN7cutlass10bfloat16_tE19Flash_kernel_traitsILi128ELi64ELi64ELi8ES3_EEEEvNS_16Flash_bwd_paramsE)
        /*007c*/ 	.short	0x0210
        /*007e*/ 	.short	0x0280


	//----- nvinfo : EIATTR_SW_WAR
	.align		4
.L_436:
        /*0080*/ 	.byte	0x04, 0x36
        /*0082*/ 	.short	(.L_438 - .L_437)
.L_437:
        /*0084*/ 	.word	0x00000008
.L_438:


//--------------------- .nv.info._ZN5flash27flash_bwd_convert_dq_kernelI23Flash_bwd_kernel_traitsILi128ELi64ELi128ELi8ELi2ELi4ELi2ELb0ELb0EN7cutlass10bfloat16_tE19Flash_kernel_traitsILi128ELi64ELi128ELi8ES3_EEEEvNS_16Flash_bwd_paramsEi --------------------------
	.section	.nv.info._ZN5flash27flash_bwd_convert_dq_kernelI23Flash_bwd_kernel_traitsILi128ELi64ELi128ELi8ELi2ELi4ELi2ELb0ELb0EN7cutlass10bfloat16_tE19Flash_kernel_traitsILi128ELi64ELi128ELi8ES3_EEEEvNS_16Flash_bwd_paramsEi,"",@"SHT_CUDA_INFO"
	.sectionflags	@""
	.align	4


	//----- nvinfo : EIATTR_CUDA_API_VERSION
	.align		4
        /*0000*/ 	.byte	0x04, 0x37
        /*0002*/ 	.short	(.L_440 - .L_439)
.L_439:
        /*0004*/ 	.word	0x00000082


	//----- nvinfo : EIATTR_KPARAM_INFO
	.align		4
.L_440:
        /*0008*/ 	.byte	0x04, 0x17
        /*000a*/ 	.short	(.L_442 - .L_441)
.L_441:
        /*000c*/ 	.word	0x00000000
        /*0010*/ 	.short	0x0001
        /*0012*/ 	.short	0x0280
        /*0014*/ 	.byte	0x00, 0xf0, 0x11, 0x00


	//----- nvinfo : EIATTR_KPARAM_INFO
	.align		4
.L_442:
        /*0018*/ 	.byte	0x04, 0x17
        /*001a*/ 	.short	(.L_444 - .L_443)
.L_443:
        /*001c*/ 	.word	0x00000000
        /*0020*/ 	.short	0x0000
        /*0022*/ 	.short	0x0000
        /*0024*/ 	.byte	0x00, 0xf0, 0x01, 0x0a


	//----- nvinfo : EIATTR_SPARSE_MMA_MASK
	.align		4
.L_444:
        /*0028*/ 	.byte	0x03, 0x50
        /*002a*/ 	.short	0x0000


	//----- nvinfo : EIATTR_MAXREG_COUNT
	.align		4
        /*002c*/ 	.byte	0x03, 0x1b
        /*002e*/ 	.short	0x00ff


	//----- nvinfo : EIATTR_NUM_BARRIERS
	.align		4
        /*0030*/ 	.byte	0x02, 0x4c
        /*0032*/ 	.byte	0x01
	.zero		1


	//----- nvinfo : EIATTR_MERCURY_ISA_VERSION
	.align		4
        /*0034*/ 	.byte	0x03, 0x5f
        /*0036*/ 	.short	0x0101


	//----- nvinfo : EIATTR_EXIT_INSTR_OFFSETS
	.align		4
        /*0038*/ 	.byte	0x04, 0x1c
        /*003a*/ 	.short	(.L_446 - .L_445)


	//   ....[0]....
.L_445:
        /*003c*/ 	.word	0x00000100


	//   ....[1]....
        /*0040*/ 	.word	0x000017b0


	//   ....[2]....
        /*0044*/ 	.word	0x000018b0


	//   ....[3]....
        /*0048*/ 	.word	0x000018d0


	//----- nvinfo : EIATTR_CRS_STACK_SIZE
	.align		4
.L_446:
        /*004c*/ 	.byte	0x04, 0x1e
        /*004e*/ 	.short	(.L_448 - .L_447)
.L_447:
        /*0050*/ 	.word	0x00000000


	//----- nvinfo : EIATTR_CBANK_PARAM_SIZE
	.align		4
.L_448:
        /*0054*/ 	.byte	0x03, 0x19
        /*0056*/ 	.short	0x0284


	//----- nvinfo : EIATTR_PARAM_CBANK
	.align		4
        /*0058*/ 	.byte	0x04, 0x0a
        /*005a*/ 	.short	(.L_450 - .L_449)
	.align		4
.L_449:
        /*005c*/ 	.word	index@(.nv.constant0._ZN5flash27flash_bwd_convert_dq_kernelI23Flash_bwd_kernel_traitsILi128ELi64ELi128ELi8ELi2ELi4ELi2ELb0ELb0EN7cutlass10bfloat16_tE19Flash_kernel_traitsILi128ELi64ELi128ELi8ES3_EEEEvNS_16Flash_bwd_paramsEi)
        /*0060*/ 	.short	0x0210
        /*0062*/ 	.short	0x0284


	//----- nvinfo : EIATTR_SW_WAR
	.align		4
.L_450:
        /*0064*/ 	.byte	0x04, 0x36
        /*0066*/ 	.short	(.L_452 - .L_451)
.L_451:
        /*0068*/ 	.word	0x00000008
.L_452:


//--------------------- .nv.info._ZN5flash44flash_bwd_dq_dk_dv_loop_seqk_parallel_kernelI23Flash_bwd_kernel_traitsILi128ELi64ELi128ELi8ELi2ELi4ELi2ELb0ELb0EN7cutlass10bfloat16_tE19Flash_kernel_traitsILi128ELi64ELi128ELi8ES3_EELb1ELb1ELb0ELb0ELb0ELb0ELb0EEEvNS_16Flash_bwd_paramsE --------------------------
	.section	.nv.info._ZN5flash44flash_bwd_dq_dk_dv_loop_seqk_parallel_kernelI23Flash_bwd_kernel_traitsILi128ELi64ELi128ELi8ELi2ELi4ELi2ELb0ELb0EN7cutlass10bfloat16_tE19Flash_kernel_traitsILi128ELi64ELi128ELi8ES3_EELb1ELb1ELb0ELb0ELb0ELb0ELb0EEEvNS_16Flash_bwd_paramsE,"",@"SHT_CUDA_INFO"
	.sectionflags	@""
	.align	4


	//----- nvinfo : EIATTR_CUDA_API_VERSION
	.align		4
        /*0000*/ 	.byte	0x04, 0x37
        /*0002*/ 	.short	(.L_454 - .L_453)
.L_453:
        /*0004*/ 	.word	0x00000082


	//----- nvinfo : EIATTR_KPARAM_INFO
	.align		4
.L_454:
        /*0008*/ 	.byte	0x04, 0x17
        /*000a*/ 	.short	(.L_456 - .L_455)
.L_455:
        /*000c*/ 	.word	0x00000000
        /*0010*/ 	.short	0x0000
        /*0012*/ 	.short	0x0000
        /*0014*/ 	.byte	0x00, 0xf0, 0x01, 0x0a


	//----- nvinfo : EIATTR_SPARSE_MMA_MASK
	.align		4
.L_456:
        /*0018*/ 	.byte	0x03, 0x50
        /*001a*/ 	.short	0x0000


	//----- nvinfo : EIATTR_MAXREG_COUNT
	.align		4
        /*001c*/ 	.byte	0x03, 0x1b
        /*001e*/ 	.short	0x00ff


	//----- nvinfo : EIATTR_NUM_BARRIERS
	.align		4
        /*0020*/ 	.byte	0x02, 0x4c
        /*0022*/ 	.byte	0x01
	.zero		1


	//----- nvinfo : EIATTR_ANNOTATIONS
	.align		4
        /*0024*/ 	.byte	0x04, 0x55
        /*0026*/ 	.short	(.L_458 - .L_457)


	//   ....[0]....
.L_457:
        /*0028*/ 	.word	0x00000001
        /*002c*/ 	.byte	0xa0, 0x03, 0x00, 0x00, 0x01, 0x00, 0x00, 0x00, 0xe0, 0x05, 0x00, 0x00, 0x01, 0x00, 0x00, 0x00
        /*003c*/ 	.byte	0x00, 0x09, 0x00, 0x00, 0x01, 0x00, 0x00, 0x00, 0x40, 0x09, 0x00, 0x00, 0x01, 0x00, 0x00, 0x00
        /*004c*/ 	.byte	0x70, 0x09, 0x00, 0x00, 0x01, 0x00, 0x00, 0x00, 0xa0, 0x09, 0x00, 0x00, 0x01, 0x00, 0x00, 0x00
        /*005c*/ 	.byte	0x30, 0x46, 0x00, 0x00, 0x01, 0x00, 0x00, 0x00, 0x80, 0x4d, 0x00, 0x00, 0x01, 0x00, 0x00, 0x00
        /*006c*/ 	.byte	0x90, 0xa0, 0x00, 0x00, 0x01, 0x00, 0x00, 0x00, 0xc0, 0xa0, 0x00, 0x00, 0x01, 0x00, 0x00, 0x00
        /*007c*/ 	.byte	0xd0, 0xa0, 0x00, 0x00, 0x01, 0x00, 0x00, 0x00, 0xe0, 0xa0, 0x00, 0x00


	//----- nvinfo : EIATTR_MERCURY_ISA_VERSION
	.align		4
.L_458:
        /*0088*/ 	.byte	0x03, 0x5f
        /*008a*/ 	.short	0x0101


	//----- nvinfo : EIATTR_EXIT_INSTR_OFFSETS
	.align		4
        /*008c*/ 	.byte	0x04, 0x1c
        /*008e*/ 	.short	(.L_460 - .L_459)


	//   ....[0]....
.L_459:
        /*0090*/ 	.word	0x000000a0


	//   ....[1]....
        /*0094*/ 	.word	0x0000c180


	//----- nvinfo : EIATTR_CRS_STACK_SIZE
	.align		4
.L_460:
        /*0098*/ 	.byte	0x04, 0x1e
        /*009a*/ 	.short	(.L_462 - .L_461)
.L_461:
        /*009c*/ 	.word	0x00000000


	//----- nvinfo : EIATTR_CBANK_PARAM_SIZE
	.align		4
.L_462:
        /*00a0*/ 	.byte	0x03, 0x19
        /*00a2*/ 	.short	0x0280


	//----- nvinfo : EIATTR_PARAM_CBANK
	.align		4
        /*00a4*/ 	.byte	0x04, 0x0a
        /*00a6*/ 	.short	(.L_464 - .L_463)
	.align		4
.L_463:
        /*00a8*/ 	.word	index@(.nv.constant0._ZN5flash44flash_bwd_dq_dk_dv_loop_seqk_parallel_kernelI23Flash_bwd_kernel_traitsILi128ELi64ELi128ELi8ELi2ELi4ELi2ELb0ELb0EN7cutlass10bfloat16_tE19Flash_kernel_traitsILi128ELi64ELi128ELi8ES3_EELb1ELb1ELb0ELb0ELb0ELb0ELb0EEEvNS_16Flash_bwd_paramsE)
        /*00ac*/ 	.short	0x0210
        /*00ae*/ 	.short	0x0280


	//----- nvinfo : EIATTR_SW_WAR
	.align		4
.L_464:
        /*00b0*/ 	.byte	0x04, 0x36
        /*00b2*/ 	.short	(.L_466 - .L_465)
.L_465:
        /*00b4*/ 	.word	0x00000008
.L_466:


//--------------------- .nv.info._ZN5flash44flash_bwd_dq_dk_dv_loop_seqk_parallel_kernelI23Flash_bwd_kernel_traitsILi128ELi64ELi128ELi8ELi2ELi4ELi2ELb0ELb0EN7cutlass10bfloat16_tE19Flash_kernel_traitsILi128ELi64ELi128ELi8ES3_EELb0ELb1ELb0ELb0ELb0ELb0ELb1EEEvNS_16Flash_bwd_paramsE --------------------------
	.section	.nv.info._ZN5flash44flash_bwd_dq_dk_dv_loop_seqk_parallel_kernelI23Flash_bwd_kernel_traitsILi128ELi64ELi128ELi8ELi2ELi4ELi2ELb0ELb0EN7cutlass10bfloat16_tE19Flash_kernel_traitsILi128ELi64ELi128ELi8ES3_EELb0ELb1ELb0ELb0ELb0ELb0ELb1EEEvNS_16Flash_bwd_paramsE,"",@"SHT_CUDA_INFO"
	.sectionflags	@""
	.align	4


	//----- nvinfo : EIATTR_CUDA_API_VERSION
	.align		4
        /*0000*/ 	.byte	0x04, 0x37
        /*0002*/ 	.short	(.L_468 - .L_467)
.L_467:
        /*0004*/ 	.word	0x00000082


	//----- nvinfo : EIATTR_KPARAM_INFO
	.align		4
.L_468:
        /*0008*/ 	.byte	0x04, 0x17
        /*000a*/ 	.short	(.L_470 - .L_469)
.L_469:
        /*000c*/ 	.word	0x00000000
        /*0010*/ 	.short	0x0000
        /*0012*/ 	.short	0x0000
        /*0014*/ 	.byte	0x00, 0xf0, 0x01, 0x0a


	//----- nvinfo : EIATTR_SPARSE_MMA_MASK
	.align		4
.L_470:
        /*0018*/ 	.byte	0x03, 0x50
        /*001a*/ 	.short	0x0000


	//----- nvinfo : EIATTR_MAXREG_COUNT
	.align		4
        /*001c*/ 	.byte	0x03, 0x1b
        /*001e*/ 	.short	0x00ff


	//----- nvinfo : EIATTR_NUM_BARRIERS
	.align		4
        /*0020*/ 	.byte	0x02, 0x4c
        /*0022*/ 	.byte	0x01
	.zero		1


	//----- nvinfo : EIATTR_ANNOTATIONS
	.align		4
        /*0024*/ 	.byte	0x04, 0x55
        /*0026*/ 	.short	(.L_472 - .L_471)


	//   ....[0]....
.L_471:
        /* <DEDUP_REMOVED lines=43> */


	//----- nvinfo : EIATTR_MERCURY_ISA_VERSION
	.align		4
.L_472:
        /*02c0*/ 	.byte	0x03, 0x5f
        /*02c2*/ 	.short	0x0101


	//----- nvinfo : EIATTR_EXIT_INSTR_OFFSETS
	.align		4
        /*02c4*/ 	.byte	0x04, 0x1c
        /*02c6*/ 	.short	(.L_474 - .L_473)


	//   ....[0]....
.L_473:
        /*02c8*/ 	.word	0x000000a0


	//   ....[1]....
        /*02cc*/ 	.word	0x0000bb40


	//----- nvinfo : EIATTR_CRS_STACK_SIZE
	.align		4
.L_474:
        /*02d0*/ 	.byte	0x04, 0x1e
        /*02d2*/ 	.short	(.L_476 - .L_475)
.L_475:
        /*02d4*/ 	.word	0x00000000


	//----- nvinfo : EIATTR_CBANK_PARAM_SIZE
	.align		4
.L_476:
        /*02d8*/ 	.byte	0x03, 0x19
        /*02da*/ 	.short	0x0280


	//----- nvinfo : EIATTR_PARAM_CBANK
	.align		4
        /*02dc*/ 	.byte	0x04, 0x0a
        /*02de*/ 	.short	(.L_478 - .L_477)
	.align		4
.L_477:
        /*02e0*/ 	.word	index@(.nv.constant0._ZN5flash44flash_bwd_dq_dk_dv_loop_seqk_parallel_kernelI23Flash_bwd_kernel_traitsILi128ELi64ELi128ELi8ELi2ELi4ELi2ELb0ELb0EN7cutlass10bfloat16_tE19Flash_kernel_traitsILi128ELi64ELi128ELi8ES3_EELb0ELb1ELb0ELb0ELb0ELb0ELb1EEEvNS_16Flash_bwd_paramsE)
        /*02e4*/ 	.short	0x0210
        /*02e6*/ 	.short	0x0280


	//----- nvinfo : EIATTR_SW_WAR
	.align		4
.L_478:
        /*02e8*/ 	.byte	0x04, 0x36
        /*02ea*/ 	.short	(.L_480 - .L_479)
.L_479:
        /*02ec*/ 	.word	0x00000008
.L_480:


//--------------------- .nv.info._ZN5flash44flash_bwd_dq_dk_dv_loop_seqk_parallel_kernelI23Flash_bwd_kernel_traitsILi128ELi64ELi128ELi8ELi2ELi4ELi2ELb0ELb0EN7cutlass10bfloat16_tE19Flash_kernel_traitsILi128ELi64ELi128ELi8ES3_EELb1ELb1ELb0ELb0ELb1ELb1ELb0EEEvNS_16Flash_bwd_paramsE --------------------------
	.section	.nv.info._ZN5flash44flash_bwd_dq_dk_dv_loop_seqk_parallel_kernelI23Flash_bwd_kernel_traitsILi128ELi64ELi128ELi8ELi2ELi4ELi2ELb0ELb0EN7cutlass10bfloat16_tE19Flash_kernel_traitsILi128ELi64ELi128ELi8ES3_EELb1ELb1ELb0ELb0ELb1ELb1ELb0EEEvNS_16Flash_bwd_paramsE,"",@"SHT_CUDA_INFO"
	.sectionflags	@""
	.align	4


	//----- nvinfo : EIATTR_CUDA_API_VERSION
	.align		4
        /*0000*/ 	.byte	0x04, 0x37
        /*0002*/ 	.short	(.L_482 - .L_481)
.L_481:
        /*0004*/ 	.word	0x00000082


	//----- nvinfo : EIATTR_KPARAM_INFO
	.align		4
.L_482:
        /*0008*/ 	.byte	0x04, 0x17
        /*000a*/ 	.short	(.L_484 - .L_483)
.L_483:
        /*000c*/ 	.word	0x00000000
        /*0010*/ 	.short	0x0000
        /*0012*/ 	.short	0x0000
        /*0014*/ 	.byte	0x00, 0xf0, 0x01, 0x0a


	//----- nvinfo : EIATTR_SPARSE_MMA_MASK
	.align		4
.L_484:
        /*0018*/ 	.byte	0x03, 0x50
        /*001a*/ 	.short	0x0000


	//----- nvinfo : EIATTR_MAXREG_COUNT
	.align		4
        /*001c*/ 	.byte	0x03, 0x1b
        /*001e*/ 	.short	0x00ff


	//----- nvinfo : EIATTR_NUM_BARRIERS
	.align		4
        /*0020*/ 	.byte	0x02, 0x4c
        /*0022*/ 	.byte	0x01
	.zero		1


	//----- nvinfo : EIATTR_ANNOTATIONS
	.align		4
        /*0024*/ 	.byte	0x04, 0x55
        /*0026*/ 	.short	(.L_486 - .L_485)


	//   ....[0]....
.L_485:
        /*0028*/ 	.word	0x00000001
        /*002c*/ 	.byte	0x20, 0x04, 0x00, 0x00, 0x01, 0x00, 0x00, 0x00, 0xe0, 0x08, 0x00, 0x00, 0x01, 0x00, 0x00, 0x00
        /*003c*/ 	.byte	0x20, 0x09, 0x00, 0x00, 0x01, 0x00, 0x00, 0x00, 0x60, 0x09, 0x00, 0x00, 0x01, 0x00, 0x00, 0x00
        /*004c*/ 	.byte	0x80, 0x09, 0x00, 0x00, 0x01, 0x00, 0x00, 0x00, 0xc0, 0x25, 0x00, 0x00, 0x01, 0x00, 0x00, 0x00
        /*005c*/ 	.byte	0xa0, 0x71, 0x00, 0x00, 0x01, 0x00, 0x00, 0x00, 0xd0, 0x71, 0x00, 0x00, 0x01, 0x00, 0x00, 0x00
        /*006c*/ 	.byte	0xe0, 0x71, 0x00, 0x00, 0x01, 0x00, 0x00, 0x00, 0xf0, 0x71, 0x00, 0x00


	//----- nvinfo : EIATTR_MERCURY_ISA_VERSION
	.align		4
.L_486:
        /*0078*/ 	.byte	0x03, 0x5f
        /*007a*/ 	.short	0x0101


	//----- nvinfo : EIATTR_EXIT_INSTR_OFFSETS
	.align		4
        /*007c*/ 	.byte	0x04, 0x1c
        /*007e*/ 	.short	(.L_488 - .L_487)


	//   ....[0]....
.L_487:
        /*0080*/ 	.word	0x000000a0


	//   ....[1]....
        /*0084*/ 	.word	0x00008960


	//----- nvinfo : EIATTR_CBANK_PARAM_SIZE
	.align		4
.L_488:
        /*0088*/ 	.byte	0x03, 0x19
        /*008a*/ 	.short	0x0280


	//----- nvinfo : EIATTR_PARAM_CBANK
	.align		4
        /*008c*/ 	.byte	0x04, 0x0a
        /*008e*/ 	.short	(.L_490 - .L_489)
	.align		4
.L_489:
        /*0090*/ 	.word	index@(.nv.constant0._ZN5flash44flash_bwd_dq_dk_dv_loop_seqk_parallel_kernelI23Flash_bwd_kernel_traitsILi128ELi64ELi128ELi8ELi2ELi4ELi2ELb0ELb0EN7cutlass10bfloat16_tE19Flash_kernel_traitsILi128ELi64ELi128ELi8ES3_EELb1ELb1ELb0ELb0ELb1ELb1ELb0EEEvNS_16Flash_bwd_paramsE)
        /*0094*/ 	.short	0x0210
        /*0096*/ 	.short	0x0280


	//----- nvinfo : EIATTR_SW_WAR
	.align		4
.L_490:
        /*0098*/ 	.byte	0x04, 0x36
        /*009a*/ 	.short	(.L_492 - .L_491)
.L_491:
        /*009c*/ 	.word	0x00000008
.L_492:


//--------------------- .nv.info._ZN5flash44flash_bwd_dq_dk_dv_loop_seqk_parallel_kernelI23Flash_bwd_kernel_traitsILi128ELi64ELi128ELi8ELi2ELi4ELi2ELb0ELb0EN7cutlass10bfloat16_tE19Flash_kernel_traitsILi128ELi64ELi128ELi8ES3_EELb0ELb1ELb0ELb0ELb1ELb1ELb1EEEvNS_16Flash_bwd_paramsE --------------------------
	.section	.nv.info._ZN5flash44flash_bwd_dq_dk_dv_loop_seqk_parallel_kernelI23Flash_bwd_kernel_traitsILi128ELi64ELi128ELi8ELi2ELi4ELi2ELb0ELb0EN7cutlass10bfloat16_tE19Flash_kernel_traitsILi128ELi64ELi128ELi8ES3_EELb0ELb1ELb0ELb0ELb1ELb1ELb1EEEvNS_16Flash_bwd_paramsE,"",@"SHT_CUDA_INFO"
	.sectionflags	@""
	.align	4


	//----- nvinfo : EIATTR_CUDA_API_VERSION
	.align		4
        /*0000*/ 	.byte	0x04, 0x37
        /*0002*/ 	.short	(.L_494 - .L_493)
.L_493:
        /*0004*/ 	.word	0x00000082


	//----- nvinfo : EIATTR_KPARAM_INFO
	.align		4
.L_494:
        /*0008*/ 	.byte	0x04, 0x17
        /*000a*/ 	.short	(.L_496 - .L_495)
.L_495:
        /*000c*/ 	.word	0x00000000
        /*0010*/ 	.short	0x0000
        /*0012*/ 	.short	0x0000
        /*0014*/ 	.byte	0x00, 0xf0, 0x01, 0x0a


	//----- nvinfo : EIATTR_SPARSE_MMA_MASK
	.align		4
.L_496:
        /*0018*/ 	.byte	0x03, 0x50
        /*001a*/ 	.short	0x0000


	//----- nvinfo : EIATTR_MAXREG_COUNT
	.align		4
        /*001c*/ 	.byte	0x03, 0x1b
        /*001e*/ 	.short	0x00ff


	//----- nvinfo : EIATTR_NUM_BARRIERS
	.align		4
        /*0020*/ 	.byte	0x02, 0x4c
        /*0022*/ 	.byte	0x01
	.zero		1


	//----- nvinfo : EIATTR_ANNOTATIONS
	.align		4
        /*0024*/ 	.byte	0x04, 0x55
        /*0026*/ 	.short	(.L_498 - .L_497)


	//   ....[0]....
.L_497:
        /* <DEDUP_REMOVED lines=41> */


	//----- nvinfo : EIATTR_MERCURY_ISA_VERSION
	.align		4
.L_498:
        /*02a8*/ 	.byte	0x03, 0x5f
        /*02aa*/ 	.short	0x0101


	//----- nvinfo : EIATTR_EXIT_INSTR_OFFSETS
	.align		4
        /*02ac*/ 	.byte	0x04, 0x1c
        /*02ae*/ 	.short	(.L_500 - .L_499)


	//   ....[0]....
.L_499:
        /*02b0*/ 	.word	0x000000a0


	//   ....[1]....
        /*02b4*/ 	.word	0x000084c0


	//----- nvinfo : EIATTR_CBANK_PARAM_SIZE
	.align		4
.L_500:
        /*02b8*/ 	.byte	0x03, 0x19
        /*02ba*/ 	.short	0x0280


	//----- nvinfo : EIATTR_PARAM_CBANK
	.align		4
        /*02bc*/ 	.byte	0x04, 0x0a
        /*02be*/ 	.short	(.L_502 - .L_501)
	.align		4
.L_501:
        /*02c0*/ 	.word	index@(.nv.constant0._ZN5flash44flash_bwd_dq_dk_dv_loop_seqk_parallel_kernelI23Flash_bwd_kernel_traitsILi128ELi64ELi128ELi8ELi2ELi4ELi2ELb0ELb0EN7cutlass10bfloat16_tE19Flash_kernel_traitsILi128ELi64ELi128ELi8ES3_EELb0ELb1ELb0ELb0ELb1ELb1ELb1EEEvNS_16Flash_bwd_paramsE)
        /*02c4*/ 	.short	0x0210
        /*02c6*/ 	.short	0x0280


	//----- nvinfo : EIATTR_SW_WAR
	.align		4
.L_502:
        /*02c8*/ 	.byte	0x04, 0x36
        /*02ca*/ 	.short	(.L_504 - .L_503)
.L_503:
        /*02cc*/ 	.word	0x00000008
.L_504:


//--------------------- .nv.info._ZN5flash44flash_bwd_dq_dk_dv_loop_seqk_parallel_kernelI23Flash_bwd_kernel_traitsILi128ELi64ELi128ELi8ELi2ELi4ELi2ELb0ELb0EN7cutlass10bfloat16_tE19Flash_kernel_traitsILi128ELi64ELi128ELi8ES3_EELb1ELb1ELb0ELb0ELb0ELb1ELb0EEEvNS_16Flash_bwd_paramsE --------------------------
	.section	.nv.info._ZN5flash44flash_bwd_dq_dk_dv_loop_seqk_parallel_kernelI23Flash_bwd_kernel_traitsILi128ELi64ELi128ELi8ELi2ELi4ELi2ELb0ELb0EN7cutlass10bfloat16_tE19Flash_kernel_traitsILi128ELi64ELi128ELi8ES3_EELb1ELb1ELb0ELb0ELb0ELb1ELb0EEEvNS_16Flash_bwd_paramsE,"",@"SHT_CUDA_INFO"
	.sectionflags	@""
	.align	4


	//----- nvinfo : EIATTR_CUDA_API_VERSION
	.align		4
        /*0000*/ 	.byte	0x04, 0x37
        /*0002*/ 	.short	(.L_506 - .L_505)
.L_505:
        /*0004*/ 	.word	0x00000082


	//----- nvinfo : EIATTR_KPARAM_INFO
	.align		4
.L_506:
        /*0008*/ 	.byte	0x04, 0x17
        /*000a*/ 	.short	(.L_508 - .L_507)
.L_507:
        /*000c*/ 	.word	0x00000000
        /*0010*/ 	.short	0x0000
        /*0012*/ 	.short	0x0000
        /*0014*/ 	.byte	0x00, 0xf0, 0x01, 0x0a


	//----- nvinfo : EIATTR_SPARSE_MMA_MASK
	.align		4
.L_508:
        /*0018*/ 	.byte	0x03, 0x50
        /*001a*/ 	.short	0x0000


	//----- nvinfo : EIATTR_MAXREG_COUNT
	.align		4
        /*001c*/ 	.byte	0x03, 0x1b
        /*001e*/ 	.short	0x00ff


	//----- nvinfo : EIATTR_NUM_BARRIERS
	.align		4
        /*0020*/ 	.byte	0x02, 0x4c
        /*0022*/ 	.byte	0x01
	.zero		1


	//----- nvinfo : EIATTR_ANNOTATIONS
	.align		4
        /*0024*/ 	.byte	0x04, 0x55
        /*0026*/ 	.short	(.L_510 - .L_509)


	//   ....[0]....
.L_509:
        /*0028*/ 	.word	0x00000001
        /*002c*/ 	.byte	0xa0, 0x00, 0x00, 0x00, 0x01, 0x00, 0x00, 0x00, 0xf0, 0x08, 0x00, 0x00, 0x01, 0x00, 0x00, 0x00
        /*003c*/ 	.byte	0x30, 0x09, 0x00, 0x00, 0x01, 0x00, 0x00, 0x00, 0x60, 0x09, 0x00, 0x00, 0x01, 0x00, 0x00, 0x00
        /*004c*/ 	.byte	0x90, 0x09, 0x00, 0x00, 0x01, 0x00, 0x00, 0x00, 0xe0, 0x8c, 0x00, 0x00, 0x01, 0x00, 0x00, 0x00
        /*005c*/ 	.byte	0x10, 0x8d, 0x00, 0x00, 0x01, 0x00, 0x00, 0x00, 0x20, 0x8d, 0x00, 0x00, 0x01, 0x00, 0x00, 0x00
        /*006c*/ 	.byte	0x30, 0x8d, 0x00, 0x00, 0x01, 0x00, 0x00, 0x00, 0x90, 0xab, 0x00, 0x00


	//----- nvinfo : EIATTR_MERCURY_ISA_VERSION
	.align		4
.L_510:
        /*0078*/ 	.byte	0x03, 0x5f
        /*007a*/ 	.short	0x0101


	//----- nvinfo : EIATTR_EXIT_INSTR_OFFSETS
	.align		4
        /*007c*/ 	.byte	0x04, 0x1c
        /*007e*/ 	.short	(.L_512 - .L_511)


	//   ....[0]....
.L_511:
        /*0080*/ 	.word	0x000000c0


	//   ....[1]....
        /*0084*/ 	.word	0x0000ac10


	//----- nvinfo : EIATTR_CRS_STACK_SIZE
	.align		4
.L_512:
        /*0088*/ 	.byte	0x04, 0x1e
        /*008a*/ 	.short	(.L_514 - .L_513)
.L_513:
        /*008c*/ 	.word	0x00000000


	//----- nvinfo : EIATTR_CBANK_PARAM_SIZE
	.align		4
.L_514:
        /*0090*/ 	.byte	0x03, 0x19
        /*0092*/ 	.short	0x0280


	//----- nvinfo : EIATTR_PARAM_CBANK
	.align		4
        /*0094*/ 	.byte	0x04, 0x0a
        /*0096*/ 	.short	(.L_516 - .L_515)
	.align		4
.L_515:
        /*0098*/ 	.word	index@(.nv.constant0._ZN5flash44flash_bwd_dq_dk_dv_loop_seqk_parallel_kernelI23Flash_bwd_kernel_traitsILi128ELi64ELi128ELi8ELi2ELi4ELi2ELb0ELb0EN7cutlass10bfloat16_tE19Flash_kernel_traitsILi128ELi64ELi128ELi8ES3_EELb1ELb1ELb0ELb0ELb0ELb1ELb0EEEvNS_16Flash_bwd_paramsE)
        /*009c*/ 	.short	0x0210
        /*009e*/ 	.short	0x0280


	//----- nvinfo : EIATTR_SW_WAR
	.align		4
.L_516:
        /*00a0*/ 	.byte	0x04, 0x36
        /*00a2*/ 	.short	(.L_518 - .L_517)
.L_517:
        /*00a4*/ 	.word	0x00000008
.L_518:


//--------------------- .nv.info._ZN5flash44flash_bwd_dq_dk_dv_loop_seqk_parallel_kernelI23Flash_bwd_kernel_traitsILi128ELi64ELi128ELi8ELi2ELi4ELi2ELb0ELb0EN7cutlass10bfloat16_tE19Flash_kernel_traitsILi128ELi64ELi128ELi8ES3_EELb0ELb1ELb0ELb0ELb0ELb1ELb1EEEvNS_16Flash_bwd_paramsE --------------------------
	.section	.nv.info._ZN5flash44flash_bwd_dq_dk_dv_loop_seqk_parallel_kernelI23Flash_bwd_kernel_traitsILi128ELi64ELi128ELi8ELi2ELi4ELi2ELb0ELb0EN7cutlass10bfloat16_tE19Flash_kernel_traitsILi128ELi64ELi128ELi8ES3_EELb0ELb1ELb0ELb0ELb0ELb1ELb1EEEvNS_16Flash_bwd_paramsE,"",@"SHT_CUDA_INFO"
	.sectionflags	@""
	.align	4


	//----- nvinfo : EIATTR_CUDA_API_VERSION
	.align		4
        /*0000*/ 	.byte	0x04, 0x37
        /*0002*/ 	.short	(.L_520 - .L_519)
.L_519:
        /*0004*/ 	.word	0x00000082


	//----- nvinfo : EIATTR_KPARAM_INFO
	.align		4
.L_520:
        /*0008*/ 	.byte	0x04, 0x17
        /*000a*/ 	.short	(.L_522 - .L_521)
.L_521:
        /*000c*/ 	.word	0x00000000
        /*0010*/ 	.short	0x0000
        /*0012*/ 	.short	0x0000
        /*0014*/ 	.byte	0x00, 0xf0, 0x01, 0x0a


	//----- nvinfo : EIATTR_SPARSE_MMA_MASK
	.align		4
.L_522:
        /*0018*/ 	.byte	0x03, 0x50
        /*001a*/ 	.short	0x0000


	//----- nvinfo : EIATTR_MAXREG_COUNT
	.align		4
        /*001c*/ 	.byte	0x03, 0x1b
        /*001e*/ 	.short	0x00ff


	//----- nvinfo : EIATTR_NUM_BARRIERS
	.align		4
        /*0020*/ 	.byte	0x02, 0x4c
        /*0022*/ 	.byte	0x01
	.zero		1


	//----- nvinfo : EIATTR_ANNOTATIONS
	.align		4
        /*0024*/ 	.byte	0x04, 0x55
        /*0026*/ 	.short	(.L_524 - .L_523)


	//   ....[0]....
.L_523:
        /* <DEDUP_REMOVED lines=42> */


	//----- nvinfo : EIATTR_MERCURY_ISA_VERSION
	.align		4
.L_524:
        /*02b0*/ 	.byte	0x03, 0x5f
        /*02b2*/ 	.short	0x0101


	//----- nvinfo : EIATTR_EXIT_INSTR_OFFSETS
	.align		4
        /*02b4*/ 	.byte	0x04, 0x1c
        /*02b6*/ 	.short	(.L_526 - .L_525)


	//   ....[0]....
.L_525:
        /*02b8*/ 	.word	0x000000c0


	//   ....[1]....
        /*02bc*/ 	.word	0x0000a800


	//----- nvinfo : EIATTR_CRS_STACK_SIZE
	.align		4
.L_526:
        /*02c0*/ 	.byte	0x04, 0x1e
        /*02c2*/ 	.short	(.L_528 - .L_527)
.L_527:
        /*02c4*/ 	.word	0x00000000


	//----- nvinfo : EIATTR_CBANK_PARAM_SIZE
	.align		4
.L_528:
        /*02c8*/ 	.byte	0x03, 0x19
        /*02ca*/ 	.short	0x0280


	//----- nvinfo : EIATTR_PARAM_CBANK
	.align		4
        /*02cc*/ 	.byte	0x04, 0x0a
        /*02ce*/ 	.short	(.L_530 - .L_529)
	.align		4
.L_529:
        /*02d0*/ 	.word	index@(.nv.constant0._ZN5flash44flash_bwd_dq_dk_dv_loop_seqk_parallel_kernelI23Flash_bwd_kernel_traitsILi128ELi64ELi128ELi8ELi2ELi4ELi2ELb0ELb0EN7cutlass10bfloat16_tE19Flash_kernel_traitsILi128ELi64ELi128ELi8ES3_EELb0ELb1ELb0ELb0ELb0ELb1ELb1EEEvNS_16Flash_bwd_paramsE)
        /*02d4*/ 	.short	0x0210
        /*02d6*/ 	.short	0x0280


	//----- nvinfo : EIATTR_SW_WAR
	.align		4
.L_530:
        /*02d8*/ 	.byte	0x04, 0x36
        /*02da*/ 	.short	(.L_532 - .L_531)
.L_531:
        /*02dc*/ 	.word	0x00000008
.L_532:


//--------------------- .nv.info._ZN5flash44flash_bwd_dq_dk_dv_loop_seqk_parallel_kernelI23Flash_bwd_kernel_traitsILi128ELi64ELi128ELi8ELi2ELi4ELi2ELb0ELb0EN7cutlass10bfloat16_tE19Flash_kernel_traitsILi128ELi64ELi128ELi8ES3_EELb1ELb1ELb0ELb1ELb0ELb0ELb0EEEvNS_16Flash_bwd_paramsE --------------------------
	.section	.nv.info._ZN5flash44flash_bwd_dq_dk_dv_loop_seqk_parallel_kernelI23Flash_bwd_kernel_traitsILi128ELi64ELi128ELi8ELi2ELi4ELi2ELb0ELb0EN7cutlass10bfloat16_tE19Flash_kernel_traitsILi128ELi64ELi128ELi8ES3_EELb1ELb1ELb0ELb1ELb0ELb0ELb0EEEvNS_16Flash_bwd_paramsE,"",@"SHT_CUDA_INFO"
	.sectionflags	@""
	.align	4


	//----- nvinfo : EIATTR_CUDA_API_VERSION
	.align		4
        /*0000*/ 	.byte	0x04, 0x37
        /*0002*/ 	.short	(.L_534 - .L_533)
.L_533:
        /*0004*/ 	.word	0x00000082


	//----- nvinfo : EIATTR_KPARAM_INFO
	.align		4
.L_534:
        /*0008*/ 	.byte	0x04, 0x17
        /*000a*/ 	.short	(.L_536 - .L_535)
.L_535:
        /*000c*/ 	.word	0x00000000
        /*0010*/ 	.short	0x0000
        /*0012*/ 	.short	0x0000
        /*0014*/ 	.byte	0x00, 0xf0, 0x01, 0x0a


	//----- nvinfo : EIATTR_SPARSE_MMA_MASK
	.align		4
.L_536:
        /*0018*/ 	.byte	0x03, 0x50
        /*001a*/ 	.short	0x0000


	//----- nvinfo : EIATTR_MAXREG_COUNT
	.align		4
        /*001c*/ 	.byte	0x03, 0x1b
        /*001e*/ 	.short	0x00ff


	//----- nvinfo : EIATTR_NUM_BARRIERS
	.align		4
        /*0020*/ 	.byte	0x02, 0x4c
        /*0022*/ 	.byte	0x01
	.zero		1


	//----- nvinfo : EIATTR_ANNOTATIONS
	.align		4
        /*0024*/ 	.byte	0x04, 0x55
        /*0026*/ 	.short	(.L_538 - .L_537)


	//   ....[0]....
.L_537:
        /* <DEDUP_REMOVED lines=36> */


	//----- nvinfo : EIATTR_MERCURY_ISA_VERSION
	.align		4
.L_538:
        /*0258*/ 	.byte	0x03, 0x5f
        /*025a*/ 	.short	0x0101


	//----- nvinfo : EIATTR_EXIT_INSTR_OFFSETS
	.align		4
        /*025c*/ 	.byte	0x04, 0x1c
        /*025e*/ 	.short	(.L_540 - .L_539)


	//   ....[0]....
.L_539:
        /*0260*/ 	.word	0x000000a0


	//   ....[1]....
        /*0264*/ 	.word	0x0000c990


	//----- nvinfo : EIATTR_CRS_STACK_SIZE
	.align		4
.L_540:
        /*0268*/ 	.byte	0x04, 0x1e
        /*026a*/ 	.short	(.L_542 - .L_541)
.L_541:
        /*026c*/ 	.word	0x00000000


	//----- nvinfo : EIATTR_CBANK_PARAM_SIZE
	.align		4
.L_542:
        /*0270*/ 	.byte	0x03, 0x19
        /*0272*/ 	.short	0x0280


	//----- nvinfo : EIATTR_PARAM_CBANK
	.align		4
        /*0274*/ 	.byte	0x04, 0x0a
        /*0276*/ 	.short	(.L_544 - .L_543)
	.align		4
.L_543:
        /*0278*/ 	.word	index@(.nv.constant0._ZN5flash44flash_bwd_dq_dk_dv_loop_seqk_parallel_kernelI23Flash_bwd_kernel_traitsILi128ELi64ELi128ELi8ELi2ELi4ELi2ELb0ELb0EN7cutlass10bfloat16_tE19Flash_kernel_traitsILi128ELi64ELi128ELi8ES3_EELb1ELb1ELb0ELb1ELb0ELb0ELb0EEEvNS_16Flash_bwd_paramsE)
        /*027c*/ 	.short	0x0210
        /*027e*/ 	.short	0x0280


	//----- nvinfo : EIATTR_SW_WAR
	.align		4
.L_544:
        /*0280*/ 	.byte	0x04, 0x36
        /*0282*/ 	.short	(.L_546 - .L_545)
.L_545:
        /*0284*/ 	.word	0x00000008
.L_546:


//--------------------- .nv.info._ZN5flash44flash_bwd_dq_dk_dv_loop_seqk_parallel_kernelI23Flash_bwd_kernel_traitsILi128ELi64ELi128ELi8ELi2ELi4ELi2ELb0ELb0EN7cutlass10bfloat16_tE19Flash_kernel_traitsILi128ELi64ELi128ELi8ES3_EELb0ELb1ELb0ELb1ELb0ELb0ELb1EEEvNS_16Flash_bwd_paramsE --------------------------
	.section	.nv.info._ZN5flash44flash_bwd_dq_dk_dv_loop_seqk_parallel_kernelI23Flash_bwd_kernel_traitsILi128ELi64ELi128ELi8ELi2ELi4ELi2ELb0ELb0EN7cutlass10bfloat16_tE19Flash_kernel_traitsILi128ELi64ELi128ELi8ES3_EELb0ELb1ELb0ELb1ELb0ELb0ELb1EEEvNS_16Flash_bwd_paramsE,"",@"SHT_CUDA_INFO"
	.sectionflags	@""
	.align	4


	//----- nvinfo : EIATTR_CUDA_API_VERSION
	.align		4
        /*0000*/ 	.byte	0x04, 0x37
        /*0002*/ 	.short	(.L_548 - .L_547)
.L_547:
        /*0004*/ 	.word	0x00000082


	//----- nvinfo : EIATTR_KPARAM_INFO
	.align		4
.L_548:
        /*0008*/ 	.byte	0x04, 0x17
        /*000a*/ 	.short	(.L_550 - .L_549)
.L_549:
        /*000c*/ 	.word	0x00000000
        /*0010*/ 	.short	0x0000
        /*0012*/ 	.short	0x0000
        /*0014*/ 	.byte	0x00, 0xf0, 0x01, 0x0a


	//----- nvinfo : EIATTR_SPARSE_MMA_MASK
	.align		4
.L_550:
        /*0018*/ 	.byte	0x03, 0x50
        /*001a*/ 	.short	0x0000


	//----- nvinfo : EIATTR_MAXREG_COUNT
	.align		4
        /*001c*/ 	.byte	0x03, 0x1b
        /*001e*/ 	.short	0x00ff


	//----- nvinfo : EIATTR_NUM_BARRIERS
	.align		4
        /*0020*/ 	.byte	0x02, 0x4c
        /*0022*/ 	.byte	0x01
	.zero		1


	//----- nvinfo : EIATTR_ANNOTATIONS
	.align		4
        /*0024*/ 	.byte	0x04, 0x55
        /*0026*/ 	.short	(.L_552 - .L_551)


	//   ....[0]....
.L_551:
        /* <DEDUP_REMOVED lines=46> */


	//----- nvinfo : EIATTR_MERCURY_ISA_VERSION
	.align		4
.L_552:
        /*02f0*/ 	.byte	0x03, 0x5f
        /*02f2*/ 	.short	0x0101


	//----- nvinfo : EIATTR_EXIT_INSTR_OFFSETS
	.align		4
        /*02f4*/ 	.byte	0x04, 0x1c
        /*02f6*/ 	.short	(.L_554 - .L_553)


	//   ....[0]....
.L_553:
        /*02f8*/ 	.word	0x000000a0


	//   ....[1]....
        /*02fc*/ 	.word	0x0000bd70


	//----- nvinfo : EIATTR_CRS_STACK_SIZE
	.align		4
.L_554:
        /*0300*/ 	.byte	0x04, 0x1e
        /*0302*/ 	.short	(.L_556 - .L_555)
.L_555:
        /*0304*/ 	.word	0x00000000


	//----- nvinfo : EIATTR_CBANK_PARAM_SIZE
	.align		4
.L_556:
        /*0308*/ 	.byte	0x03, 0x19
        /*030a*/ 	.short	0x0280


	//----- nvinfo : EIATTR_PARAM_CBANK
	.align		4
        /*030c*/ 	.byte	0x04, 0x0a
        /*030e*/ 	.short	(.L_558 - .L_557)
	.align		4
.L_557:
        /*0310*/ 	.word	index@(.nv.constant0._ZN5flash44flash_bwd_dq_dk_dv_loop_seqk_parallel_kernelI23Flash_bwd_kernel_traitsILi128ELi64ELi128ELi8ELi2ELi4ELi2ELb0ELb0EN7cutlass10bfloat16_tE19Flash_kernel_traitsILi128ELi64ELi128ELi8ES3_EELb0ELb1ELb0ELb1ELb0ELb0ELb1EEEvNS_16Flash_bwd_paramsE)
        /*0314*/ 	.short	0x0210
        /*0316*/ 	.short	0x0280


	//----- nvinfo : EIATTR_SW_WAR
	.align		4
.L_558:
        /*0318*/ 	.byte	0x04, 0x36
        /*031a*/ 	.short	(.L_560 - .L_559)
.L_559:
        /*031c*/ 	.word	0x00000008
.L_560:


//--------------------- .nv.info._ZN5flash25flash_bwd_dot_do_o_kernelILb0E23Flash_bwd_kernel_traitsILi128ELi64ELi128ELi8ELi2ELi4ELi2ELb0ELb0EN7cutlass10bfloat16_tE19Flash_kernel_traitsILi128ELi64ELi128ELi8ES3_EEEEvNS_16Flash_bwd_paramsE --------------------------
	.section	.nv.info._ZN5flash25flash_bwd_dot_do_o_kernelILb0E23Flash_bwd_kernel_traitsILi128ELi64ELi128ELi8ELi2ELi4ELi2ELb0ELb0EN7cutlass10bfloat16_tE19Flash_kernel_traitsILi128ELi64ELi128ELi8ES3_EEEEvNS_16Flash_bwd_paramsE,"",@"SHT_CUDA_INFO"
	.sectionflags	@""
	.align	4


	//----- nvinfo : EIATTR_CUDA_API_VERSION
	.align		4
        /*0000*/ 	.byte	0x04, 0x37
        /*0002*/ 	.short	(.L_562 - .L_561)
.L_561:
        /*0004*/ 	.word	0x00000082


	//----- nvinfo : EIATTR_KPARAM_INFO
	.align		4
.L_562:
        /*0008*/ 	.byte	0x04, 0x17
        /*000a*/ 	.short	(.L_564 - .L_563)
.L_563:
        /*000c*/ 	.word	0x00000000
        /*0010*/ 	.short	0x0000
        /*0012*/ 	.short	0x0000
        /*0014*/ 	.byte	0x00, 0xf0, 0x01, 0x0a


	//----- nvinfo : EIATTR_SPARSE_MMA_MASK
	.align		4
.L_564:
        /*0018*/ 	.byte	0x03, 0x50
        /*001a*/ 	.short	0x0000


	//----- nvinfo : EIATTR_MAXREG_COUNT
	.align		4
        /*001c*/ 	.byte	0x03, 0x1b
        /*001e*/ 	.short	0x00ff


	//----- nvinfo : EIATTR_MERCURY_ISA_VERSION
	.align		4
        /*0020*/ 	.byte	0x03, 0x5f
        /*0022*/ 	.short	0x0101


	//----- nvinfo : EIATTR_COOP_GROUP_MASK_REGIDS
	.align		4
        /*0024*/ 	.byte	0x04, 0x29
        /*0026*/ 	.short	(.L_566 - .L_565)


	//   ....[0]....
.L_565:
        /*0028*/ 	.word	0xffffffff


	//   ....[1]....
        /*002c*/ 	.word	0xffffffff


	//   ....[2]....
        /*0030*/ 	.word	0xffffffff


	//   ....[3]....
        /*0034*/ 	.word	0xffffffff


	//   ....[4]....
        /*0038*/ 	.word	0xffffffff


	//   ....[5]....
        /*003c*/ 	.word	0xffffffff


	//----- nvinfo : EIATTR_COOP_GROUP_INSTR_OFFSETS
	.align		4
.L_566:
        /*0040*/ 	.byte	0x04, 0x28
        /*0042*/ 	.short	(.L_568 - .L_567)


	//   ....[0]....
.L_567:
        /*0044*/ 	.word	0x000011a0


	//   ....[1]....
        /*0048*/ 	.word	0x000011b0


	//   ....[2]....
        /*004c*/ 	.word	0x000011f0


	//   ....[3]....
        /*0050*/ 	.word	0x00001200


	//   ....[4]....
        /*0054*/ 	.word	0x00001250


	//   ....[5]....
        /*0058*/ 	.word	0x00001270


	//----- nvinfo : EIATTR_EXIT_INSTR_OFFSETS
	.align		4
.L_568:
        /*005c*/ 	.byte	0x04, 0x1c
        /*005e*/ 	.short	(.L_570 - .L_569)


	//   ....[0]....
.L_569:
        /*0060*/ 	.word	0x00000130


	//   ....[1]....
        /*0064*/ 	.word	0x00001300


	//   ....[2]....
        /*0068*/ 	.word	0x00001320


	//----- nvinfo : EIATTR_CRS_STACK_SIZE
	.align		4
.L_570:
        /*006c*/ 	.byte	0x04, 0x1e
        /*006e*/ 	.short	(.L_572 - .L_571)
.L_571:
        /*0070*/ 	.word	0x00000000


	//----- nvinfo : EIATTR_CBANK_PARAM_SIZE
	.align		4
.L_572:
        /*0074*/ 	.byte	0x03, 0x19
        /*0076*/ 	.short	0x0280


	//----- nvinfo : EIATTR_PARAM_CBANK
	.align		4
        /*0078*/ 	.byte	0x04, 0x0a
        /*007a*/ 	.short	(.L_574 - .L_573)
	.align		4
.L_573:
        /*007c*/ 	.word	index@(.nv.constant0._ZN5flash25flash_bwd_dot_do_o_kernelILb0E23Flash_bwd_kernel_traitsILi128ELi64ELi128ELi8ELi2ELi4ELi2ELb0ELb0EN7cutlass10bfloat16_tE19Flash_kernel_traitsILi128ELi64ELi128ELi8ES3_EEEEvNS_16Flash_bwd_paramsE)
        /*0080*/ 	.short	0x0210
        /*0082*/ 	.short	0x0280


	//----- nvinfo : EIATTR_SW_WAR
	.align		4
.L_574:
        /*0084*/ 	.byte	0x04, 0x36
        /*0086*/ 	.short	(.L_576 - .L_575)
.L_575:
        /*0088*/ 	.word	0x00000008
.L_576:


//--------------------- .nv.info._ZN5flash25flash_bwd_dot_do_o_kernelILb1E23Flash_bwd_kernel_traitsILi128ELi64ELi128ELi8ELi2ELi4ELi2ELb0ELb0EN7cutlass10bfloat16_tE19Flash_kernel_traitsILi128ELi64ELi128ELi8ES3_EEEEvNS_16Flash_bwd_paramsE --------------------------
	.section	.nv.info._ZN5flash25flash_bwd_dot_do_o_kernelILb1E23Flash_bwd_kernel_traitsILi128ELi64ELi128ELi8ELi2ELi4ELi2ELb0ELb0EN7cutlass10bfloat16_tE19Flash_kernel_traitsILi128ELi64ELi128ELi8ES3_EEEEvNS_16Flash_bwd_paramsE,"",@"SHT_CUDA_INFO"
	.sectionflags	@""
	.align	4


	//----- nvinfo : EIATTR_CUDA_API_VERSION
	.align		4
        /*0000*/ 	.byte	0x04, 0x37
        /*0002*/ 	.short	(.L_578 - .L_577)
.L_577:
        /*0004*/ 	.word	0x00000082


	//----- nvinfo : EIATTR_KPARAM_INFO
	.align		4
.L_578:
        /*0008*/ 	.byte	0x04, 0x17
        /*000a*/ 	.short	(.L_580 - .L_579)
.L_579:
        /*000c*/ 	.word	0x00000000
        /*0010*/ 	.short	0x0000
        /*0012*/ 	.short	0x0000
        /*0014*/ 	.byte	0x00, 0xf0, 0x01, 0x0a


	//----- nvinfo : EIATTR_SPARSE_MMA_MASK
	.align		4
.L_580:
        /*0018*/ 	.byte	0x03, 0x50
        /*001a*/ 	.short	0x0000


	//----- nvinfo : EIATTR_MAXREG_COUNT
	.align		4
        /*001c*/ 	.byte	0x03, 0x1b
        /*001e*/ 	.short	0x00ff


	//----- nvinfo : EIATTR_MERCURY_ISA_VERSION
	.align		4
        /*0020*/ 	.byte	0x03, 0x5f
        /*0022*/ 	.short	0x0101


	//----- nvinfo : EIATTR_COOP_GROUP_MASK_REGIDS
	.align		4
        /*0024*/ 	.byte	0x04, 0x29
        /*0026*/ 	.short	(.L_582 - .L_581)


	//   ....[0]....
.L_581:
        /*0028*/ 	.word	0xffffffff


	//   ....[1]....
        /*002c*/ 	.word	0xffffffff


	//   ....[2]....
        /*0030*/ 	.word	0xffffffff


	//   ....[3]....
        /*0034*/ 	.word	0xffffffff


	//   ....[4]....
        /*0038*/ 	.word	0xffffffff


	//   ....[5]....
        /*003c*/ 	.word	0xffffffff


	//----- nvinfo : EIATTR_COOP_GROUP_INSTR_OFFSETS
	.align		4
.L_582:
        /*0040*/ 	.byte	0x04, 0x28
        /*0042*/ 	.short	(.L_584 - .L_583)


	//   ....[0]....
.L_583:
        /*0044*/ 	.word	0x00001460


	//   ....[1]....
        /*0048*/ 	.word	0x00001470


	//   ....[2]....
        /*004c*/ 	.word	0x000014a0


	//   ....[3]....
        /*0050*/ 	.word	0x000014d0


	//   ....[4]....
        /*0054*/ 	.word	0x00001510


	//   ....[5]....
        /*0058*/ 	.word	0x00001550


	//----- nvinfo : EIATTR_EXIT_INSTR_OFFSETS
	.align		4
.L_584:
        /*005c*/ 	.byte	0x04, 0x1c
        /*005e*/ 	.short	(.L_586 - .L_585)


	//   ....[0]....
.L_585:
        /*0060*/ 	.word	0x00000130


	//   ....[1]....
        /*0064*/ 	.word	0x000016d0


	//----- nvinfo : EIATTR_CRS_STACK_SIZE
	.align		4
.L_586:
        /*0068*/ 	.byte	0x04, 0x1e
        /*006a*/ 	.short	(.L_588 - .L_587)
.L_587:
        /*006c*/ 	.word	0x00000000


	//----- nvinfo : EIATTR_CBANK_PARAM_SIZE
	.align		4
.L_588:
        /*0070*/ 	.byte	0x03, 0x19
        /*0072*/ 	.short	0x0280


	//----- nvinfo : EIATTR_PARAM_CBANK
	.align		4
        /*0074*/ 	.byte	0x04, 0x0a
        /*0076*/ 	.short	(.L_590 - .L_589)
	.align		4
.L_589:
        /*0078*/ 	.word	index@(.nv.constant0._ZN5flash25flash_bwd_dot_do_o_kernelILb1E23Flash_bwd_kernel_traitsILi128ELi64ELi128ELi8ELi2ELi4ELi2ELb0ELb0EN7cutlass10bfloat16_tE19Flash_kernel_traitsILi128ELi64ELi128ELi8ES3_EEEEvNS_16Flash_bwd_paramsE)
        /*007c*/ 	.short	0x0210
        /*007e*/ 	.short	0x0280


	//----- nvinfo : EIATTR_SW_WAR
	.align		4
.L_590:
        /*0080*/ 	.byte	0x04, 0x36
        /*0082*/ 	.short	(.L_592 - .L_591)
.L_591:
        /*0084*/ 	.word	0x00000008
.L_592:


//--------------------- .nv.callgraph             --------------------------
	.section	.nv.callgraph,"",@"SHT_CUDA_CALLGRAPH"
	.align	4
	.sectionentsize	8
	.align		4
        /*0000*/ 	.word	0x00000000
	.align		4
        /*0004*/ 	.word	0xffffffff
	.align		4
        /*0008*/ 	.word	0x00000000
	.align		4
        /*000c*/ 	.word	0xfffffffe
	.align		4
        /*0010*/ 	.word	0x00000000
	.align		4
        /*0014*/ 	.word	0xfffffffd
	.align		4
        /*0018*/ 	.word	0x00000000
	.align		4
        /*001c*/ 	.word	0xfffffffc


//--------------------- .nv.constant4             --------------------------
	.section	.nv.constant4,"a",@progbits
	.align	8
	.align		8
.nv.constant4:
        /*0000*/ 	.dword	_ZN73_INTERNAL_b970be25_37_flash_bwd_hdim128_bf16_causal_sm80_cu_21e1f8cb_29434cuda3std3__45__cpo5beginE
	.align		8
        /*0008*/ 	.dword	_ZN73_INTERNAL_b970be25_37_flash_bwd_hdim128_bf16_causal_sm80_cu_21e1f8cb_29434cuda3std3__45__cpo3endE
	.align		8
        /*0010*/ 	.dword	_ZN73_INTERNAL_b970be25_37_flash_bwd_hdim128_bf16_causal_sm80_cu_21e1f8cb_29434cuda3std3__45__cpo6cbeginE
	.align		8
        /*0018*/ 	.dword	_ZN73_INTERNAL_b970be25_37_flash_bwd_hdim128_bf16_causal_sm80_cu_21e1f8cb_29434cuda3std3__45__cpo4cendE
	.align		8
        /*0020*/ 	.dword	_ZN73_INTERNAL_b970be25_37_flash_bwd_hdim128_bf16_causal_sm80_cu_21e1f8cb_29434cuda3std3__475_GLOBAL__N__b970be25_37_flash_bwd_hdim128_bf16_causal_sm80_cu_21e1f8cb_29436ignoreE
	.align		8
        /*0028*/ 	.dword	_ZN73_INTERNAL_b970be25_37_flash_bwd_hdim128_bf16_causal_sm80_cu_21e1f8cb_29434cuda3std3__419piecewise_constructE
	.align		8
        /*0030*/ 	.dword	_ZN73_INTERNAL_b970be25_37_flash_bwd_hdim128_bf16_causal_sm80_cu_21e1f8cb_29434cuda3std3__48in_placeE
	.align		8
        /*0038*/ 	.dword	_ZN73_INTERNAL_b970be25_37_flash_bwd_hdim128_bf16_causal_sm80_cu_21e1f8cb_29434cuda3std6ranges3__45__cpo4swapE
	.align		8
        /*0040*/ 	.dword	_ZN73_INTERNAL_b970be25_37_flash_bwd_hdim128_bf16_causal_sm80_cu_21e1f8cb_29434cuda3std6ranges3__45__cpo9iter_moveE
	.align		8
        /*0048*/ 	.dword	_ZN73_INTERNAL_b970be25_37_flash_bwd_hdim128_bf16_causal_sm80_cu_21e1f8cb_29434cute7productE
	.align		8
        /*0050*/ 	.dword	_ZN73_INTERNAL_b970be25_37_flash_bwd_hdim128_bf16_causal_sm80_cu_21e1f8cb_29434cute1_E


//--------------------- .text._ZN5flash44flash_bwd_dq_dk_dv_loop_seqk_parallel_kernelI23Flash_bwd_kernel_traitsILi128ELi64ELi64ELi8ELi4ELi2ELi2ELb1ELb0EN7cutlass10bfloat16_tE19Flash_kernel_traitsILi128ELi64ELi64ELi8ES3_EELb0ELb1ELb0ELb0ELb0ELb0ELb0EEEvNS_16Flash_bwd_paramsE --------------------------
	.section	.text._ZN5flash44flash_bwd_dq_dk_dv_loop_seqk_parallel_kernelI23Flash_bwd_kernel_traitsILi128ELi64ELi64ELi8ELi4ELi2ELi2ELb1ELb0EN7cutlass10bfloat16_tE19Flash_kernel_traitsILi128ELi64ELi64ELi8ES3_EELb0ELb1ELb0ELb0ELb0ELb0ELb0EEEvNS_16Flash_bwd_paramsE,"ax",@progbits
	.align	128
        .global         _ZN5flash44flash_bwd_dq_dk_dv_loop_seqk_parallel_kernelI23Flash_bwd_kernel_traitsILi128ELi64ELi64ELi8ELi4ELi2ELi2ELb1ELb0EN7cutlass10bfloat16_tE19Flash_kernel_traitsILi128ELi64ELi64ELi8ES3_EELb0ELb1ELb0ELb0ELb0ELb0ELb0EEEvNS_16Flash_bwd_paramsE
        .type           _ZN5flash44flash_bwd_dq_dk_dv_loop_seqk_parallel_kernelI23Flash_bwd_kernel_traitsILi128ELi64ELi64ELi8ELi4ELi2ELi2ELb1ELb0EN7cutlass10bfloat16_tE19Flash_kernel_traitsILi128ELi64ELi64ELi8ES3_EELb0ELb1ELb0ELb0ELb0ELb0ELb0EEEvNS_16Flash_bwd_paramsE,@function
        .size           _ZN5flash44flash_bwd_dq_dk_dv_loop_seqk_parallel_kernelI23Flash_bwd_kernel_traitsILi128ELi64ELi64ELi8ELi4ELi2ELi2ELb1ELb0EN7cutlass10bfloat16_tE19Flash_kernel_traitsILi128ELi64ELi64ELi8ES3_EELb0ELb1ELb0ELb0ELb0ELb0ELb0EEEvNS_16Flash_bwd_paramsE,(.L_x_1066 - _ZN5flash44flash_bwd_dq_dk_dv_loop_seqk_parallel_kernelI23Flash_bwd_kernel_traitsILi128ELi64ELi64ELi8ELi4ELi2ELi2ELb1ELb0EN7cutlass10bfloat16_tE19Flash_kernel_traitsILi128ELi64ELi64ELi8ES3_EELb0ELb1ELb0ELb0ELb0ELb0ELb0EEEvNS_16Flash_bwd_paramsE)
        .other          _ZN5flash44flash_bwd_dq_dk_dv_loop_seqk_parallel_kernelI23Flash_bwd_kernel_traitsILi128ELi64ELi64ELi8ELi4ELi2ELi2ELb1ELb0EN7cutlass10bfloat16_tE19Flash_kernel_traitsILi128ELi64ELi64ELi8ES3_EELb0ELb1ELb0ELb0ELb0ELb0ELb0EEEvNS_16Flash_bwd_paramsE,@"STO_CUDA_ENTRY STV_DEFAULT"
_ZN5flash44flash_bwd_dq_dk_dv_loop_seqk_parallel_kernelI23Flash_bwd_kernel_traitsILi128ELi64ELi64ELi8ELi4ELi2ELi2ELb1ELb0EN7cutlass10bfloat16_tE19Flash_kernel_traitsILi128ELi64ELi64ELi8ES3_EELb0ELb1ELb0ELb0ELb0ELb0ELb0EEEvNS_16Flash_bwd_paramsE:
.text._ZN5flash44flash_bwd_dq_dk_dv_loop_seqk_parallel_kernelI23Flash_bwd_kernel_traitsILi128ELi64ELi64ELi8ELi4ELi2ELi2ELb1ELb0EN7cutlass10bfloat16_tE19Flash_kernel_traitsILi128ELi64ELi64ELi8ES3_EELb0ELb1ELb0ELb0ELb0ELb0ELb0EEEvNS_16Flash_bwd_paramsE:
[----:B------:R-:W1:Y:S01]  /*0000*/  LDC R1, c[0x0][0x28] ;  /* 0x00000a00ff017b82 */ /* 0x000e620000000800 */
[----:B------:R-:W2:Y:S01]  /*0010*/  S2R R245, SR_CTAID.X ;  /* 0x0000000000f57919 */ /* 0x000ea20000002500 */
[----:B------:R-:W-:Y:S01]  /*0020*/  ULDC UR5, c[0x0][0x2c8] ;  /* 0x0000b20000057ab9 */ /* 0x000fe20000000800 */
[----:B-1----:R-:W-:Y:S01]  /*0030*/  IADD3 R1, R1, -0x20, RZ ;  /* 0xffffffe001017810 */ /* 0x002fe20007ffe0ff */
[----:B------:R-:W-:-:S04]  /*0040*/  UIADD3 UR5, UR5, 0x3f, URZ ;  /* 0x0000003f05057890 */ /* 0x000fc8000fffe03f */
[----:B------:R-:W-:-:S04]  /*0050*/  USHF.R.S32.HI UR4, URZ, 0x1f, UR5 ;  /* 0x0000001f3f047899 */ /* 0x000fc80008011405 */
[----:B------:R-:W-:-:S04]  /*0060*/  ULEA.HI UR4, UR4, UR5, URZ, 0x6 ;  /* 0x0000000504047291 */ /* 0x000fc8000f8f303f */
[----:B------:R-:W-:-:S06]  /*0070*/  USHF.R.S32.HI UR14, URZ, 0x6, UR4 ;  /* 0x000000063f0e7899 */ /* 0x000fcc0008011404 */
[----:B--2---:R-:W-:-:S13]  /*0080*/  ISETP.GE.AND P0, PT, R245, UR14, PT ;  /* 0x0000000ef5007c0c */ /* 0x004fda000bf06270 */
[----:B------:R-:W-:Y:S05]  /*0090*/  @P0 EXIT ;  /* 0x000000000000094d */ /* 0x000fea0003800000 */
[----:B------:R-:W1:Y:S01]  /*00a0*/  S2R R15, SR_TID.X ;  /* 0x00000000000f7919 */ /* 0x000e620000002100 */
[----:B------:R-:W2:Y:S01]  /*00b0*/  S2UR UR5, SR_CgaCtaId ;  /* 0x00000000000579c3 */ /* 0x000ea20000008800 */
[----:B------:R-:W-:Y:S01]  /*00c0*/  UMOV UR4, 0x400 ;  /* 0x0000040000047882 */ /* 0x000fe20000000000 */
[----:B------:R-:W-:Y:S01]  /*00d0*/  IMAD.MOV.U32 R185, RZ, RZ, 0x40 ;  /* 0x00000040ffb97424 */ /* 0x000fe200078e00ff */
[----:B------:R-:W-:Y:S01]  /*00e0*/  ULDC.64 UR16, c[0x0][0x208] ;  /* 0x0000820000107ab9 */ /* 0x000fe20000000a00 */
[----:B------:R-:W-:Y:S01]  /*00f0*/  IMAD.MOV.U32 R220, RZ, RZ, -0x10 ;  /* 0xfffffff0ffdc7424 */ /* 0x000fe200078e00ff */
[----:B------:R-:W-:Y:S01]  /*0100*/  ULDC.64 UR12, c[0x0][0x300] ;  /* 0x0000c000000c7ab9 */ /* 0x000fe20000000a00 */
[----:B--2---:R-:W-:-:S04]  /*0110*/  ULEA UR5, UR5, UR4, 0x18 ;  /* 0x0000000405057291 */ /* 0x004fc8000f8ec03f */
[----:B------:R-:W-:Y:S02]  /*0120*/  UIADD3 UR4, UR5, 0x10000, URZ ;  /* 0x0001000005047890 */ /* 0x000fe4000fffe03f */
[----:B------:R-:W-:Y:S01]  /*0130*/  UIADD3 UR6, UR5, 0xc000, URZ ;  /* 0x0000c00005067890 */ /* 0x000fe2000fffe03f */
[----:B-1----:R-:W-:-:S04]  /*0140*/  SHF.R.S32.HI R16, RZ, 0x1f, R15 ;  /* 0x0000001fff107819 */ /* 0x002fc8000001140f */
[CC--:B------:R-:W-:Y:S02]  /*0150*/  LEA.HI R14, R16.reuse, R15.reuse, RZ, 0x5 ;  /* 0x0000000f100e7211 */ /* 0x0c0fe400078f28ff */
[----:B------:R-:W-:Y:S02]  /*0160*/  LEA.HI R6, R16, R15, RZ, 0x4 ;  /* 0x0000000f10067211 */ /* 0x000fe400078f20ff */
[--C-:B------:R-:W-:Y:S02]  /*0170*/  SHF.R.S32.HI R4, RZ, 0x5, R14.reuse ;  /* 0x00000005ff047819 */ /* 0x100fe4000001140e */
[----:B------:R-:W-:Y:S02]  /*0180*/  SHF.R.S32.HI R0, RZ, 0x1f, R14 ;  /* 0x0000001fff007819 */ /* 0x000fe4000001140e */
[-C--:B------:R-:W-:Y:S02]  /*0190*/  LEA.HI R3, R14, R4.reuse, RZ, 0x1 ;  /* 0x000000040e037211 */ /* 0x080fe400078f08ff */
[----:B------:R-:W-:-:S02]  /*01a0*/  LEA.HI R0, R0, R4, RZ, 0x2 ;  /* 0x0000000400007211 */ /* 0x000fc400078f10ff */
[----:B------:R-:W-:Y:S02]  /*01b0*/  SHF.R.S32.HI R5, RZ, 0x4, R6 ;  /* 0x00000004ff057819 */ /* 0x000fe40000011406 */
[----:B------:R-:W-:Y:S02]  /*01c0*/  LOP3.LUT R2, R0, 0xfffffffc, RZ, 0xc0, !PT ;  /* 0xfffffffc00027812 */ /* 0x000fe400078ec0ff */
[----:B------:R-:W-:Y:S02]  /*01d0*/  LOP3.LUT R0, R3, 0xfffffffe, RZ, 0xc0, !PT ;  /* 0xfffffffe03007812 */ /* 0x000fe400078ec0ff */
[-C--:B------:R-:W-:Y:S01]  /*01e0*/  LEA.HI R18, R16, R15.reuse, RZ, 0x2 ;  /* 0x0000000f10127211 */ /* 0x080fe200078f10ff */
[----:B------:R-:W-:Y:S01]  /*01f0*/  IMAD.IADD R13, R4, 0x1, -R2 ;  /* 0x00000001040d7824 */ /* 0x000fe200078e0a02 */
[----:B------:R-:W-:Y:S01]  /*0200*/  LEA.HI R17, R16, R15, RZ, 0x3 ;  /* 0x0000000f10117211 */ /* 0x000fe200078f18ff */
[----:B------:R-:W-:Y:S01]  /*0210*/  IMAD.IADD R194, R4, 0x1, -R0 ;  /* 0x0000000104c27824 */ /* 0x000fe200078e0a00 */
[----:B------:R-:W-:-:S02]  /*0220*/  LEA.HI R0, R6, R5, RZ, 0x1 ;  /* 0x0000000506007211 */ /* 0x000fc400078f08ff */
[--C-:B------:R-:W-:Y:S02]  /*0230*/  SHF.R.S32.HI R7, RZ, 0x2, R18.reuse ;  /* 0x00000002ff077819 */ /* 0x100fe40000011412 */
[----:B------:R-:W-:Y:S02]  /*0240*/  LOP3.LUT R0, R0, 0xfffffffe, RZ, 0xc0, !PT ;  /* 0xfffffffe00007812 */ /* 0x000fe400078ec0ff */
[----:B------:R-:W-:Y:S02]  /*0250*/  SHF.R.S32.HI R3, RZ, 0x1f, R18 ;  /* 0x0000001fff037819 */ /* 0x000fe40000011412 */
[----:B------:R-:W-:Y:S01]  /*0260*/  SHF.R.S32.HI R2, RZ, 0x3, R17 ;  /* 0x00000003ff027819 */ /* 0x000fe20000011411 */
[----:B------:R-:W-:Y:S01]  /*0270*/  IMAD.IADD R11, R5, 0x1, -R0 ;  /* 0x00000001050b7824 */ /* 0x000fe200078e0a00 */
[----:B------:R-:W-:Y:S02]  /*0280*/  LOP3.LUT R4, R17, 0xfffffff8, RZ, 0xc0, !PT ;  /* 0xfffffff811047812 */ /* 0x000fe400078ec0ff */
[----:B------:R-:W-:Y:S01]  /*0290*/  LEA.HI R3, R3, R7, RZ, 0x3 ;  /* 0x0000000703037211 */ /* 0x000fe200078f18ff */
[----:B------:R-:W-:Y:S01]  /*02a0*/  IMAD.SHL.U32 R2, R2, 0x40, RZ ;  /* 0x0000004002027824 */ /* 0x000fe200078e00ff */
[----:B------:R-:W-:Y:S01]  /*02b0*/  LOP3.LUT R5, R6, 0xfffffff0, RZ, 0xc0, !PT ;  /* 0xfffffff006057812 */ /* 0x000fe200078ec0ff */
[----:B------:R-:W-:Y:S01]  /*02c0*/  IMAD.IADD R0, R15, 0x1, -R4 ;  /* 0x000000010f007824 */ /* 0x000fe200078e0a04 */
[----:B------:R-:W-:-:S02]  /*02d0*/  LOP3.LUT R4, R3, 0xfffffff8, RZ, 0xc0, !PT ;  /* 0xfffffff803047812 */ /* 0x000fc400078ec0ff */
[----:B------:R-:W-:Y:S01]  /*02e0*/  LOP3.LUT R3, R2, 0x1c0, RZ, 0xc0, !PT ;  /* 0x000001c002037812 */ /* 0x000fe200078ec0ff */
[C---:B------:R-:W-:Y:S01]  /*02f0*/  IMAD.SHL.U32 R212, R0.reuse, 0x8, RZ ;  /* 0x0000000800d47824 */ /* 0x040fe200078e00ff */
[C---:B------:R-:W-:Y:S01]  /*0300*/  LOP3.LUT P4, RZ, R0.reuse, 0x2, RZ, 0xc0, !PT ;  /* 0x0000000200ff7812 */ /* 0x040fe2000788c0ff */
[----:B------:R-:W-:Y:S01]  /*0310*/  IMAD.IADD R2, R15, 0x1, -R5 ;  /* 0x000000010f027824 */ /* 0x000fe200078e0a05 */
[C---:B------:R-:W-:Y:S01]  /*0320*/  LOP3.LUT P3, RZ, R0.reuse, 0x4, RZ, 0xc0, !PT ;  /* 0x0000000400ff7812 */ /* 0x040fe2000786c0ff */
[----:B------:R-:W-:Y:S01]  /*0330*/  IMAD.IADD R7, R7, 0x1, -R4 ;  /* 0x0000000107077824 */ /* 0x000fe200078e0a04 */
[----:B------:R-:W-:Y:S01]  /*0340*/  LOP3.LUT R4, R3, 0x38, R212, 0xf8, !PT ;  /* 0x0000003803047812 */ /* 0x000fe200078ef8d4 */
[----:B------:R-:W-:Y:S01]  /*0350*/  IMAD.SHL.U32 R0, R0, 0x40, RZ ;  /* 0x0000004000007824 */ /* 0x000fe200078e00ff */
[----:B------:R-:W-:Y:S01]  /*0360*/  SHF.R.U32.HI R3, RZ, 0x3, R3 ;  /* 0x00000003ff037819 */ /* 0x000fe20000011603 */
[----:B------:R-:W-:Y:S01]  /*0370*/  VIADD R225, R212, 0x40 ;  /* 0x00000040d4e17836 */ /* 0x000fe20000000000 */
[----:B------:R-:W-:-:S02]  /*0380*/  SHF.R.S32.HI R5, RZ, 0x1f, R2 ;  /* 0x0000001fff057819 */ /* 0x000fc40000011402 */
[----:B------:R-:W-:Y:S01]  /*0390*/  LOP3.LUT R9, R4, R3, RZ, 0x3c, !PT ;  /* 0x0000000304097212 */ /* 0x000fe200078e3cff */
[----:B------:R-:W-:Y:S01]  /*03a0*/  IMAD.SHL.U32 R3, R194, 0x10, RZ ;  /* 0x00000010c2037824 */ /* 0x000fe200078e00ff */
[----:B------:R-:W-:Y:S02]  /*03b0*/  LEA.HI R4, R16, R15, RZ, 0x7 ;  /* 0x0000000f10047211 */ /* 0x000fe400078f38ff */
[----:B------:R-:W-:Y:S02]  /*03c0*/  LEA.HI R12, R5, R2, RZ, 0x3 ;  /* 0x00000002050c7211 */ /* 0x000fe400078f18ff */
[----:B------:R-:W-:Y:S02]  /*03d0*/  SHF.R.S32.HI R8, RZ, 0x7, R4 ;  /* 0x00000007ff087819 */ /* 0x000fe40000011404 */
[----:B------:R-:W-:Y:S02]  /*03e0*/  LOP3.LUT R0, R0, 0x1c0, RZ, 0xc0, !PT ;  /* 0x000001c000007812 */ /* 0x000fe400078ec0ff */
[----:B------:R-:W-:-:S02]  /*03f0*/  LOP3.LUT R4, R12, 0xfffffff8, RZ, 0xc0, !PT ;  /* 0xfffffff80c047812 */ /* 0x000fc400078ec0ff */
[C---:B------:R-:W-:Y:S02]  /*0400*/  LOP3.LUT R5, R0.reuse, 0x8, R17, 0xf8, !PT ;  /* 0x0000000800057812 */ /* 0x040fe400078ef811 */
[----:B------:R-:W-:Y:S01]  /*0410*/  LOP3.LUT R6, R0, 0x10, R3, 0xf8, !PT ;  /* 0x0000001000067812 */ /* 0x000fe200078ef803 */
[----:B------:R-:W-:Y:S01]  /*0420*/  IMAD.SHL.U32 R3, R11, 0x200, RZ ;  /* 0x000002000b037824 */ /* 0x000fe200078e00ff */
[----:B------:R-:W-:Y:S01]  /*0430*/  SHF.R.U32.HI R186, RZ, 0x3, R0 ;  /* 0x00000003ffba7819 */ /* 0x000fe20000011600 */
[----:B------:R-:W-:Y:S01]  /*0440*/  IMAD.IADD R10, R2, 0x1, -R4 ;  /* 0x00000001020a7824 */ /* 0x000fe200078e0a04 */
[----:B------:R-:W-:Y:S01]  /*0450*/  LOP3.LUT R4, R7, 0x1, RZ, 0xc0, !PT ;  /* 0x0000000107047812 */ /* 0x000fe200078ec0ff */
[----:B------:R-:W-:Y:S01]  /*0460*/  IMAD R2, R8, 0x800, R3 ;  /* 0x0000080008027824 */ /* 0x000fe200078e0203 */
[----:B------:R-:W-:Y:S02]  /*0470*/  LOP3.LUT R0, R5, R186, RZ, 0x3c, !PT ;  /* 0x000000ba05007212 */ /* 0x000fe400078e3cff */
[----:B------:R-:W-:-:S02]  /*0480*/  ISETP.NE.U32.AND P0, PT, R4, 0x1, PT ;  /* 0x000000010400780c */ /* 0x000fc40003f05070 */
[----:B------:R-:W-:Y:S01]  /*0490*/  LEA.HI R4, R16, R15, RZ, 0x6 ;  /* 0x0000000f10047211 */ /* 0x000fe200078f30ff */
[----:B------:R-:W-:Y:S01]  /*04a0*/  IMAD.IADD R199, R2, 0x1, R0 ;  /* 0x0000000102c77824 */ /* 0x000fe200078e0200 */
[----:B------:R-:W-:Y:S02]  /*04b0*/  LOP3.LUT R2, R14, 0xffffffe0, RZ, 0xc0, !PT ;  /* 0xffffffe00e027812 */ /* 0x000fe400078ec0ff */
[----:B------:R-:W-:Y:S02]  /*04c0*/  SHF.R.S32.HI R0, RZ, 0x6, R4 ;  /* 0x00000006ff007819 */ /* 0x000fe40000011404 */
[----:B------:R-:W-:Y:S01]  /*04d0*/  LOP3.LUT R5, R6, 0x8, R17, 0xf8, !PT ;  /* 0x0000000806057812 */ /* 0x000fe200078ef811 */
[----:B------:R-:W-:Y:S01]  /*04e0*/  IMAD.IADD R19, R15, 0x1, -R2 ;  /* 0x000000010f137824 */ /* 0x000fe200078e0a02 */
[----:B------:R-:W-:Y:S01]  /*04f0*/  LOP3.LUT R4, R18, 0x7ffffffc, RZ, 0xc0, !PT ;  /* 0x7ffffffc12047812 */ /* 0x000fe200078ec0ff */
[C---:B------:R-:W-:Y:S01]  /*0500*/  IMAD R2, R0.reuse, 0x200, R9 ;  /* 0x0000020000027824 */ /* 0x040fe200078e0209 */
[----:B------:R-:W-:Y:S01]  /*0510*/  LOP3.LUT R186, R3, R5, R186, 0xf6, !PT ;  /* 0x0000000503ba7212 */ /* 0x000fe200078ef6ba */
[----:B------:R-:W-:Y:S01]  /*0520*/  IMAD.SHL.U32 R3, R0, 0x8, RZ ;  /* 0x0000000800037824 */ /* 0x000fe200078e00ff */
[C---:B------:R-:W-:Y:S01]  /*0530*/  R2P PR, R7.reuse, 0x6 ;  /* 0x0000000607007804 */ /* 0x040fe20000000000 */
[----:B------:R-:W-:Y:S01]  /*0540*/  IMAD.SHL.U32 R0, R7, 0x40, RZ ;  /* 0x0000004007007824 */ /* 0x000fe200078e00ff */
[----:B------:R1:W-:Y:S01]  /*0550*/  STL [R1+0x14], R2 ;  /* 0x0000140201007387 */ /* 0x0003e20000100800 */
[----:B------:R-:W-:Y:S01]  /*0560*/  IMAD.IADD R4, R15, 0x1, -R4 ;  /* 0x000000010f047824 */ /* 0x000fe200078e0a04 */
[----:B------:R-:W-:Y:S01]  /*0570*/  LOP3.LUT R3, R3, 0x18, RZ, 0xc0, !PT ;  /* 0x0000001803037812 */ /* 0x000fe200078ec0ff */
[----:B------:R-:W-:Y:S01]  /*0580*/  IMAD.SHL.U32 R15, R15, 0x2, RZ ;  /* 0x000000020f0f7824 */ /* 0x000fe200078e00ff */
[----:B------:R-:W-:Y:S01]  /*0590*/  LOP3.LUT R0, R0, 0x1c0, RZ, 0xc0, !PT ;  /* 0x000001c000007812 */ /* 0x000fe200078ec0ff */
[----:B------:R-:W-:Y:S01]  /*05a0*/  IMAD.SHL.U32 R5, R11, 0x20, RZ ;  /* 0x000000200b057824 */ /* 0x000fe200078e00ff */
[----:B------:R-:W-:Y:S01]  /*05b0*/  STL [R1+0x18], R19 ;  /* 0x0000181301007387 */ /* 0x000fe20000100800 */
[----:B------:R-:W-:-:S02]  /*05c0*/  SEL R185, R185, 0xffffffc0, !P3 ;  /* 0xffffffc0b9b97807 */ /* 0x000fc40005800000 */
[----:B------:R-:W-:Y:S02]  /*05d0*/  SEL R220, R220, 0x10, !P0 ;  /* 0x00000010dcdc7807 */ /* 0x000fe40004000000 */
[----:B------:R-:W-:Y:S02]  /*05e0*/  LOP3.LUT R9, R3, 0x20, R5, 0xf8, !PT ;  /* 0x0000002003097812 */ /* 0x000fe400078ef805 */
[----:B------:R-:W-:Y:S02]  /*05f0*/  SHF.R.S32.HI R5, RZ, 0x1f, R19 ;  /* 0x0000001fff057819 */ /* 0x000fe40000011413 */
[----:B------:R-:W-:Y:S01]  /*0600*/  LEA R186, R186, UR5, 0x1 ;  /* 0x00000005baba7c11 */ /* 0x000fe2000f8e08ff */
[----:B-1----:R-:W-:Y:S02]  /*0610*/  IMAD.SHL.U32 R2, R8, 0x20, RZ ;  /* 0x0000002008027824 */ /* 0x002fe400078e00ff */
[----:B------:R-:W-:-:S03]  /*0620*/  IMAD.SHL.U32 R8, R4, 0x2, RZ ;  /* 0x0000000204087824 */ /* 0x000fc600078e00ff */
[----:B------:R-:W-:Y:S01]  /*0630*/  LOP3.LUT R6, R2, 0x6, R15, 0xf8, !PT ;  /* 0x0000000602067812 */ /* 0x000fe200078ef80f */
[----:B------:R-:W-:Y:S01]  /*0640*/  IMAD R7, R13, 0x400, R8 ;  /* 0x000004000d077824 */ /* 0x000fe200078e0208 */
[----:B------:R-:W-:Y:S02]  /*0650*/  LOP3.LUT R4, R0, 0x20, R2, 0xf8, !PT ;  /* 0x0000002000047812 */ /* 0x000fe400078ef802 */
[----:B------:R-:W-:Y:S01]  /*0660*/  SHF.R.U32.HI R2, RZ, 0x3, R0 ;  /* 0x00000003ff027819 */ /* 0x000fe20000011600 */
[----:B------:R1:W-:Y:S03]  /*0670*/  STL [R1+0x8], R6 ;  /* 0x0000080601007387 */ /* 0x0003e60000100800 */
[----:B------:R-:W-:-:S05]  /*0680*/  LOP3.LUT R4, R4, R2, RZ, 0x3c, !PT ;  /* 0x0000000204047212 */ /* 0x000fca00078e3cff */
[----:B------:R-:W-:Y:S01]  /*0690*/  IMAD.IADD R7, R7, 0x1, R4 ;  /* 0x0000000107077824 */ /* 0x000fe200078e0204 */
[----:B------:R-:W-:Y:S01]  /*06a0*/  LEA.HI R4, R5, R19, RZ, 0x2 ;  /* 0x0000001305047211 */ /* 0x000fe200078f10ff */
[----:B------:R-:W-:-:S03]  /*06b0*/  IMAD.SHL.U32 R5, R12, 0x40, RZ ;  /* 0x000000400c057824 */ /* 0x000fc600078e00ff */
[----:B------:R-:W-:Y:S02]  /*06c0*/  SHF.R.S32.HI R4, RZ, 0x2, R4 ;  /* 0x00000002ff047819 */ /* 0x000fe40000011404 */
[----:B------:R-:W-:-:S05]  /*06d0*/  LEA R219, R7, UR5, 0x1 ;  /* 0x0000000507db7c11 */ /* 0x000fca000f8e08ff */
[C---:B------:R-:W-:Y:S02]  /*06e0*/  VIADD R218, R219.reuse, 0x20 ;  /* 0x00000020dbda7836 */ /* 0x040fe40000000000 */
[C---:B------:R-:W-:Y:S02]  /*06f0*/  @P1 VIADD R218, R219.reuse, 0xffffffe0 ;  /* 0xffffffe0dbda1836 */ /* 0x040fe40000000000 */
[----:B------:R-:W-:Y:S02]  /*0700*/  IMAD.IADD R222, R219, 0x1, R220 ;  /* 0x00000001dbde7824 */ /* 0x000fe400078e02dc */
[----:B-1----:R-:W-:Y:S01]  /*0710*/  IMAD.SHL.U32 R6, R10, 0x40, RZ ;  /* 0x000000400a067824 */ /* 0x002fe200078e00ff */
[----:B------:R-:W-:Y:S01]  /*0720*/  LOP3.LUT R10, R2, R0, R3, 0x1e, !PT ;  /* 0x00000000020a7212 */ /* 0x000fe200078e1e03 */
[----:B------:R-:W-:Y:S02]  /*0730*/  IMAD.SHL.U32 R0, R11, 0x8, RZ ;  /* 0x000000080b007824 */ /* 0x000fe400078e00ff */
[----:B------:R-:W-:Y:S01]  /*0740*/  IMAD.IADD R220, R220, 0x1, R218 ;  /* 0x00000001dcdc7824 */ /* 0x000fe200078e02da */
[----:B------:R-:W-:-:S04]  /*0750*/  LOP3.LUT R3, R6, 0x1c0, RZ, 0xc0, !PT ;  /* 0x000001c006037812 */ /* 0x000fc800078ec0ff */
[--C-:B------:R-:W-:Y:S02]  /*0760*/  SHF.R.U32.HI R2, RZ, 0x3, R3.reuse ;  /* 0x00000003ff027819 */ /* 0x100fe40000011603 */
[----:B------:R-:W-:Y:S02]  /*0770*/  LOP3.LUT R6, R3, 0x8, R0, 0xf8, !PT ;  /* 0x0000000803067812 */ /* 0x000fe400078ef800 */
[----:B------:R-:W-:Y:S01]  /*0780*/  LOP3.LUT R0, R5, 0xfffffe00, RZ, 0xc0, !PT ;  /* 0xfffffe0005007812 */ /* 0x000fe200078ec0ff */
[----:B------:R-:W-:Y:S01]  /*0790*/  IMAD R5, R194, 0x400, R8 ;  /* 0x00000400c2057824 */ /* 0x000fe200078e0208 */
[----:B------:R-:W-:Y:S02]  /*07a0*/  LOP3.LUT R3, R2, R9, R3, 0x1e, !PT ;  /* 0x0000000902037212 */ /* 0x000fe400078e1e03 */
[----:B------:R-:W-:Y:S01]  /*07b0*/  LOP3.LUT R2, R6, R2, RZ, 0x3c, !PT ;  /* 0x0000000206027212 */ /* 0x000fe200078e3cff */
[----:B------:R-:W-:Y:S01]  /*07c0*/  IMAD R6, R13, 0x10, R4 ;  /* 0x000000100d067824 */ /* 0x000fe200078e0204 */
[----:B------:R-:W-:Y:S01]  /*07d0*/  LOP3.LUT R198, R3, R0, RZ, 0xfc, !PT ;  /* 0x0000000003c67212 */ /* 0x000fe200078efcff */
[----:B------:R-:W-:-:S02]  /*07e0*/  IMAD R4, R13, 0x400, R0 ;  /* 0x000004000d047824 */ /* 0x000fc400078e0200 */
[----:B------:R-:W-:Y:S01]  /*07f0*/  IMAD R194, R194, 0x400, R0 ;  /* 0x00000400c2c27824 */ /* 0x000fe200078e0200 */
[----:B------:R-:W-:Y:S01]  /*0800*/  LEA R0, R199, UR4, 0x1 ;  /* 0x00000004c7007c11 */ /* 0x000fe2000f8e08ff */
[----:B------:R-:W-:Y:S01]  /*0810*/  IMAD.IADD R197, R4, 0x1, R2 ;  /* 0x0000000104c57824 */ /* 0x000fe200078e0202 */
[----:B------:R1:W-:Y:S01]  /*0820*/  STL [R1+0x10], R6 ;  /* 0x0000100601007387 */ /* 0x0003e20000100800 */
[----:B------:R-:W-:Y:S02]  /*0830*/  IMAD.IADD R194, R2, 0x1, R194 ;  /* 0x0000000102c27824 */ /* 0x000fe400078e02c2 */
[----:B------:R-:W-:Y:S02]  /*0840*/  IMAD.MOV.U32 R2, RZ, RZ, 0x20 ;  /* 0x00000020ff027424 */ /* 0x000fe400078e00ff */
[----:B------:R-:W-:Y:S01]  /*0850*/  IMAD.IADD R5, R5, 0x1, R10 ;  /* 0x0000000105057824 */ /* 0x000fe200078e020a */
[----:B------:R-:W-:Y:S01]  /*0860*/  LEA R194, R194, UR4, 0x1 ;  /* 0x00000004c2c27c11 */ /* 0x000fe2000f8e08ff */
[----:B------:R-:W-:Y:S01]  /*0870*/  IMAD.IADD R188, R0, 0x1, R185 ;  /* 0x0000000100bc7824 */ /* 0x000fe200078e02b9 */
[----:B------:R-:W-:-:S02]  /*0880*/  SEL R2, R2, 0xffffffe0, !P4 ;  /* 0xffffffe002027807 */ /* 0x000fc40006000000 */
[----:B------:R-:W-:Y:S02]  /*0890*/  LEA R3, R5, UR6, 0x1 ;  /* 0x0000000605037c11 */ /* 0x000fe4000f8e08ff */
[----:B------:R-:W-:Y:S01]  /*08a0*/  IADD3 R191, R2, -0x4000, R0 ;  /* 0xffffc00002bf7810 */ /* 0x000fe20007ffe000 */
[----:B------:R-:W-:Y:S02]  /*08b0*/  IMAD.IADD R190, R0, 0x1, R2 ;  /* 0x0000000100be7824 */ /* 0x000fe400078e0202 */
[C---:B------:R-:W-:Y:S01]  /*08c0*/  VIADD R2, R3.reuse, 0x40 ;  /* 0x0000004003027836 */ /* 0x040fe20000000000 */
[----:B------:R1:W-:Y:S01]  /*08d0*/  STL [R1], R3 ;  /* 0x0000000301007387 */ /* 0x0003e20000100800 */
[----:B------:R-:W-:Y:S02]  /*08e0*/  @P2 VIADD R2, R3, 0xffffffc0 ;  /* 0xffffffc003022836 */ /* 0x000fe40000000000 */
[C---:B------:R-:W-:Y:S02]  /*08f0*/  IMAD.IADD R191, R185.reuse, 0x1, R191 ;  /* 0x00000001b9bf7824 */ /* 0x040fe400078e02bf */
[----:B------:R-:W-:Y:S01]  /*0900*/  IMAD.IADD R185, R185, 0x1, R186 ;  /* 0x00000001b9b97824 */ /* 0x000fe200078e02ba */
[----:B------:R1:W-:Y:S06]  /*0910*/  STL [R1+0x4], R2 ;  /* 0x0000040201007387 */ /* 0x0003ec0000100800 */
.L_x_46:
[----:B--2---:R-:W2:Y:S01]  /*0920*/  S2R R48, SR_CTAID.Y ;  /* 0x0000000000307919 */ /* 0x004ea20000002600 */
[----:B-1----:R-:W1:Y:S01]  /*0930*/  LDC.64 R2, c[0x0][0x2f0] ;  /* 0x0000bc00ff027b82 */ /* 0x002e620000000a00 */
[----:B------:R-:W-:Y:S01]  /*0940*/  ISETP.NE.U32.AND P3, PT, RZ, UR12, PT ;  /* 0x0000000cff007c0c */ /* 0x000fe2000bf65070 */
[----:B------:R-:W-:-:S03]  /*0950*/  IMAD.MOV.U32 R0, RZ, RZ, -0x1 ;  /* 0xffffffffff007424 */ /* 0x000fc600078e00ff */
[----:B------:R-:W-:-:S03]  /*0960*/  ISETP.NE.AND.EX P3, PT, RZ, UR13, PT, P3 ;  /* 0x0000000dff007c0c */ /* 0x000fc6000bf65330 */
[----:B------:R-:W3:Y:S08]  /*0970*/  LDC.64 R8, c[0x0][0x308] ;  /* 0x0000c200ff087b82 */ /* 0x000ef00000000a00 */
[----:B----4-:R-:W4:Y:S08]  /*0980*/  LDC.U8 R13, c[0x0][0x3c2] ;  /* 0x0000f080ff0d7b82 */ /* 0x010f300000000000 */
[----:B-----5:R-:W5:Y:S01]  /*0990*/  LDC.64 R4, c[0x0][0x2f8] ;  /* 0x0000be00ff047b82 */ /* 0x020f620000000a00 */
[----:B-1----:R-:W-:-:S04]  /*09a0*/  ISETP.NE.U32.AND P4, PT, R2, RZ, PT ;  /* 0x000000ff0200720c */ /* 0x002fc80003f85070 */
[----:B------:R-:W-:Y:S01]  /*09b0*/  ISETP.NE.AND.EX P4, PT, R3, RZ, PT, P4 ;  /* 0x000000ff0300720c */ /* 0x000fe20003f85340 */
[----:B--2---:R-:W-:Y:S01]  /*09c0*/  IMAD.SHL.U32 R12, R48, 0x4, RZ ;  /* 0x00000004300c7824 */ /* 0x004fe200078e00ff */
[----:B---3--:R-:W-:Y:S02]  /*09d0*/  ISETP.NE.U32.AND P2, PT, R8, RZ, PT ;  /* 0x000000ff0800720c */ /* 0x008fe40003f45070 */
[----:B------:R-:W-:Y:S02]  /*09e0*/  SHF.R.S32.HI R42, RZ, 0x1f, R48 ;  /* 0x0000001fff2a7819 */ /* 0x000fe40000011430 */
[----:B------:R-:W-:Y:S02]  /*09f0*/  ISETP.NE.AND.EX P2, PT, R9, RZ, PT, P2 ;  /* 0x000000ff0900720c */ /* 0x000fe40003f45320 */
[----:B------:R-:W-:Y:S02]  /*0a00*/  SHF.L.U64.HI R11, R48, 0x2, R42 ;  /* 0x00000002300b7819 */ /* 0x000fe4000001022a */
[----:B------:R-:W-:-:S02]  /*0a10*/  IADD3 R2, P0, R12, R2, RZ ;  /* 0x000000020c027210 */ /* 0x000fc40007f1e0ff */
[----:B------:R-:W-:-:S03]  /*0a20*/  @P3 IADD3 R6, P1, R12, UR12, RZ ;  /* 0x0000000c0c063c10 */ /* 0x000fc6000ff3e0ff */
[C---:B------:R-:W-:Y:S01]  /*0a30*/  IMAD.X R3, R11.reuse, 0x1, R3, P0 ;  /* 0x000000010b037824 */ /* 0x040fe200000e0603 */
[----:B------:R-:W-:Y:S01]  /*0a40*/  @P3 IADD3.X R7, R11, UR13, RZ, P1, !PT ;  /* 0x0000000d0b073c10 */ /* 0x000fe20008ffe4ff */
[----:B------:R-:W-:-:S03]  /*0a50*/  IMAD.MOV.U32 R247, RZ, RZ, RZ ;  /* 0x000000fffff77224 */ /* 0x000fc600078e00ff */
[----:B------:R-:W2:Y:S04]  /*0a60*/  @P4 LDG.E R0, desc[UR16][R2.64] ;  /* 0x0000001002004981 */ /* 0x000ea8000c1e1900 */
[----:B------:R1:W2:Y:S01]  /*0a70*/  @P4 LDG.E R10, desc[UR16][R2.64+0x4] ;  /* 0x00000410020a4981 */ /* 0x0002a2000c1e1900 */
[----:B-----5:R-:W-:-:S03]  /*0a80*/  ISETP.EQ.U32.AND P1, PT, R4, RZ, PT ;  /* 0x000000ff0400720c */ /* 0x020fc60003f22070 */
[----:B------:R3:W5:Y:S01]  /*0a90*/  @P3 LDG.E R247, desc[UR16][R6.64] ;  /* 0x0000001006f73981 */ /* 0x000762000c1e1900 */
[----:B----4-:R-:W-:-:S04]  /*0aa0*/  ISETP.NE.AND P3, PT, R13, RZ, PT ;  /* 0x000000ff0d00720c */ /* 0x010fc80003f65270 */
[----:B------:R-:W-:Y:S01]  /*0ab0*/  ISETP.EQ.OR.EX P1, PT, R5, RZ, !P3, P1 ;  /* 0x000000ff0500720c */ /* 0x000fe20005f22710 */
[----:B------:R-:W-:Y:S01]  /*0ac0*/  IMAD.MOV.U32 R49, RZ, RZ, -0x1 ;  /* 0xffffffffff317424 */ /* 0x000fe200078e00ff */
[----:B-1----:R-:W-:Y:S01]  /*0ad0*/  @P2 IADD3 R2, P0, R12, R8, RZ ;  /* 0x000000080c022210 */ /* 0x002fe20007f1e0ff */
[----:B---3--:R-:W1:Y:S04]  /*0ae0*/  @!P2 LDC.64 R6, c[0x0][0x318] ;  /* 0x0000c600ff06ab82 */ /* 0x008e680000000a00 */
[----:B------:R-:W-:-:S05]  /*0af0*/  @P2 IMAD.X R3, R11, 0x1, R9, P0 ;  /* 0x000000010b032824 */ /* 0x000fca00000e0609 */
[----:B------:R3:W5:Y:S01]  /*0b00*/  @P2 LDG.E R8, desc[UR16][R2.64] ;  /* 0x0000001002082981 */ /* 0x000762000c1e1900 */
[----:B------:R-:W4:Y:S01]  /*0b10*/  @!P2 LDC R9, c[0x0][0x2cc] ;  /* 0x0000b300ff09ab82 */ /* 0x000f220000000800 */
[----:B---3--:R-:W-:-:S05]  /*0b20*/  IADD3 R2, P0, R12, R4, RZ ;  /* 0x000000040c027210 */ /* 0x008fca0007f1e0ff */
[----:B------:R-:W-:-:S05]  /*0b30*/  IMAD.X R3, R11, 0x1, R5, P0 ;  /* 0x000000010b037824 */ /* 0x000fca00000e0605 */
[----:B------:R-:W3:Y:S01]  /*0b40*/  @!P1 LDG.E R49, desc[UR16][R2.64] ;  /* 0x0000001002319981 */ /* 0x000ee2000c1e1900 */
[----:B------:R-:W-:Y:S02]  /*0b50*/  ISETP.NE.U32.AND P1, PT, R4, RZ, PT ;  /* 0x000000ff0400720c */ /* 0x000fe40003f25070 */
[----:B------:R-:W2:Y:S02]  /*0b60*/  LDC R4, c[0x0][0x2c8] ;  /* 0x0000b200ff047b82 */ /* 0x000ea40000000800 */
[----:B------:R-:W-:Y:S02]  /*0b70*/  ISETP.NE.AND.EX P1, PT, R5, RZ, PT, P1 ;  /* 0x000000ff0500720c */ /* 0x000fe40003f25310 */
[----:B-1----:R-:W-:-:S04]  /*0b80*/  @!P2 ISETP.NE.U32.AND P0, PT, R6, RZ, PT ;  /* 0x000000ff0600a20c */ /* 0x002fc80003f05070 */
[----:B------:R-:W-:-:S04]  /*0b90*/  @!P2 ISETP.NE.AND.EX P0, PT, R7, RZ, PT, P0 ;  /* 0x000000ff0700a20c */ /* 0x000fc80003f05300 */
[----:B----4-:R-:W-:Y:S01]  /*0ba0*/  @!P2 SEL R5, R9, RZ, P0 ;  /* 0x000000ff0905a207 */ /* 0x010fe20000000000 */
[----:B--2---:R-:W-:-:S06]  /*0bb0*/  @P4 IMAD.IADD R27, R10, 0x1, -R0 ;  /* 0x000000010a1b4824 */ /* 0x004fcc00078e0a00 */
[----:B------:R-:W1:Y:S01]  /*0bc0*/  @!P4 LDC R27, c[0x0][0x2c4] ;  /* 0x0000b100ff1bcb82 */ /* 0x000e620000000800 */
[----:B-----5:R-:W-:Y:S01]  /*0bd0*/  @P2 IMAD.IADD R224, R8, 0x1, -R247 ;  /* 0x0000000108e02824 */ /* 0x020fe200078e0af7 */
[----:B---3--:R2:W-:Y:S01]  /*0be0*/  STL [R1+0xc], R49 ;  /* 0x00000c3101007387 */ /* 0x0085e20000100800 */
[----:B-1----:R-:W-:Y:S05]  /*0bf0*/  @!P1 BRA `(.L_x_0) ;  /* 0x00000000000c9947 */ /* 0x002fea0003800000 */
[----:B------:R-:W3:Y:S02]  /*0c00*/  @P3 LDG.E R4, desc[UR16][R2.64+0x4] ;  /* 0x0000041002043981 */ /* 0x000ee4000c1e1900 */
[----:B---3--:R-:W-:-:S06]  /*0c10*/  @P3 IADD3 R4, R4, -R49, RZ ;  /* 0x8000003104043210 */ /* 0x008fcc0007ffe0ff */
[----:B------:R1:W5:Y:S02]  /*0c20*/  @!P3 LDG.E R4, desc[UR16][R2.64] ;  /* 0x000000100204b981 */ /* 0x000364000c1e1900 */
.L_x_0:
[----:B------:R-:W-:Y:S01]  /*0c30*/  IMAD.SHL.U32 R24, R245, 0x40, RZ ;  /* 0x00000040f5187824 */ /* 0x000fe200078e00ff */
[----:B-----5:R-:W-:-:S04]  /*0c40*/  @!P2 IADD3 R224, R5, R4, -R247 ;  /* 0x0000000405e0a210 */ /* 0x020fc80007ffe8f7 */
[----:B------:R-:W-:-:S13]  /*0c50*/  ISETP.GT.AND P0, PT, R224, R24, PT ;  /* 0x00000018e000720c */ /* 0x000fda0003f04270 */
[----:B------:R-:W-:Y:S05]  /*0c60*/  @!P0 BRA `(.L_x_1) ;  /* 0x0000006400c48947 */ /* 0x000fea0003800000 */
[----:B------:R-:W3:Y:S01]  /*0c70*/  LDC R14, c[0x0][0x278] ;  /* 0x00009e00ff0e7b82 */ /* 0x000ee20000000800 */
[----:B------:R-:W4:Y:S01]  /*0c80*/  S2R R45, SR_CTAID.Z ;  /* 0x00000000002d7919 */ /* 0x000f220000002700 */
[----:B------:R-:W-:Y:S02]  /*0c90*/  ISETP.NE.AND P1, PT, R49, -0x1, PT ;  /* 0xffffffff3100780c */ /* 0x000fe40003f25270 */
[----:B------:R-:W-:Y:S01]  /*0ca0*/  ISETP.NE.AND P2, PT, R0, -0x1, PT ;  /* 0xffffffff0000780c */ /* 0x000fe20003f45270 */
[----:B------:R-:W5:Y:S03]  /*0cb0*/  S2R R36, SR_CTAID.X ;  /* 0x0000000000247919 */ /* 0x000f660000002500 */
[----:B------:R-:W2:Y:S08]  /*0cc0*/  LDC.64 R6, c[0x0][0x228] ;  /* 0x00008a00ff067b82 */ /* 0x000eb00000000a00 */
[----:B------:R-:W5:Y:S01]  /*0cd0*/  LDC.64 R28, c[0x0][0x240] ;  /* 0x00009000ff1c7b82 */ /* 0x000f620000000a00 */
[----:B---3--:R-:W-:-:S07]  /*0ce0*/  IABS R10, R14 ;  /* 0x0000000e000a7213 */ /* 0x008fce0000000000 */
[----:B------:R-:W3:Y:S01]  /*0cf0*/  LDC R44, c[0x0][0x2d4] ;  /* 0x0000b500ff2c7b82 */ /* 0x000ee20000000800 */
[----:B-1----:R-:W1:Y:S01]  /*0d00*/  I2F.RP R2, R10 ;  /* 0x0000000a00027306 */ /* 0x002e620000209400 */
[----:B--2---:R-:W-:Y:S01]  /*0d10*/  IMAD R9, R42, R6, RZ ;  /* 0x000000062a097224 */ /* 0x004fe200078e02ff */
[----:B----4-:R-:W-:-:S05]  /*0d20*/  IABS R5, R45 ;  /* 0x0000002d00057213 */ /* 0x010fca0000000000 */
[----:B------:R-:W2:Y:S01]  /*0d30*/  LDC R41, c[0x0][0x2dc] ;  /* 0x0000b700ff297b82 */ /* 0x000ea20000000800 */
[----:B------:R-:W-:Y:S01]  /*0d40*/  LOP3.LUT R12, R45, R14, RZ, 0x3c, !PT ;  /* 0x0000000e2d0c7212 */ /* 0x000fe200078e3cff */
[C---:B------:R-:W-:Y:S01]  /*0d50*/  IMAD R9, R48.reuse, R7, R9 ;  /* 0x0000000730097224 */ /* 0x040fe200078e0209 */
[----:B------:R-:W-:Y:S01]  /*0d60*/  SHF.R.S32.HI R43, RZ, 0x1f, R45 ;  /* 0x0000001fff2b7819 */ /* 0x000fe2000001142d */
[----:B------:R-:W-:Y:S01]  /*0d70*/  IMAD.WIDE.U32 R6, R48, R6, RZ ;  /* 0x0000000630067225 */ /* 0x000fe200078e00ff */
[----:B------:R-:W-:-:S03]  /*0d80*/  ISETP.GE.AND P0, PT, R12, RZ, PT ;  /* 0x000000ff0c00720c */ /* 0x000fc60003f06270 */
[----:B------:R-:W4:Y:S01]  /*0d90*/  LDC R239, c[0x0][0x270] ;  /* 0x00009c00ffef7b82 */ /* 0x000f220000000800 */
[----:B-1----:R-:W1:Y:S01]  /*0da0*/  MUFU.RCP R2, R2 ;  /* 0x0000000200027308 */ /* 0x002e620000001000 */
[----:B-----5:R-:W-:Y:S01]  /*0db0*/  IMAD R8, R0, R29, RZ ;  /* 0x0000001d00087224 */ /* 0x020fe200078e02ff */
[----:B------:R-:W-:-:S05]  /*0dc0*/  IADD3 R32, R7, R9, RZ ;  /* 0x0000000907207210 */ /* 0x000fca0007ffe0ff */
[----:B------:R-:W5:Y:S08]  /*0dd0*/  @P1 LDC.64 R18, c[0x0][0x250] ;  /* 0x00009400ff121b82 */ /* 0x000f700000000a00 */
[----:B------:R-:W5:Y:S01]  /*0de0*/  LDC.U8 R15, c[0x0][0x3d8] ;  /* 0x0000f600ff0f7b82 */ /* 0x000f620000000000 */
[----:B--2---:R-:W-:Y:S01]  /*0df0*/  IMAD R38, R45, R41, RZ ;  /* 0x000000292d267224 */ /* 0x004fe200078e02ff */
[----:B-1----:R-:W-:-:S04]  /*0e00*/  IADD3 R2, R2, 0xffffffe, RZ ;  /* 0x0ffffffe02027810 */ /* 0x002fc80007ffe0ff */
[----:B------:R-:W1:Y:S01]  /*0e10*/  F2I.FTZ.U32.TRUNC.NTZ R3, R2 ;  /* 0x0000000200037305 */ /* 0x000e62000021f000 */
[----:B------:R-:W-:Y:S01]  /*0e20*/  SHF.R.S32.HI R40, RZ, 0x1f, R38 ;  /* 0x0000001fff287819 */ /* 0x000fe20000011426 */
[----:B----4-:R-:W-:Y:S01]  /*0e30*/  IMAD.WIDE R30, R41, R239, RZ ;  /* 0x000000ef291e7225 */ /* 0x010fe200078e02ff */
[----:B------:R-:W2:Y:S08]  /*0e40*/  LDC R17, c[0x0][0x2c4] ;  /* 0x0000b100ff117b82 */ /* 0x000eb00000000800 */
[----:B------:R-:W4:Y:S01]  /*0e50*/  LDC.U8 R37, c[0x0][0x480] ;  /* 0x00012000ff257b82 */ /* 0x000f220000000000 */
[----:B-1----:R-:W-:-:S04]  /*0e60*/  IMAD.MOV R2, RZ, RZ, -R3 ;  /* 0x000000ffff027224 */ /* 0x002fc800078e0a03 */
[----:B------:R-:W-:Y:S01]  /*0e70*/  IMAD R4, R2, R10, RZ ;  /* 0x0000000a02047224 */ /* 0x000fe200078e02ff */
[----:B------:R-:W-:Y:S02]  /*0e80*/  MOV R2, RZ ;  /* 0x000000ff00027202 */ /* 0x000fe40000000f00 */
[----:B------:R-:W1:Y:S03]  /*0e90*/  @P1 LDC.64 R22, c[0x0][0x248] ;  /* 0x00009200ff161b82 */ /* 0x000e660000000a00 */
[----:B------:R-:W-:-:S04]  /*0ea0*/  IMAD.HI.U32 R2, R3, R4, R2 ;  /* 0x0000000403027227 */ /* 0x000fc800078e0002 */
[----:B------:R-:W-:-:S04]  /*0eb0*/  IMAD.MOV.U32 R4, RZ, RZ, R5 ;  /* 0x000000ffff047224 */ /* 0x000fc800078e0005 */
[----:B------:R-:W-:-:S05]  /*0ec0*/  IMAD.HI.U32 R2, R2, R4, RZ ;  /* 0x0000000402027227 */ /* 0x000fca00078e00ff */
[----:B------:R-:W-:-:S05]  /*0ed0*/  IADD3 R3, -R2, RZ, RZ ;  /* 0x000000ff02037210 */ /* 0x000fca0007ffe1ff */
[----:B------:R-:W-:Y:S02]  /*0ee0*/  IMAD R3, R10, R3, R4 ;  /* 0x000000030a037224 */ /* 0x000fe400078e0204 */
[----:B------:R-:W-:-:S03]  /*0ef0*/  VIADD R4, R27, 0x3f ;  /* 0x0000003f1b047836 */ /* 0x000fc60000000000 */
[----:B------:R-:W-:Y:S02]  /*0f00*/  ISETP.GT.U32.AND P5, PT, R10, R3, PT ;  /* 0x000000030a00720c */ /* 0x000fe40003fa4070 */
[----:B------:R-:W-:-:S04]  /*0f10*/  SHF.R.S32.HI R5, RZ, 0x1f, R4 ;  /* 0x0000001fff057819 */ /* 0x000fc80000011404 */
[----:B------:R-:W-:Y:S01]  /*0f20*/  LEA.HI R16, R5, R4, RZ, 0x6 ;  /* 0x0000000405107211 */ /* 0x000fe200078f30ff */
[----:B------:R-:W-:-:S03]  /*0f30*/  IMAD.WIDE.U32 R4, R0, R28, RZ ;  /* 0x0000001c00047225 */ /* 0x000fc600078e00ff */
[----:B------:R-:W-:Y:S02]  /*0f40*/  SHF.R.S32.HI R204, RZ, 0x6, R16 ;  /* 0x00000006ffcc7819 */ /* 0x000fe40000011410 */
[----:B------:R-:W-:Y:S01]  /*0f50*/  SEL R39, R6, R4, !P2 ;  /* 0x0000000406277207 */ /* 0x000fe20005000000 */
[----:B------:R-:W-:Y:S01]  /*0f60*/  @!P5 IMAD.IADD R3, R3, 0x1, -R10 ;  /* 0x000000010303d824 */ /* 0x000fe200078e0a0a */
[----:B---3--:R-:W-:Y:S02]  /*0f70*/  SHF.R.S32.HI R6, RZ, 0x1f, R44 ;  /* 0x0000001fff067819 */ /* 0x008fe4000001142c */
[----:B------:R-:W-:Y:S01]  /*0f80*/  @P2 IADD3 R32, R5, R8, RZ ;  /* 0x0000000805202210 */ /* 0x000fe20007ffe0ff */
[----:B------:R-:W-:Y:S01]  /*0f90*/  IMAD.WIDE.U32 R8, R48, R44, RZ ;  /* 0x0000002c30087225 */ /* 0x000fe200078e00ff */
[----:B------:R-:W-:Y:S02]  /*0fa0*/  ISETP.GE.U32.AND P3, PT, R3, R10, PT ;  /* 0x0000000a0300720c */ /* 0x000fe40003f66070 */
[----:B------:R-:W-:Y:S01]  /*0fb0*/  @P1 IADD3 R3, R247, R49, RZ ;  /* 0x00000031f7031210 */ /* 0x000fe20007ffe0ff */
[----:B------:R-:W-:Y:S01]  /*0fc0*/  IMAD R6, R6, R48, RZ ;  /* 0x0000003006067224 */ /* 0x000fe200078e02ff */
[----:B------:R-:W-:Y:S01]  /*0fd0*/  @!P5 IADD3 R2, R2, 0x1, RZ ;  /* 0x000000010202d810 */ /* 0x000fe20007ffe0ff */
[----:B------:R-:W-:Y:S01]  /*0fe0*/  IMAD R12, R31, R8, RZ ;  /* 0x000000081f0c7224 */ /* 0x000fe200078e02ff */
[----:B------:R-:W3:Y:S01]  /*0ff0*/  @!P2 LDC.64 R10, c[0x0][0x418] ;  /* 0x00010600ff0aab82 */ /* 0x000ee20000000a00 */
[----:B------:R-:W-:Y:S01]  /*1000*/  IMAD R6, R42, R44, R6 ;  /* 0x0000002c2a067224 */ /* 0x000fe200078e0206 */
[----:B------:R-:W-:Y:S01]  /*1010*/  ISETP.NE.AND P5, PT, R14, RZ, PT ;  /* 0x000000ff0e00720c */ /* 0x000fe20003fa5270 */
[----:B-----5:R-:W-:-:S02]  /*1020*/  @P1 IMAD R7, R3, R19, RZ ;  /* 0x0000001303071224 */ /* 0x020fc400078e02ff */
[----:B------:R-:W-:Y:S02]  /*1030*/  @P1 IMAD.WIDE.U32 R4, R3, R18, RZ ;  /* 0x0000001203041225 */ /* 0x000fe400078e00ff */
[----:B------:R-:W-:Y:S02]  /*1040*/  @P3 IADD3 R2, R2, 0x1, RZ ;  /* 0x0000000102023810 */ /* 0x000fe40007ffe0ff */
[----:B------:R-:W-:Y:S01]  /*1050*/  IMAD.IADD R3, R9, 0x1, R6 ;  /* 0x0000000109037824 */ /* 0x000fe200078e0206 */
[----:B------:R-:W-:Y:S01]  /*1060*/  ISETP.NE.AND P3, PT, R15, RZ, PT ;  /* 0x000000ff0f00720c */ /* 0x000fe20003f65270 */
[----:B------:R-:W-:Y:S01]  /*1070*/  @P1 IMAD.MOV.U32 R33, RZ, RZ, R4 ;  /* 0x000000ffff211224 */ /* 0x000fe200078e0004 */
[----:B------:R-:W-:Y:S01]  /*1080*/  @P1 IADD3 R34, R5, R7, RZ ;  /* 0x0000000705221210 */ /* 0x000fe20007ffe0ff */
[C---:B------:R-:W-:Y:S01]  /*1090*/  IMAD R7, R30.reuse, R3, R12 ;  /* 0x000000031e077224 */ /* 0x040fe200078e020c */
[----:B------:R-:W-:Y:S01]  /*10a0*/  MOV R21, R2 ;  /* 0x0000000200157202 */ /* 0x000fe20000000f00 */
[----:B------:R-:W5:Y:S01]  /*10b0*/  @P2 LDC.64 R12, c[0x0][0x420] ;  /* 0x00010800ff0c2b82 */ /* 0x000f620000000a00 */
[----:B------:R-:W-:Y:S01]  /*10c0*/  IMAD.WIDE.U32 R4, R30, R8, RZ ;  /* 0x000000081e047225 */ /* 0x000fe200078e00ff */
[----:B------:R-:W-:-:S03]  /*10d0*/  SHF.L.U64.HI R8, R48, 0x7, R42 ;  /* 0x0000000730087819 */ /* 0x000fc6000001022a */
[----:B------:R-:W-:Y:S01]  /*10e0*/  @!P0 IMAD.MOV R21, RZ, RZ, -R21 ;  /* 0x000000ffff158224 */ /* 0x000fe200078e0a15 */
[----:B------:R-:W-:Y:S01]  /*10f0*/  @!P5 LOP3.LUT R21, RZ, R14, RZ, 0x33, !PT ;  /* 0x0000000eff15d212 */ /* 0x000fe200078e33ff */
[-C--:B------:R-:W-:Y:S01]  /*1100*/  IMAD.WIDE.U32 R2, R30, R0.reuse, RZ ;  /* 0x000000001e027225 */ /* 0x080fe200078e00ff */
[----:B------:R-:W1:Y:S01]  /*1110*/  LDC.64 R14, c[0x0][0x488] ;  /* 0x00012200ff0e7b82 */ /* 0x000e620000000a00 */
[----:B------:R-:W-:Y:S02]  /*1120*/  IADD3 R26, R5, R7, RZ ;  /* 0x00000007051a7210 */ /* 0x000fe40007ffe0ff */
[----:B------:R-:W-:Y:S01]  /*1130*/  IMAD R6, R31, R0, RZ ;  /* 0x000000001f067224 */ /* 0x000fe200078e02ff */
[----:B------:R-:W-:Y:S01]  /*1140*/  SEL R35, R4, R2, !P2 ;  /* 0x0000000204237207 */ /* 0x000fe20005000000 */
[----:B------:R-:W-:Y:S01]  /*1150*/  IMAD.SHL.U32 R7, R48, 0x80, RZ ;  /* 0x0000008030077824 */ /* 0x000fe200078e00ff */
[----:B------:R-:W-:Y:S01]  /*1160*/  SEL R8, R8, RZ, P4 ;  /* 0x000000ff08087207 */ /* 0x000fe20002000000 */
[----:B---3--:R-:W-:Y:S01]  /*1170*/  @!P2 IMAD R2, R42, R10, RZ ;  /* 0x0000000a2a02a224 */ /* 0x008fe200078e02ff */
[----:B------:R-:W3:Y:S01]  /*1180*/  @P3 LDC R25, c[0x0][0x2e4] ;  /* 0x0000b900ff193b82 */ /* 0x000ee20000000800 */
[----:B------:R-:W-:-:S02]  /*1190*/  @P2 IADD3 R26, R3, R6, RZ ;  /* 0x00000006031a2210 */ /* 0x000fc40007ffe0ff */
[----:B------:R-:W-:Y:S01]  /*11a0*/  LOP3.LUT R6, R16, 0xffffffc0, RZ, 0xc0, !PT ;  /* 0xffffffc010067812 */ /* 0x000fe200078ec0ff */
[C---:B------:R-:W-:Y:S01]  /*11b0*/  @!P2 IMAD R9, R48.reuse, R11, R2 ;  /* 0x0000000b3009a224 */ /* 0x040fe200078e0202 */
[----:B------:R-:W-:Y:S01]  /*11c0*/  SEL R7, R7, RZ, P4 ;  /* 0x000000ff07077207 */ /* 0x000fe20002000000 */
[----:B--2---:R-:W-:Y:S01]  /*11d0*/  @P3 IMAD R11, R48, R17, RZ ;  /* 0x00000011300b3224 */ /* 0x004fe200078e02ff */
[----:B------:R-:W-:Y:S01]  /*11e0*/  IADD3 R6, R6, -0x40, RZ ;  /* 0xffffffc006067810 */ /* 0x000fe20007ffe0ff */
[----:B-----5:R-:W-:-:S03]  /*11f0*/  @P2 IMAD.WIDE.U32 R4, R0, R12, RZ ;  /* 0x0000000c00042225 */ /* 0x020fc600078e00ff */
[----:B------:R-:W-:Y:S01]  /*1200*/  IADD3 R7, P0, R6, R7, RZ ;  /* 0x0000000706077210 */ /* 0x000fe20007f1e0ff */
[----:B------:R-:W-:Y:S01]  /*1210*/  @!P2 IMAD.WIDE.U32 R2, R48, R10, RZ ;  /* 0x0000000a3002a225 */ /* 0x000fe200078e00ff */
[----:B------:R-:W-:-:S03]  /*1220*/  SHF.R.S32.HI R20, RZ, 0x1f, R6 ;  /* 0x0000001fff147819 */ /* 0x000fc60000011406 */
[----:B------:R-:W-:Y:S01]  /*1230*/  @P2 IMAD R13, R0, R13, R5 ;  /* 0x0000000d000d2224 */ /* 0x000fe200078e0205 */
[----:B------:R-:W-:Y:S01]  /*1240*/  IADD3.X R8, R20, R8, RZ, P0, !PT ;  /* 0x0000000814087210 */ /* 0x000fe200007fe4ff */
[----:B------:R-:W-:Y:S01]  /*1250*/  @P2 IMAD.MOV.U32 R12, RZ, RZ, R4 ;  /* 0x000000ffff0c2224 */ /* 0x000fe200078e0004 */
[----:B------:R-:W-:Y:S01]  /*1260*/  @P3 SEL R4, R11, R0, !P2 ;  /* 0x000000000b043207 */ /* 0x000fe20005000000 */
[----:B------:R-:W-:Y:S01]  /*1270*/  IMAD R5, R31, R7, RZ ;  /* 0x000000071f057224 */ /* 0x000fe200078e02ff */
[----:B------:R-:W-:Y:S01]  /*1280*/  @!P2 IADD3 R13, R3, R9, RZ ;  /* 0x00000009030da210 */ /* 0x000fe20007ffe0ff */
[C---:B------:R-:W-:Y:S01]  /*1290*/  IMAD.WIDE.U32 R10, R30.reuse, R7, RZ ;  /* 0x000000071e0a7225 */ /* 0x040fe200078e00ff */
[----:B------:R-:W-:Y:S02]  /*12a0*/  @!P2 MOV R12, R2 ;  /* 0x00000002000ca202 */ /* 0x000fe40000000f00 */
[----:B----4-:R-:W-:Y:S01]  /*12b0*/  ISETP.NE.AND P0, PT, R37, RZ, PT ;  /* 0x000000ff2500720c */ /* 0x010fe20003f05270 */
[----:B------:R-:W-:Y:S01]  /*12c0*/  IMAD R8, R30, R8, R5 ;  /* 0x000000081e087224 */ /* 0x000fe200078e0205 */
[----:B------:R-:W-:Y:S01]  /*12d0*/  SHF.R.S32.HI R30, RZ, 0x1f, R24 ;  /* 0x0000001fff1e7819 */ /* 0x000fe20000011418 */
[----:B-1----:R-:W-:-:S04]  /*12e0*/  IMAD.WIDE.U32 R2, R36, R14, RZ ;  /* 0x0000000e24027225 */ /* 0x002fc800078e00ff */
[----:B---3--:R-:W-:Y:S02]  /*12f0*/  @P3 IMAD R25, R45, R25, R4 ;  /* 0x000000192d193224 */ /* 0x008fe400078e0204 */
[----:B------:R-:W-:Y:S02]  /*1300*/  @!P3 IMAD R5, R48, R239, R45 ;  /* 0x000000ef3005b224 */ /* 0x000fe400078e022d */
[----:B------:R-:W-:Y:S02]  /*1310*/  @P1 IMAD.IADD R4, R247, 0x1, R49 ;  /* 0x00000001f7041824 */ /* 0x000fe400078e0231 */
[----:B------:R-:W-:Y:S01]  /*1320*/  IMAD R7, R36, R15, R3 ;  /* 0x0000000f24077224 */ /* 0x000fe200078e0203 */
[----:B------:R-:W-:Y:S01]  /*1330*/  SEL R15, R2, RZ, P0 ;  /* 0x000000ff020f7207 */ /* 0x000fe20000000000 */
[----:B------:R-:W-:Y:S02]  /*1340*/  @!P3 IMAD R25, R5, R17, RZ ;  /* 0x000000110519b224 */ /* 0x000fe400078e02ff */
[C---:B------:R-:W-:Y:S01]  /*1350*/  @P1 IMAD R5, R4.reuse, R23, RZ ;  /* 0x0000001704051224 */ /* 0x040fe200078e02ff */
[----:B------:R-:W-:Y:S01]  /*1360*/  SEL R14, R7, RZ, P0 ;  /* 0x000000ff070e7207 */ /* 0x000fe20000000000 */
[----:B------:R-:W-:-:S05]  /*1370*/  @P1 IMAD.WIDE.U32 R2, R4, R22, RZ ;  /* 0x0000001604021225 */ /* 0x000fca00078e00ff */
[----:B------:R-:W-:Y:S02]  /*1380*/  @P1 IADD3 R37, R3, R5, RZ ;  /* 0x0000000503251210 */ /* 0x000fe40007ffe0ff */
[----:B------:R-:W-:Y:S01]  /*1390*/  @P1 MOV R36, R2 ;  /* 0x0000000200241202 */ /* 0x000fe20000000f00 */
[----:B------:R-:W-:Y:S06]  /*13a0*/  @P1 BRA `(.L_x_2) ;  /* 0x0000000000301947 */ /* 0x000fec0003800000 */
[----:B------:R-:W1:Y:S01]  /*13b0*/  LDC.64 R22, c[0x0][0x248] ;  /* 0x00009200ff167b82 */ /* 0x000e620000000a00 */
[----:B------:R-:W-:-:S07]  /*13c0*/  SHF.R.S32.HI R2, RZ, 0x1f, R247 ;  /* 0x0000001fff027819 */ /* 0x000fce00000114f7 */
[----:B------:R-:W2:Y:S01]  /*13d0*/  LDC.64 R4, c[0x0][0x230] ;  /* 0x00008c00ff047b82 */ /* 0x000ea20000000a00 */
[-C--:B-1----:R-:W-:Y:S02]  /*13e0*/  IMAD R7, R2, R22.reuse, RZ ;  /* 0x0000001602077224 */ /* 0x082fe400078e02ff */
[----:B------:R-:W-:-:S04]  /*13f0*/  IMAD.WIDE.U32 R2, R247, R22, RZ ;  /* 0x00000016f7027225 */ /* 0x000fc800078e00ff */
[----:B------:R-:W-:Y:S02]  /*1400*/  IMAD R7, R247, R23, R7 ;  /* 0x00000017f7077224 */ /* 0x000fe400078e0207 */
[----:B--2---:R-:W-:-:S03]  /*1410*/  IMAD R9, R42, R4, RZ ;  /* 0x000000042a097224 */ /* 0x004fc600078e02ff */
[----:B------:R-:W-:Y:S01]  /*1420*/  IADD3 R3, R3, R7, RZ ;  /* 0x0000000703037210 */ /* 0x000fe20007ffe0ff */
[C---:B------:R-:W-:Y:S02]  /*1430*/  IMAD R5, R48.reuse, R5, R9 ;  /* 0x0000000530057224 */ /* 0x040fe400078e0209 */
[----:B------:R-:W-:-:S05]  /*1440*/  IMAD.WIDE.U32 R2, R48, R4, R2 ;  /* 0x0000000430027225 */ /* 0x000fca00078e0002 */
[----:B------:R-:W-:Y:S02]  /*1450*/  IADD3 R37, R3, R5, RZ ;  /* 0x0000000503257210 */ /* 0x000fe40007ffe0ff */
[----:B------:R-:W-:Y:S02]  /*1460*/  MOV R36, R2 ;  /* 0x0000000200247202 */ /* 0x000fe40000000f00 */
.L_x_2:
[----:B------:R-:W-:Y:S05]  /*1470*/  @P1 BRA `(.L_x_3) ;  /* 0x0000000000301947 */ /* 0x000fea0003800000 */
        /* <DEDUP_REMOVED lines=11> */
[----:B------:R-:W-:-:S07]  /*1530*/  MOV R33, R2 ;  /* 0x0000000200217202 */ /* 0x000fce0000000f00 */
.L_x_3:
[----:B------:R-:W-:Y:S02]  /*1540*/  IADD3 R9, R11, R8, RZ ;  /* 0x000000080b097210 */ /* 0x000fe40007ffe0ff */
[----:B------:R-:W-:Y:S01]  /*1550*/  SHF.R.S32.HI R31, RZ, 0x1f, R21 ;  /* 0x0000001fff1f7819 */ /* 0x000fe20000011415 */
[----:B------:R-:W-:Y:S05]  /*1560*/  @!P3 BRA `(.L_x_4) ;  /* 0x00000000001cb947 */ /* 0x000fea0003800000 */
[----:B------:R-:W1:Y:S01]  /*1570*/  LDC R2, c[0x0][0x2c0] ;  /* 0x0000b000ff027b82 */ /* 0x000e620000000800 */
[----:B------:R-:W-:-:S05]  /*1580*/  @!P2 IMAD R0, R48, R44, RZ ;  /* 0x0000002c3000a224 */ /* 0x000fca00078e02ff */
[----:B------:R-:W-:Y:S02]  /*1590*/  LEA R0, R48, R0, 0x7 ;  /* 0x0000000030007211 */ /* 0x000fe400078e38ff */
[----:B------:R-:W1:Y:S02]  /*15a0*/  LDC R4, c[0x0][0x2e4] ;  /* 0x0000b900ff047b82 */ /* 0x000e640000000800 */
[----:B-1----:R-:W-:-:S05]  /*15b0*/  LEA R4, R2, R4, 0x7 ;  /* 0x0000000402047211 */ /* 0x002fca00078e38ff */
[----:B------:R-:W-:Y:S01]  /*15c0*/  IMAD R4, R4, R45, R0 ;  /* 0x0000002d04047224 */ /* 0x000fe200078e0200 */
[----:B------:R-:W-:Y:S06]  /*15d0*/  BRA `(.L_x_5) ;  /* 0x0000000000087947 */ /* 0x000fec0003800000 */
.L_x_4:
[----:B------:R-:W-:-:S04]  /*15e0*/  IMAD R4, R48, R239, R45 ;  /* 0x000000ef30047224 */ /* 0x000fc800078e022d */
[----:B------:R-:W-:-:S07]  /*15f0*/  IMAD R4, R4, R44, RZ ;  /* 0x0000002c04047224 */ /* 0x000fce00078e02ff */
.L_x_5:
[----:B------:R-:W2:Y:S01]  /*1600*/  LDL R50, [R1+0x18] ;  /* 0x0000180001327983 */ /* 0x000ea20000100800 */
[----:B------:R-:W1:Y:S01]  /*1610*/  LDC.64 R16, c[0x0][0x420] ;  /* 0x00010800ff107b82 */ /* 0x000e620000000a00 */
[----:B------:R-:W-:Y:S01]  /*1620*/  IMAD R239, R41, R239, RZ ;  /* 0x000000ef29ef7224 */ /* 0x000fe200078e02ff */
[----:B------:R-:W-:Y:S01]  /*1630*/  IADD3 R2, P2, R212, R12, RZ ;  /* 0x0000000cd4027210 */ /* 0x000fe20007f5e0ff */
[----:B------:R-:W3:Y:S01]  /*1640*/  S2R R44, SR_TID.X ;  /* 0x00000000002c7919 */ /* 0x000ee20000002100 */
[----:B------:R-:W-:Y:S01]  /*1650*/  SHF.R.S32.HI R213, RZ, 0x1f, R212 ;  /* 0x0000001fffd57819 */ /* 0x000fe200000114d4 */
[----:B------:R-:W-:Y:S01]  /*1660*/  IMAD.SHL.U32 R7, R239, 0x40, RZ ;  /* 0x00000040ef077824 */ /* 0x000fe200078e00ff */
[----:B------:R-:W-:Y:S01]  /*1670*/  IADD3 R0, -R224, R27, R24 ;  /* 0x0000001be0007210 */ /* 0x000fe20007ffe118 */
[----:B------:R-:W-:Y:S01]  /*1680*/  ULDC UR4, c[0x0][0x398] ;  /* 0x0000e60000047ab9 */ /* 0x000fe20000000800 */
[----:B------:R-:W-:Y:S01]  /*1690*/  IADD3 R12, R6, R4, RZ ;  /* 0x00000004060c7210 */ /* 0x000fe20007ffe0ff */
[----:B------:R-:W-:Y:S01]  /*16a0*/  IMAD.X R3, R213, 0x1, R13, P2 ;  /* 0x00000001d5037824 */ /* 0x000fe200010e060d */
[----:B------:R-:W-:Y:S01]  /*16b0*/  IADD3 R10, P3, P2, R10, R7, R38 ;  /* 0x000000070a0a7210 */ /* 0x000fe20007a7e026 */
[----:B------:R-:W-:Y:S01]  /*16c0*/  VIADD R0, R0, -UR4 ;  /* 0x8000000400007c36 */ /* 0x000fe20008000000 */
[----:B------:R-:W-:Y:S01]  /*16d0*/  SHF.R.S32.HI R7, RZ, 0x1f, R7 ;  /* 0x0000001fff077819 */ /* 0x000fe20000011407 */
[----:B------:R-:W-:Y:S01]  /*16e0*/  ULDC.64 UR6, c[0x0][0x428] ;  /* 0x00010a0000067ab9 */ /* 0x000fe20000000a00 */
[----:B------:R-:W4:Y:S01]  /*16f0*/  LDC.64 R46, c[0x0][0x478] ;  /* 0x00011e00ff2e7b82 */ /* 0x000f220000000a00 */
[----:B------:R-:W-:Y:S01]  /*1700*/  IMAD.IADD R11, R6, 0x1, R25 ;  /* 0x00000001060b7824 */ /* 0x000fe200078e0219 */
[----:B------:R-:W-:Y:S01]  /*1710*/  ULDC.64 UR10, c[0x0][0x210] ;  /* 0x00008400000a7ab9 */ /* 0x000fe20000000a00 */
[----:B------:R-:W-:Y:S01]  /*1720*/  ULDC.64 UR8, c[0x0][0x3e0] ;  /* 0x0000f80000087ab9 */ /* 0x000fe20000000a00 */
[----:B------:R-:W-:Y:S01]  /*1730*/  BSSY B1, `(.L_x_1) ;  /* 0x00005c4000017945 */ /* 0x000fe20003800000 */
[----:B-1----:R-:W-:-:S02]  /*1740*/  IMAD R5, R20, R16, RZ ;  /* 0x0000001014057224 */ /* 0x002fc400078e02ff */
[----:B------:R-:W-:-:S04]  /*1750*/  IMAD.WIDE.U32 R2, R6, R16, R2 ;  /* 0x0000001006027225 */ /* 0x000fc800078e0002 */
[----:B------:R-:W-:Y:S01]  /*1760*/  IMAD R8, R6, R17, R5 ;  /* 0x0000001106087224 */ /* 0x000fe200078e0205 */
[----:B------:R-:W-:Y:S02]  /*1770*/  IADD3.X R5, R9, R7, R40, P3, P2 ;  /* 0x0000000709057210 */ /* 0x000fe40001fe4428 */
[----:B------:R-:W-:Y:S01]  /*1780*/  IADD3 R9, P3, P2, R15, R10, R35 ;  /* 0x0000000a0f097210 */ /* 0x000fe20007a7e023 */
[----:B------:R-:W-:Y:S01]  /*1790*/  IMAD.IADD R3, R3, 0x1, R8 ;  /* 0x0000000103037824 */ /* 0x000fe200078e0208 */
[----:B---3--:R-:W-:Y:S01]  /*17a0*/  SHF.R.S32.HI R38, RZ, 0x1f, R44 ;  /* 0x0000001fff267819 */ /* 0x008fe2000001142c */
[----:B------:R-:W-:Y:S01]  /*17b0*/  IMAD R10, R43, UR6, RZ ;  /* 0x000000062b0a7c24 */ /* 0x000fe2000f8e02ff */
[----:B------:R-:W-:Y:S01]  /*17c0*/  IADD3.X R8, R14, R5, R26, P3, P2 ;  /* 0x000000050e087210 */ /* 0x000fe20001fe441a */
[----:B------:R-:W1:Y:S01]  /*17d0*/  LDC.64 R40, c[0x0][0x2b0] ;  /* 0x0000ac00ff287b82 */ /* 0x000e620000000a00 */
[----:B------:R-:W-:Y:S01]  /*17e0*/  LEA.HI R26, R38, R44, RZ, 0x3 ;  /* 0x0000002c261a7211 */ /* 0x000fe200078f18ff */
[C---:B------:R-:W-:Y:S01]  /*17f0*/  IMAD R10, R45.reuse, UR7, R10 ;  /* 0x000000072d0a7c24 */ /* 0x040fe2000f8e020a */
[----:B------:R-:W-:Y:S01]  /*1800*/  SHF.R.S32.HI R7, RZ, 0x1f, R0 ;  /* 0x0000001fff077819 */ /* 0x000fe20000011400 */
[----:B------:R-:W-:Y:S01]  /*1810*/  IMAD.WIDE.U32 R2, R45, UR6, R2 ;  /* 0x000000062d027c25 */ /* 0x000fe2000f8e0002 */
[----:B------:R-:W-:Y:S01]  /*1820*/  SHF.R.S32.HI R14, RZ, 0x3, R26 ;  /* 0x00000003ff0e7819 */ /* 0x000fe2000001141a */
[----:B------:R-:W-:Y:S01]  /*1830*/  ULDC.64 UR6, c[0x0][0x400] ;  /* 0x0001000000067ab9 */ /* 0x000fe20000000a00 */
[----:B------:R-:W-:-:S02]  /*1840*/  LEA.HI R13, R7, R0, RZ, 0x6 ;  /* 0x00000000070d7211 */ /* 0x000fc400078f30ff */
[----:B------:R-:W-:Y:S02]  /*1850*/  LEA.HI R0, R38, R44, RZ, 0x5 ;  /* 0x0000002c26007211 */ /* 0x000fe400078f28ff */
[----:B------:R-:W-:Y:S02]  /*1860*/  IADD3 R4, P2, R14, R6, RZ ;  /* 0x000000060e047210 */ /* 0x000fe40007f5e0ff */
[----:B------:R-:W-:Y:S02]  /*1870*/  SHF.R.S32.HI R35, RZ, 0x1f, R14 ;  /* 0x0000001fff237819 */ /* 0x000fe4000001140e */
[----:B------:R-:W-:Y:S01]  /*1880*/  SHF.R.S32.HI R0, RZ, 0x5, R0 ;  /* 0x00000005ff007819 */ /* 0x000fe20000011400 */
[----:B------:R-:W-:-:S04]  /*1890*/  IMAD.WIDE.U32 R6, R4, R28, R212 ;  /* 0x0000001c04067225 */ /* 0x000fc800078e00d4 */
[----:B------:R-:W-:-:S04]  /*18a0*/  IMAD.X R5, R35, 0x1, R20, P2 ;  /* 0x0000000123057824 */ /* 0x000fc800010e0614 */
[----:B------:R-:W-:-:S04]  /*18b0*/  IMAD R5, R5, R28, RZ ;  /* 0x0000001c05057224 */ /* 0x000fc800078e02ff */
[----:B------:R-:W-:Y:S02]  /*18c0*/  IMAD R4, R4, R29, R5 ;  /* 0x0000001d04047224 */ /* 0x000fe400078e0205 */
[----:B------:R-:W-:Y:S01]  /*18d0*/  IMAD.IADD R5, R3, 0x1, R10 ;  /* 0x0000000103057824 */ /* 0x000fe200078e020a */
[----:B------:R-:W-:Y:S01]  /*18e0*/  SHF.R.S32.HI R3, RZ, 0x6, R13 ;  /* 0x00000006ff037819 */ /* 0x000fe2000001140d */
[----:B-1----:R-:W-:-:S03]  /*18f0*/  IMAD.WIDE R10, R11, 0x4, R40 ;  /* 0x000000040b0a7825 */ /* 0x002fc600078e0228 */
[----:B------:R-:W-:Y:S01]  /*1900*/  VIMNMX R246, RZ, R3, !PT ;  /* 0x00000003fff67248 */ /* 0x000fe20007fe0100 */
[----:B------:R-:W-:Y:S02]  /*1910*/  IMAD.MOV.U32 R217, RZ, RZ, R10 ;  /* 0x000000ffffd97224 */ /* 0x000fe400078e000a */
[----:B------:R-:W-:Y:S01]  /*1920*/  IMAD.MOV.U32 R216, RZ, RZ, R11 ;  /* 0x000000ffffd87224 */ /* 0x000fe200078e000b */
[C---:B------:R-:W-:Y:S01]  /*1930*/  ISETP.GT.AND P4, PT, R204.reuse, R246, PT ;  /* 0x000000f6cc00720c */ /* 0x040fe20003f84270 */
[----:B------:R-:W-:Y:S02]  /*1940*/  VIADD R204, R204, 0xffffffff ;  /* 0xffffffffcccc7836 */ /* 0x000fe40000000000 */
[----:B--2---:R-:W-:-:S05]  /*1950*/  IMAD R0, R0, R239, R50 ;  /* 0x000000ef00007224 */ /* 0x004fca00078e0232 */
[----:B------:R-:W-:-:S04]  /*1960*/  IADD3 R9, P2, R0, R9, RZ ;  /* 0x0000000900097210 */ /* 0x000fc80007f5e0ff */
[----:B------:R-:W-:Y:S02]  /*1970*/  LEA.HI.X.SX32 R0, R0, R8, 0x1, P2 ;  /* 0x0000000800007211 */ /* 0x000fe400010f0eff */
[----:B------:R-:W-:Y:S02]  /*1980*/  LEA R200, P2, R9, UR6, 0x2 ;  /* 0x0000000609c87c11 */ /* 0x000fe4000f8410ff */
[----:B------:R-:W-:Y:S02]  /*1990*/  IADD3 R8, P3, R39, R6, RZ ;  /* 0x0000000627087210 */ /* 0x000fe40007f7e0ff */
[----:B------:R-:W-:Y:S01]  /*19a0*/  LEA.HI.X R201, R9, UR7, R0, 0x2, P2 ;  /* 0x0000000709c97c11 */ /* 0x000fe200090f1400 */
[----:B------:R-:W-:Y:S01]  /*19b0*/  ULDC.64 UR6, c[0x0][0x258] ;  /* 0x0000960000067ab9 */ /* 0x000fe20000000a00 */
[----:B------:R-:W-:Y:S01]  /*19c0*/  IADD3.X R9, R32, R7, R4, P3, !PT ;  /* 0x0000000720097210 */ /* 0x000fe20001ffe404 */
[----:B------:R-:W-:Y:S01]  /*19d0*/  IMAD R0, R35, R16, RZ ;  /* 0x0000001023007224 */ /* 0x000fe200078e02ff */
[----:B------:R-:W-:Y:S01]  /*19e0*/  MOV R4, R2 ;  /* 0x0000000200047202 */ /* 0x000fe20000000f00 */
[----:B------:R-:W-:-:S02]  /*19f0*/  IMAD R2, R43, UR6, RZ ;  /* 0x000000062b027c24 */ /* 0x000fc4000f8e02ff */
[C---:B------:R-:W-:Y:S02]  /*1a00*/  IMAD R0, R14.reuse, R17, R0 ;  /* 0x000000110e007224 */ /* 0x040fe400078e0200 */
[----:B------:R-:W-:Y:S02]  /*1a10*/  IMAD R2, R45, UR7, R2 ;  /* 0x000000072d027c24 */ /* 0x000fe4000f8e0202 */
[----:B------:R-:W-:-:S04]  /*1a20*/  IMAD.WIDE.U32 R4, R14, R16, R4 ;  /* 0x000000100e047225 */ /* 0x000fc800078e0004 */
[----:B------:R-:W-:Y:S01]  /*1a30*/  IMAD.WIDE.U32 R8, R45, UR6, R8 ;  /* 0x000000062d087c25 */ /* 0x000fe2000f8e0008 */
[----:B------:R-:W-:Y:S02]  /*1a40*/  IADD3 R15, R5, R0, RZ ;  /* 0x00000000050f7210 */ /* 0x000fe40007ffe0ff */
[----:B------:R-:W-:Y:S01]  /*1a50*/  LEA R208, P2, R4, UR8, 0x1 ;  /* 0x0000000804d07c11 */ /* 0x000fe2000f8408ff */
[----:B----4-:R-:W-:Y:S01]  /*1a60*/  IMAD.WIDE R6, R12, 0x4, R46 ;  /* 0x000000040c067825 */ /* 0x010fe200078e022e */
[----:B------:R-:W-:Y:S02]  /*1a70*/  LEA R206, P3, R8, UR10, 0x1 ;  /* 0x0000000a08ce7c11 */ /* 0x000fe4000f8608ff */
[----:B------:R-:W-:Y:S01]  /*1a80*/  LEA.HI.X R209, R4, UR9, R15, 0x1, P2 ;  /* 0x0000000904d17c11 */ /* 0x000fe200090f0c0f */
[----:B------:R-:W-:Y:S01]  /*1a90*/  IMAD.IADD R20, R9, 0x1, R2 ;  /* 0x0000000109147824 */ /* 0x000fe200078e0202 */
[----:B------:R-:W-:Y:S01]  /*1aa0*/  MOV R221, R7 ;  /* 0x0000000700dd7202 */ /* 0x000fe20000000f00 */
[----:B------:R-:W-:-:S03]  /*1ab0*/  IMAD.MOV.U32 R223, RZ, RZ, R6 ;  /* 0x000000ffffdf7224 */ /* 0x000fc600078e0006 */
[----:B------:R-:W-:Y:S01]  /*1ac0*/  LEA.HI.X R207, R8, UR11, R20, 0x1, P3 ;  /* 0x0000000b08cf7c11 */ /* 0x000fe200098f0c14 */
[----:B------:R-:W-:Y:S06]  /*1ad0*/  @P4 BRA `(.L_x_6) ;  /* 0x0000000800184947 */ /* 0x000fec0003800000 */
[----:B------:R-:W1:Y:S01]  /*1ae0*/  @P1 LDC.64 R12, c[0x0][0x458] ;  /* 0x00011600ff0c1b82 */ /* 0x000e620000000a00 */
[CC--:B------:R-:W-:Y:S02]  /*1af0*/  @P1 IADD3 R0, R247.reuse, R49.reuse, RZ ;  /* 0x00000031f7001210 */ /* 0x0c0fe40007ffe0ff */
[----:B------:R-:W-:-:S05]  /*1b00*/  @P1 IADD3 R4, R247, R49, RZ ;  /* 0x00000031f7041210 */ /* 0x000fca0007ffe0ff */
[----:B------:R-:W2:Y:S01]  /*1b10*/  @P1 LDC.64 R8, c[0x0][0x450] ;  /* 0x00011400ff081b82 */ /* 0x000ea20000000a00 */
[C---:B-1----:R-:W-:Y:S02]  /*1b20*/  @P1 IMAD R6, R0.reuse, R13, RZ ;  /* 0x0000000d00061224 */ /* 0x042fe400078e02ff */
[----:B------:R-:W-:-:S05]  /*1b30*/  @P1 IMAD.WIDE.U32 R2, R0, R12, RZ ;  /* 0x0000000c00021225 */ /* 0x000fca00078e00ff */
[----:B------:R-:W-:Y:S01]  /*1b40*/  @P1 IADD3 R15, R3, R6, RZ ;  /* 0x00000006030f1210 */ /* 0x000fe20007ffe0ff */
[C---:B--2---:R-:W-:Y:S01]  /*1b50*/  @P1 IMAD R0, R4.reuse, R9, RZ ;  /* 0x0000000904001224 */ /* 0x044fe200078e02ff */
[----:B------:R-:W-:Y:S01]  /*1b60*/  @P1 MOV R11, R2 ;  /* 0x00000002000b1202 */ /* 0x000fe20000000f00 */
        /* <DEDUP_REMOVED lines=16> */
.L_x_7:
        /* <DEDUP_REMOVED lines=13> */
.L_x_8:
[-C--:B------:R-:W-:Y:S01]  /*1d40*/  IMAD R0, R30, R8.reuse, RZ ;  /* 0x000000081e007224 */ /* 0x080fe200078e02ff */
[----:B------:R-:W-:Y:S01]  /*1d50*/  ULDC.64 UR6, c[0x0][0x468] ;  /* 0x00011a0000067ab9 */ /* 0x000fe20000000a00 */
[----:B------:R-:W-:Y:S01]  /*1d60*/  IMAD.WIDE.U32 R2, R24, R8, R212 ;  /* 0x0000000818027225 */ /* 0x000fe200078e00d4 */
[----:B------:R-:W-:Y:S01]  /*1d70*/  IADD3 R5, R14, 0x20, RZ ;  /* 0x000000200e057810 */ /* 0x000fe20007ffe0ff */
[----:B------:R-:W-:Y:S02]  /*1d80*/  BSSY B0, `(.L_x_9) ;  /* 0x000001a000007945 */ /* 0x000fe40003800000 */
[----:B------:R-:W-:Y:S01]  /*1d90*/  IMAD R4, R24, R9, R0 ;  /* 0x0000000918047224 */ /* 0x000fe200078e0200 */
[----:B------:R-:W-:Y:S01]  /*1da0*/  IADD3 R2, P0, R6, R2, RZ ;  /* 0x0000000206027210 */ /* 0x000fe20007f1e0ff */
[----:B------:R-:W-:Y:S02]  /*1db0*/  IMAD R0, R245, -0x40, R224 ;  /* 0xffffffc0f5007824 */ /* 0x000fe400078e02e0 */
[----:B------:R-:W-:Y:S01]  /*1dc0*/  IMAD R10, R43, UR6, RZ ;  /* 0x000000062b0a7c24 */ /* 0x000fe2000f8e02ff */
[----:B------:R-:W-:-:S02]  /*1dd0*/  IADD3.X R3, R7, R3, R4, P0, !PT ;  /* 0x0000000307037210 */ /* 0x000fc400007fe404 */
[-C--:B------:R-:W-:Y:S01]  /*1de0*/  ISETP.GE.AND P3, PT, R14, R0.reuse, PT ;  /* 0x000000000e00720c */ /* 0x080fe20003f66270 */
[----:B------:R-:W-:Y:S01]  /*1df0*/  IMAD R10, R45, UR7, R10 ;  /* 0x000000072d0a7c24 */ /* 0x000fe2000f8e020a */
[----:B------:R-:W-:Y:S01]  /*1e00*/  ISETP.GE.AND P2, PT, R5, R0, PT ;  /* 0x000000000500720c */ /* 0x000fe20003f46270 */
[----:B------:R-:W-:-:S05]  /*1e10*/  IMAD.WIDE.U32 R2, R45, UR6, R2 ;  /* 0x000000062d027c25 */ /* 0x000fca000f8e0002 */
[----:B------:R-:W-:-:S05]  /*1e20*/  IADD3 R10, R3, R10, RZ ;  /* 0x0000000a030a7210 */ /* 0x000fca0007ffe0ff */
[----:B------:R-:W-:Y:S05]  /*1e30*/  @P3 BRA `(.L_x_10) ;  /* 0x0000000000383947 */ /* 0x000fea0003800000 */
[----:B------:R-:W-:Y:S01]  /*1e40*/  MOV R5, R10 ;  /* 0x0000000a00057202 */ /* 0x000fe20000000f00 */
[-C--:B------:R-:W-:Y:S01]  /*1e50*/  IMAD R0, R35, R8.reuse, RZ ;  /* 0x0000000823007224 */ /* 0x080fe200078e02ff */
[----:B------:R-:W-:Y:S01]  /*1e60*/  ULDC UR4, c[0x0][0x2d0] ;  /* 0x0000b40000047ab9 */ /* 0x000fe20000000800 */
[----:B------:R-:W-:Y:S01]  /*1e70*/  IMAD.MOV.U32 R4, RZ, RZ, R2 ;  /* 0x000000ffff047224 */ /* 0x000fe200078e0002 */
[----:B------:R-:W-:Y:S01]  /*1e80*/  ISETP.GE.AND P4, PT, R212, UR4, PT ;  /* 0x00000004d4007c0c */ /* 0x000fe2000bf86270 */
[C---:B------:R-:W-:Y:S01]  /*1e90*/  IMAD R0, R14.reuse, R9, R0 ;  /* 0x000000090e007224 */ /* 0x040fe200078e0200 */
[----:B------:R-:W-:Y:S01]  /*1ea0*/  ISETP.GE.AND P1, PT, R225, UR4, PT ;  /* 0x00000004e1007c0c */ /* 0x000fe2000bf26270 */
[----:B------:R-:W-:Y:S01]  /*1eb0*/  IMAD.WIDE.U32 R6, R14, R8, R4 ;  /* 0x000000080e067225 */ /* 0x000fe200078e0004 */
[----:B------:R-:W-:-:S03]  /*1ec0*/  ULDC.64 UR6, c[0x0][0x3f0] ;  /* 0x0000fc0000067ab9 */ /* 0x000fc60000000a00 */
[----:B------:R-:W-:Y:S01]  /*1ed0*/  IMAD.IADD R0, R7, 0x1, R0 ;  /* 0x0000000107007824 */ /* 0x000fe200078e0200 */
[----:B------:R-:W-:-:S04]  /*1ee0*/  LEA R4, P0, R6, UR6, 0x1 ;  /* 0x0000000606047c11 */ /* 0x000fc8000f8008ff */
[----:B------:R-:W-:-:S05]  /*1ef0*/  LEA.HI.X R5, R6, UR7, R0, 0x1, P0 ;  /* 0x0000000706057c11 */ /* 0x000fca00080f0c00 */
[----:B------:R1:W-:Y:S04]  /*1f00*/  @!P4 STG.E.128 desc[UR16][R4.64], RZ ;  /* 0x000000ff0400c986 */ /* 0x0003e8000c101d10 */
[----:B------:R1:W-:Y:S02]  /*1f10*/  @!P1 STG.E.128 desc[UR16][R4.64+0x80], RZ ;  /* 0x000080ff04009986 */ /* 0x0003e4000c101d10 */
.L_x_10:
[----:B------:R-:W-:Y:S05]  /*1f20*/  BSYNC B0 ;  /* 0x0000000000007941 */ /* 0x000fea0003800000 */
.L_x_9:
[----:B------:R-:W-:Y:S04]  /*1f30*/  BSSY B0, `(.L_x_11) ;  /* 0x0000012000007945 */ /* 0x000fe80003800000 */
[----:B------:R-:W-:Y:S05]  /*1f40*/  @P2 BRA `(.L_x_12) ;  /* 0x0000000000402947 */ /* 0x000fea0003800000 */
[----:B------:R-:W-:Y:S01]  /*1f50*/  IADD3 R0, P0, R14, 0x20, RZ ;  /* 0x000000200e007810 */ /* 0x000fe20007f1e0ff */
[----:B-1----:R-:W-:Y:S01]  /*1f60*/  IMAD.MOV.U32 R4, RZ, RZ, R2 ;  /* 0x000000ffff047224 */ /* 0x002fe200078e0002 */
[----:B------:R-:W-:Y:S01]  /*1f70*/  MOV R5, R10 ;  /* 0x0000000a00057202 */ /* 0x000fe20000000f00 */
[----:B------:R-:W-:Y:S01]  /*1f80*/  ULDC UR4, c[0x0][0x2d0] ;  /* 0x0000b40000047ab9 */ /* 0x000fe20000000800 */
[----:B------:R-:W-:Y:S01]  /*1f90*/  ULDC.64 UR6, c[0x0][0x3f0] ;  /* 0x0000fc0000067ab9 */ /* 0x000fe20000000a00 */
[----:B------:R-:W-:Y:S01]  /*1fa0*/  IMAD.X R3, RZ, RZ, R35, P0 ;  /* 0x000000ffff037224 */ /* 0x000fe200000e0623 */
[----:B------:R-:W-:Y:S01]  /*1fb0*/  ISETP.GE.AND P1, PT, R212, UR4, PT ;  /* 0x00000004d4007c0c */ /* 0x000fe2000bf26270 */
[----:B------:R-:W-:Y:S01]  /*1fc0*/  IMAD.WIDE.U32 R4, R0, R8, R4 ;  /* 0x0000000800047225 */ /* 0x000fe200078e0004 */
[----:B------:R-:W-:-:S03]  /*1fd0*/  ISETP.GE.AND P0, PT, R225, UR4, PT ;  /* 0x00000004e1007c0c */ /* 0x000fc6000bf06270 */
[----:B------:R-:W-:Y:S01]  /*1fe0*/  IMAD R3, R3, R8, RZ ;  /* 0x0000000803037224 */ /* 0x000fe200078e02ff */
[----:B------:R-:W-:-:S03]  /*1ff0*/  LEA R2, P4, R4, UR6, 0x1 ;  /* 0x0000000604027c11 */ /* 0x000fc6000f8808ff */
[----:B------:R-:W-:-:S04]  /*2000*/  IMAD R0, R0, R9, R3 ;  /* 0x0000000900007224 */ /* 0x000fc800078e0203 */
[----:B------:R-:W-:-:S05]  /*2010*/  IMAD.IADD R0, R5, 0x1, R0 ;  /* 0x0000000105007824 */ /* 0x000fca00078e0200 */
[----:B------:R-:W-:-:S05]  /*2020*/  LEA.HI.X R3, R4, UR7, R0, 0x1, P4 ;  /* 0x0000000704037c11 */ /* 0x000fca000a0f0c00 */
[----:B------:R2:W-:Y:S04]  /*2030*/  @!P1 STG.E.128 desc[UR16][R2.64], RZ ;  /* 0x000000ff02009986 */ /* 0x0005e8000c101d10 */
[----:B------:R2:W-:Y:S02]  /*2040*/  @!P0 STG.E.128 desc[UR16][R2.64+0x80], RZ ;  /* 0x000080ff02008986 */ /* 0x0005e4000c101d10 */
.L_x_12:
[----:B------:R-:W-:Y:S05]  /*2050*/  BSYNC B0 ;  /* 0x0000000000007941 */ /* 0x000fea0003800000 */
.L_x_11:
[-C--:B--2---:R-:W-:Y:S01]  /*2060*/  IMAD.WIDE.U32 R2, R24, R12.reuse, R212 ;  /* 0x0000000c18027225 */ /* 0x084fe200078e00d4 */
[----:B------:R-:W-:Y:S01]  /*2070*/  ULDC.64 UR6, c[0x0][0x470] ;  /* 0x00011c0000067ab9 */ /* 0x000fe20000000a00 */
[----:B------:R-:W-:Y:S02]  /*2080*/  BSSY B0, `(.L_x_13) ;  /* 0x0000018000007945 */ /* 0x000fe40003800000 */
[----:B------:R-:W-:Y:S01]  /*2090*/  IMAD R0, R30, R12, RZ ;  /* 0x0000000c1e007224 */ /* 0x000fe200078e02ff */
[----:B------:R-:W-:Y:S01]  /*20a0*/  IADD3 R2, P0, R11, R2, RZ ;  /* 0x000000020b027210 */ /* 0x000fe20007f1e0ff */
[----:B------:R-:W-:Y:S02]  /*20b0*/  IMAD R8, R43, UR6, RZ ;  /* 0x000000062b087c24 */ /* 0x000fe4000f8e02ff */
[----:B------:R-:W-:Y:S02]  /*20c0*/  IMAD R0, R24, R13, R0 ;  /* 0x0000000d18007224 */ /* 0x000fe400078e0200 */
[----:B------:R-:W-:-:S03]  /*20d0*/  IMAD R8, R45, UR7, R8 ;  /* 0x000000072d087c24 */ /* 0x000fc6000f8e0208 */
[----:B------:R-:W-:-:S03]  /*20e0*/  IADD3.X R3, R15, R3, R0, P0, !PT ;  /* 0x000000030f037210 */ /* 0x000fc600007fe400 */
[----:B------:R-:W-:-:S05]  /*20f0*/  IMAD.WIDE.U32 R2, R45, UR6, R2 ;  /* 0x000000062d027c25 */ /* 0x000fca000f8e0002 */
[----:B------:R-:W-:Y:S01]  /*2100*/  IADD3 R8, R3, R8, RZ ;  /* 0x0000000803087210 */ /* 0x000fe20007ffe0ff */
[----:B------:R-:W-:Y:S06]  /*2110*/  @P3 BRA `(.L_x_14) ;  /* 0x0000000000383947 */ /* 0x000fec0003800000 */
[----:B-1----:R-:W-:Y:S01]  /*2120*/  MOV R5, R8 ;  /* 0x0000000800057202 */ /* 0x002fe20000000f00 */
        /* <DEDUP_REMOVED lines=13> */
.L_x_14:
[----:B------:R-:W-:Y:S05]  /*2200*/  BSYNC B0 ;  /* 0x0000000000007941 */ /* 0x000fea0003800000 */
.L_x_13:
[----:B------:R-:W-:Y:S05]  /*2210*/  @P2 BRA `(.L_x_15) ;  /* 0x0000005000542947 */ /* 0x000fea0003800000 */
[----:B------:R-:W-:Y:S01]  /*2220*/  IADD3 R0, P0, R14, 0x20, RZ ;  /* 0x000000200e007810 */ /* 0x000fe20007f1e0ff */
[----:B-12---:R-:W-:Y:S01]  /*2230*/  IMAD.MOV.U32 R4, RZ, RZ, R2 ;  /* 0x000000ffff047224 */ /* 0x006fe200078e0002 */
[----:B------:R-:W-:Y:S01]  /*2240*/  MOV R5, R8 ;  /* 0x0000000800057202 */ /* 0x000fe20000000f00 */
[----:B------:R-:W-:Y:S01]  /*2250*/  ULDC UR4, c[0x0][0x2d0] ;  /* 0x0000b40000047ab9 */ /* 0x000fe20000000800 */
[----:B------:R-:W-:Y:S01]  /*2260*/  ULDC.64 UR6, c[0x0][0x3f8] ;  /* 0x0000fe0000067ab9 */ /* 0x000fe20000000a00 */
[----:B------:R-:W-:Y:S01]  /*2270*/  IMAD.X R3, RZ, RZ, R35, P0 ;  /* 0x000000ffff037224 */ /* 0x000fe200000e0623 */
[----:B------:R-:W-:Y:S01]  /*2280*/  ISETP.GE.AND P0, PT, R212, UR4, PT ;  /* 0x00000004d4007c0c */ /* 0x000fe2000bf06270 */
[----:B------:R-:W-:-:S04]  /*2290*/  IMAD.WIDE.U32 R4, R0, R12, R4 ;  /* 0x0000000c00047225 */ /* 0x000fc800078e0004 */
[----:B------:R-:W-:Y:S01]  /*22a0*/  IMAD R3, R3, R12, RZ ;  /* 0x0000000c03037224 */ /* 0x000fe200078e02ff */
[----:B------:R-:W-:-:S03]  /*22b0*/  LEA R2, P1, R4, UR6, 0x1 ;  /* 0x0000000604027c11 */ /* 0x000fc6000f8208ff */
[----:B------:R-:W-:-:S04]  /*22c0*/  IMAD R0, R0, R13, R3 ;  /* 0x0000000d00007224 */ /* 0x000fc800078e0203 */
[----:B------:R-:W-:-:S05]  /*22d0*/  IMAD.IADD R0, R5, 0x1, R0 ;  /* 0x0000000105007824 */ /* 0x000fca00078e0200 */
[----:B------:R-:W-:-:S05]  /*22e0*/  LEA.HI.X R3, R4, UR7, R0, 0x1, P1 ;  /* 0x0000000704037c11 */ /* 0x000fca00088f0c00 */
[----:B------:R1:W-:Y:S01]  /*22f0*/  @!P0 STG.E.128 desc[UR16][R2.64], RZ ;  /* 0x000000ff02008986 */ /* 0x0003e2000c101d10 */
[----:B------:R-:W-:-:S13]  /*2300*/  ISETP.GE.AND P0, PT, R225, UR4, PT ;  /* 0x00000004e1007c0c */ /* 0x000fda000bf06270 */
[----:B------:R-:W-:Y:S05]  /*2310*/  @P0 BRA `(.L_x_15) ;  /* 0x0000005000140947 */ /* 0x000fea0003800000 */
[----:B------:R2:W-:Y:S01]  /*2320*/  STG.E.128 desc[UR16][R2.64+0x80], RZ ;  /* 0x000080ff02007986 */ /* 0x0005e2000c101d10 */
[----:B------:R-:W-:Y:S05]  /*2330*/  BRA `(.L_x_15) ;  /* 0x00000050000c7947 */ /* 0x000fea0003800000 */
.L_x_6:
[----:B------:R-:W2:Y:S01]  /*2340*/  LDL R32, [R1+0x14] ;  /* 0x0000140001207983 */ /* 0x000ea20000100800 */
[----:B------:R-:W-:Y:S01]  /*2350*/  IMAD R0, R245, -0x40, R224 ;  /* 0xffffffc0f5007824 */ /* 0x000fe200078e02e0 */
[----:B------:R-:W-:Y:S01]  /*2360*/  ULDC.64 UR6, c[0x0][0x268] ;  /* 0x00009a0000067ab9 */ /* 0x000fe20000000a00 */
[----:B------:R-:W-:Y:S01]  /*2370*/  IMAD.WIDE.U32 R2, R24, R18, R212 ;  /* 0x0000001218027225 */ /* 0x000fe200078e00d4 */
[----:B------:R-:W-:Y:S01]  /*2380*/  BSSY B0, `(.L_x_16) ;  /* 0x0000030000007945 */ /* 0x000fe20003800000 */
[----:B------:R-:W-:Y:S01]  /*2390*/  @P0 BAR.SYNC.DEFER_BLOCKING 0x0 ;  /* 0x0000000000000b1d */ /* 0x000fe20000010000 */
[----:B------:R-:W-:Y:S01]  /*23a0*/  ISETP.GE.AND P6, PT, R14, R0, PT ;  /* 0x000000000e00720c */ /* 0x000fe20003fc6270 */
[----:B------:R-:W-:Y:S01]  /*23b0*/  IMAD R7, R30, R18, RZ ;  /* 0x000000121e077224 */ /* 0x000fe200078e02ff */
[----:B------:R-:W-:Y:S01]  /*23c0*/  IADD3 R6, P1, R33, R2, RZ ;  /* 0x0000000221067210 */ /* 0x000fe20007f3e0ff */
[----:B------:R-:W-:Y:S02]  /*23d0*/  VIADD R10, R14, 0x20 ;  /* 0x000000200e0a7836 */ /* 0x000fe40000000000 */
[----:B------:R-:W-:-:S02]  /*23e0*/  IMAD R2, R24, R19, R7 ;  /* 0x0000001318027224 */ /* 0x000fc400078e0207 */
[----:B------:R-:W-:Y:S01]  /*23f0*/  IMAD R13, R204, -0x40, R27 ;  /* 0xffffffc0cc0d7824 */ /* 0x000fe200078e021b */
[----:B------:R-:W-:Y:S01]  /*2400*/  ISETP.GE.AND P5, PT, R10, R0, PT ;  /* 0x000000000a00720c */ /* 0x000fe20003fa6270 */
[----:B------:R-:W-:Y:S01]  /*2410*/  IMAD R0, R31, UR6, RZ ;  /* 0x000000061f007c24 */ /* 0x000fe2000f8e02ff */
[----:B------:R-:W-:Y:S02]  /*2420*/  IADD3.X R7, R34, R3, R2, P1, !PT ;  /* 0x0000000322077210 */ /* 0x000fe40000ffe402 */
[----:B------:R-:W-:Y:S01]  /*2430*/  LEA.HI R2, R204, R204, RZ, 0x1 ;  /* 0x000000cccc027211 */ /* 0x000fe200078f08ff */
[C---:B------:R-:W-:Y:S01]  /*2440*/  IMAD R0, R21.reuse, UR7, R0 ;  /* 0x0000000715007c24 */ /* 0x040fe2000f8e0200 */
[-C--:B------:R-:W-:Y:S01]  /*2450*/  ISETP.GE.AND P3, PT, R10, R13.reuse, PT ;  /* 0x0000000d0a00720c */ /* 0x080fe20003f66270 */
[----:B------:R-:W-:Y:S01]  /*2460*/  IMAD.WIDE.U32 R6, R21, UR6, R6 ;  /* 0x0000000615067c25 */ /* 0x000fe2000f8e0006 */
[----:B------:R-:W-:Y:S02]  /*2470*/  ISETP.GE.AND P4, PT, R14, R13, PT ;  /* 0x0000000d0e00720c */ /* 0x000fe40003f86270 */
[----:B------:R-:W-:-:S02]  /*2480*/  LOP3.LUT R25, R2, 0xfffffffe, RZ, 0xc0, !PT ;  /* 0xfffffffe02197812 */ /* 0x000fc400078ec0ff */
[----:B------:R-:W-:Y:S02]  /*2490*/  IADD3 R12, R7, R0, RZ ;  /* 0x00000000070c7210 */ /* 0x000fe40007ffe0ff */
[----:B--2---:R-:W-:-:S05]  /*24a0*/  LEA R203, R32, UR5, 0x1 ;  /* 0x0000000520cb7c11 */ /* 0x004fca000f8e08ff */
[----:B------:R1:W-:Y:S04]  /*24b0*/  @P6 STS.128 [R203+0x10000], RZ ;  /* 0x010000ffcb006388 */ /* 0x0003e80000000c00 */
[----:B------:R1:W-:Y:S01]  /*24c0*/  @P6 STS.128 [R203+0x12000], RZ ;  /* 0x012000ffcb006388 */ /* 0x0003e20000000c00 */
[----:B------:R-:W-:Y:S05]  /*24d0*/  @P6 BRA `(.L_x_17) ;  /* 0x0000000000686947 */ /* 0x000fea0003800000 */
[----:B------:R-:W-:Y:S01]  /*24e0*/  ULDC UR4, c[0x0][0x2d0] ;  /* 0x0000b40000047ab9 */ /* 0x000fe20000000800 */
[----:B------:R-:W-:Y:S01]  /*24f0*/  MOV R3, R12 ;  /* 0x0000000c00037202 */ /* 0x000fe20000000f00 */
[-C--:B------:R-:W-:Y:S01]  /*2500*/  IMAD R0, R35, R18.reuse, RZ ;  /* 0x0000001223007224 */ /* 0x080fe200078e02ff */
[----:B------:R-:W-:Y:S01]  /*2510*/  ISETP.GE.AND P2, PT, R212, UR4, PT ;  /* 0x00000004d4007c0c */ /* 0x000fe2000bf46270 */
[----:B------:R-:W-:Y:S01]  /*2520*/  IMAD.MOV.U32 R2, RZ, RZ, R6 ;  /* 0x000000ffff027224 */ /* 0x000fe200078e0006 */
[----:B------:R-:W-:Y:S01]  /*2530*/  ISETP.GE.AND P1, PT, R225, UR4, PT ;  /* 0x00000004e1007c0c */ /* 0x000fe2000bf26270 */
[C---:B------:R-:W-:Y:S02]  /*2540*/  IMAD R0, R14.reuse, R19, R0 ;  /* 0x000000130e007224 */ /* 0x040fe400078e0200 */
[----:B------:R-:W-:-:S04]  /*2550*/  IMAD.WIDE.U32 R2, R14, R18, R2 ;  /* 0x000000120e027225 */ /* 0x000fc800078e0002 */
[----:B------:R-:W-:-:S04]  /*2560*/  IMAD.IADD R0, R3, 0x1, R0 ;  /* 0x0000000103007824 */ /* 0x000fc800078e0200 */
[----:B------:R-:W2:Y:S01]  /*2570*/  @!P2 LDC.64 R10, c[0x0][0x220] ;  /* 0x00008800ff0aab82 */ /* 0x000ea20000000a00 */
[----:B------:R3:W-:Y:S01]  /*2580*/  @P2 STS.128 [R203+0x10000], RZ ;  /* 0x010000ffcb002388 */ /* 0x0007e20000000c00 */
[----:B--2---:R-:W-:-:S04]  /*2590*/  @!P2 LEA R10, P0, R2, R10, 0x1 ;  /* 0x0000000a020aa211 */ /* 0x004fc800078008ff */
[----:B------:R-:W-:-:S05]  /*25a0*/  @!P2 LEA.HI.X R11, R2, R11, R0, 0x1, P0 ;  /* 0x0000000b020ba211 */ /* 0x000fca00000f0c00 */
[----:B------:R-:W-:Y:S01]  /*25b0*/  @!PT LDS RZ, [RZ] ;  /* 0x00000000fffff984 */ /* 0x000fe20000000800 */
[----:B------:R-:W-:Y:S01]  /*25c0*/  @!PT LDS RZ, [RZ] ;  /* 0x00000000fffff984 */ /* 0x000fe20000000800 */
[----:B------:R-:W-:Y:S01]  /*25d0*/  @!PT LDS RZ, [RZ] ;  /* 0x00000000fffff984 */ /* 0x000fe20000000800 */
[----:B------:R3:W-:Y:S04]  /*25e0*/  @!P2 LDGSTS.E.BYPASS.LTC128B.128 [R203+0x10000], desc[UR16][R10.64] ;  /* 0x100000000acbafae */ /* 0x0007e8000b901d50 */
[----:B------:R3:W-:Y:S01]  /*25f0*/  @P1 STS.128 [R203+0x12000], RZ ;  /* 0x012000ffcb001388 */ /* 0x0007e20000000c00 */
[----:B------:R-:W-:Y:S05]  /*2600*/  @P1 BRA `(.L_x_17) ;  /* 0x00000000001c1947 */ /* 0x000fea0003800000 */
[----:B------:R-:W-:Y:S02]  /*2610*/  ULDC.64 UR6, c[0x0][0x220] ;  /* 0x0000880000067ab9 */ /* 0x000fe40000000a00 */
[----:B---3--:R-:W-:-:S04]  /*2620*/  LEA R10, P0, R2, UR6, 0x1 ;  /* 0x00000006020a7c11 */ /* 0x008fc8000f8008ff */
[----:B------:R-:W-:-:S05]  /*2630*/  LEA.HI.X R11, R2, UR7, R0, 0x1, P0 ;  /* 0x00000007020b7c11 */ /* 0x000fca00080f0c00 */
[----:B------:R-:W-:Y:S01]  /*2640*/  @!PT LDS RZ, [RZ] ;  /* 0x00000000fffff984 */ /* 0x000fe20000000800 */
[----:B------:R-:W-:Y:S01]  /*2650*/  @!PT LDS RZ, [RZ] ;  /* 0x00000000fffff984 */ /* 0x000fe20000000800 */
[----:B------:R-:W-:Y:S01]  /*2660*/  @!PT LDS RZ, [RZ] ;  /* 0x00000000fffff984 */ /* 0x000fe20000000800 */
[----:B------:R2:W-:Y:S04]  /*2670*/  LDGSTS.E.BYPASS.LTC128B.128 [R203+0x12000], desc[UR16][R10.64+0x80] ;  /* 0x120000800acb7fae */ /* 0x0005e8000b901d50 */
.L_x_17:
[----:B------:R-:W-:Y:S05]  /*2680*/  BSYNC B0 ;  /* 0x0000000000007941 */ /* 0x000fea0003800000 */
.L_x_16:
[----:B------:R4:W-:Y:S01]  /*2690*/  @P5 STS.128 [R203+0x11000], RZ ;  /* 0x011000ffcb005388 */ /* 0x0009e20000000c00 */
[----:B------:R-:W-:Y:S03]  /*26a0*/  BSSY B0, `(.L_x_18) ;  /* 0x000001e000007945 */ /* 0x000fe60003800000 */
[----:B------:R4:W-:Y:S01]  /*26b0*/  @P5 STS.128 [R203+0x13000], RZ ;  /* 0x013000ffcb005388 */ /* 0x0009e20000000c00 */
[----:B------:R-:W-:Y:S05]  /*26c0*/  @P5 BRA `(.L_x_19) ;  /* 0x00000000006c5947 */ /* 0x000fea0003800000 */
[----:B------:R-:W-:Y:S01]  /*26d0*/  ULDC UR4, c[0x0][0x2d0] ;  /* 0x0000b40000047ab9 */ /* 0x000fe20000000800 */
[----:B------:R-:W-:Y:S02]  /*26e0*/  IADD3 R0, P0, R14, 0x20, RZ ;  /* 0x000000200e007810 */ /* 0x000fe40007f1e0ff */
[----:B------:R-:W-:Y:S02]  /*26f0*/  ISETP.GE.AND P1, PT, R212, UR4, PT ;  /* 0x00000004d4007c0c */ /* 0x000fe4000bf26270 */
[----:B------:R-:W-:Y:S01]  /*2700*/  MOV R7, R12 ;  /* 0x0000000c00077202 */ /* 0x000fe20000000f00 */
[----:B------:R-:W-:Y:S01]  /*2710*/  IMAD.X R2, RZ, RZ, R35, P0 ;  /* 0x000000ffff027224 */ /* 0x000fe200000e0623 */
[----:B------:R-:W-:-:S03]  /*2720*/  ISETP.GE.AND P0, PT, R225, UR4, PT ;  /* 0x00000004e1007c0c */ /* 0x000fc6000bf06270 */
[-C--:B------:R-:W-:Y:S02]  /*2730*/  IMAD R2, R2, R18.reuse, RZ ;  /* 0x0000001202027224 */ /* 0x080fe400078e02ff */
[----:B------:R-:W-:-:S04]  /*2740*/  IMAD.WIDE.U32 R6, R0, R18, R6 ;  /* 0x0000001200067225 */ /* 0x000fc800078e0006 */
[----:B--23--:R-:W2:Y:S01]  /*2750*/  @!P1 LDC.64 R10, c[0x0][0x220] ;  /* 0x00008800ff0a9b82 */ /* 0x00cea20000000a00 */
[----:B------:R-:W-:Y:S01]  /*2760*/  IMAD R0, R0, R19, R2 ;  /* 0x0000001300007224 */ /* 0x000fe200078e0202 */
[----:B------:R3:W-:Y:S03]  /*2770*/  @P1 STS.128 [R203+0x11000], RZ ;  /* 0x011000ffcb001388 */ /* 0x0007e60000000c00 */
[----:B------:R-:W-:Y:S01]  /*2780*/  IMAD.IADD R0, R7, 0x1, R0 ;  /* 0x0000000107007824 */ /* 0x000fe200078e0200 */
        /* <DEDUP_REMOVED lines=15> */
.L_x_19:
[----:B------:R-:W-:Y:S05]  /*2880*/  BSYNC B0 ;  /* 0x0000000000007941 */ /* 0x000fea0003800000 */
.L_x_18:
[----:B------:R-:W0:Y:S01]  /*2890*/  LDGDEPBAR ;  /* 0x00000000000079af */ /* 0x000e220000000000 */
[----:B------:R-:W-:Y:S01]  /*28a0*/  BSSY B0, `(.L_x_20) ;  /* 0x0000013000007945 */ /* 0x000fe20003800000 */
[----:B------:R-:W-:Y:S02]  /*28b0*/  IADD3 R0, R204, -R25, RZ ;  /* 0x80000019cc007210 */ /* 0x000fe40007ffe0ff */
[----:B------:R1:W-:Y:S04]  /*28c0*/  @P4 STS.128 [R203+0x8000], RZ ;  /* 0x008000ffcb004388 */ /* 0x0003e80000000c00 */
[----:B------:R1:W-:Y:S01]  /*28d0*/  @P4 STS.128 [R203+0xa000], RZ ;  /* 0x00a000ffcb004388 */ /* 0x0003e20000000c00 */
[----:B------:R-:W-:Y:S05]  /*28e0*/  @P4 BRA `(.L_x_21) ;  /* 0x0000000000384947 */ /* 0x000fea0003800000 */
[----:B------:R-:W-:Y:S02]  /*28f0*/  ULDC UR4, c[0x0][0x2d0] ;  /* 0x0000b40000047ab9 */ /* 0x000fe40000000800 */
[----:B------:R-:W-:Y:S02]  /*2900*/  ISETP.GE.AND P1, PT, R212, UR4, PT ;  /* 0x00000004d4007c0c */ /* 0x000fe4000bf26270 */
[----:B------:R-:W-:-:S11]  /*2910*/  ISETP.GE.AND P0, PT, R225, UR4, PT ;  /* 0x00000004e1007c0c */ /* 0x000fd6000bf06270 */
[----:B------:R1:W-:Y:S04]  /*2920*/  @P1 STS.128 [R203+0x8000], RZ ;  /* 0x008000ffcb001388 */ /* 0x0003e80000000c00 */
[----:B------:R-:W-:Y:S01]  /*2930*/  @!PT LDS RZ, [RZ] ;  /* 0x00000000fffff984 */ /* 0x000fe20000000800 */
[----:B------:R-:W-:Y:S01]  /*2940*/  @!PT LDS RZ, [RZ] ;  /* 0x00000000fffff984 */ /* 0x000fe20000000800 */
[----:B------:R-:W-:Y:S01]  /*2950*/  @!PT LDS RZ, [RZ] ;  /* 0x00000000fffff984 */ /* 0x000fe20000000800 */
[----:B------:R1:W-:Y:S04]  /*2960*/  @!P1 LDGSTS.E.BYPASS.LTC128B.128 [R203+0x8000], desc[UR16][R208.64] ;  /* 0x08000000d0cb9fae */ /* 0x0003e8000b901d50 */
[----:B------:R1:W-:Y:S01]  /*2970*/  @P0 STS.128 [R203+0xa000], RZ ;  /* 0x00a000ffcb000388 */ /* 0x0003e20000000c00 */
[----:B------:R-:W-:Y:S05]  /*2980*/  @P0 BRA `(.L_x_21) ;  /* 0x0000000000100947 */ /* 0x000fea0003800000 */
[----:B------:R-:W-:Y:S01]  /*2990*/  @!PT LDS RZ, [RZ] ;  /* 0x00000000fffff984 */ /* 0x000fe20000000800 */
[----:B------:R-:W-:Y:S01]  /*29a0*/  @!PT LDS RZ, [RZ] ;  /* 0x00000000fffff984 */ /* 0x000fe20000000800 */
[----:B------:R-:W-:Y:S01]  /*29b0*/  @!PT LDS RZ, [RZ] ;  /* 0x00000000fffff984 */ /* 0x000fe20000000800 */
[----:B------:R1:W-:Y:S02]  /*29c0*/  LDGSTS.E.BYPASS.LTC128B.128 [R203+0xa000], desc[UR16][R208.64+0x80] ;  /* 0x0a000080d0cb7fae */ /* 0x0003e4000b901d50 */
.L_x_21:
[----:B------:R-:W-:Y:S05]  /*29d0*/  BSYNC B0 ;  /* 0x0000000000007941 */ /* 0x000fea0003800000 */
.L_x_20:
[----:B------:R1:W-:Y:S01]  /*29e0*/  @P3 STS.128 [R203+0x9000], RZ ;  /* 0x009000ffcb003388 */ /* 0x0003e20000000c00 */
[----:B------:R-:W-:Y:S01]  /*29f0*/  ISETP.NE.AND P0, PT, R0, 0x1, PT ;  /* 0x000000010000780c */ /* 0x000fe20003f05270 */
[----:B------:R-:W-:Y:S01]  /*2a00*/  VIADD R0, R32, 0x2000 ;  /* 0x0000200020007836 */ /* 0x000fe20000000000 */
[----:B------:R-:W-:Y:S01]  /*2a10*/  BSSY B0, `(.L_x_22) ;  /* 0x0000018000007945 */ /* 0x000fe20003800000 */
[----:B------:R1:W-:Y:S03]  /*2a20*/  @P3 STS.128 [R203+0xb000], RZ ;  /* 0x00b000ffcb003388 */ /* 0x0003e60000000c00 */
[----:B------:R-:W-:Y:S01]  /*2a30*/  SEL R202, R0, R32, !P0 ;  /* 0x0000002000ca7207 */ /* 0x000fe20004000000 */
[----:B------:R-:W-:Y:S05]  /*2a40*/  @P3 BRA `(.L_x_23) ;  /* 0x0000000000503947 */ /* 0x000fea0003800000 */
[----:B------:R-:W-:Y:S02]  /*2a50*/  ULDC UR4, c[0x0][0x2d0] ;  /* 0x0000b40000047ab9 */ /* 0x000fe40000000800 */
[----:B------:R-:W-:-:S13]  /*2a60*/  ISETP.GE.AND P2, PT, R212, UR4, PT ;  /* 0x00000004d4007c0c */ /* 0x000fda000bf46270 */
[C---:B--23--:R-:W-:Y:S01]  /*2a70*/  @!P2 LEA R2, P1, R16.reuse, R208, 0x6 ;  /* 0x000000d01002a211 */ /* 0x04cfe200078230ff */
[----:B------:R2:W-:Y:S03]  /*2a80*/  @P2 STS.128 [R203+0x9000], RZ ;  /* 0x009000ffcb002388 */ /* 0x0005e60000000c00 */
[----:B------:R-:W-:Y:S02]  /*2a90*/  @!P2 LEA.HI.X R3, R16, R209, R17, 0x6, P1 ;  /* 0x000000d11003a211 */ /* 0x000fe400008f3411 */
[----:B------:R-:W-:-:S03]  /*2aa0*/  ISETP.GE.AND P1, PT, R225, UR4, PT ;  /* 0x00000004e1007c0c */ /* 0x000fc6000bf26270 */
[----:B------:R-:W-:Y:S01]  /*2ab0*/  @!PT LDS RZ, [RZ] ;  /* 0x00000000fffff984 */ /* 0x000fe20000000800 */
[----:B------:R-:W-:Y:S01]  /*2ac0*/  @!PT LDS RZ, [RZ] ;  /* 0x00000000fffff984 */ /* 0x000fe20000000800 */
[----:B------:R-:W-:Y:S01]  /*2ad0*/  @!PT LDS RZ, [RZ] ;  /* 0x00000000fffff984 */ /* 0x000fe20000000800 */
[----:B------:R2:W-:Y:S10]  /*2ae0*/  @!P2 LDGSTS.E.BYPASS.LTC128B.128 [R203+0x9000], desc[UR16][R2.64] ;  /* 0x0900000002cbafae */ /* 0x0005f4000b901d50 */
[----:B------:R2:W-:Y:S01]  /*2af0*/  @P1 STS.128 [R203+0xb000], RZ ;  /* 0x00b000ffcb001388 */ /* 0x0005e20000000c00 */
[----:B------:R-:W-:Y:S05]  /*2b00*/  @P1 BRA `(.L_x_23) ;  /* 0x0000000000201947 */ /* 0x000fea0003800000 */
[----:B------:R-:W-:-:S04]  /*2b10*/  LEA R4, P1, R16, R4, 0x5 ;  /* 0x0000000410047211 */ /* 0x000fc800078228ff */
[----:B------:R-:W-:Y:S02]  /*2b20*/  LEA.HI.X R0, R16, R15, R17, 0x5, P1 ;  /* 0x0000000f10007211 */ /* 0x000fe400008f2c11 */
[----:B--2---:R-:W-:-:S04]  /*2b30*/  LEA R2, P1, R4, UR8, 0x1 ;  /* 0x0000000804027c11 */ /* 0x004fc8000f8208ff */
[----:B------:R-:W-:-:S05]  /*2b40*/  LEA.HI.X R3, R4, UR9, R0, 0x1, P1 ;  /* 0x0000000904037c11 */ /* 0x000fca00088f0c00 */
[----:B------:R-:W-:Y:S01]  /*2b50*/  @!PT LDS RZ, [RZ] ;  /* 0x00000000fffff984 */ /* 0x000fe20000000800 */
[----:B------:R-:W-:Y:S01]  /*2b60*/  @!PT LDS RZ, [RZ] ;  /* 0x00000000fffff984 */ /* 0x000fe20000000800 */
[----:B------:R-:W-:Y:S01]  /*2b70*/  @!PT LDS RZ, [RZ] ;  /* 0x00000000fffff984 */ /* 0x000fe20000000800 */
[----:B------:R2:W-:Y:S04]  /*2b80*/  LDGSTS.E.BYPASS.LTC128B.128 [R203+0xb000], desc[UR16][R2.64+0x80] ;  /* 0x0b00008002cb7fae */ /* 0x0005e8000b901d50 */
.L_x_23:
[----:B------:R-:W-:Y:S05]  /*2b90*/  BSYNC B0 ;  /* 0x0000000000007941 */ /* 0x000fea0003800000 */
.L_x_22:
[----:B------:R-:W-:Y:S01]  /*2ba0*/  BSSY B0, `(.L_x_24) ;  /* 0x0000020000007945 */ /* 0x000fe20003800000 */
[----:B------:R-:W-:-:S03]  /*2bb0*/  LEA R202, R202, UR5, 0x1 ;  /* 0x00000005caca7c11 */ /* 0x000fc6000f8e08ff */
[----:B------:R-:W-:Y:S05]  /*2bc0*/  @!P4 BRA `(.L_x_25) ;  /* 0x000000000024c947 */ /* 0x000fea0003800000 */
[----:B------:R1:W-:Y:S04]  /*2bd0*/  STS [R202], RZ ;  /* 0x000000ffca007388 */ /* 0x0003e80000000800 */
[----:B------:R1:W-:Y:S04]  /*2be0*/  STS [R202+0x4], RZ ;  /* 0x000004ffca007388 */ /* 0x0003e80000000800 */
[----:B------:R1:W-:Y:S04]  /*2bf0*/  STS [R202+0x8], RZ ;  /* 0x000008ffca007388 */ /* 0x0003e80000000800 */
[----:B------:R1:W-:Y:S04]  /*2c00*/  STS [R202+0xc], RZ ;  /* 0x00000cffca007388 */ /* 0x0003e80000000800 */
[----:B------:R1:W-:Y:S04]  /*2c10*/  STS [R202+0x2000], RZ ;  /* 0x002000ffca007388 */ /* 0x0003e80000000800 */
[----:B------:R1:W-:Y:S04]  /*2c20*/  STS [R202+0x2004], RZ ;  /* 0x002004ffca007388 */ /* 0x0003e80000000800 */
[----:B------:R1:W-:Y:S04]  /*2c30*/  STS [R202+0x2008], RZ ;  /* 0x002008ffca007388 */ /* 0x0003e80000000800 */
[----:B------:R1:W-:Y:S01]  /*2c40*/  STS [R202+0x200c], RZ ;  /* 0x00200cffca007388 */ /* 0x0003e20000000800 */
[----:B------:R-:W-:Y:S05]  /*2c50*/  BRA `(.L_x_26) ;  /* 0x0000000000507947 */ /* 0x000fea0003800000 */
.L_x_25:
[----:B------:R-:W-:Y:S02]  /*2c60*/  ULDC UR4, c[0x0][0x2d0] ;  /* 0x0000b40000047ab9 */ /* 0x000fe40000000800 */
[----:B------:R-:W-:Y:S02]  /*2c70*/  ISETP.GE.AND P2, PT, R212, UR4, PT ;  /* 0x00000004d4007c0c */ /* 0x000fe4000bf46270 */
[----:B------:R-:W-:-:S11]  /*2c80*/  ISETP.GE.AND P1, PT, R225, UR4, PT ;  /* 0x00000004e1007c0c */ /* 0x000fd6000bf26270 */
[----:B------:R1:W-:Y:S04]  /*2c90*/  @P2 STS [R202], RZ ;  /* 0x000000ffca002388 */ /* 0x0003e80000000800 */
[----:B------:R1:W-:Y:S04]  /*2ca0*/  @P2 STS [R202+0x4], RZ ;  /* 0x000004ffca002388 */ /* 0x0003e80000000800 */
[----:B------:R1:W-:Y:S04]  /*2cb0*/  @P2 STS [R202+0x8], RZ ;  /* 0x000008ffca002388 */ /* 0x0003e80000000800 */
[----:B------:R1:W-:Y:S04]  /*2cc0*/  @P2 STS [R202+0xc], RZ ;  /* 0x00000cffca002388 */ /* 0x0003e80000000800 */
[----:B------:R-:W-:Y:S01]  /*2cd0*/  @!PT LDS RZ, [RZ] ;  /* 0x00000000fffff984 */ /* 0x000fe20000000800 */
[----:B------:R-:W-:Y:S01]  /*2ce0*/  @!PT LDS RZ, [RZ] ;  /* 0x00000000fffff984 */ /* 0x000fe20000000800 */
[----:B------:R-:W-:Y:S01]  /*2cf0*/  @!PT LDS RZ, [RZ] ;  /* 0x00000000fffff984 */ /* 0x000fe20000000800 */
[----:B------:R1:W-:Y:S04]  /*2d00*/  @!P2 LDGSTS.E.BYPASS.LTC128B.128 [R202], desc[UR16][R206.64] ;  /* 0x00000000cecaafae */ /* 0x0003e8000b901d50 */
[----:B------:R1:W-:Y:S04]  /*2d10*/  @P1 STS [R202+0x2000], RZ ;  /* 0x002000ffca001388 */ /* 0x0003e80000000800 */
[----:B------:R1:W-:Y:S04]  /*2d20*/  @P1 STS [R202+0x2004], RZ ;  /* 0x002004ffca001388 */ /* 0x0003e80000000800 */
[----:B------:R1:W-:Y:S04]  /*2d30*/  @P1 STS [R202+0x2008], RZ ;  /* 0x002008ffca001388 */ /* 0x0003e80000000800 */
[----:B------:R1:W-:Y:S01]  /*2d40*/  @P1 STS [R202+0x200c], RZ ;  /* 0x00200cffca001388 */ /* 0x0003e20000000800 */
[----:B------:R-:W-:Y:S05]  /*2d50*/  @P1 BRA `(.L_x_26) ;  /* 0x0000000000101947 */ /* 0x000fea0003800000 */
[----:B------:R-:W-:Y:S01]  /*2d60*/  @!PT LDS RZ, [RZ] ;  /* 0x00000000fffff984 */ /* 0x000fe20000000800 */
[----:B------:R-:W-:Y:S01]  /*2d70*/  @!PT LDS RZ, [RZ] ;  /* 0x00000000fffff984 */ /* 0x000fe20000000800 */
[----:B------:R-:W-:Y:S01]  /*2d80*/  @!PT LDS RZ, [RZ] ;  /* 0x00000000fffff984 */ /* 0x000fe20000000800 */
[----:B------:R1:W-:Y:S02]  /*2d90*/  LDGSTS.E.BYPASS.LTC128B.128 [R202+0x2000], desc[UR16][R206.64+0x80] ;  /* 0x02000080ceca7fae */ /* 0x0003e4000b901d50 */
.L_x_26:
[----:B------:R-:W-:Y:S05]  /*2da0*/  BSYNC B0 ;  /* 0x0000000000007941 */ /* 0x000fea0003800000 */
.L_x_24:
[----:B------:R-:W-:Y:S01]  /*2db0*/  BSSY B0, `(.L_x_27) ;  /* 0x0000027000007945 */ /* 0x000fe20003800000 */
[----:B------:R-:W-:Y:S01]  /*2dc0*/  SHF.L.U32 R0, R29, 0x5, RZ ;  /* 0x000000051d007819 */ /* 0x000fe200000006ff */
[----:B------:R-:W-:Y:S02]  /*2dd0*/  IMAD.WIDE.U32 R4, R28, 0x20, RZ ;  /* 0x000000201c047825 */ /* 0x000fe400078e00ff */
[----:B------:R-:W-:Y:S05]  /*2de0*/  @!P3 BRA `(.L_x_28) ;  /* 0x000000000024b947 */ /* 0x000fea0003800000 */
[----:B------:R1:W-:Y:S04]  /*2df0*/  STS [R202+0x1000], RZ ;  /* 0x001000ffca007388 */ /* 0x0003e80000000800 */
        /* <DEDUP_REMOVED lines=8> */
.L_x_28:
[----:B------:R-:W-:Y:S02]  /*2e80*/  ULDC UR4, c[0x0][0x2d0] ;  /* 0x0000b40000047ab9 */ /* 0x000fe40000000800 */
[----:B------:R-:W-:Y:S02]  /*2e90*/  ISETP.GE.AND P2, PT, R212, UR4, PT ;  /* 0x00000004d4007c0c */ /* 0x000fe4000bf46270 */
[----:B------:R-:W-:-:S11]  /*2ea0*/  ISETP.GE.AND P1, PT, R225, UR4, PT ;  /* 0x00000004e1007c0c */ /* 0x000fd6000bf26270 */
[C---:B--23--:R-:W-:Y:S01]  /*2eb0*/  @!P2 LEA R2, P3, R28.reuse, R206, 0x6 ;  /* 0x000000ce1c02a211 */ /* 0x04cfe200078630ff */
[----:B------:R2:W-:Y:S03]  /*2ec0*/  @P2 STS [R202+0x1000], RZ ;  /* 0x001000ffca002388 */ /* 0x0005e60000000800 */
[----:B------:R-:W-:Y:S01]  /*2ed0*/  @!P2 LEA.HI.X R3, R28, R207, R29, 0x6, P3 ;  /* 0x000000cf1c03a211 */ /* 0x000fe200018f341d */
[----:B------:R2:W-:Y:S04]  /*2ee0*/  @P2 STS [R202+0x1004], RZ ;  /* 0x001004ffca002388 */ /* 0x0005e80000000800 */
[----:B------:R2:W-:Y:S04]  /*2ef0*/  @P2 STS [R202+0x1008], RZ ;  /* 0x001008ffca002388 */ /* 0x0005e80000000800 */
[----:B------:R2:W-:Y:S04]  /*2f00*/  @P2 STS [R202+0x100c], RZ ;  /* 0x00100cffca002388 */ /* 0x0005e80000000800 */
[----:B------:R-:W-:Y:S01]  /*2f10*/  @!PT LDS RZ, [RZ] ;  /* 0x00000000fffff984 */ /* 0x000fe20000000800 */
[----:B------:R-:W-:Y:S01]  /*2f20*/  @!PT LDS RZ, [RZ] ;  /* 0x00000000fffff984 */ /* 0x000fe20000000800 */
[----:B------:R-:W-:Y:S01]  /*2f30*/  @!PT LDS RZ, [RZ] ;  /* 0x00000000fffff984 */ /* 0x000fe20000000800 */
[----:B------:R2:W-:Y:S01]  /*2f40*/  @!P2 LDGSTS.E.BYPASS.LTC128B.128 [R202+0x1000], desc[UR16][R2.64] ;  /* 0x0100000002caafae */ /* 0x0005e2000b901d50 */
[----:B------:R-:W-:-:S03]  /*2f50*/  IADD3 R8, P2, R8, R4, RZ ;  /* 0x0000000408087210 */ /* 0x000fc60007f5e0ff */
[----:B------:R2:W-:Y:S01]  /*2f60*/  @P1 STS [R202+0x3000], RZ ;  /* 0x003000ffca001388 */ /* 0x0005e20000000800 */
[----:B------:R-:W-:-:S03]  /*2f70*/  IADD3.X R0, R20, R5, R0, P2, !PT ;  /* 0x0000000514007210 */ /* 0x000fc600017fe400 */
[----:B------:R2:W-:Y:S04]  /*2f80*/  @P1 STS [R202+0x3004], RZ ;  /* 0x003004ffca001388 */ /* 0x0005e80000000800 */
[----:B------:R2:W-:Y:S04]  /*2f90*/  @P1 STS [R202+0x3008], RZ ;  /* 0x003008ffca001388 */ /* 0x0005e80000000800 */
[----:B------:R2:W-:Y:S01]  /*2fa0*/  @P1 STS [R202+0x300c], RZ ;  /* 0x00300cffca001388 */ /* 0x0005e20000000800 */
[----:B------:R-:W-:Y:S05]  /*2fb0*/  @P1 BRA `(.L_x_29) ;  /* 0x0000000000181947 */ /* 0x000fea0003800000 */
[----:B--2---:R-:W-:-:S04]  /*2fc0*/  LEA R2, P1, R8, UR10, 0x1 ;  /* 0x0000000a08027c11 */ /* 0x004fc8000f8208ff */
[----:B------:R-:W-:-:S05]  /*2fd0*/  LEA.HI.X R3, R8, UR11, R0, 0x1, P1 ;  /* 0x0000000b08037c11 */ /* 0x000fca00088f0c00 */
[----:B------:R-:W-:Y:S01]  /*2fe0*/  @!PT LDS RZ, [RZ] ;  /* 0x00000000fffff984 */ /* 0x000fe20000000800 */
[----:B------:R-:W-:Y:S01]  /*2ff0*/  @!PT LDS RZ, [RZ] ;  /* 0x00000000fffff984 */ /* 0x000fe20000000800 */
[----:B------:R-:W-:Y:S01]  /*3000*/  @!PT LDS RZ, [RZ] ;  /* 0x00000000fffff984 */ /* 0x000fe20000000800 */
[----:B------:R2:W-:Y:S04]  /*3010*/  LDGSTS.E.BYPASS.LTC128B.128 [R202+0x3000], desc[UR16][R2.64+0x80] ;  /* 0x0300008002ca7fae */ /* 0x0005e8000b901d50 */
.L_x_29:
[----:B------:R-:W-:Y:S05]  /*3020*/  BSYNC B0 ;  /* 0x0000000000007941 */ /* 0x000fea0003800000 */
.L_x_27:
[----:B--23--:R-:W2:Y:S01]  /*3030*/  LDL R11, [R1+0x10] ;  /* 0x00001000010b7983 */ /* 0x00cea20000100800 */
[-C--:B------:R-:W-:Y:S01]  /*3040*/  IMAD.WIDE.U32 R2, R24, R22.reuse, R212 ;  /* 0x0000001618027225 */ /* 0x080fe200078e00d4 */
[----:B------:R-:W-:Y:S01]  /*3050*/  ULDC.64 UR6, c[0x0][0x260] ;  /* 0x0000980000067ab9 */ /* 0x000fe20000000a00 */
[----:B------:R-:W-:Y:S01]  /*3060*/  BSSY B0, `(.L_x_30) ;  /* 0x0000030000007945 */ /* 0x000fe20003800000 */
[----:B------:R3:W-:Y:S01]  /*3070*/  @P6 STS.128 [R203+0xc000], RZ ;  /* 0x00c000ffcb006388 */ /* 0x0007e20000000c00 */
[----:B------:R-:W-:Y:S01]  /*3080*/  IMAD R0, R30, R22, RZ ;  /* 0x000000161e007224 */ /* 0x000fe200078e02ff */
[----:B------:R-:W-:Y:S01]  /*3090*/  IADD3 R4, P1, R36, R2, RZ ;  /* 0x0000000224047210 */ /* 0x000fe20007f3e0ff */
[----:B------:R-:W-:Y:S01]  /*30a0*/  IMAD.MOV.U32 R214, RZ, RZ, 0x7f800000 ;  /* 0x7f800000ffd67424 */ /* 0x000fe200078e00ff */
[----:B------:R3:W-:Y:S01]  /*30b0*/  @P6 STS.128 [R203+0xe000], RZ ;  /* 0x00e000ffcb006388 */ /* 0x0007e20000000c00 */
[----:B------:R-:W-:Y:S01]  /*30c0*/  IMAD R0, R24, R23, R0 ;  /* 0x0000001718007224 */ /* 0x000fe200078e0200 */
[----:B------:R-:W-:-:S04]  /*30d0*/  MOV R211, 0x7f800000 ;  /* 0x7f80000000d37802 */ /* 0x000fc80000000f00 */
[----:B------:R-:W-:Y:S01]  /*30e0*/  IADD3.X R5, R37, R3, R0, P1, !PT ;  /* 0x0000000325057210 */ /* 0x000fe20000ffe400 */
[----:B------:R-:W-:-:S04]  /*30f0*/  IMAD R0, R31, UR6, RZ ;  /* 0x000000061f007c24 */ /* 0x000fc8000f8e02ff */
[C---:B------:R-:W-:Y:S02]  /*3100*/  IMAD R10, R21.reuse, UR7, R0 ;  /* 0x00000007150a7c24 */ /* 0x040fe4000f8e0200 */
[----:B------:R-:W-:-:S05]  /*3110*/  IMAD.WIDE.U32 R4, R21, UR6, R4 ;  /* 0x0000000615047c25 */ /* 0x000fca000f8e0004 */
[----:B------:R-:W-:Y:S01]  /*3120*/  IADD3 R10, R5, R10, RZ ;  /* 0x0000000a050a7210 */ /* 0x000fe20007ffe0ff */
[C---:B--2---:R-:W-:Y:S01]  /*3130*/  IMAD.SHL.U32 R244, R11.reuse, 0x4, RZ ;  /* 0x000000040bf47824 */ /* 0x044fe200078e00ff */
[----:B------:R-:W-:Y:S01]  /*3140*/  SHF.R.S32.HI R238, RZ, 0x1f, R11 ;  /* 0x0000001fffee7819 */ /* 0x000fe2000001140b */
[C---:B------:R-:W-:Y:S01]  /*3150*/  VIADD R2, R11.reuse, 0x8 ;  /* 0x000000080b027836 */ /* 0x040fe20000000000 */
[C---:B------:R-:W-:Y:S02]  /*3160*/  ISETP.GE.AND P2, PT, R11.reuse, R13, PT ;  /* 0x0000000d0b00720c */ /* 0x040fe40003f46270 */
[----:B------:R-:W-:Y:S02]  /*3170*/  SHF.L.U64.HI R0, R11, 0x2, R238 ;  /* 0x000000020b007819 */ /* 0x000fe400000102ee */
[----:B------:R-:W-:Y:S02]  /*3180*/  IADD3 R6, P3, R244, R217, RZ ;  /* 0x000000d9f4067210 */ /* 0x000fe40007f7e0ff */
[----:B------:R-:W-:-:S02]  /*3190*/  ISETP.GE.AND P1, PT, R2, R13, PT ;  /* 0x0000000d0200720c */ /* 0x000fc40003f26270 */
[----:B------:R-:W-:Y:S01]  /*31a0*/  IADD3.X R7, R0, R216, RZ, P3, !PT ;  /* 0x000000d800077210 */ /* 0x000fe20001ffe4ff */
[----:B---3--:R-:W-:Y:S10]  /*31b0*/  @P6 BRA `(.L_x_31) ;  /* 0x0000000000686947 */ /* 0x008ff40003800000 */
        /* <DEDUP_REMOVED lines=26> */
.L_x_31:
[----:B------:R-:W-:Y:S05]  /*3360*/  BSYNC B0 ;  /* 0x0000000000007941 */ /* 0x000fea0003800000 */
.L_x_30:
        /* <DEDUP_REMOVED lines=31> */
.L_x_33:
[----:B------:R-:W-:Y:S05]  /*3560*/  BSYNC B0 ;  /* 0x0000000000007941 */ /* 0x000fea0003800000 */
.L_x_32:
[----:B------:R-:W-:Y:S01]  /*3570*/  LOP3.LUT R4, R26, 0xfffffff8, RZ, 0xc0, !PT ;  /* 0xfffffff81a047812 */ /* 0x000fe200078ec0ff */
[----:B------:R-:W-:Y:S01]  /*3580*/  IMAD.MOV.U32 R168, RZ, RZ, 0x20 ;  /* 0x00000020ffa87424 */ /* 0x000fe200078e00ff */
[----:B------:R-:W-:Y:S01]  /*3590*/  LEA.HI R0, R38, R44, RZ, 0x4 ;  /* 0x0000002c26007211 */ /* 0x000fe200078f20ff */
[----:B--23--:R-:W-:Y:S01]  /*35a0*/  VIADD R3, R11, 0x1 ;  /* 0x000000010b037836 */ /* 0x00cfe20000000000 */
[----:B------:R-:W-:Y:S01]  /*35b0*/  LEA R144, R199, UR5, 0x1 ;  /* 0x00000005c7907c11 */ /* 0x000fe2000f8e08ff */
[----:B------:R-:W-:Y:S01]  /*35c0*/  IMAD.IADD R4, R44, 0x1, -R4 ;  /* 0x000000012c047824 */ /* 0x000fe200078e0a04 */
[----:B------:R-:W-:Y:S01]  /*35d0*/  IADD3 R248, R27, 0x40, R24 ;  /* 0x000000401bf87810 */ /* 0x000fe20007ffe018 */
[C---:B------:R-:W-:Y:S01]  /*35e0*/  IMAD.SHL.U32 R215, R239.reuse, 0x10, RZ ;  /* 0x00000010efd77824 */ /* 0x040fe200078e00ff */
[----:B------:R-:W-:Y:S01]  /*35f0*/  ULDC UR4, c[0x0][0x2d0] ;  /* 0x0000b40000047ab9 */ /* 0x000fe20000000800 */
[----:B------:R-:W-:Y:S01]  /*3600*/  IMAD.SHL.U32 R210, R239, 0x8, RZ ;  /* 0x00000008efd27824 */ /* 0x000fe200078e00ff */
[----:B------:R-:W-:Y:S01]  /*3610*/  LOP3.LUT P3, RZ, R4, 0x2, RZ, 0xc0, !PT ;  /* 0x0000000204ff7812 */ /* 0x000fe2000786c0ff */
[----:B------:R-:W-:Y:S01]  /*3620*/  IMAD.MOV.U32 R192, RZ, RZ, 0x20 ;  /* 0x00000020ffc07424 */ /* 0x000fe200078e00ff */
[----:B------:R-:W0:Y:S04]  /*3630*/  LDGDEPBAR ;  /* 0x00000000000079af */ /* 0x000e280000000000 */
[----:B------:R2:W5:Y:S04]  /*3640*/  @!P2 LDG.E R211, desc[UR16][R6.64] ;  /* 0x0000001006d3a981 */ /* 0x000568000c1e1900 */
[----:B------:R2:W5:Y:S01]  /*3650*/  @!P1 LDG.E R214, desc[UR16][R6.64+0x20] ;  /* 0x0000201006d69981 */ /* 0x000562000c1e1900 */
[----:B------:R-:W-:Y:S01]  /*3660*/  SEL R168, R168, 0xffffffe0, !P3 ;  /* 0xffffffe0a8a87807 */ /* 0x000fe20005800000 */
[C---:B------:R-:W-:Y:S01]  /*3670*/  VIADD R252, R215.reuse, 0x40 ;  /* 0x00000040d7fc7836 */ /* 0x040fe20000000000 */
[----:B------:R-:W-:Y:S01]  /*3680*/  LOP3.LUT R0, R0, 0xfffffff0, RZ, 0xc0, !PT ;  /* 0xfffffff000007812 */ /* 0x000fe200078ec0ff */
[C---:B------:R-:W-:Y:S01]  /*3690*/  VIADD R251, R215.reuse, 0x60 ;  /* 0x00000060d7fb7836 */ /* 0x040fe20000000000 */
[----:B------:R-:W-:Y:S01]  /*36a0*/  IADD3 R249, R224, R3, -R27 ;  /* 0x00000003e0f97210 */ /* 0x000fe20007ffe81b */
[----:B------:R-:W-:Y:S01]  /*36b0*/  IMAD.IADD R168, R168, 0x1, R188 ;  /* 0x00000001a8a87824 */ /* 0x000fe200078e02bc */
[----:B------:R-:W-:Y:S01]  /*36c0*/  CS2R R94, SRZ ;  /* 0x00000000005e7805 */ /* 0x000fe2000001ff00 */
[----:B------:R-:W-:Y:S01]  /*36d0*/  IMAD.IADD R0, R44, 0x1, -R0 ;  /* 0x000000012c007824 */ /* 0x000fe200078e0a00 */
[----:B------:R-:W-:Y:S01]  /*36e0*/  CS2R R92, SRZ ;  /* 0x00000000005c7805 */ /* 0x000fe2000001ff00 */
[----:B------:R-:W-:Y:S01]  /*36f0*/  VIADD R250, R215, 0x20 ;  /* 0x00000020d7fa7836 */ /* 0x000fe20000000000 */
[----:B------:R-:W-:Y:S01]  /*3700*/  CS2R R98, SRZ ;  /* 0x0000000000627805 */ /* 0x000fe2000001ff00 */
[C---:B------:R-:W-:Y:S01]  /*3710*/  IMAD.IADD R5, R210.reuse, 0x1, R252 ;  /* 0x00000001d2057824 */ /* 0x040fe200078e02fc */
[----:B------:R-:W-:Y:S01]  /*3720*/  SHF.R.S32.HI R2, RZ, 0x1f, R0 ;  /* 0x0000001fff027819 */ /* 0x000fe20000011400 */
[----:B------:R-:W-:Y:S01]  /*3730*/  IMAD.IADD R4, R210, 0x1, R251 ;  /* 0x00000001d2047824 */ /* 0x000fe200078e02fb */
[----:B------:R-:W-:Y:S01]  /*3740*/  CS2R R96, SRZ ;  /* 0x0000000000607805 */ /* 0x000fe2000001ff00 */
[----:B------:R-:W-:-:S04]  /*3750*/  DEPBAR.LE SB0, 0x1 ;  /* 0x000080400000791a */ /* 0x000fc80000000000 */
[----:B------:R-:W-:Y:S01]  /*3760*/  BAR.SYNC.DEFER_BLOCKING 0x0 ;  /* 0x0000000000007b1d */ /* 0x000fe20000010000 */
[----:B------:R-:W-:Y:S01]  /*3770*/  LEA.HI R2, R2, R0, RZ, 0x3 ;  /* 0x0000000002027211 */ /* 0x000fe200078f18ff */
[C---:B------:R-:W-:Y:S01]  /*3780*/  IMAD.IADD R3, R210.reuse, 0x1, R250 ;  /* 0x00000001d2037824 */ /* 0x040fe200078e02fa */
[----:B------:R-:W-:Y:S01]  /*3790*/  CS2R R90, SRZ ;  /* 0x00000000005a7805 */ /* 0x000fe2000001ff00 */
[----:B------:R-:W-:Y:S01]  /*37a0*/  IMAD.IADD R234, R210, 0x1, R5 ;  /* 0x00000001d2ea7824 */ /* 0x000fe200078e0205 */
[----:B------:R-:W-:Y:S01]  /*37b0*/  LOP3.LUT R2, R2, 0xfffffff8, RZ, 0xc0, !PT ;  /* 0xfffffff802027812 */ /* 0x000fe200078ec0ff */
[C---:B------:R-:W-:Y:S01]  /*37c0*/  IMAD.IADD R231, R210.reuse, 0x1, R4 ;  /* 0x00000001d2e77824 */ /* 0x040fe200078e0204 */
[----:B------:R-:W-:Y:S01]  /*37d0*/  CS2R R88, SRZ ;  /* 0x0000000000587805 */ /* 0x000fe2000001ff00 */
[----:B------:R-:W-:Y:S01]  /*37e0*/  IMAD.IADD R228, R210, 0x1, R3 ;  /* 0x00000001d2e47824 */ /* 0x000fe200078e0203 */
[----:B------:R-:W-:Y:S01]  /*37f0*/  CS2R R86, SRZ ;  /* 0x0000000000567805 */ /* 0x000fe2000001ff00 */
[----:B------:R-:W-:Y:S01]  /*3800*/  IMAD.IADD R0, R0, 0x1, -R2 ;  /* 0x0000000100007824 */ /* 0x000fe200078e0a02 */
[----:B------:R-:W-:Y:S01]  /*3810*/  CS2R R84, SRZ ;  /* 0x0000000000547805 */ /* 0x000fe2000001ff00 */
[----:B------:R-:W-:Y:S01]  /*3820*/  IMAD.MOV.U32 R189, RZ, RZ, 0x40 ;  /* 0x00000040ffbd7424 */ /* 0x000fe200078e00ff */
[----:B------:R-:W-:Y:S01]  /*3830*/  CS2R R78, SRZ ;  /* 0x00000000004e7805 */ /* 0x000fe2000001ff00 */
[----:B------:R-:W-:Y:S01]  /*3840*/  VIADD R2, R197, 0x2000 ;  /* 0x00002000c5027836 */ /* 0x000fe20000000000 */
[----:B------:R-:W-:Y:S01]  /*3850*/  R2P PR, R0, 0x6 ;  /* 0x0000000600007804 */ /* 0x000fe20000000000 */
[----:B------:R-:W-:Y:S01]  /*3860*/  VIADD R0, R198, 0x2000 ;  /* 0x00002000c6007836 */ /* 0x000fe20000000000 */
[----:B------:R-:W-:Y:S01]  /*3870*/  CS2R R76, SRZ ;  /* 0x00000000004c7805 */ /* 0x000fe2000001ff00 */
[----:B------:R-:W-:Y:S01]  /*3880*/  IMAD.IADD R233, R210, 0x1, R234 ;  /* 0x00000001d2e97824 */ /* 0x000fe200078e02ea */
[----:B------:R-:W-:Y:S01]  /*3890*/  SEL R2, R2, R197, !P0 ;  /* 0x000000c502027207 */ /* 0x000fe20004000000 */
[----:B------:R-:W-:Y:S01]  /*38a0*/  IMAD.IADD R230, R210, 0x1, R231 ;  /* 0x00000001d2e67824 */ /* 0x000fe200078e02e7 */
[----:B------:R-:W-:Y:S01]  /*38b0*/  SEL R192, R192, 0xffffffe0, !P1 ;  /* 0xffffffe0c0c07807 */ /* 0x000fe20004800000 */
[----:B------:R-:W-:Y:S01]  /*38c0*/  IMAD.IADD R227, R210, 0x1, R228 ;  /* 0x00000001d2e37824 */ /* 0x000fe200078e02e4 */
[----:B------:R-:W-:Y:S01]  /*38d0*/  SEL R189, R189, 0xffffffc0, !P2 ;  /* 0xffffffc0bdbd7807 */ /* 0x000fe20005000000 */
[----:B------:R2:W3:Y:S01]  /*38e0*/  LDSM.16.M88.4 R108, [R144+0x10000] ;  /* 0x01000000906c783b */ /* 0x0004e20000000200 */
[----:B------:R-:W-:Y:S01]  /*38f0*/  SEL R0, R0, R198, !P0 ;  /* 0x000000c600007207 */ /* 0x000fe20004000000 */
[C---:B------:R-:W-:Y:S01]  /*3900*/  IMAD.IADD R232, R210.reuse, 0x1, R233 ;  /* 0x00000001d2e87824 */ /* 0x040fe200078e02e9 */
[----:B------:R-:W-:Y:S01]  /*3910*/  CS2R R82, SRZ ;  /* 0x0000000000527805 */ /* 0x000fe2000001ff00 */
[----:B------:R2:W1:Y:S01]  /*3920*/  LDSM.16.M88.4 R112, [R144+0x10800] ;  /* 0x010800009070783b */ /* 0x0004620000000200 */
[C---:B------:R-:W-:Y:S01]  /*3930*/  IMAD.IADD R229, R210.reuse, 0x1, R230 ;  /* 0x00000001d2e57824 */ /* 0x040fe200078e02e6 */
[----:B------:R-:W-:Y:S01]  /*3940*/  CS2R R80, SRZ ;  /* 0x0000000000507805 */ /* 0x000fe2000001ff00 */
[----:B------:R-:W-:Y:S01]  /*3950*/  IMAD.IADD R226, R210, 0x1, R227 ;  /* 0x00000001d2e27824 */ /* 0x000fe200078e02e3 */
[----:B------:R2:W1:Y:S01]  /*3960*/  LDSM.16.M88.4 R140, [R144+0x12000] ;  /* 0x01200000908c783b */ /* 0x0004620000000200 */
[----:B------:R-:W-:Y:S01]  /*3970*/  IMAD.IADD R193, R194, 0x1, R192 ;  /* 0x00000001c2c17824 */ /* 0x000fe200078e02c0 */
[----:B------:R-:W-:Y:S01]  /*3980*/  CS2R R74, SRZ ;  /* 0x00000000004a7805 */ /* 0x000fe2000001ff00 */
[C---:B------:R-:W-:Y:S01]  /*3990*/  IMAD R243, R239.reuse, 0x18, RZ ;  /* 0x00000018eff37824 */ /* 0x040fe200078e02ff */
[----:B------:R2:W1:Y:S01]  /*39a0*/  LDSM.16.M88.4 R132, [R168] ;  /* 0x00000000a884783b */ /* 0x0004620000000200 */
[C---:B------:R-:W-:Y:S01]  /*39b0*/  IMAD.SHL.U32 R242, R239.reuse, 0x20, RZ ;  /* 0x00000020eff27824 */ /* 0x040fe200078e00ff */
[----:B------:R-:W-:Y:S01]  /*39c0*/  CS2R R72, SRZ ;  /* 0x0000000000487805 */ /* 0x000fe2000001ff00 */
[C---:B------:R-:W-:Y:S01]  /*39d0*/  IMAD R241, R239.reuse, 0x28, RZ ;  /* 0x00000028eff17824 */ /* 0x040fe200078e02ff */
[----:B------:R2:W1:Y:S01]  /*39e0*/  LDSM.16.M88.4 R136, [R168+0x800] ;  /* 0x00080000a888783b */ /* 0x0004620000000200 */
[C---:B------:R-:W-:Y:S01]  /*39f0*/  IMAD R240, R239.reuse, 0x30, RZ ;  /* 0x00000030eff07824 */ /* 0x040fe200078e02ff */
[----:B------:R-:W-:Y:S01]  /*3a00*/  CS2R R70, SRZ ;  /* 0x0000000000467805 */ /* 0x000fe2000001ff00 */
[----:B------:R-:W-:Y:S01]  /*3a10*/  IMAD R239, R239, 0x38, RZ ;  /* 0x00000038efef7824 */ /* 0x000fe200078e02ff */
[----:B------:R2:W1:Y:S01]  /*3a20*/  LDSM.16.M88.4 R164, [R168+0x2000] ;  /* 0x00200000a8a4783b */ /* 0x0004620000000200 */
[----:B------:R-:W-:Y:S01]  /*3a30*/  IMAD.MOV.U32 R205, RZ, RZ, R202 ;  /* 0x000000ffffcd7224 */ /* 0x000fe200078e00ca */
[----:B------:R-:W-:-:S02]  /*3a40*/  CS2R R68, SRZ ;  /* 0x0000000000447805 */ /* 0x000fc4000001ff00 */
[----:B------:R-:W-:Y:S01]  /*3a50*/  CS2R R46, SRZ ;  /* 0x00000000002e7805 */ /* 0x000fe2000001ff00 */
[----:B------:R-:W1:Y:S01]  /*3a60*/  LDSM.16.M88.4 R144, [R144+0x12800] ;  /* 0x012800009090783b */ /* 0x000e620000000200 */
[----:B------:R-:W-:Y:S02]  /*3a70*/  CS2R R44, SRZ ;  /* 0x00000000002c7805 */ /* 0x000fe4000001ff00 */
[----:B------:R-:W-:Y:S02]  /*3a80*/  CS2R R50, SRZ ;  /* 0x0000000000327805 */ /* 0x000fe4000001ff00 */
[----:B------:R-:W-:Y:S01]  /*3a90*/  CS2R R48, SRZ ;  /* 0x0000000000307805 */ /* 0x000fe2000001ff00 */
[----:B------:R-:W1:Y:S01]  /*3aa0*/  LDSM.16.M88.4 R168, [R168+0x2800] ;  /* 0x00280000a8a8783b */ /* 0x000e620000000200 */
[----:B------:R-:W-:Y:S02]  /*3ab0*/  CS2R R42, SRZ ;  /* 0x00000000002a7805 */ /* 0x000fe4000001ff00 */
[----:B------:R-:W-:-:S02]  /*3ac0*/  CS2R R40, SRZ ;  /* 0x0000000000287805 */ /* 0x000fc4000001ff00 */
[----:B------:R-:W-:Y:S01]  /*3ad0*/  CS2R R38, SRZ ;  /* 0x0000000000267805 */ /* 0x000fe2000001ff00 */
[----:B------:R2:W1:Y:S01]  /*3ae0*/  LDSM.16.M88.4 R116, [R190] ;  /* 0x00000000be74783b */ /* 0x0004620000000200 */
[----:B------:R-:W-:Y:S02]  /*3af0*/  CS2R R36, SRZ ;  /* 0x0000000000247805 */ /* 0x000fe4000001ff00 */
[----:B------:R-:W-:Y:S02]  /*3b00*/  CS2R R30, SRZ ;  /* 0x00000000001e7805 */ /* 0x000fe4000001ff00 */
[----:B------:R-:W-:Y:S01]  /*3b10*/  CS2R R28, SRZ ;  /* 0x00000000001c7805 */ /* 0x000fe2000001ff00 */
[----:B------:R2:W1:Y:S01]  /*3b20*/  LDSM.16.M88.4 R120, [R190+0x800] ;  /* 0x00080000be78783b */ /* 0x0004620000000200 */
        /* <DEDUP_REMOVED lines=8> */
[----:B------:R-:W-:Y:S01]  /*3bb0*/  IMAD.IADD R248, R248, 0x1, -R224 ;  /* 0x00000001f8f87824 */ /* 0x000fe200078e0ae0 */
[----:B------:R-:W-:Y:S01]  /*3bc0*/  SHF.L.U64.HI R238, R11, 0x2, R238 ;  /* 0x000000020bee7819 */ /* 0x000fe200000102ee */
[----:B------:R-:W-:Y:S01]  /*3bd0*/  IMAD.IADD R237, R210, 0x1, R232 ;  /* 0x00000001d2ed7824 */ /* 0x000fe200078e02e8 */
[----:B------:R2:W1:Y:S01]  /*3be0*/  LDSM.16.M88.4 R148, [R190+0x2000] ;  /* 0x00200000be94783b */ /* 0x0004620000000200 */
[----:B------:R-:W-:Y:S01]  /*3bf0*/  LEA R187, R2, UR5, 0x1 ;  /* 0x0000000502bb7c11 */ /* 0x000fe2000f8e08ff */
[----:B------:R-:W-:Y:S01]  /*3c00*/  IMAD.IADD R236, R210, 0x1, R229 ;  /* 0x00000001d2ec7824 */ /* 0x000fe200078e02e5 */
[----:B------:R-:W-:Y:S01]  /*3c10*/  LEA R184, R0, UR5, 0x1 ;  /* 0x0000000500b87c11 */ /* 0x000fe2000f8e08ff */
[----:B------:R2:W1:Y:S01]  /*3c20*/  LDSM.16.M88.4 R152, [R190+0x2800] ;  /* 0x00280000be98783b */ /* 0x0004620000000200 */
[----:B------:R-:W-:Y:S01]  /*3c30*/  IMAD.IADD R235, R210, 0x1, R226 ;  /* 0x00000001d2eb7824 */ /* 0x000fe200078e02e2 */
[----:B------:R-:W-:Y:S01]  /*3c40*/  ULDC UR6, c[0x0][0x2dc] ;  /* 0x0000b70000067ab9 */ /* 0x000fe20000000800 */
[----:B------:R-:W-:Y:S01]  /*3c50*/  IMAD.IADD R195, R194, 0x1, R189 ;  /* 0x00000001c2c37824 */ /* 0x000fe200078e02bd */
[----:B------:R2:W1:Y:S01]  /*3c60*/  LDSM.16.M88.4 R156, [R188+0x2000] ;  /* 0x00200000bc9c783b */ /* 0x0004620000000200 */
[----:B------:R-:W-:Y:S01]  /*3c70*/  IMAD.IADD R196, R189, 0x1, R193 ;  /* 0x00000001bdc47824 */ /* 0x000fe200078e02c1 */
[----:B------:R-:W-:-:S02]  /*3c80*/  ULDC UR7, c[0x0][0x2ec] ;  /* 0x0000bb0000077ab9 */ /* 0x000fc40000000800 */
[----:B---3--:R2:W1:Y:S04]  /*3c90*/  LDSM.16.M88.4 R160, [R188+0x2800] ;  /* 0x00280000bca0783b */ /* 0x0084680000000200 */
.L_x_36:
[----:B------:R-:W0:Y:S01]  /*3ca0*/  LDGDEPBAR ;  /* 0x00000000000079af */ /* 0x000e220000000000 */
[----:B------:R-:W-:Y:S01]  /*3cb0*/  LEA R0, R199, UR5, 0x1 ;  /* 0x00000005c7007c11 */ /* 0x000fe2000f8e08ff */
[----:B------:R-:W-:Y:S01]  /*3cc0*/  IMAD.IADD R2, R187, 0x1, R192 ;  /* 0x00000001bb027824 */ /* 0x000fe200078e02c0 */
[----:B-----5:R-:W-:Y:S02]  /*3cd0*/  FSETP.NEU.FTZ.AND P0, PT, R211, -INF , PT ;  /* 0xff800000d300780b */ /* 0x020fe40003f1d000 */
[----:B------:R-:W3:Y:S01]  /*3ce0*/  LDL R173, [R1+0x8] ;  /* 0x0000080001ad7983 */ /* 0x000ee20000100800 */
[----:B------:R-:W-:Y:S01]  /*3cf0*/  IMAD.IADD R3, R187, 0x1, R189 ;  /* 0x00000001bb037824 */ /* 0x000fe200078e02bd */
[----:B------:R-:W-:Y:S02]  /*3d00*/  ISETP.GT.AND P5, PT, R204, R246, PT ;  /* 0x000000f6cc00720c */ /* 0x000fe40003fa4270 */
[----:B------:R-:W-:Y:S01]  /*3d10*/  IADD3 R172, R2, R189, RZ ;  /* 0x000000bd02ac7210 */ /* 0x000fe20007ffe0ff */
[----:B------:R-:W-:Y:S04]  /*3d20*/  DEPBAR.LE SB0, 0x0 ;  /* 0x000080000000791a */ /* 0x000fe80000000000 */
[----:B------:R-:W-:Y:S06]  /*3d30*/  BAR.SYNC.DEFER_BLOCKING 0x0 ;  /* 0x0000000000007b1d */ /* 0x000fec0000010000 */
[----:B------:R-:W-:Y:S05]  /*3d40*/  LDSM.16.M88.4 R16, [R187] ;  /* 0x00000000bb10783b */ /* 0x000fea0000000200 */
[----:B------:R-:W2:Y:S05]  /*3d50*/  LDSM.16.M88.4 R8, [R0+0xc000] ;  /* 0x00c000000008783b */ /* 0x000eaa0000000200 */
[----:B------:R-:W4:Y:S05]  /*3d60*/  LDSM.16.M88.4 R52, [R0+0xc800] ;  /* 0x00c800000034783b */ /* 0x000f2a0000000200 */
[----:B------:R-:W-:Y:S05]  /*3d70*/  LDSM.16.M88.4 R56, [R2] ;  /* 0x000000000238783b */ /* 0x000fea0000000200 */
[----:B------:R-:W1:Y:S05]  /*3d80*/  LDSM.16.M88.4 R60, [R190+-0x4000] ;  /* 0xffc00000be3c783b */ /* 0x000e6a0000000200 */
[----:B------:R-:W1:Y:S05]  /*3d90*/  LDSM.16.M88.4 R64, [R190+-0x3800] ;  /* 0xffc80000be40783b */ /* 0x000e6a0000000200 */
[----:B------:R-:W-:Y:S05]  /*3da0*/  LDSM.16.M88.4 R100, [R188+-0x4000] ;  /* 0xffc00000bc64783b */ /* 0x000fea0000000200 */
[----:B------:R-:W-:Y:S01]  /*3db0*/  LDSM.16.M88.4 R104, [R190+-0x1800] ;  /* 0xffe80000be68783b */ /* 0x000fe20000000200 */
[C---:B--2---:R-:W-:Y:S06]  /*3dc0*/  HMMA.16816.F32.BF16 R4, R16.reuse, R8, RZ ;  /* 0x000000081004723c */ /* 0x044fec00000418ff */
[C---:B------:R-:W-:Y:S06]  /*3dd0*/  HMMA.16816.F32.BF16 R8, R16.reuse, R10, RZ ;  /* 0x0000000a1008723c */ /* 0x040fec00000418ff */
[C---:B----4-:R-:W-:Y:S06]  /*3de0*/  HMMA.16816.F32.BF16 R12, R16.reuse, R52, RZ ;  /* 0x00000034100c723c */ /* 0x050fec00000418ff */
[----:B------:R-:W-:Y:S01]  /*3df0*/  HMMA.16816.F32.BF16 R16, R16, R54, RZ ;  /* 0x000000361010723c */ /* 0x000fe200000418ff */
[----:B------:R-:W2:Y:S05]  /*3e00*/  LDSM.16.M88.4 R52, [R3] ;  /* 0x000000000334783b */ /* 0x000eaa0000000200 */
[C---:B-1----:R-:W-:Y:S06]  /*3e10*/  HMMA.16816.F32.BF16 R4, R56.reuse, R60, R4 ;  /* 0x0000003c3804723c */ /* 0x042fec0000041804 */
[C---:B------:R-:W-:Y:S01]  /*3e20*/  HMMA.16816.F32.BF16 R8, R56.reuse, R62, R8 ;  /* 0x0000003e3808723c */ /* 0x040fe20000041808 */
[----:B------:R-:W-:Y:S05]  /*3e30*/  LDSM.16.M88.4 R60, [R172] ;  /* 0x00000000ac3c783b */ /* 0x000fea0000000200 */
[C---:B------:R-:W-:Y:S06]  /*3e40*/  HMMA.16816.F32.BF16 R12, R56.reuse, R64, R12 ;  /* 0x00000040380c723c */ /* 0x040fec000004180c */
[----:B------:R-:W-:Y:S01]  /*3e50*/  HMMA.16816.F32.BF16 R16, R56, R66, R16 ;  /* 0x000000423810723c */ /* 0x000fe20000041810 */
[----:B------:R-:W1:Y:S05]  /*3e60*/  LDSM.16.M88.4 R56, [R188+-0x3800] ;  /* 0xffc80000bc38783b */ /* 0x000e6a0000000200 */
[----:B------:R-:W4:Y:S01]  /*3e70*/  LDSM.16.M88.4 R64, [R191] ;  /* 0x00000000bf40783b */ /* 0x000f220000000200 */
[C---:B--2---:R-:W-:Y:S06]  /*3e80*/  HMMA.16816.F32.BF16 R4, R52.reuse, R100, R4 ;  /* 0x000000643404723c */ /* 0x044fec0000041804 */
[C---:B------:R-:W-:Y:S01]  /*3e90*/  HMMA.16816.F32.BF16 R8, R52.reuse, R102, R8 ;  /* 0x000000663408723c */ /* 0x040fe20000041808 */
[----:B------:R-:W2:Y:S05]  /*3ea0*/  LDSM.16.M88.4 R100, [R191+0x800] ;  /* 0x00080000bf64783b */ /* 0x000eaa0000000200 */
[C---:B-1----:R-:W-:Y:S06]  /*3eb0*/  HMMA.16816.F32.BF16 R12, R52.reuse, R56, R12 ;  /* 0x00000038340c723c */ /* 0x042fec000004180c */
[----:B------:R-:W-:Y:S01]  /*3ec0*/  HMMA.16816.F32.BF16 R16, R52, R58, R16 ;  /* 0x0000003a3410723c */ /* 0x000fe20000041810 */
[----:B------:R-:W-:Y:S05]  /*3ed0*/  LDSM.16.M88.4 R52, [R187+0x2000] ;  /* 0x00200000bb34783b */ /* 0x000fea0000000200 */
[C---:B----4-:R-:W-:Y:S01]  /*3ee0*/  HMMA.16816.F32.BF16 R4, R60.reuse, R64, R4 ;  /* 0x000000403c04723c */ /* 0x050fe20000041804 */
[----:B------:R-:W1:Y:S05]  /*3ef0*/  LDSM.16.M88.4 R56, [R0+0xe000] ;  /* 0x00e000000038783b */ /* 0x000e6a0000000200 */
[C---:B------:R-:W-:Y:S01]  /*3f00*/  HMMA.16816.F32.BF16 R8, R60.reuse, R66, R8 ;  /* 0x000000423c08723c */ /* 0x040fe20000041808 */
[----:B------:R4:W1:Y:S05]  /*3f10*/  LDSM.16.M88.4 R64, [R0+0xe800] ;  /* 0x00e800000040783b */ /* 0x00086a0000000200 */
[C---:B--2---:R-:W-:Y:S06]  /*3f20*/  HMMA.16816.F32.BF16 R12, R60.reuse, R100, R12 ;  /* 0x000000643c0c723c */ /* 0x044fec000004180c */
[----:B------:R-:W-:Y:S01]  /*3f30*/  HMMA.16816.F32.BF16 R16, R60, R102, R16 ;  /* 0x000000663c10723c */ /* 0x000fe20000041810 */
[----:B------:R2:W-:Y:S05]  /*3f40*/  LDSM.16.M88.4 R60, [R2+0x2000] ;  /* 0x00200000023c783b */ /* 0x0005ea0000000200 */
[----:B------:R-:W2:Y:S01]  /*3f50*/  LDSM.16.M88.4 R100, [R190+-0x2000] ;  /* 0xffe00000be64783b */ /* 0x000ea20000000200 */
[----:B----4-:R-:W-:Y:S05]  /*3f60*/  IMAD.SHL.U32 R0, R245, 0x40, RZ ;  /* 0x00000040f5007824 */ /* 0x010fea00078e00ff */
[----:B------:R-:W-:Y:S01]  /*3f70*/  IADD3 R0, R0, 0x40, RZ ;  /* 0x0000004000007810 */ /* 0x000fe20007ffe0ff */
[C---:B-1----:R-:W-:Y:S05]  /*3f80*/  HMMA.16816.F32.BF16 R4, R52.reuse, R56, R4 ;  /* 0x000000383404723c */ /* 0x042fea0000041804 */
[----:B--2---:R-:W-:Y:S01]  /*3f90*/  FMUL.FTZ R2, R214, 1.4426950216293334961 ;  /* 0x3fb8aa3bd6027820 */ /* 0x004fe20000410000 */
[C---:B------:R-:W-:Y:S01]  /*3fa0*/  HMMA.16816.F32.BF16 R8, R52.reuse, R58, R8 ;  /* 0x0000003a3408723c */ /* 0x040fe20000041808 */
[----:B------:R-:W-:Y:S05]  /*3fb0*/  LDSM.16.M88.4 R56, [R188+-0x2000] ;  /* 0xffe00000bc38783b */ /* 0x000fea0000000200 */
[C---:B------:R-:W-:Y:S06]  /*3fc0*/  HMMA.16816.F32.BF16 R12, R52.reuse, R64, R12 ;  /* 0x00000040340c723c */ /* 0x040fec000004180c */
[----:B------:R-:W-:Y:S01]  /*3fd0*/  HMMA.16816.F32.BF16 R16, R52, R66, R16 ;  /* 0x000000423410723c */ /* 0x000fe20000041810 */
[----:B------:R1:W2:Y:S05]  /*3fe0*/  LDSM.16.M88.4 R52, [R3+0x2000] ;  /* 0x002000000334783b */ /* 0x0002aa0000000200 */
[C---:B------:R-:W-:Y:S01]  /*3ff0*/  HMMA.16816.F32.BF16 R4, R60.reuse, R100, R4 ;  /* 0x000000643c04723c */ /* 0x040fe20000041804 */
[----:B------:R-:W4:Y:S05]  /*4000*/  LDSM.16.M88.4 R64, [R188+-0x1800] ;  /* 0xffe80000bc40783b */ /* 0x000f2a0000000200 */
[C---:B------:R-:W-:Y:S01]  /*4010*/  HMMA.16816.F32.BF16 R8, R60.reuse, R102, R8 ;  /* 0x000000663c08723c */ /* 0x040fe20000041808 */
[----:B------:R-:W-:Y:S05]  /*4020*/  LDSM.16.M88.4 R100, [R191+0x2000] ;  /* 0x00200000bf64783b */ /* 0x000fea0000000200 */
[C---:B------:R-:W-:Y:S06]  /*4030*/  HMMA.16816.F32.BF16 R12, R60.reuse, R104, R12 ;  /* 0x000000683c0c723c */ /* 0x040fec000004180c */
[----:B------:R-:W-:Y:S01]  /*4040*/  HMMA.16816.F32.BF16 R16, R60, R106, R16 ;  /* 0x0000006a3c10723c */ /* 0x000fe20000041810 */
[----:B------:R-:W4:Y:S04]  /*4050*/  LDSM.16.M88.4 R60, [R172+0x2000] ;  /* 0x00200000ac3c783b */ /* 0x000f280000000200 */
[----:B-1----:R-:W-:Y:S05]  /*4060*/  IMAD.SHL.U32 R3, R204, 0x40, RZ ;  /* 0x00000040cc037824 */ /* 0x002fea00078e00ff */
[----:B------:R-:W-:Y:S04]  /*4070*/  ISETP.GE.AND P2, PT, R3, R248, PT ;  /* 0x000000f80300720c */ /* 0x000fe80003f46270 */
[-C--:B------:R-:W-:Y:S01]  /*4080*/  ISETP.LT.AND P2, PT, R0, R224.reuse, P2 ;  /* 0x000000e00000720c */ /* 0x080fe20001741270 */
[C---:B--2---:R-:W-:Y:S06]  /*4090*/  HMMA.16816.F32.BF16 R4, R52.reuse, R56, R4 ;  /* 0x000000383404723c */ /* 0x044fec0000041804 */
[C---:B------:R-:W-:Y:S06]  /*40a0*/  HMMA.16816.F32.BF16 R8, R52.reuse, R58, R8 ;  /* 0x0000003a3408723c */ /* 0x040fec0000041808 */
[----:B------:R-:W-:Y:S01]  /*40b0*/  @!P2 IMAD.IADD R3, R249, 0x1, R3 ;  /* 0x00000001f903a824 */ /* 0x000fe200078e0203 */
[C---:B----4-:R-:W-:Y:S04]  /*40c0*/  HMMA.16816.F32.BF16 R12, R52.reuse, R64, R12 ;  /* 0x00000040340c723c */ /* 0x050fe8000004180c */
[C---:B------:R-:W-:Y:S02]  /*40d0*/  @!P2 VIMNMX R57, R3.reuse, R224, PT ;  /* 0x000000e00339a248 */ /* 0x040fe40003fe0100 */
[----:B------:R-:W-:Y:S01]  /*40e0*/  HMMA.16816.F32.BF16 R16, R52, R66, R16 ;  /* 0x000000423410723c */ /* 0x000fe20000041810 */
[----:B------:R-:W1:Y:S04]  /*40f0*/  LDSM.16.M88.4 R52, [R191+0x2800] ;  /* 0x00280000bf34783b */ /* 0x000e680000000200 */
[----:B------:R-:W-:Y:S01]  /*4100*/  @!P2 VIADDMNMX R3, R3, 0x8, R224, PT ;  /* 0x000000080303a846 */ /* 0x000fe200038001e0 */
[C---:B------:R-:W-:Y:S05]  /*4110*/  HMMA.16816.F32.BF16 R4, R60.reuse, R100, R4 ;  /* 0x000000643c04723c */ /* 0x040fea0000041804 */
[----:B---3--:R-:W-:Y:S01]  /*4120*/  @!P2 IMAD R0, R245, 0x40, R173 ;  /* 0x00000040f500a824 */ /* 0x008fe200078e02ad */
[C---:B------:R-:W-:Y:S04]  /*4130*/  HMMA.16816.F32.BF16 R8, R60.reuse, R102, R8 ;  /* 0x000000663c08723c */ /* 0x040fe80000041808 */
[CC--:B------:R-:W-:Y:S01]  /*4140*/  @!P2 ISETP.GE.AND P1, PT, R0.reuse, R57.reuse, PT ;  /* 0x000000390000a20c */ /* 0x0c0fe20003f26270 */
[----:B------:R-:W-:Y:S01]  /*4150*/  FMUL.FTZ R56, R211, 1.4426950216293334961 ;  /* 0x3fb8aa3bd3387820 */ /* 0x000fe20000410000 */
[----:B------:R-:W-:Y:S05]  /*4160*/  @!P2 IADD3 R58, R0, 0x1, RZ ;  /* 0x00000001003aa810 */ /* 0x000fea0007ffe0ff */
[----:B------:R-:W-:Y:S02]  /*4170*/  FSEL R56, R56, RZ, P0 ;  /* 0x000000ff38387208 */ /* 0x000fe40000000000 */
[----:B------:R-:W-:Y:S05]  /*4180*/  @!P2 ISETP.GE.AND P0, PT, R58, R57, PT ;  /* 0x000000393a00a20c */ /* 0x000fea0003f06270 */
[----:B------:R-:W-:Y:S02]  /*4190*/  @!P2 FSEL R5, R5, -INF , !P0 ;  /* 0xff8000000505a808 */ /* 0x000fe40004000000 */
[----:B------:R-:W-:Y:S02]  /*41a0*/  @!P2 FSEL R4, R4, -INF , !P1 ;  /* 0xff8000000404a808 */ /* 0x000fe40004800000 */
[----:B------:R-:W-:Y:S01]  /*41b0*/  FSETP.NEU.FTZ.AND P0, PT, R214, -INF , PT ;  /* 0xff800000d600780b */ /* 0x000fe20003f1d000 */
[--C-:B------:R-:W-:Y:S01]  /*41c0*/  FFMA.FTZ R5, R5, UR7, -R56.reuse ;  /* 0x0000000705057c23 */ /* 0x100fe20008010838 */
[-C--:B------:R-:W-:Y:S01]  /*41d0*/  @!P2 ISETP.GE.AND P1, PT, R0, R3.reuse, PT ;  /* 0x000000030000a20c */ /* 0x080fe20003f26270 */
[----:B------:R-:W-:Y:S01]  /*41e0*/  FFMA.FTZ R4, R4, UR7, -R56 ;  /* 0x0000000704047c23 */ /* 0x000fe20008010838 */
[----:B------:R-:W-:Y:S01]  /*41f0*/  FSEL R2, R2, RZ, P0 ;  /* 0x000000ff02027208 */ /* 0x000fe20000000000 */
[----:B------:R2:W-:Y:S01]  /*4200*/  MUFU.EX2 R101, R5 ;  /* 0x0000000500657308 */ /* 0x0005e20000000800 */
[----:B------:R-:W-:Y:S01]  /*4210*/  @!P2 ISETP.GE.AND P0, PT, R58, R3, PT ;  /* 0x000000033a00a20c */ /* 0x000fe20003f06270 */
[C---:B-1----:R-:W-:Y:S03]  /*4220*/  HMMA.16816.F32.BF16 R12, R60.reuse, R52, R12 ;  /* 0x000000343c0c723c */ /* 0x042fe6000004180c */
[----:B------:R-:W-:Y:S02]  /*4230*/  @!P2 FSEL R7, R7, -INF , !P0 ;  /* 0xff8000000707a808 */ /* 0x000fe40004000000 */
[----:B------:R-:W-:Y:S01]  /*4240*/  @!P2 FSEL R6, R6, -INF , !P1 ;  /* 0xff8000000606a808 */ /* 0x000fe20004800000 */
[----:B------:R-:W-:Y:S02]  /*4250*/  HMMA.16816.F32.BF16 R16, R60, R54, R16 ;  /* 0x000000363c10723c */ /* 0x000fe40000041810 */
[----:B------:R1:W3:Y:S03]  /*4260*/  MUFU.EX2 R102, R4 ;  /* 0x0000000400667308 */ /* 0x0002e60000000800 */
[--C-:B------:R-:W-:Y:S01]  /*4270*/  FFMA.FTZ R6, R6, UR7, -R2.reuse ;  /* 0x0000000706067c23 */ /* 0x100fe20008010802 */
[----:B------:R-:W-:Y:S06]  /*4280*/  FFMA.FTZ R7, R7, UR7, -R2 ;  /* 0x0000000707077c23 */ /* 0x000fec0008010802 */
[----:B------:R-:W-:Y:S01]  /*4290*/  MUFU.EX2 R106, R6 ;  /* 0x00000006006a7308 */ /* 0x000fe20000000800 */
[C---:B--2---:R-:W-:Y:S05]  /*42a0*/  @!P2 VIADD R5, R0.reuse, 0x8 ;  /* 0x000000080005a836 */ /* 0x044fea0000000000 */
[-C--:B------:R-:W-:Y:S04]  /*42b0*/  @!P2 ISETP.GE.AND P0, PT, R5, R57.reuse, PT ;  /* 0x000000390500a20c */ /* 0x080fe80003f06270 */
[----:B------:R-:W2:Y:S01]  /*42c0*/  MUFU.EX2 R105, R7 ;  /* 0x0000000700697308 */ /* 0x000ea20000000800 */
[----:B-1----:R-:W-:Y:S01]  /*42d0*/  @!P2 VIADD R4, R0, 0x9 ;  /* 0x000000090004a836 */ /* 0x002fe20000000000 */
[----:B------:R-:W-:Y:S04]  /*42e0*/  @!P2 FSEL R8, R8, -INF , !P0 ;  /* 0xff8000000808a808 */ /* 0x000fe80004000000 */
[----:B------:R-:W-:Y:S01]  /*42f0*/  @!P2 ISETP.GE.AND P0, PT, R4, R57, PT ;  /* 0x000000390400a20c */ /* 0x000fe20003f06270 */
[--C-:B------:R-:W-:Y:S03]  /*4300*/  FFMA.FTZ R8, R8, UR7, -R56.reuse ;  /* 0x0000000708087c23 */ /* 0x100fe60008010838 */
[----:B------:R-:W-:Y:S02]  /*4310*/  @!P2 FSEL R9, R9, -INF , !P0 ;  /* 0xff8000000909a808 */ /* 0x000fe40004000000 */
[-C--:B------:R-:W-:Y:S01]  /*4320*/  @!P2 ISETP.GE.AND P0, PT, R5, R3.reuse, PT ;  /* 0x000000030500a20c */ /* 0x080fe20003f06270 */
[----:B------:R-:W-:Y:S01]  /*4330*/  MUFU.EX2 R67, R8 ;  /* 0x0000000800437308 */ /* 0x000fe20000000800 */
[----:B------:R-:W-:Y:S01]  /*4340*/  @!P2 IADD3 R5, R0, 0x10, RZ ;  /* 0x000000100005a810 */ /* 0x000fe20007ffe0ff */
[----:B------:R-:W-:Y:S01]  /*4350*/  FFMA.FTZ R9, R9, UR7, -R56 ;  /* 0x0000000709097c23 */ /* 0x000fe20008010838 */
[----:B------:R-:W-:Y:S02]  /*4360*/  @!P2 FSEL R10, R10, -INF , !P0 ;  /* 0xff8000000a0aa808 */ /* 0x000fe40004000000 */
[----:B------:R-:W-:Y:S01]  /*4370*/  @!P2 ISETP.GE.AND P0, PT, R4, R3, PT ;  /* 0x000000030400a20c */ /* 0x000fe20003f06270 */
[----:B------:R-:W-:Y:S02]  /*4380*/  @!P2 VIADD R4, R0, 0x11 ;  /* 0x000000110004a836 */ /* 0x000fe40000000000 */
[--C-:B------:R-:W-:Y:S01]  /*4390*/  FFMA.FTZ R10, R10, UR7, -R2.reuse ;  /* 0x000000070a0a7c23 */ /* 0x100fe20008010802 */
[----:B------:R-:W-:Y:S01]  /*43a0*/  @!P2 FSEL R11, R11, -INF , !P0 ;  /* 0xff8000000b0ba808 */ /* 0x000fe20004000000 */
[----:B------:R-:W-:Y:S01]  /*43b0*/  MUFU.EX2 R65, R9 ;  /* 0x0000000900417308 */ /* 0x000fe20000000800 */
[-C--:B------:R-:W-:Y:S03]  /*43c0*/  @!P2 ISETP.GE.AND P0, PT, R5, R57.reuse, PT ;  /* 0x000000390500a20c */ /* 0x080fe60003f06270 */
[----:B------:R-:W-:Y:S01]  /*43d0*/  FFMA.FTZ R11, R11, UR7, -R2 ;  /* 0x000000070b0b7c23 */ /* 0x000fe20008010802 */
[----:B------:R-:W-:Y:S02]  /*43e0*/  @!P2 FSEL R12, R12, -INF , !P0 ;  /* 0xff8000000c0ca808 */ /* 0x000fe40004000000 */
[----:B------:R-:W-:Y:S03]  /*43f0*/  @!P2 ISETP.GE.AND P0, PT, R4, R57, PT ;  /* 0x000000390400a20c */ /* 0x000fe60003f06270 */
[----:B------:R-:W-:Y:S01]  /*4400*/  MUFU.EX2 R104, R10 ;  /* 0x0000000a00687308 */ /* 0x000fe20000000800 */
[--C-:B------:R-:W-:Y:S01]  /*4410*/  FFMA.FTZ R12, R12, UR7, -R56.reuse ;  /* 0x000000070c0c7c23 */ /* 0x100fe20008010838 */
[----:B------:R-:W-:Y:S02]  /*4420*/  @!P2 FSEL R13, R13, -INF , !P0 ;  /* 0xff8000000d0da808 */ /* 0x000fe40004000000 */
[-C--:B------:R-:W-:Y:S06]  /*4430*/  @!P2 ISETP.GE.AND P0, PT, R5, R3.reuse, PT ;  /* 0x000000030500a20c */ /* 0x080fec0003f06270 */
[----:B------:R-:W1:Y:S01]  /*4440*/  MUFU.EX2 R103, R11 ;  /* 0x0000000b00677308 */ /* 0x000e620000000800 */
[----:B------:R-:W-:Y:S01]  /*4450*/  @!P2 FSEL R14, R14, -INF , !P0 ;  /* 0xff8000000e0ea808 */ /* 0x000fe20004000000 */
[----:B------:R-:W-:Y:S01]  /*4460*/  FFMA.FTZ R13, R13, UR7, -R56 ;  /* 0x000000070d0d7c23 */ /* 0x000fe20008010838 */
[----:B------:R-:W-:Y:S01]  /*4470*/  @!P2 ISETP.GE.AND P0, PT, R4, R3, PT ;  /* 0x000000030400a20c */ /* 0x000fe20003f06270 */
[C---:B------:R-:W-:Y:S01]  /*4480*/  @!P2 VIADD R4, R0.reuse, 0x18 ;  /* 0x000000180004a836 */ /* 0x040fe20000000000 */
[----:B------:R-:W-:Y:S01]  /*4490*/  @!P2 IADD3 R0, R0, 0x19, RZ ;  /* 0x000000190000a810 */ /* 0x000fe20007ffe0ff */
[--C-:B------:R-:W-:Y:S01]  /*44a0*/  FFMA.FTZ R14, R14, UR7, -R2.reuse ;  /* 0x000000070e0e7c23 */ /* 0x100fe20008010802 */
[----:B------:R-:W-:Y:S03]  /*44b0*/  @!P2 FSEL R15, R15, -INF , !P0 ;  /* 0xff8000000f0fa808 */ /* 0x000fe60004000000 */
[----:B------:R-:W-:Y:S01]  /*44c0*/  MUFU.EX2 R63, R12 ;  /* 0x0000000c003f7308 */ /* 0x000fe20000000800 */
[C---:B------:R-:W-:Y:S02]  /*44d0*/  @!P2 ISETP.GE.AND P0, PT, R4.reuse, R57, PT ;  /* 0x000000390400a20c */ /* 0x040fe40003f06270 */
[----:B------:R-:W-:Y:S01]  /*44e0*/  @!P2 ISETP.GE.AND P1, PT, R4, R3, PT ;  /* 0x000000030400a20c */ /* 0x000fe20003f26270 */
[----:B------:R-:W-:Y:S01]  /*44f0*/  FFMA.FTZ R15, R15, UR7, -R2 ;  /* 0x000000070f0f7c23 */ /* 0x000fe20008010802 */
[----:B------:R-:W-:Y:S02]  /*4500*/  @!P2 FSEL R16, R16, -INF , !P0 ;  /* 0xff8000001010a808 */ /* 0x000fe40004000000 */
[----:B------:R-:W-:Y:S03]  /*4510*/  @!P2 ISETP.GE.AND P0, PT, R0, R57, PT ;  /* 0x000000390000a20c */ /* 0x000fe60003f06270 */
[----:B------:R-:W4:Y:S01]  /*4520*/  MUFU.EX2 R61, R13 ;  /* 0x0000000d003d7308 */ /* 0x000f220000000800 */
[----:B------:R-:W-:Y:S01]  /*4530*/  @!P2 FSEL R18, R18, -INF , !P1 ;  /* 0xff8000001212a808 */ /* 0x000fe20004800000 */
[----:B------:R-:W-:Y:S01]  /*4540*/  FFMA.FTZ R16, R16, UR7, -R56 ;  /* 0x0000000710107c23 */ /* 0x000fe20008010838 */
[----:B------:R-:W-:Y:S02]  /*4550*/  @!P2 FSEL R17, R17, -INF , !P0 ;  /* 0xff8000001111a808 */ /* 0x000fe40004000000 */
[----:B------:R-:W-:Y:S01]  /*4560*/  @!P2 ISETP.GE.AND P0, PT, R0, R3, PT ;  /* 0x000000030000a20c */ /* 0x000fe20003f06270 */
[----:B------:R-:W-:Y:S01]  /*4570*/  FFMA.FTZ R18, R18, UR7, -R2 ;  /* 0x0000000712127c23 */ /* 0x000fe20008010802 */
[----:B---3--:R-:W-:Y:S03]  /*4580*/  F2FP.BF16.F32.PACK_AB R4, R101, R102 ;  /* 0x000000666504723e */ /* 0x008fe600000010ff */
[----:B------:R-:W-:Y:S01]  /*4590*/  MUFU.EX2 R100, R14 ;  /* 0x0000000e00647308 */ /* 0x000fe20000000800 */
[----:B------:R-:W-:Y:S01]  /*45a0*/  @!P2 FSEL R19, R19, -INF , !P0 ;  /* 0xff8000001313a808 */ /* 0x000fe20004000000 */
[----:B------:R-:W-:Y:S01]  /*45b0*/  FFMA.FTZ R56, R17, UR7, -R56 ;  /* 0x0000000711387c23 */ /* 0x000fe20008010838 */
[----:B--2---:R-:W-:Y:S01]  /*45c0*/  F2FP.BF16.F32.PACK_AB R3, R105, R106 ;  /* 0x0000006a6903723e */ /* 0x004fe200000010ff */
[----:B------:R2:W-:Y:S01]  /*45d0*/  STS [R219+0x12000], R4 ;  /* 0x01200004db007388 */ /* 0x0005e20000000800 */
[----:B-1----:R-:W-:Y:S01]  /*45e0*/  F2FP.BF16.F32.PACK_AB R0, R103, R104 ;  /* 0x000000686700723e */ /* 0x002fe200000010ff */
[----:B------:R-:W-:Y:S01]  /*45f0*/  FFMA.FTZ R2, R19, UR7, -R2 ;  /* 0x0000000713027c23 */ /* 0x000fe20008010802 */
[----:B------:R-:W-:Y:S02]  /*4600*/  IADD3 R58, P0, R244, R223, RZ ;  /* 0x000000dff43a7210 */ /* 0x000fe40007f1e0ff */
[----:B------:R-:W-:Y:S01]  /*4610*/  STS [R219+0x12400], R3 ;  /* 0x01240003db007388 */ /* 0x000fe20000000800 */
[----:B------:R-:W2:Y:S01]  /*4620*/  MUFU.EX2 R66, R15 ;  /* 0x0000000f00427308 */ /* 0x000ea20000000800 */
[----:B----4-:R-:W-:Y:S03]  /*4630*/  F2FP.BF16.F32.PACK_AB R5, R61, R63 ;  /* 0x0000003f3d05723e */ /* 0x010fe600000010ff */
[----:B------:R1:W-:Y:S01]  /*4640*/  STS [R222+0x12400], R0 ;  /* 0x01240000de007388 */ /* 0x0003e20000000800 */
[----:B------:R-:W-:Y:S05]  /*4650*/  IADD3.X R59, R238, R221, RZ, P0, !PT ;  /* 0x000000ddee3b7210 */ /* 0x000fea00007fe4ff */
[----:B------:R3:W-:Y:S10]  /*4660*/  MUFU.EX2 R62, R2 ;  /* 0x00000002003e7308 */ /* 0x0007f40000000800 */
[----:B------:R-:W-:Y:S01]  /*4670*/  MUFU.EX2 R64, R18 ;  /* 0x0000001200407308 */ /* 0x000fe20000000800 */
[----:B--2---:R-:W-:Y:S09]  /*4680*/  F2FP.BF16.F32.PACK_AB R4, R66, R100 ;  /* 0x000000644204723e */ /* 0x004ff200000010ff */
[----:B------:R-:W-:Y:S01]  /*4690*/  MUFU.EX2 R60, R16 ;  /* 0x00000010003c7308 */ /* 0x000fe20000000800 */
[----:B---3--:R-:W-:Y:S02]  /*46a0*/  F2FP.BF16.F32.PACK_AB R2, R65, R67 ;  /* 0x000000434102723e */ /* 0x008fe400000010ff */
[----:B-1----:R-:W-:Y:S03]  /*46b0*/  LEA R0, R197, UR5, 0x1 ;  /* 0x00000005c5007c11 */ /* 0x002fe6000f8e08ff */
[----:B------:R1:W-:Y:S04]  /*46c0*/  STS [R222+0x12000], R2 ;  /* 0x01200002de007388 */ /* 0x0003e80000000800 */
[----:B------:R-:W2:Y:S01]  /*46d0*/  MUFU.EX2 R57, R56 ;  /* 0x0000003800397308 */ /* 0x000ea20000000800 */
[----:B------:R-:W-:Y:S05]  /*46e0*/  STS [R218+0x12000], R5 ;  /* 0x01200005da007388 */ /* 0x000fea0000000800 */
[----:B------:R-:W-:Y:S01]  /*46f0*/  STS [R218+0x12400], R4 ;  /* 0x01240004da007388 */ /* 0x000fe20000000800 */
[----:B--2---:R-:W-:Y:S02]  /*4700*/  F2FP.BF16.F32.PACK_AB R3, R57, R60 ;  /* 0x0000003c3903723e */ /* 0x004fe400000010ff */
[C---:B------:R-:W-:Y:S03]  /*4710*/  IADD3 R56, R189.reuse, R0, RZ ;  /* 0x00000000bd387210 */ /* 0x040fe60007ffe0ff */
[----:B------:R-:W-:Y:S01]  /*4720*/  STS [R220+0x12000], R3 ;  /* 0x01200003dc007388 */ /* 0x000fe20000000800 */
[----:B-1----:R-:W-:Y:S05]  /*4730*/  F2FP.BF16.F32.PACK_AB R2, R62, R64 ;  /* 0x000000403e02723e */ /* 0x002fea00000010ff */
[----:B------:R1:W-:Y:S05]  /*4740*/  STS [R220+0x12400], R2 ;  /* 0x01240002dc007388 */ /* 0x0003ea0000000800 */
[----:B------:R-:W2:Y:S01]  /*4750*/  LDSM.16.M88.4 R16, [R0+0x8000] ;  /* 0x008000000010783b */ /* 0x000ea20000000200 */
[----:B-1----:R-:W-:Y:S04]  /*4760*/  IMAD.IADD R2, R192, 0x1, R0 ;  /* 0x00000001c0027824 */ /* 0x002fe800078e0200 */
[----:B------:R-:W-:Y:S01]  /*4770*/  IMAD.IADD R3, R189, 0x1, R2 ;  /* 0x00000001bd037824 */ /* 0x000fe200078e0202 */
[----:B------:R-:W1:Y:S01]  /*4780*/  LDSM.16.M88.4 R52, [R2+0x8000] ;  /* 0x008000000234783b */ /* 0x000e620000000200 */
[C---:B--2---:R-:W-:Y:S06]  /*4790*/  HMMA.16816.F32.BF16 R4, R16.reuse, R108, RZ ;  /* 0x0000006c1004723c */ /* 0x044fec00000418ff */
[C---:B------:R-:W-:Y:S06]  /*47a0*/  HMMA.16816.F32.BF16 R8, R16.reuse, R110, RZ ;  /* 0x0000006e1008723c */ /* 0x040fec00000418ff */
[C---:B------:R-:W-:Y:S06]  /*47b0*/  HMMA.16816.F32.BF16 R12, R16.reuse, R112, RZ ;  /* 0x00000070100c723c */ /* 0x040fec00000418ff */
[----:B------:R-:W-:Y:S06]  /*47c0*/  HMMA.16816.F32.BF16 R16, R16, R114, RZ ;  /* 0x000000721010723c */ /* 0x000fec00000418ff */
[C---:B-1----:R-:W-:Y:S06]  /*47d0*/  HMMA.16816.F32.BF16 R4, R52.reuse, R116, R4 ;  /* 0x000000743404723c */ /* 0x042fec0000041804 */
[C---:B------:R-:W-:Y:S06]  /*47e0*/  HMMA.16816.F32.BF16 R8, R52.reuse, R118, R8 ;  /* 0x000000763408723c */ /* 0x040fec0000041808 */
[C---:B------:R-:W-:Y:S06]  /*47f0*/  HMMA.16816.F32.BF16 R12, R52.reuse, R120, R12 ;  /* 0x00000078340c723c */ /* 0x040fec000004180c */
[----:B------:R-:W-:Y:S01]  /*4800*/  HMMA.16816.F32.BF16 R16, R52, R122, R16 ;  /* 0x0000007a3410723c */ /* 0x000fe20000041810 */
[----:B------:R-:W1:Y:S05]  /*4810*/  LDSM.16.M88.4 R52, [R56+0x8000] ;  /* 0x008000003834783b */ /* 0x000e6a0000000200 */
        /* <DEDUP_REMOVED lines=9> */
[----:B------:R1:W2:Y:S05]  /*48b0*/  LDSM.16.M88.4 R52, [R0+0xa000] ;  /* 0x00a000000034783b */ /* 0x0002aa0000000200 */
[----:B-1----:R-:W3:Y:S01]  /*48c0*/  LDG.E R0, desc[UR16][R58.64+0x20] ;  /* 0x000020103a007981 */ /* 0x002ee2000c1e1900 */
[C---:B--2---:R-:W-:Y:S06]  /*48d0*/  HMMA.16816.F32.BF16 R4, R52.reuse, R140, R4 ;  /* 0x0000008c3404723c */ /* 0x044fec0000041804 */
[C---:B------:R-:W-:Y:S06]  /*48e0*/  HMMA.16816.F32.BF16 R8, R52.reuse, R142, R8 ;  /* 0x0000008e3408723c */ /* 0x040fec0000041808 */
[C---:B------:R-:W-:Y:S06]  /*48f0*/  HMMA.16816.F32.BF16 R12, R52.reuse, R144, R12 ;  /* 0x00000090340c723c */ /* 0x040fec000004180c */
[----:B------:R-:W-:Y:S01]  /*4900*/  HMMA.16816.F32.BF16 R16, R52, R146, R16 ;  /* 0x000000923410723c */ /* 0x000fe20000041810 */
[----:B------:R1:W2:Y:S05]  /*4910*/  LDSM.16.M88.4 R52, [R2+0xa000] ;  /* 0x00a000000234783b */ /* 0x0002aa0000000200 */
[----:B-1----:R-:W4:Y:S01]  /*4920*/  LDG.E R2, desc[UR16][R58.64] ;  /* 0x000000103a027981 */ /* 0x002f22000c1e1900 */
[C---:B--2---:R-:W-:Y:S06]  /*4930*/  HMMA.16816.F32.BF16 R4, R52.reuse, R148, R4 ;  /* 0x000000943404723c */ /* 0x044fec0000041804 */
        /* <DEDUP_REMOVED lines=12> */
[----:B------:R-:W-:Y:S11]  /*4a00*/  HMMA.16816.F32.BF16 R16, R52, R170, R16 ;  /* 0x000000aa3410723c */ /* 0x000ff60000041810 */
[----:B------:R-:W-:Y:S01]  /*4a10*/  @!UPT UIADD3 URZ, URZ, URZ, URZ ;  /* 0x0000003f3f3ff290 */ /* 0x000fe2000fffe03f */
[C---:B---3--:R-:W-:Y:S01]  /*4a20*/  FADD.FTZ R11, -R0.reuse, R11 ;  /* 0x0000000b000b7221 */ /* 0x048fe20000010100 */
[----:B------:R-:W-:Y:S01]  /*4a30*/  FADD.FTZ R7, -R0, R7 ;  /* 0x0000000700077221 */ /* 0x000fe20000010100 */
[C---:B----4-:R-:W-:Y:S01]  /*4a40*/  FADD.FTZ R5, -R2.reuse, R5 ;  /* 0x0000000502057221 */ /* 0x050fe20000010100 */
[C---:B------:R-:W-:Y:S01]  /*4a50*/  FADD.FTZ R3, -R2.reuse, R4 ;  /* 0x0000000402037221 */ /* 0x040fe20000010100 */
[C---:B------:R-:W-:Y:S02]  /*4a60*/  FADD.FTZ R8, -R2.reuse, R8 ;  /* 0x0000000802087221 */ /* 0x040fe40000010100 */
[C---:B------:R-:W-:Y:S01]  /*4a70*/  FADD.FTZ R4, -R2.reuse, R12 ;  /* 0x0000000c02047221 */ /* 0x040fe20000010100 */
[----:B------:R-:W-:Y:S01]  /*4a80*/  FMUL.FTZ R52, R101, R5 ;  /* 0x0000000565347220 */ /* 0x000fe20000410000 */
[----:B------:R-:W-:Y:S01]  /*4a90*/  FADD.FTZ R5, -R2, R9 ;  /* 0x0000000902057221 */ /* 0x000fe20000010100 */
[----:B------:R-:W-:Y:S01]  /*4aa0*/  FMUL.FTZ R3, R102, R3 ;  /* 0x0000000366037220 */ /* 0x000fe20000410000 */
[----:B------:R-:W-:Y:S01]  /*4ab0*/  FMUL.FTZ R9, R67, R8 ;  /* 0x0000000843097220 */ /* 0x000fe20000410000 */
[----:B------:R-:W-:Y:S01]  /*4ac0*/  FADD.FTZ R8, -R2, R13 ;  /* 0x0000000d02087221 */ /* 0x000fe20000010100 */
[----:B------:R-:W-:Y:S01]  /*4ad0*/  FMUL.FTZ R5, R65, R5 ;  /* 0x0000000541057220 */ /* 0x000fe20000410000 */
[----:B------:R-:W-:Y:S01]  /*4ae0*/  FMUL.FTZ R4, R63, R4 ;  /* 0x000000043f047220 */ /* 0x000fe20000410000 */
[----:B------:R-:W-:Y:S01]  /*4af0*/  F2FP.BF16.F32.PACK_AB R52, R52, R3 ;  /* 0x000000033434723e */ /* 0x000fe200000010ff */
[C---:B------:R-:W-:Y:S01]  /*4b00*/  FADD.FTZ R3, -R2.reuse, R16 ;  /* 0x0000001002037221 */ /* 0x040fe20000010100 */
[----:B------:R-:W-:Y:S01]  /*4b10*/  FADD.FTZ R2, -R2, R17 ;  /* 0x0000001102027221 */ /* 0x000fe20000010100 */
[----:B------:R-:W-:Y:S01]  /*4b20*/  F2FP.BF16.F32.PACK_AB R12, R5, R9 ;  /* 0x00000009050c723e */ /* 0x000fe200000010ff */
[----:B------:R-:W-:Y:S01]  /*4b30*/  FADD.FTZ R5, -R0, R6 ;  /* 0x0000000600057221 */ /* 0x000fe20000010100 */
[----:B------:R-:W-:Y:S01]  /*4b40*/  FMUL.FTZ R16, R103, R11 ;  /* 0x0000000b67107220 */ /* 0x000fe20000410000 */
[----:B------:R-:W-:Y:S01]  /*4b50*/  FMUL.FTZ R8, R61, R8 ;  /* 0x000000083d087220 */ /* 0x000fe20000410000 */
[----:B------:R-:W-:Y:S01]  /*4b60*/  FMUL.FTZ R3, R60, R3 ;  /* 0x000000033c037220 */ /* 0x000fe20000410000 */
[----:B------:R-:W-:Y:S01]  /*4b70*/  FMUL.FTZ R2, R57, R2 ;  /* 0x0000000239027220 */ /* 0x000fe20000410000 */
[----:B------:R-:W-:Y:S01]  /*4b80*/  FMUL.FTZ R5, R106, R5 ;  /* 0x000000056a057220 */ /* 0x000fe20000410000 */
[----:B------:R-:W-:Y:S01]  /*4b90*/  FMUL.FTZ R9, R105, R7 ;  /* 0x0000000769097220 */ /* 0x000fe20000410000 */
[C---:B------:R-:W-:Y:S01]  /*4ba0*/  FADD.FTZ R13, -R0.reuse, R14 ;  /* 0x0000000e000d7221 */ /* 0x040fe20000010100 */
[C---:B------:R-:W-:Y:S01]  /*4bb0*/  FADD.FTZ R11, -R0.reuse, R15 ;  /* 0x0000000f000b7221 */ /* 0x040fe20000010100 */
[C---:B------:R-:W-:Y:S01]  /*4bc0*/  FADD.FTZ R17, -R0.reuse, R10 ;  /* 0x0000000a00117221 */ /* 0x040fe20000010100 */
[C---:B------:R-:W-:Y:S01]  /*4bd0*/  FADD.FTZ R15, -R0.reuse, R18 ;  /* 0x00000012000f7221 */ /* 0x040fe20000010100 */
[----:B------:R-:W-:Y:S01]  /*4be0*/  FADD.FTZ R14, -R0, R19 ;  /* 0x00000013000e7221 */ /* 0x000fe20000010100 */
[----:B------:R-:W-:Y:S01]  /*4bf0*/  F2FP.BF16.F32.PACK_AB R8, R8, R4 ;  /* 0x000000040808723e */ /* 0x000fe200000010ff */
[----:B------:R-:W-:Y:S01]  /*4c00*/  FMUL.FTZ R17, R104, R17 ;  /* 0x0000001168117220 */ /* 0x000fe20000410000 */
[----:B------:R-:W-:Y:S01]  /*4c10*/  F2FP.BF16.F32.PACK_AB R10, R2, R3 ;  /* 0x00000003020a723e */ /* 0x000fe200000010ff */
[----:B------:R-:W-:Y:S01]  /*4c20*/  FMUL.FTZ R13, R100, R13 ;  /* 0x0000000d640d7220 */ /* 0x000fe20000410000 */
[----:B------:R-:W-:Y:S01]  /*4c30*/  F2FP.BF16.F32.PACK_AB R9, R9, R5 ;  /* 0x000000050909723e */ /* 0x000fe200000010ff */
[----:B------:R-:W-:Y:S01]  /*4c40*/  FMUL.FTZ R11, R66, R11 ;  /* 0x0000000b420b7220 */ /* 0x000fe20000410000 */
[----:B------:R-:W-:Y:S01]  /*4c50*/  FMUL.FTZ R15, R64, R15 ;  /* 0x0000000f400f7220 */ /* 0x000fe20000410000 */
[----:B------:R-:W-:Y:S01]  /*4c60*/  FMUL.FTZ R14, R62, R14 ;  /* 0x0000000e3e0e7220 */ /* 0x000fe20000410000 */
[----:B------:R-:W-:Y:S06]  /*4c70*/  @!P5 BRA `(.L_x_34) ;  /* 0x0000000000e0d947 */ /* 0x000fec0003800000 */
[----:B------:R-:W1:Y:S01]  /*4c80*/  LDC R7, c[0x0][0x240] ;  /* 0x00009000ff077b82 */ /* 0x000e620000000800 */
[----:B------:R-:W-:Y:S02]  /*4c90*/  ISETP.GE.AND P2, PT, R212, UR4, PT ;  /* 0x00000004d4007c0c */ /* 0x000fe4000bf46270 */
[----:B------:R-:W-:Y:S02]  /*4ca0*/  ISETP.GE.AND P1, PT, R225, UR4, PT ;  /* 0x00000004e1007c0c */ /* 0x000fe4000bf26270 */
[----:B------:R-:W-:Y:S03]  /*4cb0*/  LOP3.LUT R0, R204, 0x1, RZ, 0xc0, !PT ;  /* 0x00000001cc007812 */ /* 0x000fe600078ec0ff */
[----:B------:R-:W2:Y:S01]  /*4cc0*/  LDC R18, c[0x0][0x244] ;  /* 0x00009100ff127b82 */ /* 0x000ea20000000800 */
[----:B------:R-:W-:Y:S01]  /*4cd0*/  ISETP.NE.U32.AND P0, PT, R0, 0x1, PT ;  /* 0x000000010000780c */ /* 0x000fe20003f05070 */
[----:B------:R-:W-:Y:S05]  /*4ce0*/  IMAD.MOV.U32 R0, RZ, RZ, -0x4000 ;  /* 0xffffc000ff007424 */ /* 0x000fea00078e00ff */
[----:B------:R-:W-:Y:S05]  /*4cf0*/  SEL R0, R0, 0x4000, !P0 ;  /* 0x0000400000007807 */ /* 0x000fea0004000000 */
[--C-:B------:R-:W-:Y:S02]  /*4d00*/  IMAD.IADD R202, R202, 0x1, R0.reuse ;  /* 0x00000001caca7824 */ /* 0x100fe400078e0200 */
[--C-:B------:R-:W-:Y:S02]  /*4d10*/  IMAD.IADD R205, R205, 0x1, R0.reuse ;  /* 0x00000001cdcd7824 */ /* 0x100fe400078e0200 */
[----:B------:R-:W-:Y:S01]  /*4d20*/  IMAD.IADD R187, R187, 0x1, R0 ;  /* 0x00000001bbbb7824 */ /* 0x000fe200078e0200 */
[----:B------:R3:W-:Y:S04]  /*4d30*/  @P2 STS [R202], RZ ;  /* 0x000000ffca002388 */ /* 0x0007e80000000800 */
[----:B------:R3:W-:Y:S04]  /*4d40*/  @P2 STS [R202+0x4], RZ ;  /* 0x000004ffca002388 */ /* 0x0007e80000000800 */
[----:B------:R3:W-:Y:S01]  /*4d50*/  @P2 STS [R202+0x8], RZ ;  /* 0x000008ffca002388 */ /* 0x0007e20000000800 */
[----:B-1----:R-:W-:Y:S03]  /*4d60*/  IMAD.U32 R3, R7, -0x40, RZ ;  /* 0xffffffc007037824 */ /* 0x002fe600078e00ff */
[----:B------:R3:W-:Y:S02]  /*4d70*/  @P2 STS [R202+0xc], RZ ;  /* 0x00000cffca002388 */ /* 0x0007e40000000800 */
[-C--:B------:R-:W-:Y:S02]  /*4d80*/  LEA R2, P0, R3, R206.reuse, 0x1 ;  /* 0x000000ce03027211 */ /* 0x080fe400078008ff */
[----:B------:R-:W-:Y:S02]  /*4d90*/  LEA R5, P4, R7, R3, 0x5 ;  /* 0x0000000307057211 */ /* 0x000fe400078828ff */
[----:B------:R-:W-:Y:S02]  /*4da0*/  SHF.R.S32.HI R6, RZ, 0x1f, R3 ;  /* 0x0000001fff067819 */ /* 0x000fe40000011403 */
[-C--:B------:R-:W-:Y:S02]  /*4db0*/  LEA.HI.X.SX32 R3, R3, R207.reuse, 0x1, P0 ;  /* 0x000000cf03037211 */ /* 0x080fe400000f0eff */
[----:B------:R-:W-:Y:S01]  /*4dc0*/  @!P1 LEA R4, P3, R5, R206, 0x1 ;  /* 0x000000ce05049211 */ /* 0x000fe200078608ff */
[----:B------:R-:W-:Y:S01]  /*4dd0*/  IMAD.MOV.U32 R206, RZ, RZ, R2 ;  /* 0x000000ffffce7224 */ /* 0x000fe200078e0002 */
[----:B--2---:R-:W-:Y:S01]  /*4de0*/  LEA.HI.X R6, R7, R6, R18, 0x5, P4 ;  /* 0x0000000607067211 */ /* 0x004fe200020f2c12 */
[----:B------:R-:W-:Y:S01]  /*4df0*/  @!PT LDS RZ, [RZ] ;  /* 0x00000000fffff984 */ /* 0x000fe20000000800 */
[----:B------:R-:W-:Y:S01]  /*4e00*/  @!PT LDS RZ, [RZ] ;  /* 0x00000000fffff984 */ /* 0x000fe20000000800 */
[----:B------:R-:W-:Y:S01]  /*4e10*/  @!PT LDS RZ, [RZ] ;  /* 0x00000000fffff984 */ /* 0x000fe20000000800 */
[----:B------:R3:W-:Y:S03]  /*4e20*/  @!P2 LDGSTS.E.BYPASS.LTC128B.128 [R205], desc[UR16][R2.64] ;  /* 0x0000000002cdafae */ /* 0x0007e6000b901d50 */
[----:B------:R-:W-:Y:S01]  /*4e30*/  @!P1 LEA.HI.X R5, R5, R207, R6, 0x1, P3 ;  /* 0x000000cf05059211 */ /* 0x000fe200018f0c06 */
[----:B------:R3:W-:Y:S01]  /*4e40*/  @P1 STS [R202+0x2000], RZ ;  /* 0x002000ffca001388 */ /* 0x0007e20000000800 */
[C---:B------:R-:W-:Y:S01]  /*4e50*/  @!P2 LEA R6, P0, R7.reuse, R2, 0x6 ;  /* 0x000000020706a211 */ /* 0x040fe200078030ff */
[----:B------:R-:W-:Y:S02]  /*4e60*/  IMAD.MOV.U32 R207, RZ, RZ, R3 ;  /* 0x000000ffffcf7224 */ /* 0x000fe400078e0003 */
[----:B------:R3:W-:Y:S01]  /*4e70*/  @P1 STS [R202+0x2004], RZ ;  /* 0x002004ffca001388 */ /* 0x0007e20000000800 */
[----:B------:R-:W-:Y:S03]  /*4e80*/  @!P2 LEA.HI.X R7, R7, R3, R18, 0x6, P0 ;  /* 0x000000030707a211 */ /* 0x000fe600000f3412 */
[----:B------:R3:W-:Y:S04]  /*4e90*/  @P1 STS [R202+0x2008], RZ ;  /* 0x002008ffca001388 */ /* 0x0007e80000000800 */
[----:B------:R3:W-:Y:S04]  /*4ea0*/  @P1 STS [R202+0x200c], RZ ;  /* 0x00200cffca001388 */ /* 0x0007e80000000800 */
[----:B------:R-:W-:Y:S01]  /*4eb0*/  @!PT LDS RZ, [RZ] ;  /* 0x00000000fffff984 */ /* 0x000fe20000000800 */
[----:B------:R-:W-:Y:S01]  /*4ec0*/  @!PT LDS RZ, [RZ] ;  /* 0x00000000fffff984 */ /* 0x000fe20000000800 */
[----:B------:R-:W-:Y:S01]  /*4ed0*/  @!PT LDS RZ, [RZ] ;  /* 0x00000000fffff984 */ /* 0x000fe20000000800 */
[----:B------:R3:W-:Y:S04]  /*4ee0*/  @!P1 LDGSTS.E.BYPASS.LTC128B.128 [R205+0x2000], desc[UR16][R2.64+0x80] ;  /* 0x0200008002cd9fae */ /* 0x0007e8000b901d50 */
[----:B------:R3:W-:Y:S04]  /*4ef0*/  @P2 STS [R202+0x1000], RZ ;  /* 0x001000ffca002388 */ /* 0x0007e80000000800 */
[----:B------:R3:W-:Y:S04]  /*4f00*/  @P2 STS [R202+0x1004], RZ ;  /* 0x001004ffca002388 */ /* 0x0007e80000000800 */
        /* <DEDUP_REMOVED lines=14> */
[----:B------:R-:W0:Y:S02]  /*4ff0*/  LDGDEPBAR ;  /* 0x00000000000079af */ /* 0x000e240000000000 */
.L_x_34:
[----:B---3--:R-:W-:Y:S01]  /*5000*/  F2FP.BF16.F32.PACK_AB R2, R16, R17 ;  /* 0x000000111002723e */ /* 0x008fe200000010ff */
[----:B------:R-:W-:Y:S01]  /*5010*/  STS [R219+0x10000], R52 ;  /* 0x01000034db007388 */ /* 0x000fe20000000800 */
[----:B------:R-:W-:Y:S01]  /*5020*/  F2FP.BF16.F32.PACK_AB R0, R11, R13 ;  /* 0x0000000d0b00723e */ /* 0x000fe200000010ff */
[----:B------:R-:W1:Y:S01]  /*5030*/  LDC R100, c[0x0][0x270] ;  /* 0x00009c00ff647b82 */ /* 0x000e620000000800 */
[----:B------:R-:W-:Y:S01]  /*5040*/  F2FP.BF16.F32.PACK_AB R3, R14, R15 ;  /* 0x0000000f0e03723e */ /* 0x000fe200000010ff */
[----:B------:R-:W-:Y:S04]  /*5050*/  STS [R219+0x10400], R9 ;  /* 0x01040009db007388 */ /* 0x000fe80000000800 */
[----:B------:R-:W-:Y:S04]  /*5060*/  STS [R222+0x10000], R12 ;  /* 0x0100000cde007388 */ /* 0x000fe80000000800 */
[----:B------:R1:W-:Y:S04]  /*5070*/  STS [R222+0x10400], R2 ;  /* 0x01040002de007388 */ /* 0x0003e80000000800 */
[----:B------:R-:W-:Y:S04]  /*5080*/  STS [R218+0x10000], R8 ;  /* 0x01000008da007388 */ /* 0x000fe80000000800 */
[----:B------:R2:W-:Y:S04]  /*5090*/  STS [R218+0x10400], R0 ;  /* 0x01040000da007388 */ /* 0x0005e80000000800 */
[----:B------:R-:W-:Y:S04]  /*50a0*/  STS [R220+0x10000], R10 ;  /* 0x0100000adc007388 */ /* 0x000fe80000000800 */
[----:B------:R-:W-:Y:S01]  /*50b0*/  STS [R220+0x10400], R3 ;  /* 0x01040003dc007388 */ /* 0x000fe20000000800 */
[----:B------:R-:W-:Y:S01]  /*50c0*/  BAR.SYNC.DEFER_BLOCKING 0x0 ;  /* 0x0000000000007b1d */ /* 0x000fe20000010000 */
[----:B-1----:R-:W-:Y:S04]  /*50d0*/  IMAD R2, R100, UR6, RZ ;  /* 0x0000000664027c24 */ /* 0x002fe8000f8e02ff */
[----:B------:R-:W-:Y:S01]  /*50e0*/  IMAD.U32 R2, R2, -0x40, RZ ;  /* 0xffffffc002027824 */ /* 0x000fe200078e00ff */
[----:B--2---:R-:W-:Y:S04]  /*50f0*/  LEA R0, R198, UR5, 0x1 ;  /* 0x00000005c6007c11 */ /* 0x004fe8000f8e08ff */
[C---:B------:R-:W-:Y:S04]  /*5100*/  LEA R200, P0, R2.reuse, R200, 0x2 ;  /* 0x000000c802c87211 */ /* 0x040fe800078010ff */
[----:B------:R-:W-:Y:S01]  /*5110*/  LEA.HI.X.SX32 R201, R2, R201, 0x2, P0 ;  /* 0x000000c902c97211 */ /* 0x000fe200000f16ff */
[----:B------:R-:W-:Y:S04]  /*5120*/  LDSM.16.MT88.4 R4, [R186+0x12000] ;  /* 0x01200000ba04783b */ /* 0x000fe80000004200 */
[----:B------:R-:W1:Y:S04]  /*5130*/  LDSM.16.MT88.4 R8, [R0+0x8000] ;  /* 0x008000000008783b */ /* 0x000e680000004200 */
[----:B------:R-:W2:Y:S04]  /*5140*/  LDSM.16.MT88.4 R12, [R185+0x12000] ;  /* 0x01200000b90c783b */ /* 0x000ea80000004200 */
[----:B------:R-:W3:Y:S04]  /*5150*/  LDSM.16.MT88.4 R16, [R0+0xa000] ;  /* 0x00a000000010783b */ /* 0x000ee80000004200 */
[----:B------:R-:W-:Y:S04]  /*5160*/  LDSM.16.MT88.4 R52, [R186+0x12800] ;  /* 0x01280000ba34783b */ /* 0x000fe80000004200 */
[----:B------:R-:W4:Y:S04]  /*5170*/  LDSM.16.MT88.4 R56, [R0+0x8800] ;  /* 0x008800000038783b */ /* 0x000f280000004200 */
[----:B------:R-:W5:Y:S04]  /*5180*/  LDSM.16.MT88.4 R60, [R185+0x12800] ;  /* 0x01280000b93c783b */ /* 0x000f680000004200 */
[----:B------:R-:W5:Y:S01]  /*5190*/  LDSM.16.MT88.4 R64, [R0+0xa800] ;  /* 0x00a800000040783b */ /* 0x000f620000004200 */
[-C--:B-1----:R-:W-:Y:S06]  /*51a0*/  HMMA.16816.F32.BF16 R20, R4, R8.reuse, R20 ;  /* 0x000000080414723c */ /* 0x082fec0000041814 */
[C---:B--2---:R-:W-:Y:S06]  /*51b0*/  HMMA.16816.F32.BF16 R24, R12.reuse, R8, R24 ;  /* 0x000000080c18723c */ /* 0x044fec0000041818 */
[-C--:B------:R-:W-:Y:S06]  /*51c0*/  HMMA.16816.F32.BF16 R28, R12, R10.reuse, R28 ;  /* 0x0000000a0c1c723c */ /* 0x080fec000004181c */
[C---:B------:R-:W-:Y:S01]  /*51d0*/  HMMA.16816.F32.BF16 R32, R4.reuse, R10, R32 ;  /* 0x0000000a0420723c */ /* 0x040fe20000041820 */
[----:B------:R-:W-:Y:S05]  /*51e0*/  LDSM.16.MT88.4 R8, [R0+0x9000] ;  /* 0x009000000008783b */ /* 0x000fea0000004200 */
[-C--:B---3--:R-:W-:Y:S06]  /*51f0*/  HMMA.16816.F32.BF16 R36, R4, R16.reuse, R36 ;  /* 0x000000100424723c */ /* 0x088fec0000041824 */
[C---:B------:R-:W-:Y:S06]  /*5200*/  HMMA.16816.F32.BF16 R40, R12.reuse, R16, R40 ;  /* 0x000000100c28723c */ /* 0x040fec0000041828 */
[-C--:B------:R-:W-:Y:S01]  /*5210*/  HMMA.16816.F32.BF16 R44, R12, R18.reuse, R44 ;  /* 0x000000120c2c723c */ /* 0x080fe2000004182c */
[----:B------:R-:W-:Y:S05]  /*5220*/  LDSM.16.MT88.4 R12, [R185+0x13000] ;  /* 0x01300000b90c783b */ /* 0x000fea0000004200 */
[----:B------:R-:W-:Y:S01]  /*5230*/  HMMA.16816.F32.BF16 R48, R4, R18, R48 ;  /* 0x000000120430723c */ /* 0x000fe20000041830 */
[----:B------:R-:W1:Y:S04]  /*5240*/  LDSM.16.MT88.4 R4, [R186+0x13000] ;  /* 0x01300000ba04783b */ /* 0x000e680000004200 */
[----:B------:R-:W2:Y:S01]  /*5250*/  LDSM.16.MT88.4 R16, [R0+0xb000] ;  /* 0x00b000000010783b */ /* 0x000ea20000004200 */
[-C--:B----4-:R-:W-:Y:S06]  /*5260*/  HMMA.16816.F32.BF16 R20, R52, R56.reuse, R20 ;  /* 0x000000383414723c */ /* 0x090fec0000041814 */
[C---:B-----5:R-:W-:Y:S06]  /*5270*/  HMMA.16816.F32.BF16 R24, R60.reuse, R56, R24 ;  /* 0x000000383c18723c */ /* 0x060fec0000041818 */
[-C--:B------:R-:W-:Y:S06]  /*5280*/  HMMA.16816.F32.BF16 R28, R60, R58.reuse, R28 ;  /* 0x0000003a3c1c723c */ /* 0x080fec000004181c */
[C---:B------:R-:W-:Y:S01]  /*5290*/  HMMA.16816.F32.BF16 R32, R52.reuse, R58, R32 ;  /* 0x0000003a3420723c */ /* 0x040fe20000041820 */
[----:B------:R-:W-:Y:S05]  /*52a0*/  LDSM.16.MT88.4 R56, [R0+0x9800] ;  /* 0x009800000038783b */ /* 0x000fea0000004200 */
[-C--:B------:R-:W-:Y:S06]  /*52b0*/  HMMA.16816.F32.BF16 R36, R52, R64.reuse, R36 ;  /* 0x000000403424723c */ /* 0x080fec0000041824 */
[C---:B------:R-:W-:Y:S06]  /*52c0*/  HMMA.16816.F32.BF16 R40, R60.reuse, R64, R40 ;  /* 0x000000403c28723c */ /* 0x040fec0000041828 */
[-C--:B------:R-:W-:Y:S01]  /*52d0*/  HMMA.16816.F32.BF16 R44, R60, R66.reuse, R44 ;  /* 0x000000423c2c723c */ /* 0x080fe2000004182c */
[----:B------:R-:W-:Y:S05]  /*52e0*/  LDSM.16.MT88.4 R60, [R185+0x13800] ;  /* 0x01380000b93c783b */ /* 0x000fea0000004200 */
[----:B------:R-:W-:Y:S01]  /*52f0*/  HMMA.16816.F32.BF16 R48, R52, R66, R48 ;  /* 0x000000423430723c */ /* 0x000fe20000041830 */
[----:B------:R-:W3:Y:S04]  /*5300*/  LDSM.16.MT88.4 R52, [R186+0x13800] ;  /* 0x01380000ba34783b */ /* 0x000ee80000004200 */
[----:B------:R-:W4:Y:S01]  /*5310*/  LDSM.16.MT88.4 R64, [R0+0xb800] ;  /* 0x00b800000040783b */ /* 0x000f220000004200 */
[-C--:B-1----:R-:W-:Y:S01]  /*5320*/  HMMA.16816.F32.BF16 R20, R4, R8.reuse, R20 ;  /* 0x000000080414723c */ /* 0x082fe20000041814 */
[----:B------:R-:W-:Y:S05]  /*5330*/  BAR.SYNC.DEFER_BLOCKING 0x0 ;  /* 0x0000000000007b1d */ /* 0x000fea0000010000 */
[C---:B------:R-:W-:Y:S06]  /*5340*/  HMMA.16816.F32.BF16 R24, R12.reuse, R8, R24 ;  /* 0x000000080c18723c */ /* 0x040fec0000041818 */
[-C--:B------:R-:W-:Y:S06]  /*5350*/  HMMA.16816.F32.BF16 R28, R12, R10.reuse, R28 ;  /* 0x0000000a0c1c723c */ /* 0x080fec000004181c */
[C---:B------:R-:W-:Y:S06]  /*5360*/  HMMA.16816.F32.BF16 R32, R4.reuse, R10, R32 ;  /* 0x0000000a0420723c */ /* 0x040fec0000041820 */
[-C--:B--2---:R-:W-:Y:S06]  /*5370*/  HMMA.16816.F32.BF16 R36, R4, R16.reuse, R36 ;  /* 0x000000100424723c */ /* 0x084fec0000041824 */
[C---:B------:R-:W-:Y:S06]  /*5380*/  HMMA.16816.F32.BF16 R40, R12.reuse, R16, R40 ;  /* 0x000000100c28723c */ /* 0x040fec0000041828 */
[-C--:B------:R-:W-:Y:S06]  /*5390*/  HMMA.16816.F32.BF16 R44, R12, R18.reuse, R44 ;  /* 0x000000120c2c723c */ /* 0x080fec000004182c */
[----:B------:R-:W-:Y:S06]  /*53a0*/  HMMA.16816.F32.BF16 R48, R4, R18, R48 ;  /* 0x000000120430723c */ /* 0x000fec0000041830 */
[-C--:B---3--:R-:W-:Y:S06]  /*53b0*/  HMMA.16816.F32.BF16 R20, R52, R56.reuse, R20 ;  /* 0x000000383414723c */ /* 0x088fec0000041814 */
[C---:B------:R-:W-:Y:S06]  /*53c0*/  HMMA.16816.F32.BF16 R24, R60.reuse, R56, R24 ;  /* 0x000000383c18723c */ /* 0x040fec0000041818 */
[-C--:B------:R-:W-:Y:S06]  /*53d0*/  HMMA.16816.F32.BF16 R28, R60, R58.reuse, R28 ;  /* 0x0000003a3c1c723c */ /* 0x080fec000004181c */
[C---:B------:R-:W-:Y:S06]  /*53e0*/  HMMA.16816.F32.BF16 R32, R52.reuse, R58, R32 ;  /* 0x0000003a3420723c */ /* 0x040fec0000041820 */
[-C--:B----4-:R-:W-:Y:S06]  /*53f0*/  HMMA.16816.F32.BF16 R36, R52, R64.reuse, R36 ;  /* 0x000000403424723c */ /* 0x090fec0000041824 */
[C---:B------:R-:W-:Y:S06]  /*5400*/  HMMA.16816.F32.BF16 R40, R60.reuse, R64, R40 ;  /* 0x000000403c28723c */ /* 0x040fec0000041828 */
[-C--:B------:R-:W-:Y:S06]  /*5410*/  HMMA.16816.F32.BF16 R44, R60, R66.reuse, R44 ;  /* 0x000000423c2c723c */ /* 0x080fec000004182c */
[----:B------:R-:W-:Y:S01]  /*5420*/  HMMA.16816.F32.BF16 R48, R52, R66, R48 ;  /* 0x000000423430723c */ /* 0x000fe20000041830 */
[----:B------:R-:W-:Y:S11]  /*5430*/  @!UPT UIADD3 URZ, URZ, URZ, URZ ;  /* 0x0000003f3f3ff290 */ /* 0x000ff6000fffe03f */
[----:B------:R-:W-:Y:S01]  /*5440*/  @!UPT UIADD3 URZ, URZ, URZ, URZ ;  /* 0x0000003f3f3ff290 */ /* 0x000fe2000fffe03f */
[----:B------:R-:W-:Y:S11]  /*5450*/  @!P5 BRA `(.L_x_35) ;  /* 0x000000000098d947 */ /* 0x000ff60003800000 */
[----:B------:R-:W1:Y:S01]  /*5460*/  LDC R9, c[0x0][0x420] ;  /* 0x00010800ff097b82 */ /* 0x000e620000000800 */
[----:B------:R-:W-:Y:S02]  /*5470*/  ISETP.GE.AND P1, PT, R225, UR4, PT ;  /* 0x00000004e1007c0c */ /* 0x000fe4000bf26270 */
[----:B------:R-:W-:Y:S11]  /*5480*/  ISETP.GE.AND P2, PT, R212, UR4, PT ;  /* 0x00000004d4007c0c */ /* 0x000ff6000bf46270 */
[----:B------:R-:W2:Y:S02]  /*5490*/  @!P1 LDC R7, c[0x0][0x424] ;  /* 0x00010900ff079b82 */ /* 0x000ea40000000800 */
[----:B------:R3:W-:Y:S06]  /*54a0*/  @P2 STS.128 [R203+0x8000], RZ ;  /* 0x008000ffcb002388 */ /* 0x0007ec0000000c00 */
[----:B------:R-:W4:Y:S01]  /*54b0*/  @!P2 LDC R8, c[0x0][0x424] ;  /* 0x00010900ff08ab82 */ /* 0x000f220000000800 */
[----:B-1----:R-:W-:Y:S05]  /*54c0*/  IMAD.U32 R3, R9, -0x40, RZ ;  /* 0xffffffc009037824 */ /* 0x002fea00078e00ff */
[----:B------:R-:W-:Y:S02]  /*54d0*/  LEA R2, P0, R3, R208, 0x1 ;  /* 0x000000d003027211 */ /* 0x000fe400078008ff */
[----:B------:R-:W-:Y:S02]  /*54e0*/  SHF.R.S32.HI R4, RZ, 0x1f, R3 ;  /* 0x0000001fff047819 */ /* 0x000fe40000011403 */
[----:B------:R-:W-:Y:S02]  /*54f0*/  @!P1 LEA R5, P3, R9, R3, 0x5 ;  /* 0x0000000309059211 */ /* 0x000fe400078628ff */
[-C--:B------:R-:W-:Y:S02]  /*5500*/  LEA.HI.X.SX32 R3, R3, R209.reuse, 0x1, P0 ;  /* 0x000000d103037211 */ /* 0x080fe400000f0eff */
[----:B--2---:R-:W-:Y:S03]  /*5510*/  @!P1 LEA.HI.X R7, R9, R4, R7, 0x5, P3 ;  /* 0x0000000409079211 */ /* 0x004fe600018f2c07 */
[----:B------:R-:W-:Y:S01]  /*5520*/  @!PT LDS RZ, [RZ] ;  /* 0x00000000fffff984 */ /* 0x000fe20000000800 */
[----:B------:R-:W-:Y:S01]  /*5530*/  @!PT LDS RZ, [RZ] ;  /* 0x00000000fffff984 */ /* 0x000fe20000000800 */
[----:B------:R-:W-:Y:S01]  /*5540*/  @!PT LDS RZ, [RZ] ;  /* 0x00000000fffff984 */ /* 0x000fe20000000800 */
[----:B------:R3:W-:Y:S01]  /*5550*/  @!P2 LDGSTS.E.BYPASS.LTC128B.128 [R203+0x8000], desc[UR16][R2.64] ;  /* 0x0800000002cbafae */ /* 0x0007e2000b901d50 */
[----:B------:R-:W-:Y:S01]  /*5560*/  @!P1 LEA R4, P0, R5, R208, 0x1 ;  /* 0x000000d005049211 */ /* 0x000fe200078008ff */
[----:B------:R-:W-:Y:S01]  /*5570*/  IMAD.MOV.U32 R208, RZ, RZ, R2 ;  /* 0x000000ffffd07224 */ /* 0x000fe200078e0002 */
[----:B------:R-:W-:Y:S01]  /*5580*/  @!P2 LEA R6, P3, R9, R2, 0x6 ;  /* 0x000000020906a211 */ /* 0x000fe200078630ff */
[----:B------:R3:W-:Y:S01]  /*5590*/  @P1 STS.128 [R203+0xa000], RZ ;  /* 0x00a000ffcb001388 */ /* 0x0007e20000000c00 */
[----:B------:R-:W-:Y:S01]  /*55a0*/  @!P1 LEA.HI.X R5, R5, R209, R7, 0x1, P0 ;  /* 0x000000d105059211 */ /* 0x000fe200000f0c07 */
[----:B------:R-:W-:Y:S01]  /*55b0*/  IMAD.MOV.U32 R209, RZ, RZ, R3 ;  /* 0x000000ffffd17224 */ /* 0x000fe200078e0003 */
[----:B----4-:R-:W-:Y:S01]  /*55c0*/  @!P2 LEA.HI.X R7, R9, R3, R8, 0x6, P3 ;  /* 0x000000030907a211 */ /* 0x010fe200018f3408 */
[----:B------:R-:W-:Y:S01]  /*55d0*/  @!PT LDS RZ, [RZ] ;  /* 0x00000000fffff984 */ /* 0x000fe20000000800 */
[----:B------:R-:W-:Y:S01]  /*55e0*/  @!PT LDS RZ, [RZ] ;  /* 0x00000000fffff984 */ /* 0x000fe20000000800 */
[----:B------:R-:W-:Y:S01]  /*55f0*/  @!PT LDS RZ, [RZ] ;  /* 0x00000000fffff984 */ /* 0x000fe20000000800 */
[----:B------:R3:W-:Y:S04]  /*5600*/  @!P1 LDGSTS.E.BYPASS.LTC128B.128 [R203+0xa000], desc[UR16][R2.64+0x80] ;  /* 0x0a00008002cb9fae */ /* 0x0007e8000b901d50 */
[----:B------:R3:W-:Y:S04]  /*5610*/  @P2 STS.128 [R203+0x9000], RZ ;  /* 0x009000ffcb002388 */ /* 0x0007e80000000c00 */
        /* <DEDUP_REMOVED lines=9> */
[----:B------:R-:W0:Y:S02]  /*56b0*/  LDGDEPBAR ;  /* 0x00000000000079af */ /* 0x000e240000000000 */
.L_x_35:
[----:B------:R-:W-:Y:S01]  /*56c0*/  LDSM.16.M88.4 R64, [R194] ;  /* 0x00000000c240783b */ /* 0x000fe20000000200 */
[CC--:B---3--:R-:W-:Y:S03]  /*56d0*/  LEA R2, P1, R210.reuse, R200.reuse, 0x2 ;  /* 0x000000c8d2027211 */ /* 0x0c8fe600078210ff */
[----:B------:R-:W1:Y:S01]  /*56e0*/  LDSM.16.MT88.4 R16, [R0+0xc000] ;  /* 0x00c000000010783b */ /* 0x000e620000004200 */
[----:B------:R-:W-:Y:S03]  /*56f0*/  LEA.HI.X.SX32 R3, R210, R201, 0x2, P1 ;  /* 0x000000c9d2037211 */ /* 0x000fe600008f16ff */
[----:B------:R-:W2:Y:S04]  /*5700*/  LDSM.16.M88.4 R60, [R194+0x1000] ;  /* 0x00100000c23c783b */ /* 0x000ea80000000200 */
[----:B------:R-:W3:Y:S04]  /*5710*/  LDSM.16.MT88.4 R100, [R0+0xe000] ;  /* 0x00e000000064783b */ /* 0x000ee80000004200 */
[----:B------:R-:W-:Y:S04]  /*5720*/  LDSM.16.M88.4 R104, [R193] ;  /* 0x00000000c168783b */ /* 0x000fe80000000200 */
[----:B------:R-:W4:Y:S04]  /*5730*/  LDSM.16.MT88.4 R172, [R0+0xc800] ;  /* 0x00c8000000ac783b */ /* 0x000f280000004200 */
[----:B------:R-:W4:Y:S04]  /*5740*/  LDSM.16.M88.4 R176, [R193+0x1000] ;  /* 0x00100000c1b0783b */ /* 0x000f280000000200 */
[----:B------:R-:W4:Y:S01]  /*5750*/  LDSM.16.MT88.4 R180, [R0+0xe800] ;  /* 0x00e8000000b4783b */ /* 0x000f220000004200 */
[-C--:B-1----:R-:W-:Y:S06]  /*5760*/  HMMA.16816.F32.BF16 R4, R64, R16.reuse, RZ ;  /* 0x000000104004723c */ /* 0x082fec00000418ff */
[C---:B--2---:R-:W-:Y:S06]  /*5770*/  HMMA.16816.F32.BF16 R8, R60.reuse, R16, RZ ;  /* 0x000000103c08723c */ /* 0x044fec00000418ff */
[-C--:B------:R-:W-:Y:S06]  /*5780*/  HMMA.16816.F32.BF16 R12, R60, R18.reuse, RZ ;  /* 0x000000123c0c723c */ /* 0x080fec00000418ff */
[C---:B------:R-:W-:Y:S06]  /*5790*/  HMMA.16816.F32.BF16 R16, R64.reuse, R18, RZ ;  /* 0x000000124010723c */ /* 0x040fec00000418ff */
[-C--:B---3--:R-:W-:Y:S06]  /*57a0*/  HMMA.16816.F32.BF16 R52, R64, R100.reuse, RZ ;  /* 0x000000644034723c */ /* 0x088fec00000418ff */
[C---:B------:R-:W-:Y:S06]  /*57b0*/  HMMA.16816.F32.BF16 R56, R60.reuse, R100, RZ ;  /* 0x000000643c38723c */ /* 0x040fec00000418ff */
[-C--:B------:R-:W-:Y:S06]  /*57c0*/  HMMA.16816.F32.BF16 R60, R60, R102.reuse, RZ ;  /* 0x000000663c3c723c */ /* 0x080fec00000418ff */
[----:B------:R-:W-:Y:S01]  /*57d0*/  HMMA.16816.F32.BF16 R64, R64, R102, RZ ;  /* 0x000000664040723c */ /* 0x000fe200000418ff */
[----:B------:R-:W-:Y:S05]  /*57e0*/  LDSM.16.M88.4 R100, [R195] ;  /* 0x00000000c364783b */ /* 0x000fea0000000200 */
[-C--:B----4-:R-:W-:Y:S06]  /*57f0*/  HMMA.16816.F32.BF16 R4, R104, R172.reuse, R4 ;  /* 0x000000ac6804723c */ /* 0x090fec0000041804 */
[C---:B------:R-:W-:Y:S06]  /*5800*/  HMMA.16816.F32.BF16 R8, R176.reuse, R172, R8 ;  /* 0x000000acb008723c */ /* 0x040fec0000041808 */
[-C--:B------:R-:W-:Y:S06]  /*5810*/  HMMA.16816.F32.BF16 R12, R176, R174.reuse, R12 ;  /* 0x000000aeb00c723c */ /* 0x080fec000004180c */
[C---:B------:R-:W-:Y:S01]  /*5820*/  HMMA.16816.F32.BF16 R16, R104.reuse, R174, R16 ;  /* 0x000000ae6810723c */ /* 0x040fe20000041810 */
[----:B------:R-:W1:Y:S05]  /*5830*/  LDSM.16.MT88.4 R172, [R0+0xd000] ;  /* 0x00d0000000ac783b */ /* 0x000e6a0000004200 */
[-C--:B------:R-:W-:Y:S06]  /*5840*/  HMMA.16816.F32.BF16 R52, R104, R180.reuse, R52 ;  /* 0x000000b46834723c */ /* 0x080fec0000041834 */
[C---:B------:R-:W-:Y:S06]  /*5850*/  HMMA.16816.F32.BF16 R56, R176.reuse, R180, R56 ;  /* 0x000000b4b038723c */ /* 0x040fec0000041838 */
[-C--:B------:R-:W-:Y:S01]  /*5860*/  HMMA.16816.F32.BF16 R60, R176, R182.reuse, R60 ;  /* 0x000000b6b03c723c */ /* 0x080fe2000004183c */
[----:B------:R-:W2:Y:S05]  /*5870*/  LDSM.16.M88.4 R176, [R195+0x1000] ;  /* 0x00100000c3b0783b */ /* 0x000eaa0000000200 */
[----:B------:R-:W-:Y:S01]  /*5880*/  HMMA.16816.F32.BF16 R64, R104, R182, R64 ;  /* 0x000000b66840723c */ /* 0x000fe20000041840 */
[----:B------:R-:W3:Y:S04]  /*5890*/  LDSM.16.MT88.4 R104, [R0+0xf000] ;  /* 0x00f000000068783b */ /* 0x000ee80000004200 */
[----:B------:R-:W-:Y:S01]  /*58a0*/  LDSM.16.MT88.4 R180, [R0+0xd800] ;  /* 0x00d8000000b4783b */ /* 0x000fe20000004200 */
[-C--:B-1----:R-:W-:Y:S06]  /*58b0*/  HMMA.16816.F32.BF16 R4, R100, R172.reuse, R4 ;  /* 0x000000ac6404723c */ /* 0x082fec0000041804 */
[C---:B--2---:R-:W-:Y:S06]  /*58c0*/  HMMA.16816.F32.BF16 R8, R176.reuse, R172, R8 ;  /* 0x000000acb008723c */ /* 0x044fec0000041808 */
[-C--:B------:R-:W-:Y:S06]  /*58d0*/  HMMA.16816.F32.BF16 R12, R176, R174.reuse, R12 ;  /* 0x000000aeb00c723c */ /* 0x080fec000004180c */
[C---:B------:R-:W-:Y:S01]  /*58e0*/  HMMA.16816.F32.BF16 R16, R100.reuse, R174, R16 ;  /* 0x000000ae6410723c */ /* 0x040fe20000041810 */
[----:B------:R-:W1:Y:S05]  /*58f0*/  LDSM.16.M88.4 R172, [R196] ;  /* 0x00000000c4ac783b */ /* 0x000e6a0000000200 */
[-C--:B---3--:R-:W-:Y:S06]  /*5900*/  HMMA.16816.F32.BF16 R52, R100, R104.reuse, R52 ;  /* 0x000000686434723c */ /* 0x088fec0000041834 */
[C---:B------:R-:W-:Y:S06]  /*5910*/  HMMA.16816.F32.BF16 R56, R176.reuse, R104, R56 ;  /* 0x00000068b038723c */ /* 0x040fec0000041838 */
[-C--:B------:R-:W-:Y:S01]  /*5920*/  HMMA.16816.F32.BF16 R60, R176, R106.reuse, R60 ;  /* 0x0000006ab03c723c */ /* 0x080fe2000004183c */
[----:B------:R-:W2:Y:S04]  /*5930*/  LDSM.16.M88.4 R176, [R196+0x1000] ;  /* 0x00100000c4b0783b */ /* 0x000ea80000000200 */
[----:B------:R-:W-:Y:S01]  /*5940*/  @P5 IADD3 R104, P0, R244, R217, RZ ;  /* 0x000000d9f4685210 */ /* 0x000fe20007f1e0ff */
[----:B------:R-:W-:Y:S01]  /*5950*/  HMMA.16816.F32.BF16 R64, R100, R106, R64 ;  /* 0x0000006a6440723c */ /* 0x000fe20000041840 */
[----:B------:R3:W4:Y:S04]  /*5960*/  LDSM.16.MT88.4 R100, [R0+0xf800] ;  /* 0x00f800000064783b */ /* 0x0007280000004200 */
[----:B------:R-:W-:Y:S02]  /*5970*/  @P5 IMAD.X R105, R238, 0x1, R216, P0 ;  /* 0x00000001ee695824 */ /* 0x000fe400000e06d8 */
[C---:B------:R-:W-:Y:S03]  /*5980*/  IMAD.IADD R107, R210.reuse, 0x1, R250 ;  /* 0x00000001d26b7824 */ /* 0x040fe600078e02fa */
[----:B------:R-:W5:Y:S04]  /*5990*/  @P5 LDG.E R211, desc[UR16][R104.64+-0x100] ;  /* 0xffff001068d35981 */ /* 0x000f68000c1e1900 */
[----:B------:R4:W5:Y:S01]  /*59a0*/  @P5 LDG.E R214, desc[UR16][R104.64+-0xe0] ;  /* 0xffff201068d65981 */ /* 0x000962000c1e1900 */
[-C--:B-1----:R-:W-:Y:S05]  /*59b0*/  HMMA.16816.F32.BF16 R4, R172, R180.reuse, R4 ;  /* 0x000000b4ac04723c */ /* 0x082fea0000041804 */
[----:B---3--:R-:W-:Y:S01]  /*59c0*/  IMAD.IADD R0, R210, 0x1, R251 ;  /* 0x00000001d2007824 */ /* 0x008fe200078e02fb */
[C---:B--2---:R-:W-:Y:S05]  /*59d0*/  HMMA.16816.F32.BF16 R8, R176.reuse, R180, R8 ;  /* 0x000000b4b008723c */ /* 0x044fea0000041808 */
[CC--:B----4-:R-:W-:Y:S11]  /*59e0*/  LEA R104, P1, R243.reuse, R200.reuse, 0x2 ;  /* 0x000000c8f3687211 */ /* 0x0d0ff600078210ff */
[----:B------:R-:W-:Y:S01]  /*59f0*/  @!UPT UIADD3 URZ, URZ, URZ, URZ ;  /* 0x0000003f3f3ff290 */ /* 0x000fe2000fffe03f */
[----:B------:R1:W-:Y:S01]  /*5a00*/  REDG.E.ADD.F32.FTZ.RN.STRONG.GPU desc[UR16][R200.64], R4 ;  /* 0x00000004c80079a6 */ /* 0x0003e2000c10f390 */
[-C--:B------:R-:W-:Y:S03]  /*5a10*/  HMMA.16816.F32.BF16 R12, R176, R182.reuse, R12 ;  /* 0x000000b6b00c723c */ /* 0x080fe6000004180c */
[----:B------:R2:W-:Y:S01]  /*5a20*/  REDG.E.ADD.F32.FTZ.RN.STRONG.GPU desc[UR16][R2.64], R5 ;  /* 0x00000005020079a6 */ /* 0x0005e2000c10f390 */
[-C--:B------:R-:W-:Y:S02]  /*5a30*/  LEA.HI.X.SX32 R105, R243, R201.reuse, 0x2, P1 ;  /* 0x000000c9f3697211 */ /* 0x080fe400008f16ff */
[C---:B------:R-:W-:Y:S06]  /*5a40*/  HMMA.16816.F32.BF16 R16, R172.reuse, R182, R16 ;  /* 0x000000b6ac10723c */ /* 0x040fec0000041810 */
[-C--:B------:R-:W-:Y:S06]  /*5a50*/  HMMA.16816.F32.BF16 R52, R172, R100.reuse, R52 ;  /* 0x00000064ac34723c */ /* 0x080fec0000041834 */
[C---:B------:R-:W-:Y:S06]  /*5a60*/  HMMA.16816.F32.BF16 R56, R176.reuse, R100, R56 ;  /* 0x00000064b038723c */ /* 0x040fec0000041838 */
[-C--:B------:R-:W-:Y:S05]  /*5a70*/  HMMA.16816.F32.BF16 R60, R176, R102.reuse, R60 ;  /* 0x00000066b03c723c */ /* 0x080fea000004183c */
[CC--:B------:R-:W-:Y:S01]  /*5a80*/  LEA R100, P0, R215.reuse, R200.reuse, 0x2 ;  /* 0x000000c8d7647211 */ /* 0x0c0fe200078010ff */
[----:B------:R-:W-:Y:S05]  /*5a90*/  HMMA.16816.F32.BF16 R64, R172, R102, R64 ;  /* 0x00000066ac40723c */ /* 0x000fea0000041840 */
[-C--:B------:R-:W-:Y:S02]  /*5aa0*/  LEA.HI.X.SX32 R101, R215, R201.reuse, 0x2, P0 ;  /* 0x000000c9d7657211 */ /* 0x080fe400000f16ff */
[CC--:B------:R-:W-:Y:S03]  /*5ab0*/  LEA R102, P0, R242.reuse, R200.reuse, 0x2 ;  /* 0x000000c8f2667211 */ /* 0x0c0fe600078010ff */
[----:B------:R3:W-:Y:S01]  /*5ac0*/  REDG.E.ADD.F32.FTZ.RN.STRONG.GPU desc[UR16][R100.64], R6 ;  /* 0x00000006640079a6 */ /* 0x0007e2000c10f390 */
[-C--:B------:R-:W-:Y:S02]  /*5ad0*/  LEA.HI.X.SX32 R103, R242, R201.reuse, 0x2, P0 ;  /* 0x000000c9f2677211 */ /* 0x080fe400000f16ff */
[CC--:B-1----:R-:W-:Y:S01]  /*5ae0*/  LEA R4, P1, R240.reuse, R200.reuse, 0x2 ;  /* 0x000000c8f0047211 */ /* 0x0c2fe200078210ff */
[----:B------:R1:W-:Y:S03]  /*5af0*/  REDG.E.ADD.F32.FTZ.RN.STRONG.GPU desc[UR16][R104.64], R7 ;  /* 0x00000007680079a6 */ /* 0x0003e6000c10f390 */
[-C--:B--2---:R-:W-:Y:S01]  /*5b00*/  LEA.HI.X.SX32 R5, R240, R201.reuse, 0x2, P1 ;  /* 0x000000c9f0057211 */ /* 0x084fe200008f16ff */
[----:B------:R2:W-:Y:S01]  /*5b10*/  REDG.E.ADD.F32.FTZ.RN.STRONG.GPU desc[UR16][R102.64], R8 ;  /* 0x00000008660079a6 */ /* 0x0005e2000c10f390 */
[-C--:B---3--:R-:W-:Y:S02]  /*5b20*/  LEA R100, P2, R241, R200.reuse, 0x2 ;  /* 0x000000c8f1647211 */ /* 0x088fe400078410ff */
[-C--:B------:R-:W-:Y:S02]  /*5b30*/  LEA R6, P0, R239, R200.reuse, 0x2 ;  /* 0x000000c8ef067211 */ /* 0x080fe400078010ff */
[-C--:B------:R-:W-:Y:S02]  /*5b40*/  LEA.HI.X.SX32 R101, R241, R201.reuse, 0x2, P2 ;  /* 0x000000c9f1657211 */ /* 0x080fe400010f16ff */
[-C--:B-1----:R-:W-:Y:S02]  /*5b50*/  LEA.HI.X.SX32 R7, R239, R201.reuse, 0x2, P0 ;  /* 0x000000c9ef077211 */ /* 0x082fe400000f16ff */
[CC--:B--2---:R-:W-:Y:S01]  /*5b60*/  LEA R8, P2, R227.reuse, R200.reuse, 0x2 ;  /* 0x000000c8e3087211 */ /* 0x0c4fe200078410ff */
[----:B------:R1:W-:Y:S04]  /*5b70*/  REDG.E.ADD.F32.FTZ.RN.STRONG.GPU desc[UR16][R100.64], R9 ;  /* 0x00000009640079a6 */ /* 0x0003e8000c10f390 */
[----:B------:R2:W-:Y:S04]  /*5b80*/  REDG.E.ADD.F32.FTZ.RN.STRONG.GPU desc[UR16][R4.64], R10 ;  /* 0x0000000a040079a6 */ /* 0x0005e8000c10f390 */
[----:B------:R3:W-:Y:S04]  /*5b90*/  REDG.E.ADD.F32.FTZ.RN.STRONG.GPU desc[UR16][R6.64], R11 ;  /* 0x0000000b060079a6 */ /* 0x0007e8000c10f390 */
[----:B------:R-:W-:Y:S04]  /*5ba0*/  REDG.E.ADD.F32.FTZ.RN.STRONG.GPU desc[UR16][R200.64+0x80], R16 ;  /* 0x00008010c80079a6 */ /* 0x000fe8000c10f390 */
[----:B------:R-:W-:Y:S04]  /*5bb0*/  REDG.E.ADD.F32.FTZ.RN.STRONG.GPU desc[UR16][R2.64+0x80], R17 ;  /* 0x00008011020079a6 */ /* 0x000fe8000c10f390 */
[----:B------:R-:W-:Y:S01]  /*5bc0*/  LDSM.16.MT88.4 R100, [R184+0x2800] ;  /* 0x00280000b864783b */ /* 0x000fe20000004200 */
[-C--:B-1----:R-:W-:Y:S02]  /*5bd0*/  LEA.HI.X.SX32 R9, R227, R201.reuse, 0x2, P2 ;  /* 0x000000c9e3097211 */ /* 0x082fe400010f16ff */
[CC--:B--2---:R-:W-:Y:S04]  /*5be0*/  LEA R4, P0, R250.reuse, R200.reuse, 0x2 ;  /* 0x000000c8fa047211 */ /* 0x0c4fe800078010ff */
[-C--:B------:R-:W-:Y:S02]  /*5bf0*/  LEA.HI.X.SX32 R5, R250, R201.reuse, 0x2, P0 ;  /* 0x000000c9fa057211 */ /* 0x080fe400000f16ff */
[CC--:B---3--:R-:W-:Y:S02]  /*5c00*/  LEA R6, P1, R107.reuse, R200.reuse, 0x2 ;  /* 0x000000c86b067211 */ /* 0x0c8fe400078210ff */
[-C--:B------:R-:W-:Y:S01]  /*5c10*/  LEA R10, P0, R228, R200.reuse, 0x2 ;  /* 0x000000c8e40a7211 */ /* 0x080fe200078010ff */
[----:B------:R1:W-:Y:S01]  /*5c20*/  REDG.E.ADD.F32.FTZ.RN.STRONG.GPU desc[UR16][R4.64], R18 ;  /* 0x00000012040079a6 */ /* 0x0003e2000c10f390 */
[-C--:B------:R-:W-:Y:S01]  /*5c30*/  LEA.HI.X.SX32 R7, R107, R201.reuse, 0x2, P1 ;  /* 0x000000c96b077211 */ /* 0x080fe200008f16ff */
[----:B------:R-:W-:Y:S01]  /*5c40*/  IMAD.IADD R107, R210, 0x1, R252 ;  /* 0x00000001d26b7824 */ /* 0x000fe200078e02fc */
[-C--:B------:R-:W-:Y:S03]  /*5c50*/  LEA.HI.X.SX32 R11, R228, R201.reuse, 0x2, P0 ;  /* 0x000000c9e40b7211 */ /* 0x080fe600000f16ff */
[----:B------:R2:W-:Y:S04]  /*5c60*/  REDG.E.ADD.F32.FTZ.RN.STRONG.GPU desc[UR16][R6.64], R19 ;  /* 0x00000013060079a6 */ /* 0x0005e8000c10f390 */
[----:B------:R-:W-:Y:S04]  /*5c70*/  REDG.E.ADD.F32.FTZ.RN.STRONG.GPU desc[UR16][R10.64], R12 ;  /* 0x0000000c0a0079a6 */ /* 0x000fe8000c10f390 */
[----:B------:R3:W-:Y:S04]  /*5c80*/  REDG.E.ADD.F32.FTZ.RN.STRONG.GPU desc[UR16][R8.64], R13 ;  /* 0x0000000d080079a6 */ /* 0x0007e8000c10f390 */
[----:B------:R-:W-:Y:S01]  /*5c90*/  LDSM.16.MT88.4 R16, [R184+0x2000] ;  /* 0x00200000b810783b */ /* 0x000fe20000004200 */
[CC--:B-1----:R-:W-:Y:S04]  /*5ca0*/  LEA R4, P1, R226.reuse, R200.reuse, 0x2 ;  /* 0x000000c8e2047211 */ /* 0x0c2fe800078210ff */
[-C--:B------:R-:W-:Y:S02]  /*5cb0*/  LEA.HI.X.SX32 R5, R226, R201.reuse, 0x2, P1 ;  /* 0x000000c9e2057211 */ /* 0x080fe400008f16ff */
[CC--:B--2---:R-:W-:Y:S03]  /*5cc0*/  LEA R6, P0, R235.reuse, R200.reuse, 0x2 ;  /* 0x000000c8eb067211 */ /* 0x0c4fe600078010ff */
[----:B------:R1:W-:Y:S01]  /*5cd0*/  REDG.E.ADD.F32.FTZ.RN.STRONG.GPU desc[UR16][R4.64], R14 ;  /* 0x0000000e040079a6 */ /* 0x0003e2000c10f390 */
[-C--:B------:R-:W-:Y:S02]  /*5ce0*/  LEA.HI.X.SX32 R7, R235, R201.reuse, 0x2, P0 ;  /* 0x000000c9eb077211 */ /* 0x080fe400000f16ff */
[CC--:B---3--:R-:W-:Y:S03]  /*5cf0*/  LEA R8, P2, R233.reuse, R200.reuse, 0x2 ;  /* 0x000000c8e9087211 */ /* 0x0c8fe600078410ff */
[----:B------:R2:W-:Y:S01]  /*5d00*/  REDG.E.ADD.F32.FTZ.RN.STRONG.GPU desc[UR16][R6.64], R15 ;  /* 0x0000000f060079a6 */ /* 0x0005e2000c10f390 */
[-C--:B------:R-:W-:Y:S03]  /*5d10*/  LEA.HI.X.SX32 R9, R233, R201.reuse, 0x2, P2 ;  /* 0x000000c9e9097211 */ /* 0x080fe600010f16ff */
[----:B------:R-:W-:Y:S04]  /*5d20*/  REDG.E.ADD.F32.FTZ.RN.STRONG.GPU desc[UR16][R200.64+0x100], R52 ;  /* 0x00010034c80079a6 */ /* 0x000fe8000c10f390 */
[----:B------:R-:W-:Y:S04]  /*5d30*/  REDG.E.ADD.F32.FTZ.RN.STRONG.GPU desc[UR16][R2.64+0x100], R53 ;  /* 0x00010035020079a6 */ /* 0x000fe8000c10f390 */
[----:B------:R-:W-:Y:S01]  /*5d40*/  LDSM.16.MT88.4 R12, [R185+0x10000] ;  /* 0x01000000b90c783b */ /* 0x000fe20000004200 */
[CC--:B-1----:R-:W-:Y:S04]  /*5d50*/  LEA R4, P0, R252.reuse, R200.reuse, 0x2 ;  /* 0x000000c8fc047211 */ /* 0x0c2fe800078010ff */
[-C--:B------:R-:W-:Y:S02]  /*5d60*/  LEA.HI.X.SX32 R5, R252, R201.reuse, 0x2, P0 ;  /* 0x000000c9fc057211 */ /* 0x080fe400000f16ff */
[CC--:B--2---:R-:W-:Y:S02]  /*5d70*/  LEA R6, P1, R107.reuse, R200.reuse, 0x2 ;  /* 0x000000c86b067211 */ /* 0x0c4fe400078210ff */
[CC--:B------:R-:W-:Y:S01]  /*5d80*/  LEA R10, P0, R234.reuse, R200.reuse, 0x2 ;  /* 0x000000c8ea0a7211 */ /* 0x0c0fe200078010ff */
[----:B------:R1:W-:Y:S01]  /*5d90*/  REDG.E.ADD.F32.FTZ.RN.STRONG.GPU desc[UR16][R4.64], R54 ;  /* 0x00000036040079a6 */ /* 0x0003e2000c10f390 */
[-C--:B------:R-:W-:Y:S02]  /*5da0*/  LEA.HI.X.SX32 R7, R107, R201.reuse, 0x2, P1 ;  /* 0x000000c96b077211 */ /* 0x080fe400008f16ff */
[-C--:B------:R-:W-:Y:S03]  /*5db0*/  LEA.HI.X.SX32 R11, R234, R201.reuse, 0x2, P0 ;  /* 0x000000c9ea0b7211 */ /* 0x080fe600000f16ff */
[----:B------:R2:W-:Y:S04]  /*5dc0*/  REDG.E.ADD.F32.FTZ.RN.STRONG.GPU desc[UR16][R6.64], R55 ;  /* 0x00000037060079a6 */ /* 0x0005e8000c10f390 */
[----:B------:R3:W-:Y:S04]  /*5dd0*/  REDG.E.ADD.F32.FTZ.RN.STRONG.GPU desc[UR16][R10.64], R56 ;  /* 0x000000380a0079a6 */ /* 0x0007e8000c10f390 */
[----:B------:R4:W-:Y:S04]  /*5de0*/  REDG.E.ADD.F32.FTZ.RN.STRONG.GPU desc[UR16][R8.64], R57 ;  /* 0x00000039080079a6 */ /* 0x0009e8000c10f390 */
[----:B------:R-:W-:Y:S01]  /*5df0*/  LDSM.16.MT88.4 R52, [R186+0x10800] ;  /* 0x01080000ba34783b */ /* 0x000fe20000004200 */
[CC--:B-1----:R-:W-:Y:S04]  /*5e00*/  LEA R4, P1, R232.reuse, R200.reuse, 0x2 ;  /* 0x000000c8e8047211 */ /* 0x0c2fe800078210ff */
[-C--:B------:R-:W-:Y:S02]  /*5e10*/  LEA.HI.X.SX32 R5, R232, R201.reuse, 0x2, P1 ;  /* 0x000000c9e8057211 */ /* 0x080fe400008f16ff */
[CC--:B--2---:R-:W-:Y:S03]  /*5e20*/  LEA R6, P0, R237.reuse, R200.reuse, 0x2 ;  /* 0x000000c8ed067211 */ /* 0x0c4fe600078010ff */
[----:B------:R1:W-:Y:S01]  /*5e30*/  REDG.E.ADD.F32.FTZ.RN.STRONG.GPU desc[UR16][R4.64], R58 ;  /* 0x0000003a040079a6 */ /* 0x0003e2000c10f390 */
[-C--:B------:R-:W-:Y:S02]  /*5e40*/  LEA.HI.X.SX32 R7, R237, R201.reuse, 0x2, P0 ;  /* 0x000000c9ed077211 */ /* 0x080fe400000f16ff */
[CC--:B---3--:R-:W-:Y:S02]  /*5e50*/  LEA R10, P0, R0.reuse, R200.reuse, 0x2 ;  /* 0x000000c8000a7211 */ /* 0x0c8fe400078010ff */
[CC--:B----4-:R-:W-:Y:S01]  /*5e60*/  LEA R8, P3, R231.reuse, R200.reuse, 0x2 ;  /* 0x000000c8e7087211 */ /* 0x0d0fe200078610ff */
[----:B------:R2:W-:Y:S01]  /*5e70*/  REDG.E.ADD.F32.FTZ.RN.STRONG.GPU desc[UR16][R6.64], R59 ;  /* 0x0000003b060079a6 */ /* 0x0005e2000c10f390 */
[-C--:B------:R-:W-:Y:S02]  /*5e80*/  LEA.HI.X.SX32 R11, R0, R201.reuse, 0x2, P0 ;  /* 0x000000c9000b7211 */ /* 0x080fe400000f16ff */
[-C--:B------:R-:W-:Y:S01]  /*5e90*/  LEA.HI.X.SX32 R9, R231, R201.reuse, 0x2, P3 ;  /* 0x000000c9e7097211 */ /* 0x080fe200018f16ff */
[----:B------:R-:W-:Y:S01]  /*5ea0*/  REDG.E.ADD.F32.FTZ.RN.STRONG.GPU desc[UR16][R200.64+0x180], R64 ;  /* 0x00018040c80079a6 */ /* 0x000fe2000c10f390 */
[----:B------:R-:W-:Y:S03]  /*5eb0*/  LOP3.LUT R0, R204, 0x1, RZ, 0xc0, !PT ;  /* 0x00000001cc007812 */ /* 0x000fe600078ec0ff */
[----:B------:R3:W-:Y:S04]  /*5ec0*/  REDG.E.ADD.F32.FTZ.RN.STRONG.GPU desc[UR16][R2.64+0x180], R65 ;  /* 0x00018041020079a6 */ /* 0x0007e8000c10f390 */
[----:B------:R-:W-:Y:S01]  /*5ed0*/  LDSM.16.MT88.4 R56, [R184+0x800] ;  /* 0x00080000b838783b */ /* 0x000fe20000004200 */
[CC--:B-1----:R-:W-:Y:S04]  /*5ee0*/  LEA R4, P1, R251.reuse, R200.reuse, 0x2 ;  /* 0x000000c8fb047211 */ /* 0x0c2fe800078210ff */
[-C--:B------:R-:W-:Y:S02]  /*5ef0*/  LEA.HI.X.SX32 R5, R251, R201.reuse, 0x2, P1 ;  /* 0x000000c9fb057211 */ /* 0x080fe400008f16ff */
[CC--:B--2---:R-:W-:Y:S03]  /*5f00*/  LEA R6, P2, R230.reuse, R200.reuse, 0x2 ;  /* 0x000000c8e6067211 */ /* 0x0c4fe600078410ff */
[----:B------:R1:W-:Y:S01]  /*5f10*/  REDG.E.ADD.F32.FTZ.RN.STRONG.GPU desc[UR16][R4.64], R66 ;  /* 0x00000042040079a6 */ /* 0x0003e2000c10f390 */
[-C--:B------:R-:W-:Y:S03]  /*5f20*/  LEA.HI.X.SX32 R7, R230, R201.reuse, 0x2, P2 ;  /* 0x000000c9e6077211 */ /* 0x080fe600010f16ff */
[----:B------:R-:W-:Y:S01]  /*5f30*/  REDG.E.ADD.F32.FTZ.RN.STRONG.GPU desc[UR16][R10.64], R67 ;  /* 0x000000430a0079a6 */ /* 0x000fe2000c10f390 */
[CC--:B---3--:R-:W-:Y:S03]  /*5f40*/  LEA R2, P0, R236.reuse, R200.reuse, 0x2 ;  /* 0x000000c8ec027211 */ /* 0x0c8fe600078010ff */
[----:B------:R-:W-:Y:S01]  /*5f50*/  REDG.E.ADD.F32.FTZ.RN.STRONG.GPU desc[UR16][R8.64], R60 ;  /* 0x0000003c080079a6 */ /* 0x000fe2000c10f390 */
[-C--:B------:R-:W-:Y:S02]  /*5f60*/  LEA.HI.X.SX32 R3, R236, R201.reuse, 0x2, P0 ;  /* 0x000000c9ec037211 */ /* 0x080fe400000f16ff */
[----:B------:R-:W-:Y:S01]  /*5f70*/  ISETP.NE.U32.AND P0, PT, R0, 0x1, PT ;  /* 0x000000010000780c */ /* 0x000fe20003f05070 */
[----:B------:R-:W-:Y:S01]  /*5f80*/  REDG.E.ADD.F32.FTZ.RN.STRONG.GPU desc[UR16][R6.64], R61 ;  /* 0x0000003d060079a6 */ /* 0x000fe2000c10f390 */
[----:B------:R-:W-:Y:S03]  /*5f90*/  @P5 IADD3 R0, P2, R217, -0x100, RZ ;  /* 0xffffff00d9005810 */ /* 0x000fe60007f5e0ff */
[----:B------:R-:W-:Y:S02]  /*5fa0*/  LDSM.16.MT88.4 R8, [R184] ;  /* 0x00000000b808783b */ /* 0x000fe40000004200 */
[----:B------:R-:W-:Y:S02]  /*5fb0*/  @P5 IMAD.MOV.U32 R217, RZ, RZ, R0 ;  /* 0x000000ffffd95224 */ /* 0x000fe400078e0000 */
[----:B------:R-:W-:Y:S01]  /*5fc0*/  LDSM.16.MT88.4 R64, [R185+0x10800] ;  /* 0x01080000b940783b */ /* 0x000fe20000004200 */
[C---:B------:R-:W-:Y:S03]  /*5fd0*/  VIADD R0, R184.reuse, 0xffffc000 ;  /* 0xffffc000b8007836 */ /* 0x040fe60000000000 */
[----:B------:R-:W-:Y:S01]  /*5fe0*/  @P0 VIADD R0, R184, 0x4000 ;  /* 0x00004000b8000836 */ /* 0x000fe20000000000 */
[C---:B-1----:R-:W-:Y:S04]  /*5ff0*/  LEA R4, P1, R229.reuse, R200, 0x2 ;  /* 0x000000c8e5047211 */ /* 0x042fe800078210ff */
[----:B------:R-:W-:Y:S02]  /*6000*/  LEA.HI.X.SX32 R5, R229, R201, 0x2, P1 ;  /* 0x000000c9e5057211 */ /* 0x000fe400008f16ff */
[----:B------:R-:W-:Y:S03]  /*6010*/  @P5 IADD3 R223, P1, R223, -0x100, RZ ;  /* 0xffffff00dfdf5810 */ /* 0x000fe60007f3e0ff */
[----:B------:R-:W-:Y:S01]  /*6020*/  REDG.E.ADD.F32.FTZ.RN.STRONG.GPU desc[UR16][R4.64], R62 ;  /* 0x0000003e040079a6 */ /* 0x000fe2000c10f390 */
[----:B------:R-:W-:Y:S03]  /*6030*/  @P5 IADD3.X R221, R221, -0x1, RZ, P1, !PT ;  /* 0xffffffffdddd5810 */ /* 0x000fe60000ffe4ff */
[----:B------:R1:W-:Y:S04]  /*6040*/  REDG.E.ADD.F32.FTZ.RN.STRONG.GPU desc[UR16][R2.64], R63 ;  /* 0x0000003f020079a6 */ /* 0x0003e8000c10f390 */
[----:B------:R-:W2:Y:S04]  /*6050*/  LDSM.16.MT88.4 R4, [R186+0x10000] ;  /* 0x01000000ba04783b */ /* 0x000ea80000004200 */
[----:B------:R-:W-:Y:S01]  /*6060*/  LDSM.16.MT88.4 R60, [R185+0x11000] ;  /* 0x01100000b93c783b */ /* 0x000fe20000004200 */
[----:B-1----:R-:W-:Y:S01]  /*6070*/  @P5 IADD3.X R2, R216, -0x1, RZ, P2, !PT ;  /* 0xffffffffd8025810 */ /* 0x002fe200017fe4ff */
[C---:B------:R-:W-:Y:S01]  /*6080*/  VIADD R3, R204.reuse, 0xffffffff ;  /* 0xffffffffcc037836 */ /* 0x040fe20000000000 */
[----:B------:R-:W-:Y:S03]  /*6090*/  ISETP.GT.AND P2, PT, R204, R246, PT ;  /* 0x000000f6cc00720c */ /* 0x000fe60003f44270 */
[----:B------:R-:W-:Y:S02]  /*60a0*/  @P5 IMAD.MOV.U32 R216, RZ, RZ, R2 ;  /* 0x000000ffffd85224 */ /* 0x000fe400078e0002 */
[----:B------:R-:W-:Y:S01]  /*60b0*/  IMAD.MOV.U32 R204, RZ, RZ, R3 ;  /* 0x000000ffffcc7224 */ /* 0x000fe200078e0003 */
[-C--:B--2---:R-:W-:Y:S06]  /*60c0*/  HMMA.16816.F32.BF16 R68, R4, R8.reuse, R68 ;  /* 0x000000080444723c */ /* 0x084fec0000041844 */
[C---:B------:R-:W-:Y:S06]  /*60d0*/  HMMA.16816.F32.BF16 R72, R12.reuse, R8, R72 ;  /* 0x000000080c48723c */ /* 0x040fec0000041848 */
[-C--:B------:R-:W-:Y:S06]  /*60e0*/  HMMA.16816.F32.BF16 R76, R12, R10.reuse, R76 ;  /* 0x0000000a0c4c723c */ /* 0x080fec000004184c */
[C---:B------:R-:W-:Y:S01]  /*60f0*/  HMMA.16816.F32.BF16 R80, R4.reuse, R10, R80 ;  /* 0x0000000a0450723c */ /* 0x040fe20000041850 */
[----:B------:R-:W-:Y:S05]  /*6100*/  LDSM.16.MT88.4 R8, [R186+0x11000] ;  /* 0x01100000ba08783b */ /* 0x000fea0000004200 */
[-C--:B------:R-:W-:Y:S06]  /*6110*/  HMMA.16816.F32.BF16 R84, R4, R16.reuse, R84 ;  /* 0x000000100454723c */ /* 0x080fec0000041854 */
[C---:B------:R-:W-:Y:S06]  /*6120*/  HMMA.16816.F32.BF16 R88, R12.reuse, R16, R88 ;  /* 0x000000100c58723c */ /* 0x040fec0000041858 */
[-C--:B------:R-:W-:Y:S01]  /*6130*/  HMMA.16816.F32.BF16 R92, R12, R18.reuse, R92 ;  /* 0x000000120c5c723c */ /* 0x080fe2000004185c */
[----:B------:R-:W1:Y:S05]  /*6140*/  LDSM.16.MT88.4 R12, [R184+0x1000] ;  /* 0x00100000b80c783b */ /* 0x000e6a0000004200 */
[----:B------:R-:W-:Y:S01]  /*6150*/  HMMA.16816.F32.BF16 R96, R4, R18, R96 ;  /* 0x000000120460723c */ /* 0x000fe20000041860 */
[----:B------:R-:W2:Y:S04]  /*6160*/  LDSM.16.MT88.4 R4, [R184+0x3000] ;  /* 0x00300000b804783b */ /* 0x000ea80000004200 */
[----:B------:R-:W-:Y:S01]  /*6170*/  LDSM.16.MT88.4 R16, [R186+0x11800] ;  /* 0x01180000ba10783b */ /* 0x000fe20000004200 */
[-C--:B------:R-:W-:Y:S06]  /*6180*/  HMMA.16816.F32.BF16 R68, R52, R56.reuse, R68 ;  /* 0x000000383444723c */ /* 0x080fec0000041844 */
[C---:B------:R-:W-:Y:S06]  /*6190*/  HMMA.16816.F32.BF16 R72, R64.reuse, R56, R72 ;  /* 0x000000384048723c */ /* 0x040fec0000041848 */
[-C--:B------:R-:W-:Y:S06]  /*61a0*/  HMMA.16816.F32.BF16 R76, R64, R58.reuse, R76 ;  /* 0x0000003a404c723c */ /* 0x080fec000004184c */
[C---:B------:R-:W-:Y:S01]  /*61b0*/  HMMA.16816.F32.BF16 R80, R52.reuse, R58, R80 ;  /* 0x0000003a3450723c */ /* 0x040fe20000041850 */
[----:B------:R-:W3:Y:S05]  /*61c0*/  LDSM.16.MT88.4 R56, [R184+0x1800] ;  /* 0x00180000b838783b */ /* 0x000eea0000004200 */
[-C--:B------:R-:W-:Y:S06]  /*61d0*/  HMMA.16816.F32.BF16 R84, R52, R100.reuse, R84 ;  /* 0x000000643454723c */ /* 0x080fec0000041854 */
[C---:B------:R-:W-:Y:S06]  /*61e0*/  HMMA.16816.F32.BF16 R88, R64.reuse, R100, R88 ;  /* 0x000000644058723c */ /* 0x040fec0000041858 */
[-C--:B------:R-:W-:Y:S01]  /*61f0*/  HMMA.16816.F32.BF16 R92, R64, R102.reuse, R92 ;  /* 0x00000066405c723c */ /* 0x080fe2000004185c */
[----:B------:R-:W4:Y:S05]  /*6200*/  LDSM.16.MT88.4 R64, [R185+0x11800] ;  /* 0x01180000b940783b */ /* 0x000f2a0000004200 */
[----:B------:R-:W-:Y:S01]  /*6210*/  HMMA.16816.F32.BF16 R96, R52, R102, R96 ;  /* 0x000000663460723c */ /* 0x000fe20000041860 */
[----:B------:R2:W4:Y:S05]  /*6220*/  LDSM.16.MT88.4 R52, [R184+0x3800] ;  /* 0x00380000b834783b */ /* 0x00052a0000004200 */
[-C--:B-1----:R-:W-:Y:S06]  /*6230*/  HMMA.16816.F32.BF16 R68, R8, R12.reuse, R68 ;  /* 0x0000000c0844723c */ /* 0x082fec0000041844 */
[C---:B------:R-:W-:Y:S06]  /*6240*/  HMMA.16816.F32.BF16 R72, R60.reuse, R12, R72 ;  /* 0x0000000c3c48723c */ /* 0x040fec0000041848 */
[-C--:B------:R-:W-:Y:S06]  /*6250*/  HMMA.16816.F32.BF16 R76, R60, R14.reuse, R76 ;  /* 0x0000000e3c4c723c */ /* 0x080fec000004184c */
[C---:B------:R-:W-:Y:S05]  /*6260*/  HMMA.16816.F32.BF16 R80, R8.reuse, R14, R80 ;  /* 0x0000000e0850723c */ /* 0x040fea0000041850 */
[----:B--2---:R-:W-:Y:S01]  /*6270*/  IMAD.MOV.U32 R184, RZ, RZ, R0 ;  /* 0x000000ffffb87224 */ /* 0x004fe200078e0000 */
[-C--:B------:R-:W-:Y:S06]  /*6280*/  HMMA.16816.F32.BF16 R84, R8, R4.reuse, R84 ;  /* 0x000000040854723c */ /* 0x080fec0000041854 */
[C---:B------:R-:W-:Y:S06]  /*6290*/  HMMA.16816.F32.BF16 R88, R60.reuse, R4, R88 ;  /* 0x000000043c58723c */ /* 0x040fec0000041858 */
[-C--:B------:R-:W-:Y:S06]  /*62a0*/  HMMA.16816.F32.BF16 R92, R60, R6.reuse, R92 ;  /* 0x000000063c5c723c */ /* 0x080fec000004185c */
[----:B------:R-:W-:Y:S06]  /*62b0*/  HMMA.16816.F32.BF16 R96, R8, R6, R96 ;  /* 0x000000060860723c */ /* 0x000fec0000041860 */
[-C--:B---3--:R-:W-:Y:S06]  /*62c0*/  HMMA.16816.F32.BF16 R68, R16, R56.reuse, R68 ;  /* 0x000000381044723c */ /* 0x088fec0000041844 */
[C---:B----4-:R-:W-:Y:S06]  /*62d0*/  HMMA.16816.F32.BF16 R72, R64.reuse, R56, R72 ;  /* 0x000000384048723c */ /* 0x050fec0000041848 */
[-C--:B------:R-:W-:Y:S06]  /*62e0*/  HMMA.16816.F32.BF16 R76, R64, R58.reuse, R76 ;  /* 0x0000003a404c723c */ /* 0x080fec000004184c */
[C---:B------:R-:W-:Y:S06]  /*62f0*/  HMMA.16816.F32.BF16 R80, R16.reuse, R58, R80 ;  /* 0x0000003a1050723c */ /* 0x040fec0000041850 */
[-C--:B------:R-:W-:Y:S06]  /*6300*/  HMMA.16816.F32.BF16 R84, R16, R52.reuse, R84 ;  /* 0x000000341054723c */ /* 0x080fec0000041854 */
[C---:B------:R-:W-:Y:S06]  /*6310*/  HMMA.16816.F32.BF16 R88, R64.reuse, R52, R88 ;  /* 0x000000344058723c */ /* 0x040fec0000041858 */
[-C--:B------:R-:W-:Y:S06]  /*6320*/  HMMA.16816.F32.BF16 R92, R64, R54.reuse, R92 ;  /* 0x00000036405c723c */ /* 0x080fec000004185c */
[----:B------:R-:W-:Y:S01]  /*6330*/  HMMA.16816.F32.BF16 R96, R16, R54, R96 ;  /* 0x000000361060723c */ /* 0x000fe20000041860 */
[----:B------:R-:W-:Y:S11]  /*6340*/  @!UPT UIADD3 URZ, URZ, URZ, URZ ;  /* 0x0000003f3f3ff290 */ /* 0x000ff6000fffe03f */
[----:B------:R-:W-:Y:S01]  /*6350*/  @!UPT UIADD3 URZ, URZ, URZ, URZ ;  /* 0x0000003f3f3ff290 */ /* 0x000fe2000fffe03f */
[----:B------:R-:W-:Y:S11]  /*6360*/  @P2 BRA `(.L_x_36) ;  /* 0xffffffd8004c2947 */ /* 0x000ff6000383ffff */
[----:B------:R-:W2:Y:S01]  /*6370*/  LDL R107, [R1] ;  /* 0x00000000016b7983 */ /* 0x000ea20000100800 */
[----:B------:R-:W-:-:S03]  /*6380*/  ULDC UR4, c[0x0][0x390] ;  /* 0x0000e40000047ab9 */ /* 0x000fc60000000800 */
[----:B------:R-:W3:Y:S04]  /*6390*/  LDL R106, [R1+0x4] ;  /* 0x00000400016a7983 */ /* 0x000ee80000100800 */
[----:B------:R-:W4:Y:S04]  /*63a0*/  LDL.LU R104, [R1+0xc] ;  /* 0x00000c0001687983 */ /* 0x000f280000300800 */
[----:B------:R-:W4:Y:S01]  /*63b0*/  LDL R105, [R1+0x14] ;  /* 0x0000140001697983 */ /* 0x000f220000100800 */
[----:B------:R-:W-:Y:S01]  /*63c0*/  FMUL.FTZ R68, R68, UR4 ;  /* 0x0000000444447c20 */ /* 0x000fe20008410000 */
        /* <DEDUP_REMOVED lines=11> */
[----:B------:R-:W-:Y:S01]  /*6480*/  F2FP.BF16.F32.PACK_AB R16, R16, R68 ;  /* 0x000000441010723e */ /* 0x000fe200000010ff */
[----:B------:R-:W-:Y:S01]  /*6490*/  BAR.SYNC.DEFER_BLOCKING 0x0 ;  /* 0x0000000000007b1d */ /* 0x000fe20000010000 */
[----:B------:R-:W-:Y:S01]  /*64a0*/  FMUL.FTZ R76, R76, UR4 ;  /* 0x000000044c4c7c20 */ /* 0x000fe20008410000 */
[----:B------:R-:W-:Y:S01]  /*64b0*/  FMUL.FTZ R10, R77, UR4 ;  /* 0x000000044d0a7c20 */ /* 0x000fe20008410000 */
[----:B------:R-:W-:Y:S01]  /*64c0*/  F2FP.BF16.F32.PACK_AB R15, R15, R70 ;  /* 0x000000460f0f723e */ /* 0x000fe200000010ff */
        /* <DEDUP_REMOVED lines=26> */
[----:B------:R-:W-:-:S02]  /*6670*/  F2FP.BF16.F32.PACK_AB R4, R4, R96 ;  /* 0x000000600404723e */ /* 0x000fc400000010ff */
[----:B------:R-:W-:Y:S02]  /*6680*/  F2FP.BF16.F32.PACK_AB R3, R3, R98 ;  /* 0x000000620303723e */ /* 0x000fe400000010ff */
[----:B------:R-:W-:Y:S02]  /*6690*/  F2FP.BF16.F32.PACK_AB R6, R6, R88 ;  /* 0x000000580606723e */ /* 0x000fe400000010ff */
[----:B------:R-:W-:Y:S02]  /*66a0*/  F2FP.BF16.F32.PACK_AB R5, R5, R90 ;  /* 0x0000005a0505723e */ /* 0x000fe400000010ff */
[----:B------:R-:W-:Y:S02]  /*66b0*/  F2FP.BF16.F32.PACK_AB R2, R2, R92 ;  /* 0x0000005c0202723e */ /* 0x000fe400000010ff */
[----:B------:R-:W-:Y:S02]  /*66c0*/  F2FP.BF16.F32.PACK_AB R0, R0, R94 ;  /* 0x0000005e0000723e */ /* 0x000fe400000010ff */
        /* <DEDUP_REMOVED lines=15> */
[----:B------:R-:W-:Y:S01]  /*67c0*/  F2FP.BF16.F32.PACK_AB R46, R47, R46 ;  /* 0x0000002e2f2e723e */ /* 0x000fe200000010ff */
[----:B--2---:R1:W-:Y:S04]  /*67d0*/  STS [R107], R16 ;  /* 0x000000106b007388 */ /* 0x0043e80000000800 */
[----:B------:R-:W-:Y:S04]  /*67e0*/  STS [R107+0x400], R15 ;  /* 0x0004000f6b007388 */ /* 0x000fe80000000800 */
[----:B---3--:R-:W-:Y:S01]  /*67f0*/  STS [R106], R12 ;  /* 0x0000000c6a007388 */ /* 0x008fe20000000800 */
[----:B----4-:R-:W-:-:S03]  /*6800*/  ISETP.NE.AND P0, PT, R104, -0x1, PT ;  /* 0xffffffff6800780c */ /* 0x010fc60003f05270 */
[----:B------:R-:W-:Y:S04]  /*6810*/  STS [R106+0x400], R11 ;  /* 0x0004000b6a007388 */ /* 0x000fe80000000800 */
[----:B------:R-:W-:Y:S04]  /*6820*/  STS [R107+0x1000], R14 ;  /* 0x0010000e6b007388 */ /* 0x000fe80000000800 */
[----:B------:R-:W-:Y:S04]  /*6830*/  STS [R107+0x1400], R13 ;  /* 0x0014000d6b007388 */ /* 0x000fe80000000800 */
[----:B------:R-:W-:Y:S01]  /*6840*/  STS [R106+0x1000], R10 ;  /* 0x0010000a6a007388 */ /* 0x000fe20000000800 */
[----:B-1----:R-:W1:Y:S03]  /*6850*/  @P0 LDC.64 R16, c[0x0][0x458] ;  /* 0x00011600ff100b82 */ /* 0x002e660000000a00 */
[----:B------:R-:W-:Y:S04]  /*6860*/  STS [R106+0x1400], R9 ;  /* 0x001400096a007388 */ /* 0x000fe80000000800 */
[----:B------:R-:W-:Y:S04]  /*6870*/  STS [R107+0x2000], R8 ;  /* 0x002000086b007388 */ /* 0x000fe80000000800 */
[----:B------:R-:W-:Y:S04]  /*6880*/  STS [R107+0x2400], R7 ;  /* 0x002400076b007388 */ /* 0x000fe80000000800 */
[----:B------:R2:W-:Y:S04]  /*6890*/  STS [R106+0x2000], R4 ;  /* 0x002000046a007388 */ /* 0x0005e80000000800 */
[----:B------:R-:W-:Y:S04]  /*68a0*/  STS [R106+0x2400], R3 ;  /* 0x002400036a007388 */ /* 0x000fe80000000800 */
[----:B------:R-:W-:Y:S04]  /*68b0*/  STS [R107+0x3000], R6 ;  /* 0x003000066b007388 */ /* 0x000fe80000000800 */
[----:B------:R-:W-:Y:S04]  /*68c0*/  STS [R107+0x3400], R5 ;  /* 0x003400056b007388 */ /* 0x000fe80000000800 */
[----:B------:R3:W-:Y:S04]  /*68d0*/  STS [R106+0x3000], R2 ;  /* 0x003000026a007388 */ /* 0x0007e80000000800 */
[----:B------:R4:W-:Y:S04]  /*68e0*/  STS [R106+0x3400], R0 ;  /* 0x003400006a007388 */ /* 0x0009e80000000800 */
[----:B------:R-:W-:Y:S01]  /*68f0*/  STS [R107+0x4000], R20 ;  /* 0x004000146b007388 */ /* 0x000fe20000000800 */
[----:B--2---:R-:W-:-:S03]  /*6900*/  @P0 IADD3 R4, R247, R104, RZ ;  /* 0x00000068f7040210 */ /* 0x004fc60007ffe0ff */
[----:B------:R-:W-:Y:S04]  /*6910*/  STS [R107+0x4400], R22 ;  /* 0x004400166b007388 */ /* 0x000fe80000000800 */
[----:B------:R2:W-:Y:S04]  /*6920*/  STS [R106+0x4000], R32 ;  /* 0x004000206a007388 */ /* 0x0005e80000000800 */
[----:B------:R1:W-:Y:S04]  /*6930*/  STS [R106+0x4400], R34 ;  /* 0x004400226a007388 */ /* 0x0003e80000000800 */
[----:B------:R1:W-:Y:S01]  /*6940*/  STS [R107+0x5000], R24 ;  /* 0x005000186b007388 */ /* 0x0003e20000000800 */
[----:B---3--:R-:W3:Y:S03]  /*6950*/  @P0 LDC.64 R2, c[0x0][0x450] ;  /* 0x00011400ff020b82 */ /* 0x008ee60000000a00 */
[----:B------:R1:W-:Y:S01]  /*6960*/  STS [R107+0x5400], R26 ;  /* 0x0054001a6b007388 */ /* 0x0003e20000000800 */
[----:B----4-:R-:W-:-:S02]  /*6970*/  @P0 IADD3 R0, R247, R104, RZ ;  /* 0x00000068f7000210 */ /* 0x010fc40007ffe0ff */
[----:B------:R-:W4:Y:S01]  /*6980*/  S2R R104, SR_CTAID.Y ;  /* 0x0000000000687919 */ /* 0x000f220000002600 */
[----:B------:R1:W-:Y:S04]  /*6990*/  STS [R106+0x5000], R28 ;  /* 0x0050001c6a007388 */ /* 0x0003e80000000800 */
[----:B------:R1:W-:Y:S04]  /*69a0*/  STS [R106+0x5400], R30 ;  /* 0x0054001e6a007388 */ /* 0x0003e80000000800 */
[----:B------:R1:W-:Y:S04]  /*69b0*/  STS [R107+0x6000], R36 ;  /* 0x006000246b007388 */ /* 0x0003e80000000800 */
[----:B------:R1:W-:Y:S01]  /*69c0*/  STS [R107+0x6400], R38 ;  /* 0x006400266b007388 */ /* 0x0003e20000000800 */
[----:B---3--:R-:W-:-:S02]  /*69d0*/  @P0 IMAD R8, R0, R3, RZ ;  /* 0x0000000300080224 */ /* 0x008fc400078e02ff */
[----:B------:R-:W-:Y:S01]  /*69e0*/  @P0 IMAD.WIDE.U32 R6, R0, R2, RZ ;  /* 0x0000000200060225 */ /* 0x000fe200078e00ff */
[----:B------:R3:W-:Y:S03]  /*69f0*/  STS [R106+0x6000], R48 ;  /* 0x006000306a007388 */ /* 0x0007e60000000800 */
[C---:B-1----:R-:W-:Y:S01]  /*6a00*/  @P0 IMAD R0, R4.reuse, R17, RZ ;  /* 0x0000001104000224 */ /* 0x042fe200078e02ff */
[----:B------:R3:W-:Y:S01]  /*6a10*/  STS [R106+0x6400], R50 ;  /* 0x006400326a007388 */ /* 0x0007e20000000800 */
[----:B------:R-:W-:Y:S01]  /*6a20*/  @P0 IMAD.WIDE.U32 R4, R4, R16, RZ ;  /* 0x0000001004040225 */ /* 0x000fe200078e00ff */
[----:B------:R-:W-:Y:S02]  /*6a30*/  @P0 IADD3 R12, R7, R8, RZ ;  /* 0x00000008070c0210 */ /* 0x000fe40007ffe0ff */
[----:B------:R3:W-:Y:S01]  /*6a40*/  STS [R107+0x7000], R40 ;  /* 0x007000286b007388 */ /* 0x0007e20000000800 */
[----:B------:R-:W-:Y:S01]  /*6a50*/  @P0 IMAD.MOV.U32 R19, RZ, RZ, R4 ;  /* 0x000000ffff130224 */ /* 0x000fe200078e0004 */
[----:B--2---:R-:W-:Y:S01]  /*6a60*/  @P0 IADD3 R32, R5, R0, RZ ;  /* 0x0000000005200210 */ /* 0x004fe20007ffe0ff */
[----:B------:R-:W-:Y:S01]  /*6a70*/  @P0 IMAD.MOV.U32 R11, RZ, RZ, R6 ;  /* 0x000000ffff0b0224 */ /* 0x000fe200078e0006 */
[----:B------:R3:W-:Y:S01]  /*6a80*/  STS [R107+0x7400], R42 ;  /* 0x0074002a6b007388 */ /* 0x0007e20000000800 */
[----:B------:R-:W-:-:S02]  /*6a90*/  LEA R4, R105, UR5, 0x1 ;  /* 0x0000000569047c11 */ /* 0x000fc4000f8e08ff */
[----:B----4-:R-:W-:Y:S01]  /*6aa0*/  SHF.R.S32.HI R10, RZ, 0x1f, R104 ;  /* 0x0000001fff0a7819 */ /* 0x010fe20000011468 */
[----:B------:R3:W-:Y:S01]  /*6ab0*/  STS [R106+0x7000], R44 ;  /* 0x0070002c6a007388 */ /* 0x0007e20000000800 */
[----:B------:R-:W1:Y:S03]  /*6ac0*/  S2R R13, SR_TID.X ;  /* 0x00000000000d7919 */ /* 0x000e660000002100 */
[----:B------:R3:W-:Y:S01]  /*6ad0*/  STS [R106+0x7400], R46 ;  /* 0x0074002e6a007388 */ /* 0x0007e20000000800 */
[----:B------:R-:W-:Y:S05]  /*6ae0*/  @P0 BRA `(.L_x_37) ;  /* 0x0000000000300947 */ /* 0x000fea0003800000 */
[----:B------:R-:W2:Y:S01]  /*6af0*/  LDC.64 R2, c[0x0][0x450] ;  /* 0x00011400ff027b82 */ /* 0x000ea20000000a00 */
[----:B------:R-:W-:-:S07]  /*6b00*/  SHF.R.S32.HI R0, RZ, 0x1f, R247 ;  /* 0x0000001fff007819 */ /* 0x000fce00000114f7 */
[----:B------:R-:W4:Y:S01]  /*6b10*/  LDC.64 R8, c[0x0][0x438] ;  /* 0x00010e00ff087b82 */ /* 0x000f220000000a00 */
[-C--:B--2---:R-:W-:Y:S02]  /*6b20*/  IMAD R0, R0, R2.reuse, RZ ;  /* 0x0000000200007224 */ /* 0x084fe400078e02ff */
[----:B------:R-:W-:-:S04]  /*6b30*/  IMAD.WIDE.U32 R6, R247, R2, RZ ;  /* 0x00000002f7067225 */ /* 0x000fc800078e00ff */
[----:B------:R-:W-:Y:S02]  /*6b40*/  IMAD R0, R247, R3, R0 ;  /* 0x00000003f7007224 */ /* 0x000fe400078e0200 */
[----:B----4-:R-:W-:-:S03]  /*6b50*/  IMAD R5, R10, R8, RZ ;  /* 0x000000080a057224 */ /* 0x010fc600078e02ff */
[----:B------:R-:W-:Y:S01]  /*6b60*/  IADD3 R7, R7, R0, RZ ;  /* 0x0000000007077210 */ /* 0x000fe20007ffe0ff */
[C---:B------:R-:W-:Y:S02]  /*6b70*/  IMAD R9, R104.reuse, R9, R5 ;  /* 0x0000000968097224 */ /* 0x040fe400078e0205 */
[----:B------:R-:W-:-:S05]  /*6b80*/  IMAD.WIDE.U32 R6, R104, R8, R6 ;  /* 0x0000000868067225 */ /* 0x000fca00078e0006 */
[----:B------:R-:W-:Y:S02]  /*6b90*/  IADD3 R12, R7, R9, RZ ;  /* 0x00000009070c7210 */ /* 0x000fe40007ffe0ff */
[----:B------:R-:W-:Y:S02]  /*6ba0*/  MOV R11, R6 ;  /* 0x00000006000b7202 */ /* 0x000fe40000000f00 */
.L_x_37:
        /* <DEDUP_REMOVED lines=12> */
[----:B------:R-:W-:-:S07]  /*6c70*/  MOV R19, R6 ;  /* 0x0000000600137202 */ /* 0x000fce0000000f00 */
.L_x_38:
[----:B------:R-:W-:Y:S01]  /*6c80*/  BAR.SYNC.DEFER_BLOCKING 0x0 ;  /* 0x0000000000007b1d */ /* 0x000fe20000010000 */
[----:B------:R-:W-:Y:S01]  /*6c90*/  IMAD.SHL.U32 R5, R245, 0x40, RZ ;  /* 0x00000040f5057824 */ /* 0x000fe200078e00ff */
[--C-:B------:R-:W-:Y:S01]  /*6ca0*/  SHF.R.S32.HI R7, RZ, 0x1f, R212.reuse ;  /* 0x0000001fff077819 */ /* 0x100fe200000114d4 */
[----:B------:R-:W-:Y:S01]  /*6cb0*/  IMAD.MOV.U32 R6, RZ, RZ, R212 ;  /* 0x000000ffff067224 */ /* 0x000fe200078e00d4 */
[----:B-1----:R-:W-:Y:S02]  /*6cc0*/  SHF.R.S32.HI R10, RZ, 0x1f, R13 ;  /* 0x0000001fff0a7819 */ /* 0x002fe4000001140d */
[----:B------:R-:W-:Y:S01]  /*6cd0*/  SHF.R.S32.HI R18, RZ, 0x1f, R5 ;  /* 0x0000001fff127819 */ /* 0x000fe20000011405 */
[-C--:B------:R-:W-:Y:S01]  /*6ce0*/  IMAD.WIDE.U32 R8, R5, R2.reuse, R6 ;  /* 0x0000000205087225 */ /* 0x080fe200078e0006 */
[----:B------:R-:W1:Y:S01]  /*6cf0*/  S2R R35, SR_CTAID.Z ;  /* 0x0000000000237919 */ /* 0x000e620000002700 */
[----:B------:R-:W-:Y:S01]  /*6d00*/  LEA.HI R13, R10, R13, RZ, 0x3 ;  /* 0x0000000d0a0d7211 */ /* 0x000fe200078f18ff */
[----:B------:R-:W-:Y:S01]  /*6d10*/  ULDC.64 UR6, c[0x0][0x468] ;  /* 0x00011a0000067ab9 */ /* 0x000fe20000000a00 */
[----:B------:R-:W-:Y:S01]  /*6d20*/  IMAD R0, R18, R2, RZ ;  /* 0x0000000212007224 */ /* 0x000fe200078e02ff */
[----:B------:R-:W-:Y:S01]  /*6d30*/  IADD3 R8, P0, R11, R8, RZ ;  /* 0x000000080b087210 */ /* 0x000fe20007f1e0ff */
[----:B------:R-:W-:Y:S02]  /*6d40*/  BSSY B0, `(.L_x_39) ;  /* 0x0000024000007945 */ /* 0x000fe40003800000 */
[----:B------:R-:W-:Y:S01]  /*6d50*/  IMAD R10, R5, R3, R0 ;  /* 0x00000003050a7224 */ /* 0x000fe200078e0200 */
[----:B------:R-:W-:-:S04]  /*6d60*/  SHF.R.S32.HI R0, RZ, 0x3, R13 ;  /* 0x00000003ff007819 */ /* 0x000fc8000001140d */
[----:B------:R-:W-:Y:S01]  /*6d70*/  IADD3.X R9, R12, R9, R10, P0, !PT ;  /* 0x000000090c097210 */ /* 0x000fe200007fe40a */
[----:B------:R-:W-:Y:S01]  /*6d80*/  IMAD R10, R245, -0x40, R224 ;  /* 0xffffffc0f50a7824 */ /* 0x000fe200078e02e0 */
[----:B------:R-:W-:Y:S01]  /*6d90*/  SHF.R.S32.HI R33, RZ, 0x1f, R0 ;  /* 0x0000001fff217819 */ /* 0x000fe20000011400 */
[C---:B------:R-:W-:Y:S01]  /*6da0*/  VIADD R12, R0.reuse, 0x20 ;  /* 0x00000020000c7836 */ /* 0x040fe20000000000 */
[----:B------:R2:W4:Y:S02]  /*6db0*/  LDS.128 R28, [R4+0xd000] ;  /* 0x00d00000041c7984 */ /* 0x0005240000000c00 */
[-C--:B------:R-:W-:Y:S02]  /*6dc0*/  ISETP.GE.AND P3, PT, R0, R10.reuse, PT ;  /* 0x0000000a0000720c */ /* 0x080fe40003f66270 */
[----:B---3--:R2:W3:Y:S01]  /*6dd0*/  LDS.128 R40, [R4+0x10000] ;  /* 0x0100000004287984 */ /* 0x0084e20000000c00 */
[----:B------:R-:W-:-:S03]  /*6de0*/  ISETP.GE.AND P2, PT, R12, R10, PT ;  /* 0x0000000a0c00720c */ /* 0x000fc60003f46270 */
[----:B------:R2:W2:Y:S04]  /*6df0*/  LDS.128 R48, [R4+0x11000] ;  /* 0x0110000004307984 */ /* 0x0004a80000000c00 */
[----:B------:R2:W2:Y:S04]  /*6e00*/  LDS.128 R36, [R4+0x12000] ;  /* 0x0120000004247984 */ /* 0x0004a80000000c00 */
[----:B------:R2:W2:Y:S01]  /*6e10*/  LDS.128 R44, [R4+0x13000] ;  /* 0x01300000042c7984 */ /* 0x0004a20000000c00 */
[----:B-1----:R-:W-:Y:S01]  /*6e20*/  SHF.R.S32.HI R34, RZ, 0x1f, R35 ;  /* 0x0000001fff227819 */ /* 0x002fe20000011423 */
[----:B------:R-:W-:-:S04]  /*6e30*/  IMAD.WIDE.U32 R8, R35, UR6, R8 ;  /* 0x0000000623087c25 */ /* 0x000fc8000f8e0008 */
[----:B------:R-:W-:-:S04]  /*6e40*/  IMAD R11, R34, UR6, RZ ;  /* 0x00000006220b7c24 */ /* 0x000fc8000f8e02ff */
[----:B------:R-:W-:-:S04]  /*6e50*/  IMAD R10, R35, UR7, R11 ;  /* 0x00000007230a7c24 */ /* 0x000fc8000f8e020b */
[----:B------:R-:W-:Y:S01]  /*6e60*/  IMAD.IADD R14, R10, 0x1, R9 ;  /* 0x000000010a0e7824 */ /* 0x000fe200078e0209 */
[----:B------:R-:W-:Y:S06]  /*6e70*/  @P3 BRA `(.L_x_40) ;  /* 0x0000000000403947 */ /* 0x000fec0003800000 */
[----:B------:R-:W-:Y:S01]  /*6e80*/  ULDC UR4, c[0x0][0x2d0] ;  /* 0x0000b40000047ab9 */ /* 0x000fe20000000800 */
[----:B------:R-:W1:Y:S01]  /*6e90*/  LDS.128 R24, [R4+0xe000] ;  /* 0x00e0000004187984 */ /* 0x000e620000000c00 */
[----:B------:R-:W-:Y:S01]  /*6ea0*/  ISETP.GE.AND P1, PT, R212, UR4, PT ;  /* 0x00000004d4007c0c */ /* 0x000fe2000bf26270 */
[----:B------:R-:W-:Y:S01]  /*6eb0*/  IMAD.MOV.U32 R10, RZ, RZ, R8 ;  /* 0x000000ffff0a7224 */ /* 0x000fe200078e0008 */
[----:B------:R-:W-:Y:S01]  /*6ec0*/  MOV R11, R14 ;  /* 0x0000000e000b7202 */ /* 0x000fe20000000f00 */
[-C--:B------:R-:W-:Y:S01]  /*6ed0*/  IMAD R15, R33, R2.reuse, RZ ;  /* 0x00000002210f7224 */ /* 0x080fe200078e02ff */
[----:B------:R-:W-:Y:S01]  /*6ee0*/  ISETP.GE.AND P0, PT, R225, UR4, PT ;  /* 0x00000004e1007c0c */ /* 0x000fe2000bf06270 */
[----:B------:R-:W-:Y:S01]  /*6ef0*/  ULDC.64 UR6, c[0x0][0x3f0] ;  /* 0x0000fc0000067ab9 */ /* 0x000fe20000000a00 */
[----:B------:R-:W-:-:S04]  /*6f00*/  IMAD.WIDE.U32 R12, R0, R2, R10 ;  /* 0x00000002000c7225 */ /* 0x000fc800078e000a */
[----:B------:R-:W-:-:S03]  /*6f10*/  IMAD R10, R0, R3, R15 ;  /* 0x00000003000a7224 */ /* 0x000fc600078e020f */
[----:B------:R-:W4:Y:S01]  /*6f20*/  @!P1 LDS.128 R20, [R4+0xc000] ;  /* 0x00c0000004149984 */ /* 0x000f220000000c00 */
[----:B------:R-:W-:Y:S01]  /*6f30*/  IMAD.IADD R11, R10, 0x1, R13 ;  /* 0x000000010a0b7824 */ /* 0x000fe200078e020d */
[----:B------:R-:W-:-:S04]  /*6f40*/  LEA R10, P4, R12, UR6, 0x1 ;  /* 0x000000060c0a7c11 */ /* 0x000fc8000f8808ff */
[----:B------:R-:W-:-:S05]  /*6f50*/  LEA.HI.X R11, R12, UR7, R11, 0x1, P4 ;  /* 0x000000070c0b7c11 */ /* 0x000fca000a0f0c0b */
[----:B-1----:R1:W-:Y:S04]  /*6f60*/  @!P0 STG.E.128 desc[UR16][R10.64+0x80], R24 ;  /* 0x000080180a008986 */ /* 0x0023e8000c101d10 */
[----:B----4-:R1:W-:Y:S02]  /*6f70*/  @!P1 STG.E.128 desc[UR16][R10.64], R20 ;  /* 0x000000140a009986 */ /* 0x0103e4000c101d10 */
.L_x_40:
[----:B------:R-:W-:Y:S05]  /*6f80*/  BSYNC B0 ;  /* 0x0000000000007941 */ /* 0x000fea0003800000 */
.L_x_39:
[----:B-1----:R1:W1:Y:S01]  /*6f90*/  LDS.128 R20, [R4+0xf000] ;  /* 0x00f0000004147984 */ /* 0x0022620000000c00 */
[----:B------:R-:W-:Y:S04]  /*6fa0*/  BSSY B0, `(.L_x_41) ;  /* 0x0000011000007945 */ /* 0x000fe80003800000 */
[----:B------:R-:W-:Y:S05]  /*6fb0*/  @P2 BRA `(.L_x_42) ;  /* 0x00000000003c2947 */ /* 0x000fea0003800000 */
[----:B-12---:R-:W-:Y:S01]  /*6fc0*/  IADD3 R4, P0, R0, 0x20, RZ ;  /* 0x0000002000047810 */ /* 0x006fe20007f1e0ff */
[----:B------:R-:W-:Y:S01]  /*6fd0*/  ULDC UR4, c[0x0][0x2d0] ;  /* 0x0000b40000047ab9 */ /* 0x000fe20000000800 */
[----:B------:R-:W-:Y:S01]  /*6fe0*/  ULDC.64 UR6, c[0x0][0x3f0] ;  /* 0x0000fc0000067ab9 */ /* 0x000fe20000000a00 */
[----:B------:R-:W-:Y:S02]  /*6ff0*/  ISETP.GE.AND P1, PT, R212, UR4, PT ;  /* 0x00000004d4007c0c */ /* 0x000fe4000bf26270 */
[----:B------:R-:W-:Y:S01]  /*7000*/  IMAD.X R9, RZ, RZ, R33, P0 ;  /* 0x000000ffff097224 */ /* 0x000fe200000e0621 */
[----:B------:R-:W-:-:S03]  /*7010*/  ISETP.GE.AND P0, PT, R225, UR4, PT ;  /* 0x00000004e1007c0c */ /* 0x000fc6000bf06270 */
[----:B------:R-:W-:Y:S01]  /*7020*/  IMAD R10, R9, R2, RZ ;  /* 0x00000002090a7224 */ /* 0x000fe200078e02ff */
[----:B------:R-:W-:-:S03]  /*7030*/  MOV R9, R14 ;  /* 0x0000000e00097202 */ /* 0x000fc60000000f00 */
[C---:B------:R-:W-:Y:S02]  /*7040*/  IMAD R3, R4.reuse, R3, R10 ;  /* 0x0000000304037224 */ /* 0x040fe400078e020a */
[----:B------:R-:W-:-:S04]  /*7050*/  IMAD.WIDE.U32 R8, R4, R2, R8 ;  /* 0x0000000204087225 */ /* 0x000fc800078e0008 */
[----:B------:R-:W-:Y:S01]  /*7060*/  IMAD.IADD R3, R3, 0x1, R9 ;  /* 0x0000000103037824 */ /* 0x000fe200078e0209 */
[----:B------:R-:W-:-:S04]  /*7070*/  LEA R2, P4, R8, UR6, 0x1 ;  /* 0x0000000608027c11 */ /* 0x000fc8000f8808ff */
[----:B------:R-:W-:-:S05]  /*7080*/  LEA.HI.X R3, R8, UR7, R3, 0x1, P4 ;  /* 0x0000000708037c11 */ /* 0x000fca000a0f0c03 */
[----:B----4-:R1:W-:Y:S04]  /*7090*/  @!P1 STG.E.128 desc[UR16][R2.64], R28 ;  /* 0x0000001c02009986 */ /* 0x0103e8000c101d10 */
[----:B------:R1:W-:Y:S02]  /*70a0*/  @!P0 STG.E.128 desc[UR16][R2.64+0x80], R20 ;  /* 0x0000801402008986 */ /* 0x0003e4000c101d10 */
.L_x_42:
[----:B------:R-:W-:Y:S05]  /*70b0*/  BSYNC B0 ;  /* 0x0000000000007941 */ /* 0x000fea0003800000 */
.L_x_41:
[-C--:B-1----:R-:W-:Y:S01]  /*70c0*/  IMAD.WIDE.U32 R2, R5, R16.reuse, R6 ;  /* 0x0000001005027225 */ /* 0x082fe200078e0006 */
[----:B------:R-:W-:Y:S01]  /*70d0*/  ULDC.64 UR6, c[0x0][0x470] ;  /* 0x00011c0000067ab9 */ /* 0x000fe20000000a00 */
[----:B------:R-:W-:Y:S02]  /*70e0*/  BSSY B0, `(.L_x_43) ;  /* 0x0000018000007945 */ /* 0x000fe40003800000 */
[----:B--2---:R-:W-:Y:S01]  /*70f0*/  IMAD R4, R18, R16, RZ ;  /* 0x0000001012047224 */ /* 0x004fe200078e02ff */
[----:B------:R-:W-:-:S03]  /*7100*/  IADD3 R2, P0, R19, R2, RZ ;  /* 0x0000000213027210 */ /* 0x000fc60007f1e0ff */
[----:B------:R-:W-:-:S05]  /*7110*/  IMAD R4, R5, R17, R4 ;  /* 0x0000001105047224 */ /* 0x000fca00078e0204 */
[----:B------:R-:W-:Y:S01]  /*7120*/  IADD3.X R3, R32, R3, R4, P0, !PT ;  /* 0x0000000320037210 */ /* 0x000fe200007fe404 */
[----:B------:R-:W-:-:S04]  /*7130*/  IMAD R4, R34, UR6, RZ ;  /* 0x0000000622047c24 */ /* 0x000fc8000f8e02ff */
[C---:B------:R-:W-:Y:S02]  /*7140*/  IMAD R4, R35.reuse, UR7, R4 ;  /* 0x0000000723047c24 */ /* 0x040fe4000f8e0204 */
[----:B------:R-:W-:-:S05]  /*7150*/  IMAD.WIDE.U32 R2, R35, UR6, R2 ;  /* 0x0000000623027c25 */ /* 0x000fca000f8e0002 */
[----:B------:R-:W-:Y:S01]  /*7160*/  IADD3 R8, R4, R3, RZ ;  /* 0x0000000304087210 */ /* 0x000fe20007ffe0ff */
[----:B------:R-:W-:Y:S06]  /*7170*/  @P3 BRA `(.L_x_44) ;  /* 0x0000000000383947 */ /* 0x000fec0003800000 */
[----:B------:R-:W-:Y:S01]  /*7180*/  MOV R5, R8 ;  /* 0x0000000800057202 */ /* 0x000fe20000000f00 */
[----:B------:R-:W-:Y:S01]  /*7190*/  IMAD.MOV.U32 R4, RZ, RZ, R2 ;  /* 0x000000ffff047224 */ /* 0x000fe200078e0002 */
[----:B------:R-:W-:Y:S01]  /*71a0*/  ULDC UR4, c[0x0][0x2d0] ;  /* 0x0000b40000047ab9 */ /* 0x000fe20000000800 */
[-C--:B------:R-:W-:Y:S01]  /*71b0*/  IMAD R9, R33, R16.reuse, RZ ;  /* 0x0000001021097224 */ /* 0x080fe200078e02ff */
[----:B------:R-:W-:Y:S01]  /*71c0*/  ISETP.GE.AND P1, PT, R212, UR4, PT ;  /* 0x00000004d4007c0c */ /* 0x000fe2000bf26270 */
[C---:B------:R-:W-:Y:S01]  /*71d0*/  IMAD.WIDE.U32 R6, R0.reuse, R16, R4 ;  /* 0x0000001000067225 */ /* 0x040fe200078e0004 */
[----:B------:R-:W-:Y:S01]  /*71e0*/  ISETP.GE.AND P0, PT, R225, UR4, PT ;  /* 0x00000004e1007c0c */ /* 0x000fe2000bf06270 */
[----:B------:R-:W-:Y:S02]  /*71f0*/  ULDC.64 UR6, c[0x0][0x3f8] ;  /* 0x0000fe0000067ab9 */ /* 0x000fe40000000a00 */
[----:B------:R-:W-:-:S04]  /*7200*/  IMAD R4, R0, R17, R9 ;  /* 0x0000001100047224 */ /* 0x000fc800078e0209 */
[----:B------:R-:W-:Y:S01]  /*7210*/  IMAD.IADD R5, R4, 0x1, R7 ;  /* 0x0000000104057824 */ /* 0x000fe200078e0207 */
[----:B------:R-:W-:-:S04]  /*7220*/  LEA R4, P3, R6, UR6, 0x1 ;  /* 0x0000000606047c11 */ /* 0x000fc8000f8608ff */
[----:B------:R-:W-:-:S05]  /*7230*/  LEA.HI.X R5, R6, UR7, R5, 0x1, P3 ;  /* 0x0000000706057c11 */ /* 0x000fca00098f0c05 */
[----:B---3--:R1:W-:Y:S04]  /*7240*/  @!P1 STG.E.128 desc[UR16][R4.64], R40 ;  /* 0x0000002804009986 */ /* 0x0083e8000c101d10 */
[----:B------:R1:W-:Y:S02]  /*7250*/  @!P0 STG.E.128 desc[UR16][R4.64+0x80], R36 ;  /* 0x0000802404008986 */ /* 0x0003e4000c101d10 */
.L_x_44:
[----:B------:R-:W-:Y:S05]  /*7260*/  BSYNC B0 ;  /* 0x0000000000007941 */ /* 0x000fea0003800000 */
.L_x_43:
[----:B------:R-:W-:Y:S05]  /*7270*/  @P2 BRA `(.L_x_15) ;  /* 0x00000000003c2947 */ /* 0x000fea0003800000 */
[----:B------:R-:W-:Y:S01]  /*7280*/  IADD3 R0, P0, R0, 0x20, RZ ;  /* 0x0000002000007810 */ /* 0x000fe20007f1e0ff */
[----:B------:R-:W-:Y:S01]  /*7290*/  ULDC UR4, c[0x0][0x2d0] ;  /* 0x0000b40000047ab9 */ /* 0x000fe20000000800 */
[----:B------:R-:W-:Y:S01]  /*72a0*/  ULDC.64 UR6, c[0x0][0x3f8] ;  /* 0x0000fe0000067ab9 */ /* 0x000fe20000000a00 */
[----:B------:R-:W-:Y:S02]  /*72b0*/  ISETP.GE.AND P1, PT, R212, UR4, PT ;  /* 0x00000004d4007c0c */ /* 0x000fe4000bf26270 */
[----:B------:R-:W-:Y:S01]  /*72c0*/  IMAD.X R3, RZ, RZ, R33, P0 ;  /* 0x000000ffff037224 */ /* 0x000fe200000e0621 */
[----:B------:R-:W-:-:S03]  /*72d0*/  ISETP.GE.AND P0, PT, R225, UR4, PT ;  /* 0x00000004e1007c0c */ /* 0x000fc6000bf06270 */
[----:B------:R-:W-:Y:S01]  /*72e0*/  IMAD R6, R3, R16, RZ ;  /* 0x0000001003067224 */ /* 0x000fe200078e02ff */
[----:B------:R-:W-:-:S03]  /*72f0*/  MOV R3, R8 ;  /* 0x0000000800037202 */ /* 0x000fc60000000f00 */
[----:B-1----:R-:W-:-:S04]  /*7300*/  IMAD.WIDE.U32 R4, R0, R16, R2 ;  /* 0x0000001000047225 */ /* 0x002fc800078e0002 */
[----:B------:R-:W-:Y:S01]  /*7310*/  IMAD R0, R0, R17, R6 ;  /* 0x0000001100007224 */ /* 0x000fe200078e0206 */
[----:B------:R-:W-:-:S03]  /*7320*/  LEA R2, P2, R4, UR6, 0x1 ;  /* 0x0000000604027c11 */ /* 0x000fc6000f8408ff */
[----:B------:R-:W-:-:S05]  /*7330*/  IMAD.IADD R0, R0, 0x1, R5 ;  /* 0x0000000100007824 */ /* 0x000fca00078e0205 */
[----:B------:R-:W-:-:S05]  /*7340*/  LEA.HI.X R3, R4, UR7, R0, 0x1, P2 ;  /* 0x0000000704037c11 */ /* 0x000fca00090f0c00 */
[----:B------:R2:W-:Y:S04]  /*7350*/  @!P1 STG.E.128 desc[UR16][R2.64], R48 ;  /* 0x0000003002009986 */ /* 0x0005e8000c101d10 */
[----:B------:R2:W-:Y:S02]  /*7360*/  @!P0 STG.E.128 desc[UR16][R2.64+0x80], R44 ;  /* 0x0000802c02008986 */ /* 0x0005e4000c101d10 */
.L_x_15:
[----:B------:R-:W-:Y:S05]  /*7370*/  BSYNC B1 ;  /* 0x0000000000017941 */ /* 0x000fea0003800000 */
.L_x_1:
[----:B------:R-:W3:Y:S02]  /*7380*/  LDC R0, c[0x0][0xc] ;  /* 0x00000300ff007b82 */ /* 0x000ee40000000800 */
[----:B---3--:R-:W-:-:S04]  /*7390*/  IADD3 R245, R0, R245, RZ ;  /* 0x000000f500f57210 */ /* 0x008fc80007ffe0ff */
[----:B------:R-:W-:-:S13]  /*73a0*/  ISETP.GE.AND P0, PT, R245, UR14, PT ;  /* 0x0000000ef5007c0c */ /* 0x000fda000bf06270 */
[----:B------:R-:W-:Y:S05]  /*73b0*/  @P0 BRA `(.L_x_45) ;  /* 0x0000000000040947 */ /* 0x000fea0003800000 */
[----:B------:R-:W-:Y:S05]  /*73c0*/  BRA `(.L_x_46) ;  /* 0xffffff9400547947 */ /* 0x000fea000383ffff */
.L_x_45:
[----:B------:R-:W-:Y:S05]  /*73d0*/  EXIT ;  /* 0x000000000000794d */ /* 0x000fea0003800000 */
.L_x_47:
[----:B------:R-:W-:-:S00]  /*73e0*/  BRA `(.L_x_47) ;  /* 0xfffffffc00fc7947 */ /* 0x000fc0000383ffff */
[----:B------:R-:W-:-:S00]  /*73f0*/  NOP ;  /* 0x0000000000007918 */ /* 0x000fc00000000000 */
        /* <DEDUP_REMOVED lines=8> */
.L_x_1066:


//--------------------- .text._ZN5flash44flash_bwd_dq_dk_dv_loop_seqk_parallel_kernelI23Flash_bwd_kernel_traitsILi128ELi64ELi64ELi8ELi4ELi2ELi2ELb1ELb0EN7cutlass10bfloat16_tE19Flash_kernel_traitsILi128ELi64ELi64ELi8ES3_EELb0ELb1ELb0ELb0ELb1ELb1ELb0EEEvNS_16Flash_bwd_paramsE --------------------------
	.section	.text._ZN5flash44flash_bwd_dq_dk_dv_loop_seqk_parallel_kernelI23Flash_bwd_kernel_traitsILi128ELi64ELi64ELi8ELi4ELi2ELi2ELb1ELb0EN7cutlass10bfloat16_tE19Flash_kernel_traitsILi128ELi64ELi64ELi8ES3_EELb0ELb1ELb0ELb0ELb1ELb1ELb0EEEvNS_16Flash_bwd_paramsE,"ax",@progbits
	.align	128
        .global         _ZN5flash44flash_bwd_dq_dk_dv_loop_seqk_parallel_kernelI23Flash_bwd_kernel_traitsILi128ELi64ELi64ELi8ELi4ELi2ELi2ELb1ELb0EN7cutlass10bfloat16_tE19Flash_kernel_traitsILi128ELi64ELi64ELi8ES3_EELb0ELb1ELb0ELb0ELb1ELb1ELb0EEEvNS_16Flash_bwd_paramsE
        .type           _ZN5flash44flash_bwd_dq_dk_dv_loop_seqk_parallel_kernelI23Flash_bwd_kernel_traitsILi128ELi64ELi64ELi8ELi4ELi2ELi2ELb1ELb0EN7cutlass10bfloat16_tE19Flash_kernel_traitsILi128ELi64ELi64ELi8ES3_EELb0ELb1ELb0ELb0ELb1ELb1ELb0EEEvNS_16Flash_bwd_paramsE,@function
        .size           _ZN5flash44flash_bwd_dq_dk_dv_loop_seqk_parallel_kernelI23Flash_bwd_kernel_traitsILi128ELi64ELi64ELi8ELi4ELi2ELi2ELb1ELb0EN7cutlass10bfloat16_tE19Flash_kernel_traitsILi128ELi64ELi64ELi8ES3_EELb0ELb1ELb0ELb0ELb1ELb1ELb0EEEvNS_16Flash_bwd_paramsE,(.L_x_1067 - _ZN5flash44flash_bwd_dq_dk_dv_loop_seqk_parallel_kernelI23Flash_bwd_kernel_traitsILi128ELi64ELi64ELi8ELi4ELi2ELi2ELb1ELb0EN7cutlass10bfloat16_tE19Flash_kernel_traitsILi128ELi64ELi64ELi8ES3_EELb0ELb1ELb0ELb0ELb1ELb1ELb0EEEvNS_16Flash_bwd_paramsE)
        .other          _ZN5flash44flash_bwd_dq_dk_dv_loop_seqk_parallel_kernelI23Flash_bwd_kernel_traitsILi128ELi64ELi64ELi8ELi4ELi2ELi2ELb1ELb0EN7cutlass10bfloat16_tE19Flash_kernel_traitsILi128ELi64ELi64ELi8ES3_EELb0ELb1ELb0ELb0ELb1ELb1ELb0EEEvNS_16Flash_bwd_paramsE,@"STO_CUDA_ENTRY STV_DEFAULT"
_ZN5flash44flash_bwd_dq_dk_dv_loop_seqk_parallel_kernelI23Flash_bwd_kernel_traitsILi128ELi64ELi64ELi8ELi4ELi2ELi2ELb1ELb0EN7cutlass10bfloat16_tE19Flash_kernel_traitsILi128ELi64ELi64ELi8ES3_EELb0ELb1ELb0ELb0ELb1ELb1ELb0EEEvNS_16Flash_bwd_paramsE:
.text._ZN5flash44flash_bwd_dq_dk_dv_loop_seqk_parallel_kernelI23Flash_bwd_kernel_traitsILi128ELi64ELi64ELi8ELi4ELi2ELi2ELb1ELb0EN7cutlass10bfloat16_tE19Flash_kernel_traitsILi128ELi64ELi64ELi8ES3_EELb0ELb1ELb0ELb0ELb1ELb1ELb0EEEvNS_16Flash_bwd_paramsE:
[----:B------:R-:W-:Y:S08]  /*0000*/  LDC R1, c[0x0][0x28] ;  /* 0x00000a00ff017b82 */ /* 0x000ff00000000800 */
[----:B------:R-:W1:Y:S01]  /*0010*/  S2UR UR9, SR_CTAID.X ;  /* 0x00000000000979c3 */ /* 0x000e620000002500 */
[----:B------:R-:W-:Y:S02]  /*0020*/  ULDC UR5, c[0x0][0x2c8] ;  /* 0x0000b20000057ab9 */ /* 0x000fe40000000800 */
[----:B------:R-:W-:-:S04]  /*0030*/  UIADD3 UR5, UR5, 0x3f, URZ ;  /* 0x0000003f05057890 */ /* 0x000fc8000fffe03f */
[----:B------:R-:W-:-:S04]  /*0040*/  USHF.R.S32.HI UR4, URZ, 0x1f, UR5 ;  /* 0x0000001f3f047899 */ /* 0x000fc80008011405 */
[----:B------:R-:W-:-:S04]  /*0050*/  ULEA.HI UR4, UR4, UR5, URZ, 0x6 ;  /* 0x0000000504047291 */ /* 0x000fc8000f8f303f */
[----:B------:R-:W-:-:S04]  /*0060*/  USHF.R.S32.HI UR4, URZ, 0x6, UR4 ;  /* 0x000000063f047899 */ /* 0x000fc80008011404 */
[----:B-1----:R-:W-:-:S06]  /*0070*/  UISETP.GE.AND UP0, UPT, UR9, UR4, UPT ;  /* 0x000000040900728c */ /* 0x002fcc000bf06270 */
[----:B------:R-:W-:-:S13]  /*0080*/  PLOP3.LUT P0, PT, PT, PT, UP0, 0x80, 0x0 ;  /* 0x000000000000781c */ /* 0x000fda0003f0f008 */
[----:B------:R-:W-:Y:S05]  /*0090*/  @P0 EXIT ;  /* 0x000000000000094d */ /* 0x000fea0003800000 */
[----:B------:R-:W1:Y:S01]  /*00a0*/  S2R R218, SR_TID.X ;  /* 0x0000000000da7919 */ /* 0x000e620000002100 */
[----:B------:R-:W2:Y:S01]  /*00b0*/  S2UR UR5, SR_CgaCtaId ;  /* 0x00000000000579c3 */ /* 0x000ea20000008800 */
[----:B------:R-:W-:Y:S01]  /*00c0*/  UMOV UR4, 0x400 ;  /* 0x0000040000047882 */ /* 0x000fe20000000000 */
[----:B------:R-:W-:Y:S01]  /*00d0*/  IMAD.MOV.U32 R229, RZ, RZ, -0x10 ;  /* 0xfffffff0ffe57424 */ /* 0x000fe200078e00ff */
[----:B------:R-:W-:Y:S01]  /*00e0*/  ULDC.64 UR52, c[0x0][0x208] ;  /* 0x0000820000347ab9 */ /* 0x000fe20000000a00 */
[----:B------:R-:W-:-:S04]  /*00f0*/  UMOV UR26, 0xffffc000 ;  /* 0xffffc000001a7882 */ /* 0x000fc80000000000 */
[----:B------:R-:W3:Y:S08]  /*0100*/  LDC R221, c[0x0][0x2c4] ;  /* 0x0000b100ffdd7b82 */ /* 0x000ef00000000800 */
[----:B------:R-:W4:Y:S08]  /*0110*/  S2UR UR8, SR_CTAID.Z ;  /* 0x00000000000879c3 */ /* 0x000f300000002700 */
[----:B------:R-:W5:Y:S01]  /*0120*/  S2UR UR7, SR_CTAID.Y ;  /* 0x00000000000779c3 */ /* 0x000f620000002600 */
[----:B--2---:R-:W-:-:S04]  /*0130*/  ULEA UR5, UR5, UR4, 0x18 ;  /* 0x0000000405057291 */ /* 0x004fc8000f8ec03f */
[----:B------:R-:W-:Y:S01]  /*0140*/  UIADD3 UR13, UR5, 0xc000, URZ ;  /* 0x0000c000050d7890 */ /* 0x000fe2000fffe03f */
[----:B-1----:R-:W-:Y:S02]  /*0150*/  SHF.R.S32.HI R11, RZ, 0x1f, R218 ;  /* 0x0000001fff0b7819 */ /* 0x002fe400000114da */
[----:B------:R-:W1:Y:S01]  /*0160*/  S2UR UR6, SR_CTAID.Z ;  /* 0x00000000000679c3 */ /* 0x000e620000002700 */
[----:B------:R-:W-:Y:S01]  /*0170*/  UIADD3 UR4, UR5, 0x10000, URZ ;  /* 0x0001000005047890 */ /* 0x000fe2000fffe03f */
[CC--:B------:R-:W-:Y:S02]  /*0180*/  LEA.HI R7, R11.reuse, R218.reuse, RZ, 0x4 ;  /* 0x000000da0b077211 */ /* 0x0c0fe400078f20ff */
[----:B------:R-:W-:Y:S02]  /*0190*/  LEA.HI R13, R11, R218, RZ, 0x5 ;  /* 0x000000da0b0d7211 */ /* 0x000fe400078f28ff */
[----:B------:R-:W-:Y:S02]  /*01a0*/  SHF.R.S32.HI R0, RZ, 0x4, R7 ;  /* 0x00000004ff007819 */ /* 0x000fe40000011407 */
[----:B------:R-:W2:Y:S01]  /*01b0*/  S2UR UR10, SR_CTAID.Y ;  /* 0x00000000000a79c3 */ /* 0x000ea20000002600 */
[--C-:B------:R-:W-:Y:S01]  /*01c0*/  SHF.R.S32.HI R2, RZ, 0x5, R13.reuse ;  /* 0x00000005ff027819 */ /* 0x100fe2000001140d */
[----:B----4-:R-:W-:Y:S01]  /*01d0*/  USHF.R.S32.HI UR12, URZ, 0x1f, UR8 ;  /* 0x0000001f3f0c7899 */ /* 0x010fe20008011408 */
[----:B------:R-:W-:-:S02]  /*01e0*/  SHF.R.S32.HI R5, RZ, 0x1f, R13 ;  /* 0x0000001fff057819 */ /* 0x000fc4000001140d */
[CC--:B------:R-:W-:Y:S02]  /*01f0*/  LEA.HI R214, R11.reuse, R218.reuse, RZ, 0x3 ;  /* 0x000000da0bd67211 */ /* 0x0c0fe400078f18ff */
[----:B------:R-:W-:Y:S01]  /*0200*/  LEA.HI R15, R11, R218, RZ, 0x2 ;  /* 0x000000da0b0f7211 */ /* 0x000fe200078f10ff */
[----:B-----5:R-:W-:Y:S01]  /*0210*/  USHF.R.S32.HI UR11, URZ, 0x1f, UR7 ;  /* 0x0000001f3f0b7899 */ /* 0x020fe20008011407 */
[----:B------:R-:W-:Y:S02]  /*0220*/  LEA.HI R6, R7, R0, RZ, 0x1 ;  /* 0x0000000007067211 */ /* 0x000fe400078f08ff */
[-C--:B------:R-:W-:Y:S02]  /*0230*/  LEA.HI R5, R5, R2.reuse, RZ, 0x2 ;  /* 0x0000000205057211 */ /* 0x080fe400078f10ff */
[----:B------:R-:W-:Y:S02]  /*0240*/  LEA.HI R3, R13, R2, RZ, 0x1 ;  /* 0x000000020d037211 */ /* 0x000fe400078f08ff */
[----:B------:R-:W-:-:S02]  /*0250*/  LOP3.LUT R7, R7, 0xfffffff0, RZ, 0xc0, !PT ;  /* 0xfffffff007077812 */ /* 0x000fc400078ec0ff */
[----:B------:R-:W-:Y:S02]  /*0260*/  SHF.R.S32.HI R220, RZ, 0x3, R214 ;  /* 0x00000003ffdc7819 */ /* 0x000fe400000114d6 */
[----:B------:R-:W-:Y:S01]  /*0270*/  LOP3.LUT R19, R214, 0xfffffff8, RZ, 0xc0, !PT ;  /* 0xfffffff8d6137812 */ /* 0x000fe200078ec0ff */
[----:B------:R-:W-:Y:S01]  /*0280*/  IMAD.IADD R7, R218, 0x1, -R7 ;  /* 0x00000001da077824 */ /* 0x000fe200078e0a07 */
[--C-:B------:R-:W-:Y:S01]  /*0290*/  SHF.R.S32.HI R17, RZ, 0x2, R15.reuse ;  /* 0x00000002ff117819 */ /* 0x100fe2000001140f */
[----:B------:R-:W-:Y:S01]  /*02a0*/  IMAD.SHL.U32 R9, R220, 0x40, RZ ;  /* 0x00000040dc097824 */ /* 0x000fe200078e00ff */
[----:B------:R-:W-:Y:S01]  /*02b0*/  SHF.R.S32.HI R224, RZ, 0x1f, R15 ;  /* 0x0000001fffe07819 */ /* 0x000fe2000001140f */
[----:B------:R-:W-:Y:S01]  /*02c0*/  IMAD.IADD R4, R218, 0x1, -R19 ;  /* 0x00000001da047824 */ /* 0x000fe200078e0a13 */
[----:B------:R-:W-:Y:S02]  /*02d0*/  LOP3.LUT R5, R5, 0xfffffffc, RZ, 0xc0, !PT ;  /* 0xfffffffc05057812 */ /* 0x000fe400078ec0ff */
[----:B------:R-:W-:Y:S01]  /*02e0*/  LOP3.LUT R3, R3, 0xfffffffe, RZ, 0xc0, !PT ;  /* 0xfffffffe03037812 */ /* 0x000fe200078ec0ff */
[----:B------:R-:W-:Y:S01]  /*02f0*/  IMAD.SHL.U32 R222, R4, 0x8, RZ ;  /* 0x0000000804de7824 */ /* 0x000fe200078e00ff */
[----:B------:R-:W-:Y:S01]  /*0300*/  LOP3.LUT R13, R13, 0xffffffe0, RZ, 0xc0, !PT ;  /* 0xffffffe00d0d7812 */ /* 0x000fe200078ec0ff */
[----:B------:R-:W-:Y:S01]  /*0310*/  IMAD.IADD R5, R2, 0x1, -R5 ;  /* 0x0000000102057824 */ /* 0x000fe200078e0a05 */
[----:B------:R-:W-:Y:S01]  /*0320*/  LEA.HI R224, R224, R17, RZ, 0x3 ;  /* 0x00000011e0e07211 */ /* 0x000fe200078f18ff */
[----:B------:R-:W-:Y:S01]  /*0330*/  IMAD.IADD R3, R2, 0x1, -R3 ;  /* 0x0000000102037824 */ /* 0x000fe200078e0a03 */
[----:B------:R-:W-:Y:S01]  /*0340*/  LOP3.LUT R6, R6, 0xfffffffe, RZ, 0xc0, !PT ;  /* 0xfffffffe06067812 */ /* 0x000fe200078ec0ff */
[----:B------:R-:W-:Y:S01]  /*0350*/  IMAD.IADD R13, R218, 0x1, -R13 ;  /* 0x00000001da0d7824 */ /* 0x000fe200078e0a0d */
[----:B------:R-:W-:-:S02]  /*0360*/  LOP3.LUT R9, R9, 0x1c0, RZ, 0xc0, !PT ;  /* 0x000001c009097812 */ /* 0x000fc400078ec0ff */
[----:B------:R-:W-:Y:S01]  /*0370*/  LOP3.LUT R224, R224, 0xfffffff8, RZ, 0xc0, !PT ;  /* 0xfffffff8e0e07812 */ /* 0x000fe200078ec0ff */
[----:B------:R-:W-:Y:S01]  /*0380*/  IMAD.IADD R6, R0, 0x1, -R6 ;  /* 0x0000000100067824 */ /* 0x000fe200078e0a06 */
[----:B------:R-:W-:Y:S02]  /*0390*/  SHF.R.S32.HI R2, RZ, 0x1f, R7 ;  /* 0x0000001fff027819 */ /* 0x000fe40000011407 */
[----:B------:R-:W-:Y:S01]  /*03a0*/  SHF.R.U32.HI R8, RZ, 0x3, R9 ;  /* 0x00000003ff087819 */ /* 0x000fe20000011609 */
[----:B------:R-:W-:Y:S01]  /*03b0*/  IMAD.IADD R224, R17, 0x1, -R224 ;  /* 0x0000000111e07824 */ /* 0x000fe200078e0ae0 */
[----:B------:R-:W-:Y:S01]  /*03c0*/  LEA.HI R2, R2, R7, RZ, 0x3 ;  /* 0x0000000702027211 */ /* 0x000fe200078f18ff */
[----:B------:R-:W-:Y:S01]  /*03d0*/  IMAD.SHL.U32 R12, R6, 0x200, RZ ;  /* 0x00000200060c7824 */ /* 0x000fe200078e00ff */
[----:B------:R-:W-:Y:S02]  /*03e0*/  SHF.R.S32.HI R0, RZ, 0x1f, R13 ;  /* 0x0000001fff007819 */ /* 0x000fe4000001140d */
[----:B------:R-:W-:-:S02]  /*03f0*/  LOP3.LUT R9, R9, 0x38, R222, 0xf8, !PT ;  /* 0x0000003809097812 */ /* 0x000fc400078ef8de */
[C---:B------:R-:W-:Y:S01]  /*0400*/  LOP3.LUT R10, R2.reuse, 0xfffffff8, RZ, 0xc0, !PT ;  /* 0xfffffff8020a7812 */ /* 0x040fe200078ec0ff */
[----:B------:R-:W-:Y:S01]  /*0410*/  IMAD.SHL.U32 R2, R2, 0x40, RZ ;  /* 0x0000004002027824 */ /* 0x000fe200078e00ff */
[----:B------:R-:W-:Y:S01]  /*0420*/  LEA.HI R0, R0, R13, RZ, 0x2 ;  /* 0x0000000d00007211 */ /* 0x000fe200078f10ff */
[----:B------:R-:W-:Y:S01]  /*0430*/  IMAD.SHL.U32 R13, R4, 0x40, RZ ;  /* 0x00000040040d7824 */ /* 0x000fe200078e00ff */
[----:B------:R-:W-:Y:S01]  /*0440*/  LOP3.LUT R8, R9, R8, RZ, 0x3c, !PT ;  /* 0x0000000809087212 */ /* 0x000fe200078e3cff */
[----:B------:R-:W-:Y:S01]  /*0450*/  IMAD.IADD R7, R7, 0x1, -R10 ;  /* 0x0000000107077824 */ /* 0x000fe200078e0a0a */
[----:B------:R-:W-:Y:S01]  /*0460*/  LOP3.LUT R9, R224, 0x1, RZ, 0xc0, !PT ;  /* 0x00000001e0097812 */ /* 0x000fe200078ec0ff */
[----:B------:R-:W-:Y:S01]  /*0470*/  IMAD.SHL.U32 R10, R3, 0x10, RZ ;  /* 0x00000010030a7824 */ /* 0x000fe200078e00ff */
[----:B------:R-:W-:Y:S01]  /*0480*/  LOP3.LUT R15, R15, 0x7ffffffc, RZ, 0xc0, !PT ;  /* 0x7ffffffc0f0f7812 */ /* 0x000fe200078ec0ff */
[----:B------:R-:W-:Y:S01]  /*0490*/  IMAD.SHL.U32 R7, R7, 0x40, RZ ;  /* 0x0000004007077824 */ /* 0x000fe200078e00ff */
[----:B------:R-:W-:-:S02]  /*04a0*/  ISETP.NE.U32.AND P0, PT, R9, 0x1, PT ;  /* 0x000000010900780c */ /* 0x000fc40003f05070 */
[----:B------:R-:W-:Y:S02]  /*04b0*/  LOP3.LUT R13, R13, 0x1c0, RZ, 0xc0, !PT ;  /* 0x000001c00d0d7812 */ /* 0x000fe400078ec0ff */
[CC--:B------:R-:W-:Y:S02]  /*04c0*/  LEA.HI R9, R11.reuse, R218.reuse, RZ, 0x7 ;  /* 0x000000da0b097211 */ /* 0x0c0fe400078f38ff */
[----:B------:R-:W-:Y:S02]  /*04d0*/  LEA.HI R11, R11, R218, RZ, 0x6 ;  /* 0x000000da0b0b7211 */ /* 0x000fe400078f30ff */
[C---:B------:R-:W-:Y:S02]  /*04e0*/  LOP3.LUT P4, RZ, R4.reuse, 0x2, RZ, 0xc0, !PT ;  /* 0x0000000204ff7812 */ /* 0x040fe4000788c0ff */
[----:B------:R-:W-:Y:S01]  /*04f0*/  LOP3.LUT P3, RZ, R4, 0x4, RZ, 0xc0, !PT ;  /* 0x0000000404ff7812 */ /* 0x000fe2000786c0ff */
[C---:B------:R-:W-:Y:S01]  /*0500*/  IMAD.IADD R4, R218.reuse, 0x1, -R15 ;  /* 0x00000001da047824 */ /* 0x040fe200078e0a0f */
[----:B------:R-:W-:Y:S01]  /*0510*/  LOP3.LUT R15, R13, 0x10, R10, 0xf8, !PT ;  /* 0x000000100d0f7812 */ /* 0x000fe200078ef80a */
[----:B------:R-:W-:Y:S01]  /*0520*/  IMAD.SHL.U32 R218, R218, 0x2, RZ ;  /* 0x00000002dada7824 */ /* 0x000fe200078e00ff */
[----:B------:R-:W-:Y:S01]  /*0530*/  SHF.R.S32.HI R9, RZ, 0x7, R9 ;  /* 0x00000007ff097819 */ /* 0x000fe20000011409 */
[----:B------:R-:W-:Y:S01]  /*0540*/  IMAD.SHL.U32 R4, R4, 0x2, RZ ;  /* 0x0000000204047824 */ /* 0x000fe200078e00ff */
[----:B------:R-:W-:Y:S01]  /*0550*/  SHF.R.S32.HI R11, RZ, 0x6, R11 ;  /* 0x00000006ff0b7819 */ /* 0x000fe2000001140b */
[----:B------:R-:W-:Y:S01]  /*0560*/  IMAD.SHL.U32 R10, R6, 0x20, RZ ;  /* 0x00000020060a7824 */ /* 0x000fe200078e00ff */
[C---:B------:R-:W-:Y:S01]  /*0570*/  R2P PR, R224.reuse, 0x6 ;  /* 0x00000006e0007804 */ /* 0x040fe20000000000 */
[----:B------:R-:W-:Y:S01]  /*0580*/  IMAD.SHL.U32 R224, R224, 0x40, RZ ;  /* 0x00000040e0e07824 */ /* 0x000fe200078e00ff */
[----:B------:R-:W-:Y:S01]  /*0590*/  LOP3.LUT R212, R15, 0x8, R214, 0xf8, !PT ;  /* 0x000000080fd47812 */ /* 0x000fe200078ef8d6 */
[----:B------:R-:W-:Y:S01]  /*05a0*/  IMAD R15, R9, 0x800, R12 ;  /* 0x00000800090f7824 */ /* 0x000fe200078e020c */
[----:B------:R-:W-:Y:S01]  /*05b0*/  LOP3.LUT R7, R7, 0x1c0, RZ, 0xc0, !PT ;  /* 0x000001c007077812 */ /* 0x000fe200078ec0ff */
[----:B------:R-:W-:Y:S01]  /*05c0*/  IMAD R219, R11, 0x200, R8 ;  /* 0x000002000bdb7824 */ /* 0x000fe200078e0208 */
[----:B------:R-:W-:Y:S01]  /*05d0*/  LOP3.LUT R224, R224, 0x1c0, RZ, 0xc0, !PT ;  /* 0x000001c0e0e07812 */ /* 0x000fe200078ec0ff */
[----:B------:R-:W-:Y:S01]  /*05e0*/  IMAD.SHL.U32 R9, R9, 0x20, RZ ;  /* 0x0000002009097824 */ /* 0x000fe200078e00ff */
[----:B------:R-:W-:Y:S01]  /*05f0*/  LOP3.LUT R214, R13, 0x8, R214, 0xf8, !PT ;  /* 0x000000080dd67812 */ /* 0x000fe200078ef8d6 */
[----:B------:R-:W-:Y:S01]  /*0600*/  IMAD.SHL.U32 R11, R11, 0x8, RZ ;  /* 0x000000080b0b7824 */ /* 0x000fe200078e00ff */
[----:B------:R-:W-:-:S02]  /*0610*/  SHF.R.U32.HI R8, RZ, 0x3, R224 ;  /* 0x00000003ff087819 */ /* 0x000fc400000116e0 */
[----:B------:R-:W-:Y:S02]  /*0620*/  LOP3.LUT R218, R9, 0x6, R218, 0xf8, !PT ;  /* 0x0000000609da7812 */ /* 0x000fe400078ef8da */
[----:B------:R-:W-:Y:S02]  /*0630*/  LOP3.LUT R11, R11, 0x18, RZ, 0xc0, !PT ;  /* 0x000000180b0b7812 */ /* 0x000fe400078ec0ff */
[----:B------:R-:W-:Y:S02]  /*0640*/  LOP3.LUT R9, R224, 0x20, R9, 0xf8, !PT ;  /* 0x00000020e0097812 */ /* 0x000fe400078ef809 */
[----:B------:R-:W-:Y:S02]  /*0650*/  LOP3.LUT R224, R8, R224, R11, 0x1e, !PT ;  /* 0x000000e008e07212 */ /* 0x000fe400078e1e0b */
[----:B------:R-:W-:Y:S01]  /*0660*/  LOP3.LUT R9, R9, R8, RZ, 0x3c, !PT ;  /* 0x0000000809097212 */ /* 0x000fe200078e3cff */
[----:B------:R-:W-:Y:S01]  /*0670*/  IMAD R8, R5, 0x400, R4 ;  /* 0x0000040005087824 */ /* 0x000fe200078e0204 */
[----:B------:R-:W-:-:S02]  /*0680*/  SHF.R.U32.HI R13, RZ, 0x3, R13 ;  /* 0x00000003ff0d7819 */ /* 0x000fc4000001160d */
[----:B------:R-:W-:Y:S01]  /*0690*/  LOP3.LUT R215, R11, 0x20, R10, 0xf8, !PT ;  /* 0x000000200bd77812 */ /* 0x000fe200078ef80a */
[----:B------:R-:W-:Y:S01]  /*06a0*/  IMAD.SHL.U32 R10, R6, 0x8, RZ ;  /* 0x00000008060a7824 */ /* 0x000fe200078e00ff */
[----:B------:R-:W-:Y:S01]  /*06b0*/  SHF.R.U32.HI R6, RZ, 0x3, R7 ;  /* 0x00000003ff067819 */ /* 0x000fe20000011607 */
[----:B------:R-:W-:Y:S01]  /*06c0*/  IMAD.IADD R225, R8, 0x1, R9 ;  /* 0x0000000108e17824 */ /* 0x000fe200078e0209 */
[----:B------:R-:W-:Y:S02]  /*06d0*/  SHF.R.S32.HI R8, RZ, 0x2, R0 ;  /* 0x00000002ff087819 */ /* 0x000fe40000011400 */
[----:B------:R-:W-:Y:S02]  /*06e0*/  LOP3.LUT R0, R2, 0xfffffe00, RZ, 0xc0, !PT ;  /* 0xfffffe0002007812 */ /* 0x000fe400078ec0ff */
[----:B------:R-:W-:Y:S01]  /*06f0*/  LOP3.LUT R214, R214, R13, RZ, 0x3c, !PT ;  /* 0x0000000dd6d67212 */ /* 0x000fe200078e3cff */
[----:B------:R-:W-:Y:S01]  /*0700*/  IMAD R2, R5, 0x10, R8 ;  /* 0x0000001005027824 */ /* 0x000fe200078e0208 */
[----:B------:R-:W-:Y:S01]  /*0710*/  LOP3.LUT R211, R7, 0x8, R10, 0xf8, !PT ;  /* 0x0000000807d37812 */ /* 0x000fe200078ef80a */
[----:B------:R-:W-:Y:S01]  /*0720*/  IMAD R216, R5, 0x400, R0 ;  /* 0x0000040005d87824 */ /* 0x000fe200078e0200 */
[----:B------:R-:W-:Y:S01]  /*0730*/  LOP3.LUT R215, R6, R215, R7, 0x1e, !PT ;  /* 0x000000d706d77212 */ /* 0x000fe200078e1e07 */
[----:B------:R-:W-:Y:S01]  /*0740*/  IMAD R7, R3, 0x400, R4 ;  /* 0x0000040003077824 */ /* 0x000fe200078e0204 */
[----:B------:R-:W-:Y:S01]  /*0750*/  LOP3.LUT R211, R211, R6, RZ, 0x3c, !PT ;  /* 0x00000006d3d37212 */ /* 0x000fe200078e3cff */
[----:B------:R-:W-:Y:S01]  /*0760*/  IMAD R4, R3, 0x400, R0 ;  /* 0x0000040003047824 */ /* 0x000fe200078e0200 */
[----:B------:R-:W-:Y:S01]  /*0770*/  LEA R225, R225, UR5, 0x1 ;  /* 0x00000005e1e17c11 */ /* 0x000fe2000f8e08ff */
[----:B------:R-:W-:Y:S01]  /*0780*/  IMAD.IADD R214, R15, 0x1, R214 ;  /* 0x000000010fd67824 */ /* 0x000fe200078e02d6 */
[----:B------:R-:W-:Y:S01]  /*0790*/  LOP3.LUT R212, R12, R212, R13, 0xf6, !PT ;  /* 0x000000d40cd47212 */ /* 0x000fe200078ef60d */
[----:B------:R-:W-:Y:S01]  /*07a0*/  IMAD.MOV.U32 R3, RZ, RZ, 0x20 ;  /* 0x00000020ff037424 */ /* 0x000fe200078e00ff */
[----:B------:R-:W-:Y:S01]  /*07b0*/  LOP3.LUT R215, R215, R0, RZ, 0xfc, !PT ;  /* 0x00000000d7d77212 */ /* 0x000fe200078efcff */
[----:B------:R-:W-:Y:S01]  /*07c0*/  IMAD.IADD R224, R7, 0x1, R224 ;  /* 0x0000000107e07824 */ /* 0x000fe200078e02e0 */
[----:B---3--:R-:W-:Y:S01]  /*07d0*/  IADD3 R221, R2, 0x1, -R221 ;  /* 0x0000000102dd7810 */ /* 0x008fe20007ffe8dd */
[----:B------:R-:W-:Y:S01]  /*07e0*/  IMAD.MOV.U32 R5, RZ, RZ, 0x40 ;  /* 0x00000040ff057424 */ /* 0x000fe200078e00ff */
[----:B------:R-:W-:Y:S01]  /*07f0*/  SEL R3, R3, 0xffffffe0, !P4 ;  /* 0xffffffe003037807 */ /* 0x000fe20006000000 */
[----:B------:R-:W-:Y:S01]  /*0800*/  IMAD.SHL.U32 R214, R214, 0x2, RZ ;  /* 0x00000002d6d67824 */ /* 0x000fe200078e00ff */
[----:B------:R-:W-:Y:S01]  /*0810*/  SEL R229, R229, 0x10, !P0 ;  /* 0x00000010e5e57807 */ /* 0x000fe20004000000 */
[----:B------:R-:W-:Y:S01]  /*0820*/  IMAD.IADD R216, R216, 0x1, R211 ;  /* 0x00000001d8d87824 */ /* 0x000fe200078e02d3 */
[----:B------:R-:W-:Y:S01]  /*0830*/  SEL R5, R5, 0xffffffc0, !P3 ;  /* 0xffffffc005057807 */ /* 0x000fe20005800000 */
[----:B------:R-:W-:Y:S01]  /*0840*/  IMAD.IADD R211, R211, 0x1, R4 ;  /* 0x00000001d3d37824 */ /* 0x000fe200078e0204 */
[----:B------:R-:W-:Y:S01]  /*0850*/  IADD3 R0, R3, UR13, R214 ;  /* 0x0000000d03007c10 */ /* 0x000fe2000fffe0d6 */
[----:B------:R-:W-:Y:S01]  /*0860*/  VIADD R2, R214, UR5 ;  /* 0x00000005d6027c36 */ /* 0x000fe20008000000 */
[----:B------:R-:W-:Y:S01]  /*0870*/  LEA R224, R224, UR13, 0x1 ;  /* 0x0000000de0e07c11 */ /* 0x000fe2000f8e08ff */
[C---:B------:R-:W-:Y:S01]  /*0880*/  VIADD R226, R225.reuse, 0x20 ;  /* 0x00000020e1e27836 */ /* 0x040fe20000000000 */
[----:B------:R-:W-:Y:S01]  /*0890*/  LEA R212, R212, UR5, 0x1 ;  /* 0x00000005d4d47c11 */ /* 0x000fe2000f8e08ff */
[----:B------:R-:W-:Y:S01]  /*08a0*/  @P1 VIADD R226, R225, 0xffffffe0 ;  /* 0xffffffe0e1e21836 */ /* 0x000fe20000000000 */
[----:B------:R-:W-:Y:S01]  /*08b0*/  LEA R211, R211, UR4, 0x1 ;  /* 0x00000004d3d37c11 */ /* 0x000fe2000f8e08ff */
[----:B------:R-:W-:-:S02]  /*08c0*/  IMAD.IADD R3, R3, 0x1, R2 ;  /* 0x0000000103037824 */ /* 0x000fc400078e0202 */
[----:B------:R-:W-:Y:S02]  /*08d0*/  IMAD.IADD R213, R5, 0x1, R0 ;  /* 0x0000000105d57824 */ /* 0x000fe400078e0200 */
[C---:B------:R-:W-:Y:S02]  /*08e0*/  VIADD R227, R224.reuse, 0x40 ;  /* 0x00000040e0e37836 */ /* 0x040fe40000000000 */
[----:B------:R-:W-:Y:S02]  /*08f0*/  IMAD.IADD R228, R225, 0x1, R229 ;  /* 0x00000001e1e47824 */ /* 0x000fe400078e02e5 */
[C---:B------:R-:W-:Y:S02]  /*0900*/  IMAD.IADD R2, R5.reuse, 0x1, R2 ;  /* 0x0000000105027824 */ /* 0x040fe400078e0202 */
[----:B------:R-:W-:Y:S02]  /*0910*/  IMAD.IADD R0, R5, 0x1, R212 ;  /* 0x0000000105007824 */ /* 0x000fe400078e02d4 */
[----:B------:R-:W-:-:S02]  /*0920*/  @P2 VIADD R227, R224, 0xffffffc0 ;  /* 0xffffffc0e0e32836 */ /* 0x000fc40000000000 */
[----:B-12---:R-:W-:-:S07]  /*0930*/  IMAD.IADD R229, R229, 0x1, R226 ;  /* 0x00000001e5e57824 */ /* 0x006fce00078e02e2 */
.L_x_56:
[----:B------:R-:W-:Y:S02]  /*0940*/  ULDC.64 UR14, c[0x0][0x308] ;  /* 0x0000c200000e7ab9 */ /* 0x000fe40000000a00 */
[----:B------:R-:W-:-:S04]  /*0950*/  UISETP.NE.U32.AND UP1, UPT, UR14, URZ, UPT ;  /* 0x0000003f0e00728c */ /* 0x000fc8000bf25070 */
[----:B------:R-:W-:-:S03]  /*0960*/  UISETP.NE.AND.EX UP1, UPT, UR15, URZ, UPT, UP1 ;  /* 0x0000003f0f00728c */ /* 0x000fc6000bf25310 */
[----:B------:R-:W-:Y:S02]  /*0970*/  ULDC.64 UR14, c[0x0][0x300] ;  /* 0x0000c000000e7ab9 */ /* 0x000fe40000000a00 */
[----:B------:R-:W-:Y:S02]  /*0980*/  ISETP.NE.U32.AND P1, PT, RZ, UR14, PT ;  /* 0x0000000eff007c0c */ /* 0x000fe4000bf25070 */
[----:B------:R-:W-:Y:S02]  /*0990*/  PLOP3.LUT P0, PT, PT, PT, UP1, 0x80, 0x0 ;  /* 0x000000000000781c */ /* 0x000fe40003f0f018 */
[----:B------:R-:W-:Y:S02]  /*09a0*/  ISETP.NE.AND.EX P1, PT, RZ, UR15, PT, P1 ;  /* 0x0000000fff007c0c */ /* 0x000fe4000bf25310 */
[----:B------:R-:W-:-:S09]  /*09b0*/  @UP1 ULDC.64 UR14, c[0x0][0x308] ;  /* 0x0000c200000e1ab9 */ /* 0x000fd20000000a00 */
[----:B-1----:R-:W1:Y:S02]  /*09c0*/  @P0 S2R R4, SR_CTAID.Y ;  /* 0x0000000000040919 */ /* 0x002e640000002600 */
[----:B------:R-:W2:Y:S01]  /*09d0*/  @P1 LDC.64 R6, c[0x0][0x300] ;  /* 0x0000c000ff061b82 */ /* 0x000ea20000000a00 */
[----:B------:R-:W2:Y:S01]  /*09e0*/  @P1 S2R R5, SR_CTAID.Y ;  /* 0x0000000000051919 */ /* 0x000ea20000002600 */
[----:B-1----:R-:W-:Y:S01]  /*09f0*/  @P0 R2UR UR4, R4 ;  /* 0x00000000040402ca */ /* 0x002fe200000e0000 */
[----:B--2---:R-:W-:-:S05]  /*0a00*/  @P1 IMAD.WIDE R8, R5, 0x4, R6 ;  /* 0x0000000405081825 */ /* 0x004fca00078e0206 */
[----:B------:R-:W2:Y:S07]  /*0a10*/  @P1 LDG.E R5, desc[UR52][R8.64] ;  /* 0x0000003408051981 */ /* 0x000eae000c1e1900 */
[----:B------:R-:W-:-:S06]  /*0a20*/  @UP1 UIMAD.WIDE UR14, UR4, 0x4, UR14 ;  /* 0x00000004040e18a5 */ /* 0x000fcc000f8e020e */
[----:B------:R-:W-:Y:S02]  /*0a30*/  IMAD.U32 R6, RZ, RZ, UR14 ;  /* 0x0000000eff067e24 */ /* 0x000fe4000f8e00ff */
[----:B------:R-:W-:Y:S01]  /*0a40*/  IMAD.U32 R7, RZ, RZ, UR15 ;  /* 0x0000000fff077e24 */ /* 0x000fe2000f8e00ff */
[----:B------:R-:W-:Y:S01]  /*0a50*/  UMOV UR24, URZ ;  /* 0x0000003f00187c82 */ /* 0x000fe20008000000 */
[----:B------:R-:W-:-:S03]  /*0a60*/  @!UP1 ULDC.64 UR14, c[0x0][0x318] ;  /* 0x0000c600000e9ab9 */ /* 0x000fc60000000a00 */
[----:B------:R-:W3:Y:S01]  /*0a70*/  @P0 LDG.E R4, desc[UR52][R6.64] ;  /* 0x0000003406040981 */ /* 0x000ee2000c1e1900 */
[----:B------:R-:W-:-:S04]  /*0a80*/  @!UP1 UISETP.NE.U32.AND UP0, UPT, UR14, URZ, UPT ;  /* 0x0000003f0e00928c */ /* 0x000fc8000bf05070 */
[----:B------:R-:W-:-:S03]  /*0a90*/  @!UP1 UISETP.NE.AND.EX UP0, UPT, UR15, URZ, UPT, UP0 ;  /* 0x0000003f0f00928c */ /* 0x000fc6000bf05300 */
[----:B------:R-:W-:Y:S02]  /*0aa0*/  @!UP1 ULDC.64 UR14, c[0x0][0x2c8] ;  /* 0x0000b200000e9ab9 */ /* 0x000fe40000000a00 */
[----:B------:R-:W-:Y:S02]  /*0ab0*/  @!UP1 USEL UR15, UR15, URZ, UP0 ;  /* 0x0000003f0f0f9287 */ /* 0x000fe40008000000 */
[----:B------:R-:W-:Y:S01]  /*0ac0*/  USHF.L.U32 UR13, UR9, 0x6, URZ ;  /* 0x00000006090d7899 */ /* 0x000fe2000800063f */
[----:B--2---:R-:W-:Y:S02]  /*0ad0*/  @P1 R2UR UR24, R5 ;  /* 0x00000000051812ca */ /* 0x004fe400000e0000 */
[----:B---3--:R-:W-:-:S13]  /*0ae0*/  @P0 R2UR UR51, R4 ;  /* 0x00000000043302ca */ /* 0x008fda00000e0000 */
[----:B------:R-:W-:Y:S02]  /*0af0*/  @UP1 UIADD3 UR51, UR51, -UR24, URZ ;  /* 0x8000001833331290 */ /* 0x000fe4000fffe03f */
[----:B------:R-:W-:-:S04]  /*0b00*/  @!UP1 UIADD3 UR51, UR15, UR14, -UR24 ;  /* 0x0000000e0f339290 */ /* 0x000fc8000fffe818 */
[----:B------:R-:W-:-:S06]  /*0b10*/  UISETP.GE.AND UP0, UPT, UR13, UR51, UPT ;  /* 0x000000330d00728c */ /* 0x000fcc000bf06270 */
[----:B------:R-:W-:-:S13]  /*0b20*/  PLOP3.LUT P0, PT, PT, PT, UP0, 0x80, 0x0 ;  /* 0x000000000000781c */ /* 0x000fda0003f0f008 */
[----:B-----5:R-:W-:Y:S05]  /*0b30*/  @P0 BRA `(.L_x_48) ;  /* 0x0000004800240947 */ /* 0x020fea0003800000 */
[----:B------:R-:W-:Y:S01]  /*0b40*/  ULDC.U8 UR4, c[0x0][0x3d8] ;  /* 0x0000f60000047ab9 */ /* 0x000fe20000000000 */
[----:B------:R-:W-:Y:S01]  /*0b50*/  ULDC UR27, c[0x0][0x270] ;  /* 0x00009c00001b7ab9 */ /* 0x000fe20000000800 */
[----:B------:R-:W-:Y:S02]  /*0b60*/  UISETP.NE.AND UP0, UPT, UR4, URZ, UPT ;  /* 0x0000003f0400728c */ /* 0x000fe4000bf05270 */
[----:B------:R-:W-:Y:S01]  /*0b70*/  USHF.R.S32.HI UR30, URZ, 0x1f, UR27 ;  /* 0x0000001f3f1e7899 */ /* 0x000fe2000801141b */
[----:B------:R-:W-:Y:S01]  /*0b80*/  ULDC UR4, c[0x0][0x2c4] ;  /* 0x0000b10000047ab9 */ /* 0x000fe20000000800 */
[----:B------:R-:W-:Y:S01]  /*0b90*/  ULDC.U8 UR29, c[0x0][0x480] ;  /* 0x00012000001d7ab9 */ /* 0x000fe20000000000 */
[----:B------:R-:W-:Y:S01]  /*0ba0*/  UIADD3 UR15, UR4, 0x3f, URZ ;  /* 0x0000003f040f7890 */ /* 0x000fe2000fffe03f */
[----:B------:R-:W-:-:S03]  /*0bb0*/  PLOP3.LUT P0, PT, PT, PT, UP0, 0x80, 0x0 ;  /* 0x000000000000781c */ /* 0x000fc60003f0f008 */
[----:B------:R-:W-:Y:S02]  /*0bc0*/  USHF.R.S32.HI UR21, URZ, 0x1f, UR15 ;  /* 0x0000001f3f157899 */ /* 0x000fe4000801140f */
[----:B------:R-:W-:Y:S01]  /*0bd0*/  @UP0 UMOV UR22, UR10 ;  /* 0x0000000a00160c82 */ /* 0x000fe20008000000 */
[----:B------:R-:W-:Y:S01]  /*0be0*/  @UP0 UMOV UR31, UR6 ;  /* 0x00000006001f0c82 */ /* 0x000fe20008000000 */
[----:B------:R-:W-:Y:S01]  /*0bf0*/  @UP0 UIMAD UR14, UR22, UR4, URZ ;  /* 0x00000004160e02a4 */ /* 0x000fe2000f8e023f */
[----:B------:R-:W-:Y:S02]  /*0c00*/  @UP0 ULDC UR28, c[0x0][0x2e4] ;  /* 0x0000b900001c0ab9 */ /* 0x000fe40000000800 */
[----:B------:R-:W-:Y:S01]  /*0c10*/  @!UP0 UMOV UR22, UR10 ;  /* 0x0000000a00168c82 */ /* 0x000fe20008000000 */
[----:B------:R-:W-:Y:S02]  /*0c20*/  @UP0 UIMAD UR28, UR31, UR28, UR14 ;  /* 0x0000001c1f1c02a4 */ /* 0x000fe4000f8e020e */
[----:B------:R-:W-:Y:S01]  /*0c30*/  ULEA.HI UR21, UR21, UR15, URZ, 0x6 ;  /* 0x0000000f15157291 */ /* 0x000fe2000f8f303f */
[----:B------:R-:W-:-:S02]  /*0c40*/  @!UP0 UMOV UR31, UR6 ;  /* 0x00000006001f8c82 */ /* 0x000fc40008000000 */
[----:B------:R-:W-:Y:S02]  /*0c50*/  @!UP0 UIMAD UR14, UR22, UR27, UR31 ;  /* 0x0000001b160e82a4 */ /* 0x000fe4000f8e021f */
[----:B------:R-:W-:Y:S02]  /*0c60*/  USHF.R.S32.HI UR21, URZ, 0x6, UR21 ;  /* 0x000000063f157899 */ /* 0x000fe40008011415 */
[----:B------:R-:W-:Y:S01]  /*0c70*/  @!UP0 UIMAD UR28, UR14, UR4, URZ ;  /* 0x000000040e1c82a4 */ /* 0x000fe2000f8e023f */
[----:B------:R-:W-:Y:S11]  /*0c80*/  @!P0 BRA `(.L_x_49) ;  /* 0x0000000000208947 */ /* 0x000ff60003800000 */
[----:B------:R-:W-:Y:S01]  /*0c90*/  ULDC UR25, c[0x0][0x2d4] ;  /* 0x0000b50000197ab9 */ /* 0x000fe20000000800 */
[----:B------:R-:W-:Y:S01]  /*0ca0*/  ULDC UR15, c[0x0][0x2c0] ;  /* 0x0000b000000f7ab9 */ /* 0x000fe20000000800 */
[----:B------:R-:W-:Y:S01]  /*0cb0*/  UIADD3 UR16, UR25, 0x80, URZ ;  /* 0x0000008019107890 */ /* 0x000fe2000fffe03f */
[----:B------:R-:W-:Y:S02]  /*0cc0*/  ULDC UR14, c[0x0][0x2e4] ;  /* 0x0000b900000e7ab9 */ /* 0x000fe40000000800 */
[----:B------:R-:W-:Y:S02]  /*0cd0*/  ULEA UR14, UR15, UR14, 0x7 ;  /* 0x0000000e0f0e7291 */ /* 0x000fe4000f8e383f */
[----:B------:R-:W-:-:S04]  /*0ce0*/  UIMAD UR16, UR16, UR22, URZ ;  /* 0x00000016101072a4 */ /* 0x000fc8000f8e023f */
[----:B------:R-:W-:Y:S01]  /*0cf0*/  UIMAD UR20, UR14, UR31, UR16 ;  /* 0x0000001f0e1472a4 */ /* 0x000fe2000f8e0210 */
[----:B------:R-:W-:Y:S11]  /*0d00*/  BRA `(.L_x_50) ;  /* 0x00000000000c7947 */ /* 0x000ff60003800000 */
.L_x_49:
[----:B------:R-:W-:Y:S01]  /*0d10*/  UIMAD UR20, UR22, UR27, UR31 ;  /* 0x0000001b161472a4 */ /* 0x000fe2000f8e021f */
[----:B------:R-:W-:-:S03]  /*0d20*/  ULDC UR25, c[0x0][0x2d4] ;  /* 0x0000b50000197ab9 */ /* 0x000fc60000000800 */
[----:B------:R-:W-:-:S12]  /*0d30*/  UIMAD UR20, UR20, UR25, URZ ;  /* 0x00000019141472a4 */ /* 0x000fd8000f8e023f */
.L_x_50:
[----:B------:R-:W1:Y:S01]  /*0d40*/  LDC R16, c[0x0][0x278] ;  /* 0x00009e00ff107b82 */ /* 0x000e620000000800 */
[----:B------:R-:W2:Y:S01]  /*0d50*/  S2R R6, SR_TID.X ;  /* 0x0000000000067919 */ /* 0x000ea20000002100 */
[----:B------:R-:W-:Y:S01]  /*0d60*/  ULEA UR32, UR21, 0xffffffc0, 0x6 ;  /* 0xffffffc015207891 */ /* 0x000fe2000f8e303f */
[----:B------:R-:W-:Y:S01]  /*0d70*/  IMAD.U32 R7, RZ, RZ, UR31 ;  /* 0x0000001fff077e24 */ /* 0x000fe2000f8e00ff */
[----:B------:R-:W-:Y:S01]  /*0d80*/  SHF.R.S32.HI R17, RZ, 0x1f, R220 ;  /* 0x0000001fff117819 */ /* 0x000fe200000114dc */
[----:B------:R-:W-:Y:S01]  /*0d90*/  USHF.R.S32.HI UR34, URZ, 0x1f, UR22 ;  /* 0x0000001f3f227899 */ /* 0x000fe20008011416 */
[--C-:B------:R-:W-:Y:S01]  /*0da0*/  SHF.R.S32.HI R223, RZ, 0x1f, R222.reuse ;  /* 0x0000001fffdf7819 */ /* 0x100fe200000114de */
[----:B------:R-:W-:Y:S01]  /*0db0*/  USHF.R.S32.HI UR33, URZ, 0x1f, UR32 ;  /* 0x0000001f3f217899 */ /* 0x000fe20008011420 */
[----:B------:R-:W3:Y:S01]  /*0dc0*/  LDC.64 R14, c[0x0][0x240] ;  /* 0x00009000ff0e7b82 */ /* 0x000ee20000000a00 */
[----:B------:R-:W-:Y:S01]  /*0dd0*/  IABS R7, R7 ;  /* 0x0000000700077213 */ /* 0x000fe20000000000 */
[----:B------:R-:W-:Y:S01]  /*0de0*/  ULDC.64 UR14, c[0x0][0x418] ;  /* 0x00010600000e7ab9 */ /* 0x000fe20000000a00 */
[----:B------:R-:W-:Y:S01]  /*0df0*/  IADD3 R31, P0, R220, UR32, RZ ;  /* 0x00000020dc1f7c10 */ /* 0x000fe2000ff1e0ff */
[----:B------:R-:W-:Y:S01]  /*0e00*/  UIMAD UR16, UR34, UR14, URZ ;  /* 0x0000000e221072a4 */ /* 0x000fe2000f8e023f */
[----:B------:R-:W-:Y:S01]  /*0e10*/  IMAD.U32 R23, RZ, RZ, UR14 ;  /* 0x0000000eff177e24 */ /* 0x000fe2000f8e00ff */
[----:B------:R-:W-:Y:S01]  /*0e20*/  USHF.R.S32.HI UR23, URZ, 0x1f, UR24 ;  /* 0x0000001f3f177899 */ /* 0x000fe20008011418 */
[----:B------:R-:W-:Y:S01]  /*0e30*/  IADD3.X R21, R17, UR33, RZ, P0, !PT ;  /* 0x0000002111157c10 */ /* 0x000fe200087fe4ff */
[----:B------:R-:W-:Y:S01]  /*0e40*/  UIMAD UR15, UR22, UR15, UR16 ;  /* 0x0000000f160f72a4 */ /* 0x000fe2000f8e0210 */
[----:B------:R-:W-:Y:S01]  /*0e50*/  IMAD.WIDE.U32 R22, R23, UR22, R222 ;  /* 0x0000001617167c25 */ /* 0x000fe2000f8e00de */
[----:B------:R-:W-:Y:S01]  /*0e60*/  UIADD3 UR24, UP0, UR13, UR24, URZ ;  /* 0x000000180d187290 */ /* 0x000fe2000ff1e03f */
[----:B------:R-:W-:Y:S01]  /*0e70*/  ISETP.NE.AND P3, PT, RZ, UR29, PT ;  /* 0x0000001dff007c0c */ /* 0x000fe2000bf65270 */
[----:B------:R-:W-:Y:S01]  /*0e80*/  USHF.R.S32.HI UR18, URZ, 0x1f, UR31 ;  /* 0x0000001f3f127899 */ /* 0x000fe2000801141f */
[----:B------:R-:W-:Y:S01]  /*0e90*/  LEA R232, R219, UR5, 0x1 ;  /* 0x00000005dbe87c11 */ /* 0x000fe2000f8e08ff */
[----:B------:R-:W-:Y:S01]  /*0ea0*/  VIADD R23, R23, UR15 ;  /* 0x0000000f17177c36 */ /* 0x000fe20008000000 */
[----:B------:R-:W-:Y:S01]  /*0eb0*/  ULDC.64 UR14, c[0x0][0x228] ;  /* 0x00008a00000e7ab9 */ /* 0x000fe20000000a00 */
[----:B-1----:R-:W-:Y:S01]  /*0ec0*/  IABS R9, R16 ;  /* 0x0000001000097213 */ /* 0x002fe20000000000 */
[----:B------:R-:W-:Y:S01]  /*0ed0*/  UIMAD UR16, UR34, UR14, URZ ;  /* 0x0000000e221072a4 */ /* 0x000fe2000f8e023f */
[----:B------:R-:W-:Y:S01]  /*0ee0*/  IMAD.U32 R32, RZ, RZ, UR14 ;  /* 0x0000000eff207e24 */ /* 0x000fe2000f8e00ff */
[----:B------:R-:W-:Y:S01]  /*0ef0*/  USHF.R.S32.HI UR14, URZ, 0x1f, UR13 ;  /* 0x0000001f3f0e7899 */ /* 0x000fe2000801140d */
[----:B------:R-:W1:Y:S01]  /*0f00*/  I2F.RP R5, R9 ;  /* 0x0000000900057306 */ /* 0x000e620000209400 */
[----:B------:R-:W-:-:S02]  /*0f10*/  UIMAD UR15, UR22, UR15, UR16 ;  /* 0x0000000f160f72a4 */ /* 0x000fc4000f8e0210 */
[----:B------:R-:W-:Y:S01]  /*0f20*/  UIADD3.X UR23, UR23, UR14, URZ, UP0, !UPT ;  /* 0x0000000e17177290 */ /* 0x000fe200087fe43f */
[----:B---3--:R-:W-:Y:S01]  /*0f30*/  IMAD.WIDE.U32 R24, R31, R14, R222 ;  /* 0x0000000e1f187225 */ /* 0x008fe200078e00de */
[----:B------:R-:W-:Y:S01]  /*0f40*/  ULDC.64 UR16, c[0x0][0x258] ;  /* 0x0000960000107ab9 */ /* 0x000fe20000000a00 */
[----:B------:R-:W-:Y:S02]  /*0f50*/  UIADD3 UR28, UR32, UR28, URZ ;  /* 0x0000001c201c7290 */ /* 0x000fe4000fffe03f */
[----:B------:R-:W-:Y:S01]  /*0f60*/  IMAD.U32 R28, RZ, RZ, UR16 ;  /* 0x00000010ff1c7e24 */ /* 0x000fe2000f8e00ff */
[----:B-1----:R-:W1:Y:S02]  /*0f70*/  MUFU.RCP R10, R5 ;  /* 0x00000005000a7308 */ /* 0x002e640000001000 */
[----:B-1----:R-:W-:Y:S01]  /*0f80*/  VIADD R10, R10, 0xffffffe ;  /* 0x0ffffffe0a0a7836 */ /* 0x002fe20000000000 */
[----:B--2---:R-:W-:-:S05]  /*0f90*/  SHF.R.S32.HI R5, RZ, 0x1f, R6 ;  /* 0x0000001fff057819 */ /* 0x004fca0000011406 */
[----:B------:R-:W1:Y:S01]  /*0fa0*/  F2I.FTZ.U32.TRUNC.NTZ R11, R10 ;  /* 0x0000000a000b7305 */ /* 0x000e62000021f000 */
[----:B------:R-:W-:-:S04]  /*0fb0*/  LEA.HI R8, R5, R6, RZ, 0x5 ;  /* 0x0000000605087211 */ /* 0x000fc800078f28ff */
[----:B------:R-:W-:Y:S01]  /*0fc0*/  LOP3.LUT R13, R8, 0xffffffe0, RZ, 0xc0, !PT ;  /* 0xffffffe0080d7812 */ /* 0x000fe200078ec0ff */
[----:B-1----:R-:W-:Y:S02]  /*0fd0*/  IMAD.MOV R4, RZ, RZ, -R11 ;  /* 0x000000ffff047224 */ /* 0x002fe400078e0a0b */
[----:B------:R-:W-:Y:S02]  /*0fe0*/  IMAD.MOV.U32 R10, RZ, RZ, RZ ;  /* 0x000000ffff0a7224 */ /* 0x000fe400078e00ff */
[----:B------:R-:W-:-:S04]  /*0ff0*/  IMAD R4, R4, R9, RZ ;  /* 0x0000000904047224 */ /* 0x000fc800078e02ff */
[----:B------:R-:W-:Y:S02]  /*1000*/  IMAD.HI.U32 R4, R11, R4, R10 ;  /* 0x000000040b047227 */ /* 0x000fe400078e000a */
[----:B------:R-:W1:Y:S04]  /*1010*/  LDC.64 R10, c[0x0][0x250] ;  /* 0x00009400ff0a7b82 */ /* 0x000e680000000a00 */
[----:B------:R-:W-:-:S04]  /*1020*/  IMAD.HI.U32 R19, R4, R7, RZ ;  /* 0x0000000704137227 */ /* 0x000fc800078e00ff */
[----:B------:R-:W-:Y:S02]  /*1030*/  IMAD.MOV R12, RZ, RZ, -R19 ;  /* 0x000000ffff0c7224 */ /* 0x000fe400078e0a13 */
[----:B------:R-:W-:Y:S02]  /*1040*/  IMAD R4, R21, R14, RZ ;  /* 0x0000000e15047224 */ /* 0x000fe400078e02ff */
[----:B------:R-:W-:Y:S02]  /*1050*/  IMAD R12, R9, R12, R7 ;  /* 0x0000000c090c7224 */ /* 0x000fe400078e0207 */
[----:B------:R-:W-:Y:S02]  /*1060*/  IMAD R7, R31, R15, R4 ;  /* 0x0000000f1f077224 */ /* 0x000fe400078e0204 */
[----:B------:R-:W-:Y:S01]  /*1070*/  IMAD.IADD R4, R6, 0x1, -R13 ;  /* 0x0000000106047824 */ /* 0x000fe200078e0a0d */
[----:B------:R-:W-:Y:S01]  /*1080*/  ISETP.GT.U32.AND P1, PT, R9, R12, PT ;  /* 0x0000000c0900720c */ /* 0x000fe20003f24070 */
[----:B------:R-:W-:Y:S01]  /*1090*/  IMAD.IADD R25, R25, 0x1, R7 ;  /* 0x0000000119197824 */ /* 0x000fe200078e0207 */
[----:B------:R-:W-:-:S02]  /*10a0*/  SHF.R.S32.HI R7, RZ, 0x5, R8 ;  /* 0x00000005ff077819 */ /* 0x000fc40000011408 */
[----:B------:R-:W-:Y:S01]  /*10b0*/  SHF.R.S32.HI R8, RZ, 0x1f, R8 ;  /* 0x0000001fff087819 */ /* 0x000fe20000011408 */
[----:B------:R-:W-:Y:S01]  /*10c0*/  IMAD.WIDE.U32 R32, R32, UR22, R24 ;  /* 0x0000001620207c25 */ /* 0x000fe2000f8e0018 */
[----:B------:R-:W-:Y:S02]  /*10d0*/  SHF.R.S32.HI R231, RZ, 0x1f, R4 ;  /* 0x0000001fffe77819 */ /* 0x000fe40000011404 */
[----:B------:R-:W-:Y:S01]  /*10e0*/  LEA.HI R8, R8, R7, RZ, 0x2 ;  /* 0x0000000708087211 */ /* 0x000fe200078f10ff */
[----:B-1----:R-:W-:Y:S01]  /*10f0*/  IMAD R18, R10, UR23, RZ ;  /* 0x000000170a127c24 */ /* 0x002fe2000f8e02ff */
[----:B------:R-:W-:Y:S01]  /*1100*/  LEA.HI R231, R231, R4, RZ, 0x2 ;  /* 0x00000004e7e77211 */ /* 0x000fe200078f10ff */
[----:B------:R-:W-:Y:S01]  /*1110*/  VIADD R33, R33, UR15 ;  /* 0x0000000f21217c36 */ /* 0x000fe20008000000 */
[----:B------:R-:W-:Y:S01]  /*1120*/  LOP3.LUT R8, R8, 0xfffffffc, RZ, 0xc0, !PT ;  /* 0xfffffffc08087812 */ /* 0x000fe200078ec0ff */
[----:B------:R-:W-:Y:S01]  /*1130*/  @!P1 IMAD.IADD R12, R12, 0x1, -R9 ;  /* 0x000000010c0c9824 */ /* 0x000fe200078e0a09 */
[----:B------:R-:W-:Y:S01]  /*1140*/  SHF.R.S32.HI R231, RZ, 0x2, R231 ;  /* 0x00000002ffe77819 */ /* 0x000fe200000114e7 */
[----:B------:R-:W-:Y:S01]  /*1150*/  @!P1 VIADD R19, R19, 0x1 ;  /* 0x0000000113139836 */ /* 0x000fe20000000000 */
[----:B------:R-:W-:Y:S01]  /*1160*/  ISETP.NE.AND P1, PT, R16, RZ, PT ;  /* 0x000000ff1000720c */ /* 0x000fe20003f25270 */
[----:B------:R-:W-:Y:S01]  /*1170*/  IMAD.IADD R8, R7, 0x1, -R8 ;  /* 0x0000000107087824 */ /* 0x000fe200078e0a08 */
[----:B------:R-:W-:Y:S01]  /*1180*/  ISETP.GE.U32.AND P2, PT, R12, R9, PT ;  /* 0x000000090c00720c */ /* 0x000fe20003f46070 */
[----:B------:R-:W-:Y:S01]  /*1190*/  IMAD.WIDE.U32 R26, R10, UR24, R222 ;  /* 0x000000180a1a7c25 */ /* 0x000fe2000f8e00de */
[----:B------:R-:W1:Y:S01]  /*11a0*/  LDC.64 R12, c[0x0][0x420] ;  /* 0x00010800ff0c7b82 */ /* 0x000e620000000a00 */
[----:B------:R-:W-:-:S02]  /*11b0*/  ULDC.64 UR14, c[0x0][0x238] ;  /* 0x00008e00000e7ab9 */ /* 0x000fc40000000a00 */
[----:B------:R-:W-:Y:S01]  /*11c0*/  IMAD R231, R8, 0x10, R231 ;  /* 0x0000001008e77824 */ /* 0x000fe200078e02e7 */
[----:B------:R-:W-:Y:S01]  /*11d0*/  LOP3.LUT R8, R16, UR31, RZ, 0x3c, !PT ;  /* 0x0000001f10087c12 */ /* 0x000fe2000f8e3cff */
[----:B------:R-:W-:Y:S01]  /*11e0*/  IMAD R18, R11, UR24, R18 ;  /* 0x000000180b127c24 */ /* 0x000fe2000f8e0212 */
[----:B------:R-:W-:Y:S01]  /*11f0*/  UIMAD UR19, UR34, UR14, URZ ;  /* 0x0000000e221372a4 */ /* 0x000fe2000f8e023f */
[----:B------:R-:W-:Y:S01]  /*1200*/  IMAD.U32 R24, RZ, RZ, UR14 ;  /* 0x0000000eff187e24 */ /* 0x000fe2000f8e00ff */
[----:B------:R-:W-:Y:S01]  /*1210*/  ISETP.GE.AND P0, PT, R8, RZ, PT ;  /* 0x000000ff0800720c */ /* 0x000fe20003f06270 */
[----:B------:R-:W-:Y:S01]  /*1220*/  IMAD.IADD R27, R27, 0x1, R18 ;  /* 0x000000011b1b7824 */ /* 0x000fe200078e0212 */
[----:B------:R-:W2:Y:S01]  /*1230*/  LDC.64 R8, c[0x0][0x248] ;  /* 0x00009200ff087b82 */ /* 0x000ea20000000a00 */
[----:B------:R-:W-:Y:S01]  /*1240*/  @P2 VIADD R19, R19, 0x1 ;  /* 0x0000000113132836 */ /* 0x000fe20000000000 */
[----:B------:R-:W-:Y:S01]  /*1250*/  UIMAD UR19, UR22, UR15, UR19 ;  /* 0x0000000f161372a4 */ /* 0x000fe2000f8e0213 */
[----:B------:R-:W-:Y:S01]  /*1260*/  IMAD.WIDE.U32 R24, R24, UR22, R26 ;  /* 0x0000001618187c25 */ /* 0x000fe2000f8e001a */
[----:B------:R-:W-:Y:S01]  /*1270*/  SHF.R.S32.HI R230, RZ, 0x1f, R231 ;  /* 0x0000001fffe67819 */ /* 0x000fe200000114e7 */
[----:B------:R-:W-:-:S02]  /*1280*/  ULDC.64 UR14, c[0x0][0x268] ;  /* 0x00009a00000e7ab9 */ /* 0x000fc40000000a00 */
[----:B------:R-:W-:Y:S01]  /*1290*/  IMAD.WIDE.U32 R28, R28, UR31, R32 ;  /* 0x0000001f1c1c7c25 */ /* 0x000fe2000f8e0020 */
[----:B------:R-:W-:-:S03]  /*12a0*/  SHF.L.U64.HI R230, R231, 0x2, R230 ;  /* 0x00000002e7e67819 */ /* 0x000fc600000102e6 */
[----:B------:R-:W-:Y:S01]  /*12b0*/  @!P0 IMAD.MOV R19, RZ, RZ, -R19 ;  /* 0x000000ffff138224 */ /* 0x000fe200078e0a13 */
[----:B------:R-:W-:Y:S01]  /*12c0*/  @!P1 LOP3.LUT R19, RZ, R16, RZ, 0x33, !PT ;  /* 0x00000010ff139212 */ /* 0x000fe200078e33ff */
[----:B------:R-:W-:Y:S01]  /*12d0*/  VIADD R25, R25, UR19 ;  /* 0x0000001319197c36 */ /* 0x000fe20008000000 */
[----:B------:R-:W-:Y:S01]  /*12e0*/  UIMAD UR19, UR18, UR16, URZ ;  /* 0x00000010121372a4 */ /* 0x000fe2000f8e023f */
[----:B-1----:R-:W-:Y:S01]  /*12f0*/  IMAD R20, R21, R12, RZ ;  /* 0x0000000c15147224 */ /* 0x002fe200078e02ff */
[----:B------:R-:W-:Y:S01]  /*1300*/  SHF.R.S32.HI R18, RZ, 0x1f, R19 ;  /* 0x0000001fff127819 */ /* 0x000fe20000011413 */
[----:B------:R-:W-:Y:S01]  /*1310*/  IMAD.WIDE.U32 R24, R19, UR14, R24 ;  /* 0x0000000e13187c25 */ /* 0x000fe2000f8e0018 */
[----:B------:R-:W-:-:S03]  /*1320*/  UIMAD UR19, UR31, UR17, UR19 ;  /* 0x000000111f1372a4 */ /* 0x000fc6000f8e0213 */
[----:B------:R-:W-:Y:S01]  /*1330*/  IMAD R16, R18, UR14, RZ ;  /* 0x0000000e12107c24 */ /* 0x000fe2000f8e02ff */
[----:B------:R-:W-:Y:S01]  /*1340*/  ULDC.64 UR16, c[0x0][0x210] ;  /* 0x0000840000107ab9 */ /* 0x000fe20000000a00 */
[----:B------:R-:W-:Y:S01]  /*1350*/  IMAD R20, R31, R13, R20 ;  /* 0x0000000d1f147224 */ /* 0x000fe200078e0214 */
[C---:B------:R-:W-:Y:S01]  /*1360*/  LEA R240, P0, R28.reuse, UR16, 0x1 ;  /* 0x000000101cf07c11 */ /* 0x040fe2000f8008ff */
[----:B------:R-:W-:Y:S02]  /*1370*/  VIADD R21, R29, UR19 ;  /* 0x000000131d157c36 */ /* 0x000fe40008000000 */
[----:B------:R-:W-:Y:S01]  /*1380*/  IMAD R16, R19, UR15, R16 ;  /* 0x0000000f13107c24 */ /* 0x000fe2000f8e0210 */
[----:B------:R-:W-:Y:S01]  /*1390*/  ULDC.64 UR14, c[0x0][0x428] ;  /* 0x00010a00000e7ab9 */ /* 0x000fe20000000a00 */
[----:B------:R-:W-:Y:S01]  /*13a0*/  IMAD.WIDE.U32 R30, R31, R12, R22 ;  /* 0x0000000c1f1e7225 */ /* 0x000fe200078e0016 */
[----:B------:R-:W-:Y:S01]  /*13b0*/  UIMAD UR35, UR18, UR14, URZ ;  /* 0x0000000e122372a4 */ /* 0x000fe2000f8e023f */
[----:B------:R-:W-:Y:S01]  /*13c0*/  LEA.HI.X R241, R28, UR17, R21, 0x1, P0 ;  /* 0x000000111cf17c11 */ /* 0x000fe200080f0c15 */
[----:B------:R-:W-:Y:S01]  /*13d0*/  ULDC.64 UR16, c[0x0][0x220] ;  /* 0x0000880000107ab9 */ /* 0x000fe20000000a00 */
[----:B--2---:R-:W-:Y:S01]  /*13e0*/  IMAD R26, R8, UR23, RZ ;  /* 0x00000017081a7c24 */ /* 0x004fe2000f8e02ff */
[----:B------:R-:W-:Y:S01]  /*13f0*/  UIMAD UR35, UR31, UR15, UR35 ;  /* 0x0000000f1f2372a4 */ /* 0x000fe2000f8e0223 */
[----:B------:R-:W-:Y:S01]  /*1400*/  IMAD.IADD R31, R31, 0x1, R20 ;  /* 0x000000011f1f7824 */ /* 0x000fe200078e0214 */
[----:B------:R-:W-:Y:S01]  /*1410*/  ULDC.64 UR18, c[0x0][0x3e0] ;  /* 0x0000f80000127ab9 */ /* 0x000fe20000000a00 */
[----:B------:R-:W-:Y:S01]  /*1420*/  IMAD.U32 R28, RZ, RZ, UR14 ;  /* 0x0000000eff1c7e24 */ /* 0x000fe2000f8e00ff */
[----:B------:R-:W-:Y:S01]  /*1430*/  ULDC.64 UR14, c[0x0][0x230] ;  /* 0x00008c00000e7ab9 */ /* 0x000fe20000000a00 */
[----:B------:R-:W-:Y:S01]  /*1440*/  IMAD.IADD R25, R25, 0x1, R16 ;  /* 0x0000000119197824 */ /* 0x000fe200078e0210 */
[----:B------:R-:W-:Y:S01]  /*1450*/  UIMAD UR34, UR34, UR14, URZ ;  /* 0x0000000e222272a4 */ /* 0x000fe2000f8e023f */
[----:B------:R-:W-:-:S02]  /*1460*/  IMAD R21, R17, R10, RZ ;  /* 0x0000000a11157224 */ /* 0x000fc400078e02ff */
[----:B------:R-:W-:Y:S01]  /*1470*/  IMAD.WIDE.U32 R22, R8, UR24, R222 ;  /* 0x0000001808167c25 */ /* 0x000fe2000f8e00de */
[----:B------:R-:W-:-:S03]  /*1480*/  UIMAD UR34, UR22, UR15, UR34 ;  /* 0x0000000f162272a4 */ /* 0x000fc6000f8e0222 */
[----:B------:R-:W-:Y:S02]  /*1490*/  IMAD R26, R9, UR24, R26 ;  /* 0x00000018091a7c24 */ /* 0x000fe4000f8e021a */
[----:B------:R-:W-:-:S04]  /*14a0*/  IMAD.WIDE.U32 R28, R28, UR31, R30 ;  /* 0x0000001f1c1c7c25 */ /* 0x000fc8000f8e001e */
[----:B------:R-:W-:Y:S01]  /*14b0*/  IMAD R21, R220, R11, R21 ;  /* 0x0000000bdc157224 */ /* 0x000fe200078e0215 */
[----:B------:R-:W-:Y:S01]  /*14c0*/  LEA R238, P1, R28, UR18, 0x1 ;  /* 0x000000121cee7c11 */ /* 0x000fe2000f8208ff */
[----:B------:R-:W-:-:S04]  /*14d0*/  IMAD.WIDE.U32 R24, R220, R10, R24 ;  /* 0x0000000adc187225 */ /* 0x000fc800078e0018 */
[----:B------:R-:W-:Y:S02]  /*14e0*/  IMAD.IADD R27, R23, 0x1, R26 ;  /* 0x00000001171b7824 */ /* 0x000fe400078e021a */
[----:B------:R-:W-:Y:S01]  /*14f0*/  IMAD.MOV.U32 R26, RZ, RZ, R22 ;  /* 0x000000ffff1a7224 */ /* 0x000fe200078e0016 */
[----:B------:R-:W-:Y:S01]  /*1500*/  LEA R22, P0, R24, UR16, 0x1 ;  /* 0x0000001018167c11 */ /* 0x000fe2000f8008ff */
[----:B------:R-:W-:Y:S01]  /*1510*/  IMAD.U32 R16, RZ, RZ, UR14 ;  /* 0x0000000eff107e24 */ /* 0x000fe2000f8e00ff */
[----:B------:R-:W-:Y:S01]  /*1520*/  ULDC.64 UR14, c[0x0][0x260] ;  /* 0x00009800000e7ab9 */ /* 0x000fe20000000a00 */
[----:B------:R-:W-:Y:S02]  /*1530*/  VIADD R20, R29, UR35 ;  /* 0x000000231d147c36 */ /* 0x000fe40008000000 */
[----:B------:R-:W-:Y:S02]  /*1540*/  IMAD.IADD R21, R25, 0x1, R21 ;  /* 0x0000000119157824 */ /* 0x000fe400078e0215 */
[----:B------:R-:W-:Y:S01]  /*1550*/  IMAD.WIDE.U32 R26, R16, UR22, R26 ;  /* 0x00000016101a7c25 */ /* 0x000fe2000f8e001a */
[----:B------:R-:W-:-:S02]  /*1560*/  LEA.HI.X R239, R28, UR19, R20, 0x1, P1 ;  /* 0x000000131cef7c11 */ /* 0x000fc400088f0c14 */
[----:B------:R-:W-:Y:S01]  /*1570*/  LEA.HI.X R23, R24, UR17, R21, 0x1, P0 ;  /* 0x0000001118177c11 */ /* 0x000fe200080f0c15 */
[----:B------:R-:W-:Y:S01]  /*1580*/  VIADD R27, R27, UR34 ;  /* 0x000000221b1b7c36 */ /* 0x000fe20008000000 */
[----:B------:R-:W-:Y:S01]  /*1590*/  LEA R24, P1, R12, R238, 0x6 ;  /* 0x000000ee0c187211 */ /* 0x000fe200078230ff */
[----:B------:R-:W-:Y:S01]  /*15a0*/  UIADD3 UR34, UR21, -0x1, URZ ;  /* 0xffffffff15227890 */ /* 0x000fe2000fffe03f */
[----:B------:R-:W-:Y:S01]  /*15b0*/  IMAD R18, R18, UR14, RZ ;  /* 0x0000000e12127c24 */ /* 0x000fe2000f8e02ff */
[----:B------:R-:W-:Y:S01]  /*15c0*/  LEA R28, P2, R10, R22, 0x6 ;  /* 0x000000160a1c7211 */ /* 0x000fe200078430ff */
[----:B------:R-:W-:Y:S01]  /*15d0*/  @P3 BAR.SYNC.DEFER_BLOCKING 0x0 ;  /* 0x0000000000003b1d */ /* 0x000fe20000010000 */
[----:B------:R-:W-:Y:S01]  /*15e0*/  LEA.HI.X R25, R12, R239, R13, 0x6, P1 ;  /* 0x000000ef0c197211 */ /* 0x000fe200008f340d */
[----:B------:R-:W-:Y:S01]  /*15f0*/  IMAD.WIDE.U32 R12, R19, UR14, R26 ;  /* 0x0000000e130c7c25 */ /* 0x000fe2000f8e001a */
[----:B------:R-:W-:Y:S01]  /*1600*/  ULEA.HI UR14, UR34, UR34, URZ, 0x1 ;  /* 0x00000022220e7291 */ /* 0x000fe2000f8f083f */
[----:B------:R-:W-:-:S02]  /*1610*/  LEA R20, P0, R14, R240, 0x6 ;  /* 0x000000f00e147211 */ /* 0x000fc400078030ff */
[----:B------:R-:W-:Y:S01]  /*1620*/  IMAD R18, R19, UR15, R18 ;  /* 0x0000000f13127c24 */ /* 0x000fe2000f8e0212 */
[----:B------:R-:W-:Y:S01]  /*1630*/  ULOP3.LUT UR14, UR14, 0xfffffffe, URZ, 0xc0, !UPT ;  /* 0xfffffffe0e0e7892 */ /* 0x000fe2000f8ec03f */
[----:B------:R-:W-:Y:S01]  /*1640*/  LEA.HI.X R29, R10, R23, R11, 0x6, P2 ;  /* 0x000000170a1d7211 */ /* 0x000fe200010f340b */
[-C--:B------:R-:W-:Y:S01]  /*1650*/  IMAD R11, R17, R8.reuse, RZ ;  /* 0x00000008110b7224 */ /* 0x080fe200078e02ff */
[----:B------:R-:W-:Y:S01]  /*1660*/  LEA.HI.X R21, R14, R241, R15, 0x6, P0 ;  /* 0x000000f10e157211 */ /* 0x000fe200000f340f */
[----:B------:R-:W-:Y:S01]  /*1670*/  UIADD3 UR14, UR34, -UR14, URZ ;  /* 0x8000000e220e7290 */ /* 0x000fe2000fffe03f */
[----:B------:R-:W-:Y:S01]  /*1680*/  IMAD.IADD R13, R13, 0x1, R18 ;  /* 0x000000010d0d7824 */ /* 0x000fe200078e0212 */
[----:B------:R-:W-:Y:S01]  /*1690*/  ULDC.64 UR16, c[0x0][0x2b0] ;  /* 0x0000ac0000107ab9 */ /* 0x000fe20000000a00 */
[----:B------:R-:W-:Y:S01]  /*16a0*/  VIADD R10, R219, 0x2000 ;  /* 0x00002000db0a7836 */ /* 0x000fe20000000000 */
[----:B------:R-:W-:Y:S01]  /*16b0*/  UISETP.NE.AND UP0, UPT, UR14, 0x1, UPT ;  /* 0x000000010e00788c */ /* 0x000fe2000bf05270 */
[C---:B------:R-:W-:Y:S01]  /*16c0*/  IMAD R11, R220.reuse, R9, R11 ;  /* 0x00000009dc0b7224 */ /* 0x040fe200078e020b */
[----:B------:R-:W-:Y:S01]  /*16d0*/  UIMAD.WIDE UR28, UR28, 0x4, UR16 ;  /* 0x000000041c1c78a5 */ /* 0x000fe2000f8e0210 */
[----:B------:R-:W-:Y:S01]  /*16e0*/  IMAD.WIDE.U32 R12, R220, R8, R12 ;  /* 0x00000008dc0c7225 */ /* 0x000fe200078e000c */
[----:B------:R-:W-:-:S02]  /*16f0*/  ULDC.64 UR14, c[0x0][0x218] ;  /* 0x00008600000e7ab9 */ /* 0x000fc40000000a00 */
[----:B------:R-:W-:Y:S01]  /*1700*/  PLOP3.LUT P0, PT, PT, PT, UP0, 0x80, 0x0 ;  /* 0x000000000000781c */ /* 0x000fe20003f0f008 */
[----:B------:R-:W-:Y:S01]  /*1710*/  IMAD.IADD R11, R13, 0x1, R11 ;  /* 0x000000010d0b7824 */ /* 0x000fe200078e020b */
[----:B------:R-:W-:Y:S01]  /*1720*/  LEA R14, P1, R12, UR14, 0x1 ;  /* 0x0000000e0c0e7c11 */ /* 0x000fe2000f8208ff */
[----:B------:R-:W-:Y:S01]  /*1730*/  @!PT LDS RZ, [RZ] ;  /* 0x00000000fffff984 */ /* 0x000fe20000000800 */
[----:B------:R-:W-:Y:S01]  /*1740*/  @!PT LDS RZ, [RZ] ;  /* 0x00000000fffff984 */ /* 0x000fe20000000800 */
[----:B------:R-:W-:Y:S01]  /*1750*/  @!PT LDS RZ, [RZ] ;  /* 0x00000000fffff984 */ /* 0x000fe20000000800 */
[----:B------:R-:W-:Y:S01]  /*1760*/  LDGSTS.E.BYPASS.LTC128B.128 [R232+0x10000], desc[UR52][R22.64] ;  /* 0x1000000016e87fae */ /* 0x000fe2000b901d74 */
[----:B------:R-:W-:Y:S01]  /*1770*/  SEL R10, R10, R219, !P0 ;  /* 0x000000db0a0a7207 */ /* 0x000fe20004000000 */
[----:B------:R-:W-:Y:S01]  /*1780*/  IMAD.SHL.U32 R231, R231, 0x4, RZ ;  /* 0x00000004e7e77824 */ /* 0x000fe200078e00ff */
[----:B------:R-:W-:Y:S01]  /*1790*/  LEA.HI.X R15, R12, UR15, R11, 0x1, P1 ;  /* 0x0000000f0c0f7c11 */ /* 0x000fe200088f0c0b */
[----:B------:R-:W-:Y:S01]  /*17a0*/  LDGSTS.E.BYPASS.LTC128B.128 [R232+0x12000], desc[UR52][R22.64+0x80] ;  /* 0x1200008016e87fae */ /* 0x000fe2000b901d74 */
[----:B------:R-:W-:Y:S01]  /*17b0*/  LEA R237, R10, UR5, 0x1 ;  /* 0x000000050aed7c11 */ /* 0x000fe2000f8e08ff */
[----:B------:R-:W-:Y:S01]  /*17c0*/  ULDC.64 UR14, c[0x0][0x2f0] ;  /* 0x0000bc00000e7ab9 */ /* 0x000fe20000000a00 */
[----:B------:R-:W-:Y:S01]  /*17d0*/  LEA R12, P1, R8, R14, 0x6 ;  /* 0x0000000e080c7211 */ /* 0x000fe200078230ff */
[----:B------:R-:W1:Y:S01]  /*17e0*/  S2R R10, SR_CTAID.X ;  /* 0x00000000000a7919 */ /* 0x000e620000002500 */
[----:B------:R-:W-:-:S02]  /*17f0*/  IADD3 R16, P2, R231, UR28, RZ ;  /* 0x0000001ce7107c10 */ /* 0x000fc4000ff5e0ff */
[----:B------:R-:W-:Y:S01]  /*1800*/  LEA.HI.X R13, R8, R15, R9, 0x6, P1 ;  /* 0x0000000f080d7211 */ /* 0x000fe200008f3409 */
[----:B------:R-:W-:Y:S01]  /*1810*/  LDGSTS.E.BYPASS.LTC128B.128 [R232+0x11000], desc[UR52][R28.64] ;  /* 0x110000001ce87fae */ /* 0x000fe2000b901d74 */
[----:B------:R-:W1:Y:S01]  /*1820*/  LDC.64 R8, c[0x0][0x488] ;  /* 0x00012200ff087b82 */ /* 0x000e620000000a00 */
[----:B------:R-:W-:Y:S01]  /*1830*/  UISETP.NE.U32.AND UP0, UPT, UR14, URZ, UPT ;  /* 0x0000003f0e00728c */ /* 0x000fe2000bf05070 */
[----:B------:R-:W-:Y:S01]  /*1840*/  IADD3.X R17, R230, UR29, RZ, P2, !PT ;  /* 0x0000001de6117c10 */ /* 0x000fe200097fe4ff */
[----:B------:R-:W-:Y:S01]  /*1850*/  LDGSTS.E.BYPASS.LTC128B.128 [R232+0x13000], desc[UR52][R28.64+0x80] ;  /* 0x130000801ce87fae */ /* 0x000fe2000b901d74 */
[----:B------:R-:W-:-:S03]  /*1860*/  ULDC UR14, c[0x0][0x2dc] ;  /* 0x0000b700000e7ab9 */ /* 0x000fc60000000800 */
[----:B------:R-:W0:Y:S04]  /*1870*/  LDGDEPBAR ;  /* 0x00000000000079af */ /* 0x000e280000000000 */
[----:B------:R-:W-:Y:S04]  /*1880*/  LDGSTS.E.BYPASS.LTC128B.128 [R232+0x8000], desc[UR52][R238.64] ;  /* 0x08000000eee87fae */ /* 0x000fe8000b901d74 */
[----:B------:R-:W-:Y:S04]  /*1890*/  LDGSTS.E.BYPASS.LTC128B.128 [R232+0xa000], desc[UR52][R238.64+0x80] ;  /* 0x0a000080eee87fae */ /* 0x000fe8000b901d74 */
[----:B------:R-:W-:Y:S04]  /*18a0*/  LDGSTS.E.BYPASS.LTC128B.128 [R232+0x9000], desc[UR52][R24.64] ;  /* 0x0900000018e87fae */ /* 0x000fe8000b901d74 */
[----:B------:R-:W-:Y:S04]  /*18b0*/  LDGSTS.E.BYPASS.LTC128B.128 [R232+0xb000], desc[UR52][R24.64+0x80] ;  /* 0x0b00008018e87fae */ /* 0x000fe8000b901d74 */
[----:B------:R-:W-:Y:S04]  /*18c0*/  LDGSTS.E.BYPASS.LTC128B.128 [R237], desc[UR52][R240.64] ;  /* 0x00000000f0ed7fae */ /* 0x000fe8000b901d74 */
[----:B------:R-:W-:Y:S04]  /*18d0*/  LDGSTS.E.BYPASS.LTC128B.128 [R237+0x2000], desc[UR52][R240.64+0x80] ;  /* 0x02000080f0ed7fae */ /* 0x000fe8000b901d74 */
[----:B------:R-:W-:Y:S04]  /*18e0*/  LDGSTS.E.BYPASS.LTC128B.128 [R237+0x1000], desc[UR52][R20.64] ;  /* 0x0100000014ed7fae */ /* 0x000fe8000b901d74 */
[----:B------:R-:W-:Y:S01]  /*18f0*/  LDGSTS.E.BYPASS.LTC128B.128 [R237+0x3000], desc[UR52][R20.64+0x80] ;  /* 0x0300008014ed7fae */ /* 0x000fe2000b901d74 */
[----:B------:R-:W-:-:S03]  /*1900*/  UIMAD UR44, UR27, UR14, URZ ;  /* 0x0000000e1b2c72a4 */ /* 0x000fc6000f8e023f */
[----:B------:R-:W-:Y:S01]  /*1910*/  LDGSTS.E.BYPASS.LTC128B.128 [R232+0xc000], desc[UR52][R14.64] ;  /* 0x0c0000000ee87fae */ /* 0x000fe2000b901d74 */
[----:B------:R-:W-:-:S03]  /*1920*/  UIMAD UR17, UR31, UR14, URZ ;  /* 0x0000000e1f1172a4 */ /* 0x000fc6000f8e023f */
[----:B------:R-:W-:Y:S04]  /*1930*/  LDGSTS.E.BYPASS.LTC128B.128 [R232+0xe000], desc[UR52][R14.64+0x80] ;  /* 0x0e0000800ee87fae */ /* 0x000fe8000b901d74 */
[----:B------:R-:W-:Y:S04]  /*1940*/  LDGSTS.E.BYPASS.LTC128B.128 [R232+0xd000], desc[UR52][R12.64] ;  /* 0x0d0000000ce87fae */ /* 0x000fe8000b901d74 */
[----:B------:R1:W-:Y:S01]  /*1950*/  LDGSTS.E.BYPASS.LTC128B.128 [R232+0xf000], desc[UR52][R12.64+0x80] ;  /* 0x0f0000800ce87fae */ /* 0x0003e2000b901d74 */
[----:B------:R-:W-:Y:S01]  /*1960*/  USHF.R.S32.HI UR16, URZ, 0x1f, UR17 ;  /* 0x0000001f3f107899 */ /* 0x000fe20008011411 */
[----:B------:R-:W-:Y:S01]  /*1970*/  IMAD R4, R7, UR44, R4 ;  /* 0x0000002c07047c24 */ /* 0x000fe2000f8e0204 */
[----:B------:R-:W-:Y:S01]  /*1980*/  USHF.L.U32 UR18, UR44, 0x6, URZ ;  /* 0x000000062c127899 */ /* 0x000fe2000800063f */
[----:B------:R-:W0:Y:S01]  /*1990*/  LDGDEPBAR ;  /* 0x00000000000079af */ /* 0x000e220000000000 */
[----:B------:R-:W-:-:S02]  /*19a0*/  UISETP.NE.AND.EX UP0, UPT, UR15, URZ, UPT, UP0 ;  /* 0x0000003f0f00728c */ /* 0x000fc4000bf05300 */
[----:B------:R-:W-:Y:S01]  /*19b0*/  USHF.R.S32.HI UR15, URZ, 0x1f, UR14 ;  /* 0x0000001f3f0f7899 */ /* 0x000fe2000801140e */
[----:B------:R-:W-:Y:S01]  /*19c0*/  IMAD.U32 R7, RZ, RZ, UR16 ;  /* 0x00000010ff077e24 */ /* 0x000fe2000f8e00ff */
[----:B------:R-:W-:Y:S01]  /*19d0*/  UIMAD.WIDE UR36, UR22, 0x80, URZ ;  /* 0x00000080162478a5 */ /* 0x000fe2000f8e023f */
[----:B------:R2:W5:Y:S01]  /*19e0*/  LDG.E R236, desc[UR52][R16.64] ;  /* 0x0000003410ec7981 */ /* 0x000562000c1e1900 */
[----:B------:R-:W-:Y:S02]  /*19f0*/  UIMAD UR15, UR15, UR27, URZ ;  /* 0x0000001b0f0f72a4 */ /* 0x000fe4000f8e023f */
[----:B------:R-:W-:Y:S01]  /*1a00*/  UIMAD.WIDE.U32 UR38, UR14, UR27, URZ ;  /* 0x0000001b0e2672a5 */ /* 0x000fe2000f8e003f */
[----:B------:R2:W5:Y:S01]  /*1a10*/  LDG.E R235, desc[UR52][R16.64+0x20] ;  /* 0x0000203410eb7981 */ /* 0x000562000c1e1900 */
[----:B------:R-:W-:Y:S01]  /*1a20*/  UIMAD UR15, UR30, UR14, UR15 ;  /* 0x0000000e1e0f72a4 */ /* 0x000fe2000f8e020f */
[----:B------:R-:W-:Y:S01]  /*1a30*/  CS2R R94, SRZ ;  /* 0x00000000005e7805 */ /* 0x000fe2000001ff00 */
[----:B------:R-:W-:Y:S01]  /*1a40*/  USEL UR14, UR36, URZ, UP0 ;  /* 0x0000003f240e7287 */ /* 0x000fe20008000000 */
[----:B------:R-:W-:Y:S01]  /*1a50*/  CS2R R92, SRZ ;  /* 0x00000000005c7805 */ /* 0x000fe2000001ff00 */
[----:B------:R-:W-:Y:S01]  /*1a60*/  USEL UR36, UR37, URZ, UP0 ;  /* 0x0000003f25247287 */ /* 0x000fe20008000000 */
[----:B------:R-:W-:Y:S01]  /*1a70*/  IMAD.U32 R11, RZ, RZ, UR39 ;  /* 0x00000027ff0b7e24 */ /* 0x000fe2000f8e00ff */
[----:B------:R-:W-:Y:S01]  /*1a80*/  UIADD3 UR15, UR39, UR15, URZ ;  /* 0x0000000f270f7290 */ /* 0x000fe2000fffe03f */
[----:B------:R-:W-:Y:S01]  /*1a90*/  CS2R R98, SRZ ;  /* 0x0000000000627805 */ /* 0x000fe2000001ff00 */
[----:B------:R-:W-:Y:S01]  /*1aa0*/  UIADD3 UR20, UR32, UR20, URZ ;  /* 0x0000001420147290 */ /* 0x000fe2000fffe03f */
[----:B------:R-:W-:-:S02]  /*1ab0*/  CS2R R96, SRZ ;  /* 0x0000000000607805 */ /* 0x000fc4000001ff00 */
[----:B------:R-:W-:Y:S02]  /*1ac0*/  CS2R R90, SRZ ;  /* 0x00000000005a7805 */ /* 0x000fe4000001ff00 */
[----:B------:R-:W-:Y:S01]  /*1ad0*/  CS2R R88, SRZ ;  /* 0x0000000000587805 */ /* 0x000fe2000001ff00 */
[----:B-1----:R-:W-:Y:S01]  /*1ae0*/  IMAD.WIDE.U32 R12, R10, R8, RZ ;  /* 0x000000080a0c7225 */ /* 0x002fe200078e00ff */
[----:B------:R-:W-:-:S04]  /*1af0*/  DEPBAR.LE SB0, 0x1 ;  /* 0x000080400000791a */ /* 0x000fc80000000000 */
[----:B------:R-:W-:Y:S01]  /*1b00*/  IMAD R10, R10, R9, R13 ;  /* 0x000000090a0a7224 */ /* 0x000fe200078e020d */
[----:B------:R-:W-:Y:S01]  /*1b10*/  SEL R12, R12, RZ, P3 ;  /* 0x000000ff0c0c7207 */ /* 0x000fe20001800000 */
[----:B------:R-:W-:Y:S01]  /*1b20*/  IMAD.U32 R9, RZ, RZ, UR17 ;  /* 0x00000011ff097e24 */ /* 0x000fe2000f8e00ff */
[----:B------:R-:W-:Y:S01]  /*1b30*/  USHF.R.S32.HI UR17, URZ, 0x1f, UR18 ;  /* 0x0000001f3f117899 */ /* 0x000fe20008011412 */
[----:B------:R-:W-:Y:S01]  /*1b40*/  BAR.SYNC.DEFER_BLOCKING 0x0 ;  /* 0x0000000000007b1d */ /* 0x000fe20000010000 */
[----:B------:R-:W-:Y:S02]  /*1b50*/  CS2R R86, SRZ ;  /* 0x0000000000567805 */ /* 0x000fe4000001ff00 */
[----:B------:R-:W-:Y:S02]  /*1b60*/  CS2R R84, SRZ ;  /* 0x0000000000547805 */ /* 0x000fe4000001ff00 */
[----:B------:R-:W-:Y:S01]  /*1b70*/  IADD3 R9, P2, P1, R4, UR18, R9 ;  /* 0x0000001204097c10 */ /* 0x000fe2000f95e009 */
[----:B------:R-:W-:Y:S01]  /*1b80*/  UIMAD.WIDE UR18, UR22, UR25, UR32 ;  /* 0x00000019161272a5 */ /* 0x000fe2000f8e0220 */
[----:B------:R-:W-:-:S02]  /*1b90*/  SHF.R.S32.HI R4, RZ, 0x1f, R4 ;  /* 0x0000001fff047819 */ /* 0x000fc40000011404 */
[----:B------:R-:W-:Y:S02]  /*1ba0*/  CS2R R78, SRZ ;  /* 0x00000000004e7805 */ /* 0x000fe4000001ff00 */
[----:B------:R-:W-:Y:S01]  /*1bb0*/  CS2R R76, SRZ ;  /* 0x00000000004c7805 */ /* 0x000fe2000001ff00 */
[----:B------:R-:W-:Y:S01]  /*1bc0*/  UIADD3 UR14, UP0, UR18, UR14, URZ ;  /* 0x0000000e120e7290 */ /* 0x000fe2000ff1e03f */
[----:B------:R-:W-:Y:S01]  /*1bd0*/  IADD3.X R4, R4, UR17, R7, P2, P1 ;  /* 0x0000001104047c10 */ /* 0x000fe200097e2407 */
[----:B------:R-:W-:Y:S01]  /*1be0*/  ULDC.64 UR16, c[0x0][0x478] ;  /* 0x00011e0000107ab9 */ /* 0x000fe20000000a00 */
[----:B------:R-:W-:Y:S01]  /*1bf0*/  IADD3 R8, P1, R12, R9, RZ ;  /* 0x000000090c087210 */ /* 0x000fe20007f3e0ff */
[----:B------:R-:W-:Y:S01]  /*1c00*/  UIADD3.X UR36, UR19, UR36, URZ, UP0, !UPT ;  /* 0x0000002413247290 */ /* 0x000fe200087fe43f */
[----:B------:R-:W-:Y:S01]  /*1c10*/  SEL R7, R10, RZ, P3 ;  /* 0x000000ff0a077207 */ /* 0x000fe20001800000 */
[----:B------:R-:W-:Y:S01]  /*1c20*/  UIMAD UR15, UR15, UR14, URZ ;  /* 0x0000000e0f0f72a4 */ /* 0x000fe2000f8e023f */
[----:B------:R-:W-:Y:S01]  /*1c30*/  IMAD.U32 R10, RZ, RZ, UR38 ;  /* 0x00000026ff0a7e24 */ /* 0x000fe2000f8e00ff */
[----:B------:R-:W-:Y:S01]  /*1c40*/  UIMAD.WIDE UR30, UR20, 0x4, UR16 ;  /* 0x00000004141e78a5 */ /* 0x000fe2000f8e0210 */
[----:B------:R-:W-:Y:S01]  /*1c50*/  CS2R R82, SRZ ;  /* 0x0000000000527805 */ /* 0x000fe2000001ff00 */
[----:B------:R-:W-:Y:S01]  /*1c60*/  IMAD.X R9, R7, 0x1, R4, P1 ;  /* 0x0000000107097824 */ /* 0x000fe200008e0604 */
[----:B------:R-:W-:Y:S01]  /*1c70*/  LEA.HI R7, R5, R6, RZ, 0x3 ;  /* 0x0000000605077211 */ /* 0x000fe200078f18ff */
[----:B------:R-:W-:Y:S01]  /*1c80*/  UIMAD UR36, UR36, UR38, UR15 ;  /* 0x00000026242472a4 */ /* 0x000fe2000f8e020f */
[----:B------:R-:W-:Y:S01]  /*1c90*/  CS2R R80, SRZ ;  /* 0x0000000000507805 */ /* 0x000fe2000001ff00 */
[----:B------:R-:W-:Y:S01]  /*1ca0*/  IMAD.WIDE.U32 R8, R10, UR14, R8 ;  /* 0x0000000e0a087c25 */ /* 0x000fe2000f8e0008 */
[----:B------:R-:W-:Y:S01]  /*1cb0*/  LOP3.LUT R7, R7, 0xfffffff8, RZ, 0xc0, !PT ;  /* 0xfffffff807077812 */ /* 0x000fe200078ec0ff */
[----:B------:R-:W-:Y:S01]  /*1cc0*/  ULDC.64 UR14, c[0x0][0x400] ;  /* 0x00010000000e7ab9 */ /* 0x000fe20000000a00 */
[----:B------:R2:W1:Y:S01]  /*1cd0*/  LDSM.16.M88.4 R116, [R214+UR5+0x10000] ;  /* 0x01000005d674783b */ /* 0x0004620008000200 */
[----:B------:R-:W-:-:S02]  /*1ce0*/  CS2R R74, SRZ ;  /* 0x00000000004a7805 */ /* 0x000fc4000001ff00 */
[----:B------:R-:W-:Y:S01]  /*1cf0*/  LEA R242, P2, R8, UR14, 0x2 ;  /* 0x0000000e08f27c11 */ /* 0x000fe2000f8410ff */
[----:B------:R-:W-:Y:S01]  /*1d00*/  IMAD.IADD R4, R6, 0x1, -R7 ;  /* 0x0000000106047824 */ /* 0x000fe200078e0a07 */
[----:B------:R-:W-:Y:S01]  /*1d10*/  UIADD3 UR14, -UR51, UR4, UR13 ;  /* 0x00000004330e7290 */ /* 0x000fe2000fffe10d */
[----:B------:R-:W-:Y:S01]  /*1d20*/  VIADD R7, R9, UR36 ;  /* 0x0000002409077c36 */ /* 0x000fe20008000000 */
[----:B------:R2:W3:Y:S01]  /*1d30*/  LDSM.16.M88.4 R120, [R214+UR5+0x10800] ;  /* 0x01080005d678783b */ /* 0x0004e20008000200 */
[----:B------:R-:W-:Y:S02]  /*1d40*/  CS2R R72, SRZ ;  /* 0x0000000000487805 */ /* 0x000fe4000001ff00 */
[----:B------:R-:W-:Y:S02]  /*1d50*/  LOP3.LUT P1, RZ, R4, 0x2, RZ, 0xc0, !PT ;  /* 0x0000000204ff7812 */ /* 0x000fe4000782c0ff */
[----:B------:R-:W-:Y:S02]  /*1d60*/  CS2R R70, SRZ ;  /* 0x0000000000467805 */ /* 0x000fe4000001ff00 */
[----:B------:R-:W-:Y:S01]  /*1d70*/  LEA.HI.X R243, R8, UR15, R7, 0x2, P2 ;  /* 0x0000000f08f37c11 */ /* 0x000fe200090f1407 */
[----:B------:R-:W-:Y:S01]  /*1d80*/  ULDC UR15, c[0x0][0x398] ;  /* 0x0000e600000f7ab9 */ /* 0x000fe20000000800 */
[----:B------:R-:W-:Y:S01]  /*1d90*/  IMAD.MOV.U32 R7, RZ, RZ, 0x20 ;  /* 0x00000020ff077424 */ /* 0x000fe200078e00ff */
[----:B------:R-:W-:Y:S01]  /*1da0*/  UIADD3 UR15, UR14, -UR15, URZ ;  /* 0x8000000f0e0f7290 */ /* 0x000fe2000fffe03f */
[----:B------:R2:W4:Y:S01]  /*1db0*/  LDSM.16.M88.4 R124, [R3+0x10000] ;  /* 0x01000000037c783b */ /* 0x0005220000000200 */
[----:B------:R-:W-:-:S02]  /*1dc0*/  CS2R R68, SRZ ;  /* 0x0000000000447805 */ /* 0x000fc4000001ff00 */
[----:B------:R-:W-:Y:S01]  /*1dd0*/  CS2R R46, SRZ ;  /* 0x00000000002e7805 */ /* 0x000fe2000001ff00 */
[----:B------:R-:W-:Y:S01]  /*1de0*/  USHF.R.S32.HI UR14, URZ, 0x1f, UR15 ;  /* 0x0000001f3f0e7899 */ /* 0x000fe2000801140f */
[----:B------:R-:W-:Y:S01]  /*1df0*/  SEL R7, R7, 0xffffffe0, !P1 ;  /* 0xffffffe007077807 */ /* 0x000fe20004800000 */
[----:B------:R2:W1:Y:S01]  /*1e00*/  LDSM.16.M88.4 R128, [R3+0x10800] ;  /* 0x010800000380783b */ /* 0x0004620000000200 */
[----:B------:R-:W-:Y:S01]  /*1e10*/  CS2R R44, SRZ ;  /* 0x00000000002c7805 */ /* 0x000fe2000001ff00 */
[----:B------:R-:W-:Y:S01]  /*1e20*/  ULEA.HI UR14, UR14, UR15, URZ, 0x6 ;  /* 0x0000000f0e0e7291 */ /* 0x000fe2000f8f303f */
[----:B------:R-:W-:Y:S01]  /*1e30*/  CS2R R50, SRZ ;  /* 0x0000000000327805 */ /* 0x000fe2000001ff00 */
[----:B------:R-:W-:Y:S01]  /*1e40*/  IMAD.IADD R4, R7, 0x1, R2 ;  /* 0x0000000107047824 */ /* 0x000fe200078e0202 */
[----:B------:R2:W1:Y:S01]  /*1e50*/  LDSM.16.M88.4 R132, [R2+0x10000] ;  /* 0x010000000284783b */ /* 0x0004620000000200 */
[----:B------:R-:W-:Y:S01]  /*1e60*/  USHF.R.S32.HI UR25, URZ, 0x6, UR14 ;  /* 0x000000063f197899 */ /* 0x000fe2000801140e */
[----:B------:R-:W-:-:S02]  /*1e70*/  CS2R R48, SRZ ;  /* 0x0000000000307805 */ /* 0x000fc4000001ff00 */
[----:B------:R-:W-:Y:S01]  /*1e80*/  CS2R R42, SRZ ;  /* 0x00000000002a7805 */ /* 0x000fe2000001ff00 */
[----:B------:R2:W1:Y:S01]  /*1e90*/  LDSM.16.M88.4 R140, [R4+0x10000] ;  /* 0x01000000048c783b */ /* 0x0004620000000200 */
[----:B------:R-:W-:Y:S01]  /*1ea0*/  UISETP.LT.AND UP0, UPT, URZ, UR25, UPT ;  /* 0x000000193f00728c */ /* 0x000fe2000bf01270 */
[----:B------:R-:W-:Y:S02]  /*1eb0*/  CS2R R40, SRZ ;  /* 0x0000000000287805 */ /* 0x000fe4000001ff00 */
[----:B------:R-:W-:Y:S01]  /*1ec0*/  CS2R R38, SRZ ;  /* 0x0000000000267805 */ /* 0x000fe2000001ff00 */
[----:B------:R2:W1:Y:S01]  /*1ed0*/  LDSM.16.M88.4 R144, [R4+0x10800] ;  /* 0x010800000490783b */ /* 0x0004620000000200 */
[----:B------:R-:W-:Y:S01]  /*1ee0*/  USEL UR25, URZ, UR25, !UP0 ;  /* 0x000000193f197287 */ /* 0x000fe2000c000000 */
[----:B------:R-:W-:Y:S02]  /*1ef0*/  CS2R R36, SRZ ;  /* 0x0000000000247805 */ /* 0x000fe4000001ff00 */
[----:B------:R-:W-:Y:S01]  /*1f00*/  CS2R R30, SRZ ;  /* 0x00000000001e7805 */ /* 0x000fe2000001ff00 */
[----:B------:R2:W1:Y:S01]  /*1f10*/  LDSM.16.M88.4 R172, [R4+0x12000] ;  /* 0x0120000004ac783b */ /* 0x0004620000000200 */
[----:B------:R-:W-:Y:S01]  /*1f20*/  UISETP.GT.AND UP0, UPT, UR21, UR25, UPT ;  /* 0x000000191500728c */ /* 0x000fe2000bf04270 */
[----:B------:R-:W-:-:S02]  /*1f30*/  CS2R R28, SRZ ;  /* 0x00000000001c7805 */ /* 0x000fc4000001ff00 */
[----:B------:R-:W-:Y:S01]  /*1f40*/  CS2R R34, SRZ ;  /* 0x0000000000227805 */ /* 0x000fe2000001ff00 */
[----:B------:R2:W1:Y:S01]  /*1f50*/  LDSM.16.M88.4 R176, [R4+0x12800] ;  /* 0x0128000004b0783b */ /* 0x0004620000000200 */
[----:B------:R-:W-:Y:S02]  /*1f60*/  CS2R R32, SRZ ;  /* 0x0000000000207805 */ /* 0x000fe4000001ff00 */
[----:B------:R-:W-:Y:S02]  /*1f70*/  CS2R R26, SRZ ;  /* 0x00000000001a7805 */ /* 0x000fe4000001ff00 */
[----:B------:R-:W-:Y:S01]  /*1f80*/  PLOP3.LUT P1, PT, PT, PT, UP0, 0x80, 0x0 ;  /* 0x000000000000781c */ /* 0x000fe20003f2f008 */
[----:B------:R2:W1:Y:S01]  /*1f90*/  LDSM.16.M88.4 R136, [R2+0x10800] ;  /* 0x010800000288783b */ /* 0x0004620000000200 */
[----:B------:R-:W-:Y:S02]  /*1fa0*/  CS2R R24, SRZ ;  /* 0x0000000000187805 */ /* 0x000fe4000001ff00 */
[----:B------:R-:W-:-:S02]  /*1fb0*/  CS2R R22, SRZ ;  /* 0x0000000000167805 */ /* 0x000fc4000001ff00 */
[----:B------:R-:W-:Y:S01]  /*1fc0*/  CS2R R20, SRZ ;  /* 0x0000000000147805 */ /* 0x000fe2000001ff00 */
[----:B------:R2:W1:Y:S04]  /*1fd0*/  LDSM.16.M88.4 R148, [R214+UR5+0x12000] ;  /* 0x01200005d694783b */ /* 0x0004680008000200 */
[----:B------:R2:W1:Y:S04]  /*1fe0*/  LDSM.16.M88.4 R152, [R214+UR5+0x12800] ;  /* 0x01280005d698783b */ /* 0x0004680008000200 */
[----:B------:R2:W1:Y:S04]  /*1ff0*/  LDSM.16.M88.4 R156, [R3+0x12000] ;  /* 0x01200000039c783b */ /* 0x0004680000000200 */
[----:B------:R2:W1:Y:S04]  /*2000*/  LDSM.16.M88.4 R160, [R3+0x12800] ;  /* 0x0128000003a0783b */ /* 0x0004680000000200 */
[----:B------:R2:W1:Y:S04]  /*2010*/  LDSM.16.M88.4 R164, [R2+0x12000] ;  /* 0x0120000002a4783b */ /* 0x0004680000000200 */
[----:B------:R2:W1:Y:S01]  /*2020*/  LDSM.16.M88.4 R168, [R2+0x12800] ;  /* 0x0128000002a8783b */ /* 0x0004620000000200 */
[----:B---34-:R-:W-:Y:S05]  /*2030*/  @!P1 BRA `(.L_x_51) ;  /* 0x0000002800489947 */ /* 0x018fea0003800000 */
[----:B------:R-:W-:Y:S01]  /*2040*/  LEA.HI R5, R5, R6, RZ, 0x4 ;  /* 0x0000000605057211 */ /* 0x000fe200078f20ff */
[----:B------:R-:W-:Y:S01]  /*2050*/  USHF.L.U32 UR49, UR44, 0x4, URZ ;  /* 0x000000042c317899 */ /* 0x000fe2000800063f */
[----:B------:R-:W3:Y:S01]  /*2060*/  LDC R234, c[0x0][0x2dc] ;  /* 0x0000b700ffea7b82 */ /* 0x000ee20000000800 */
[----:B------:R-:W-:Y:S01]  /*2070*/  USHF.L.U32 UR50, UR44, 0x3, URZ ;  /* 0x000000032c327899 */ /* 0x000fe2000800063f */
[----:B------:R-:W-:Y:S01]  /*2080*/  LOP3.LUT R5, R5, 0xfffffff0, RZ, 0xc0, !PT ;  /* 0xfffffff005057812 */ /* 0x000fe200078ec0ff */
[----:B------:R-:W-:Y:S01]  /*2090*/  UIADD3 UR43, UR49, 0x40, URZ ;  /* 0x00000040312b7890 */ /* 0x000fe2000fffe03f */
[----:B------:R-:W-:Y:S01]  /*20a0*/  IMAD.MOV.U32 R208, RZ, RZ, 0x20 ;  /* 0x00000020ffd07424 */ /* 0x000fe200078e00ff */
[----:B------:R-:W-:Y:S01]  /*20b0*/  UIADD3 UR40, UR49, 0x60, URZ ;  /* 0x0000006031287890 */ /* 0x000fe2000fffe03f */
[----:B------:R-:W-:Y:S01]  /*20c0*/  VIADD R210, R215, 0x2000 ;  /* 0x00002000d7d27836 */ /* 0x000fe20000000000 */
[----:B------:R-:W-:Y:S01]  /*20d0*/  UIADD3 UR19, UR49, 0x20, URZ ;  /* 0x0000002031137890 */ /* 0x000fe2000fffe03f */
[----:B------:R-:W-:Y:S01]  /*20e0*/  IMAD.IADD R5, R6, 0x1, -R5 ;  /* 0x0000000106057824 */ /* 0x000fe200078e0a05 */
[----:B------:R-:W-:Y:S01]  /*20f0*/  UIADD3 UR42, UR50, UR43, URZ ;  /* 0x0000002b322a7290 */ /* 0x000fe2000fffe03f */
[----:B------:R-:W-:Y:S01]  /*2100*/  VIADD R209, R216, 0x2000 ;  /* 0x00002000d8d17836 */ /* 0x000fe20000000000 */
[----:B------:R-:W-:Y:S01]  /*2110*/  UIADD3 UR39, UR50, UR40, URZ ;  /* 0x0000002832277290 */ /* 0x000fe2000fffe03f */
[----:B------:R-:W-:Y:S01]  /*2120*/  IMAD.MOV.U32 R207, RZ, RZ, 0x40 ;  /* 0x00000040ffcf7424 */ /* 0x000fe200078e00ff */
[----:B--2---:R-:W-:Y:S01]  /*2130*/  SHF.R.S32.HI R4, RZ, 0x1f, R5 ;  /* 0x0000001fff047819 */ /* 0x004fe20000011405 */
[----:B------:R-:W-:Y:S01]  /*2140*/  UIADD3 UR18, UR50, UR19, URZ ;  /* 0x0000001332127290 */ /* 0x000fe2000fffe03f */
[----:B------:R-:W-:Y:S01]  /*2150*/  SEL R210, R210, R215, !P0 ;  /* 0x000000d7d2d27207 */ /* 0x000fe20004000000 */
[----:B------:R-:W-:Y:S01]  /*2160*/  UIADD3 UR41, UR50, UR42, URZ ;  /* 0x0000002a32297290 */ /* 0x000fe2000fffe03f */
[----:B------:R-:W-:Y:S01]  /*2170*/  LEA.HI R4, R4, R5, RZ, 0x3 ;  /* 0x0000000504047211 */ /* 0x000fe200078f18ff */
[----:B------:R-:W-:Y:S01]  /*2180*/  UIADD3 UR38, UR50, UR39, URZ ;  /* 0x0000002732267290 */ /* 0x000fe2000fffe03f */
[----:B------:R-:W-:Y:S01]  /*2190*/  SEL R209, R209, R216, !P0 ;  /* 0x000000d8d1d17207 */ /* 0x000fe20004000000 */
[----:B------:R-:W-:Y:S01]  /*21a0*/  UIADD3 UR17, UR50, UR18, URZ ;  /* 0x0000001232117290 */ /* 0x000fe2000fffe03f */
[----:B------:R-:W-:Y:S01]  /*21b0*/  LOP3.LUT R4, R4, 0xfffffff8, RZ, 0xc0, !PT ;  /* 0xfffffff804047812 */ /* 0x000fe200078ec0ff */
[----:B------:R-:W-:Y:S01]  /*21c0*/  UIADD3 UR37, UR50, UR38, URZ ;  /* 0x0000002632257290 */ /* 0x000fe2000fffe03f */
[----:B------:R-:W-:Y:S01]  /*21d0*/  IMAD.MOV.U32 R233, RZ, RZ, 0x8 ;  /* 0x00000008ffe97424 */ /* 0x000fe200078e00ff */
[----:B------:R-:W-:Y:S01]  /*21e0*/  UIADD3 UR20, UR50, UR41, URZ ;  /* 0x0000002932147290 */ /* 0x000fe2000fffe03f */
[----:B------:R-:W-:Y:S01]  /*21f0*/  IMAD.MOV.U32 R95, RZ, RZ, RZ ;  /* 0x000000ffff5f7224 */ /* 0x000fe200078e00ff */
[----:B------:R-:W-:Y:S01]  /*2200*/  UIADD3 UR16, UR50, UR17, URZ ;  /* 0x0000001132107290 */ /* 0x000fe2000fffe03f */
[----:B------:R-:W-:Y:S01]  /*2210*/  IMAD.IADD R4, R5, 0x1, -R4 ;  /* 0x0000000105047824 */ /* 0x000fe200078e0a04 */
[----:B------:R-:W-:Y:S01]  /*2220*/  UIADD3 UR22, UR13, UR4, URZ ;  /* 0x000000040d167290 */ /* 0x000fe2000fffe03f */
[----:B------:R-:W-:Y:S01]  /*2230*/  LEA R210, R210, UR5, 0x1 ;  /* 0x00000005d2d27c11 */ /* 0x000fe2000f8e08ff */
[----:B------:R-:W-:Y:S01]  /*2240*/  UIADD3 UR36, UR50, UR37, URZ ;  /* 0x0000002532247290 */ /* 0x000fe2000fffe03f */
[----:B------:R-:W-:Y:S01]  /*2250*/  LEA R209, R209, UR5, 0x1 ;  /* 0x00000005d1d17c11 */ /* 0x000fe2000f8e08ff */
[----:B------:R-:W-:Y:S01]  /*2260*/  UIADD3 UR15, UR50, UR16, URZ ;  /* 0x00000010320f7290 */ /* 0x000fe2000fffe03f */
[----:B------:R-:W-:Y:S01]  /*2270*/  R2P PR, R4, 0x6 ;  /* 0x0000000604007804 */ /* 0x000fe20000000000 */
[----:B------:R-:W-:-:S02]  /*2280*/  UIADD3 UR13, UR50, UR20, URZ ;  /* 0x00000014320d7290 */ /* 0x000fc4000fffe03f */
[----:B------:R-:W-:Y:S02]  /*2290*/  UIMAD UR48, UR44, 0x18, URZ ;  /* 0x000000182c3078a4 */ /* 0x000fe4000f8e023f */
[----:B------:R-:W-:Y:S01]  /*22a0*/  SEL R208, R208, 0xffffffe0, !P1 ;  /* 0xffffffe0d0d07807 */ /* 0x000fe20004800000 */
[----:B------:R-:W-:Y:S01]  /*22b0*/  USHF.L.U32 UR47, UR44, 0x5, URZ ;  /* 0x000000052c2f7899 */ /* 0x000fe2000800063f */
[----:B------:R-:W-:Y:S01]  /*22c0*/  SEL R207, R207, 0xffffffc0, !P2 ;  /* 0xffffffc0cfcf7807 */ /* 0x000fe20005000000 */
[----:B------:R-:W-:Y:S02]  /*22d0*/  UIMAD UR46, UR44, 0x28, URZ ;  /* 0x000000282c2e78a4 */ /* 0x000fe4000f8e023f */
[----:B------:R-:W-:Y:S01]  /*22e0*/  IMAD.IADD R206, R211, 0x1, R208 ;  /* 0x00000001d3ce7824 */ /* 0x000fe200078e02d0 */
[----:B------:R-:W-:Y:S02]  /*22f0*/  UIMAD UR45, UR44, 0x30, URZ ;  /* 0x000000302c2d78a4 */ /* 0x000fe4000f8e023f */
[----:B------:R-:W-:-:S02]  /*2300*/  UIMAD UR44, UR44, 0x38, URZ ;  /* 0x000000382c2c78a4 */ /* 0x000fc4000f8e023f */
[----:B------:R-:W-:Y:S02]  /*2310*/  UIADD3 UR22, -UR51, 0x40, UR22 ;  /* 0x0000004033167890 */ /* 0x000fe4000fffe116 */
[----:B------:R-:W-:Y:S02]  /*2320*/  UIADD3 UR35, UR50, UR36, URZ ;  /* 0x0000002432237290 */ /* 0x000fe4000fffe03f */
[----:B------:R-:W-:Y:S02]  /*2330*/  UIADD3 UR14, UR50, UR15, URZ ;  /* 0x0000000f320e7290 */ /* 0x000fe4000fffe03f */
[----:B------:R-:W-:Y:S01]  /*2340*/  UIADD3 UR4, UR50, UR13, URZ ;  /* 0x0000000d32047290 */ /* 0x000fe2000fffe03f */
[----:B------:R-:W-:Y:S01]  /*2350*/  IADD3 R204, R211, R207, RZ ;  /* 0x000000cfd3cc7210 */ /* 0x000fe20007ffe0ff */
[----:B------:R-:W-:Y:S01]  /*2360*/  ULDC UR21, c[0x0][0x270] ;  /* 0x00009c0000157ab9 */ /* 0x000fe20000000800 */
[----:B------:R-:W-:Y:S01]  /*2370*/  IADD3 R205, R207, R206, RZ ;  /* 0x000000cecfcd7210 */ /* 0x000fe20007ffe0ff */
[----:B---3--:R-:W-:-:S08]  /*2380*/  ULDC UR27, c[0x0][0x2ec] ;  /* 0x0000bb00001b7ab9 */ /* 0x008fd00000000800 */
.L_x_54:
[----:B------:R-:W0:Y:S01]  /*2390*/  LDGDEPBAR ;  /* 0x00000000000079af */ /* 0x000e220000000000 */
[C---:B------:R-:W-:Y:S01]  /*23a0*/  IMAD.IADD R182, R209.reuse, 0x1, R208 ;  /* 0x00000001d1b67824 */ /* 0x040fe200078e02d0 */
[----:B------:R-:W-:Y:S01]  /*23b0*/  USHF.L.U32 UR32, UR34, 0x6, URZ ;  /* 0x0000000622207899 */ /* 0x000fe2000800063f */
[----:B------:R-:W-:Y:S02]  /*23c0*/  IMAD.IADD R181, R209, 0x1, R207 ;  /* 0x00000001d1b57824 */ /* 0x000fe400078e02cf */
[----:B-----5:R-:W-:Y:S01]  /*23d0*/  FMUL.FTZ R198, R236, 1.4426950216293334961 ;  /* 0x3fb8aa3becc67820 */ /* 0x020fe20000410000 */
[----:B------:R-:W-:Y:S01]  /*23e0*/  IMAD.U32 R195, RZ, RZ, UR9 ;  /* 0x00000009ffc37e24 */ /* 0x000fe2000f8e00ff */
[----:B------:R-:W-:Y:S01]  /*23f0*/  IADD3 R180, R182, R207, RZ ;  /* 0x000000cfb6b47210 */ /* 0x000fe20007ffe0ff */
[----:B------:R-:W-:Y:S01]  /*2400*/  UISETP.GE.AND UP0, UPT, UR32, UR22, UPT ;  /* 0x000000162000728c */ /* 0x000fe2000bf06270 */
[----:B------:R-:W-:Y:S01]  /*2410*/  IMAD.U32 R202, RZ, RZ, UR32 ;  /* 0x00000020ffca7e24 */ /* 0x000fe2000f8e00ff */
[----:B------:R-:W-:Y:S01]  /*2420*/  FSETP.NEU.FTZ.AND P1, PT, R236, -INF , PT ;  /* 0xff800000ec00780b */ /* 0x000fe20003f3d000 */
[----:B------:R-:W-:Y:S01]  /*2430*/  FMUL.FTZ R200, R235, 1.4426950216293334961 ;  /* 0x3fb8aa3bebc87820 */ /* 0x000fe20000410000 */
[----:B------:R-:W-:Y:S02]  /*2440*/  UISETP.GT.AND UP3, UPT, UR34, UR25, UPT ;  /* 0x000000192200728c */ /* 0x000fe4000bf64270 */
[----:B------:R-:W-:Y:S02]  /*2450*/  PLOP3.LUT P0, PT, PT, PT, UP0, 0x80, 0x0 ;  /* 0x000000000000781c */ /* 0x000fe40003f0f008 */
[----:B------:R-:W-:Y:S01]  /*2460*/  FSEL R198, R198, RZ, P1 ;  /* 0x000000ffc6c67208 */ /* 0x000fe20000800000 */
[----:B------:R-:W-:Y:S04]  /*2470*/  DEPBAR.LE SB0, 0x0 ;  /* 0x000080000000791a */ /* 0x000fe80000000000 */
[----:B------:R-:W-:Y:S06]  /*2480*/  BAR.SYNC.DEFER_BLOCKING 0x0 ;  /* 0x0000000000007b1d */ /* 0x000fec0000010000 */
[----:B------:R-:W-:Y:S02]  /*2490*/  @!P0 LEA R195, R195, R218, 0x6 ;  /* 0x000000dac3c38211 */ /* 0x000fe400078e30ff */
[----:B------:R-:W-:Y:S02]  /*24a0*/  @!P0 IADD3 R202, R202, UR51, R221 ;  /* 0x00000033caca8c10 */ /* 0x000fe4000fffe0dd */
[C---:B------:R-:W-:Y:S01]  /*24b0*/  @!P0 IADD3 R191, R195.reuse, 0x9, RZ ;  /* 0x00000009c3bf8810 */ /* 0x040fe20007ffe0ff */
[C---:B------:R-:W-:Y:S01]  /*24c0*/  @!P0 VIADD R185, R195.reuse, 0x1 ;  /* 0x00000001c3b98836 */ /* 0x040fe20000000000 */
[C---:B------:R-:W-:Y:S01]  /*24d0*/  @!P0 VIMNMX R196, R202.reuse, UR51, PT ;  /* 0x00000033cac48c48 */ /* 0x040fe2000bfe0100 */
[C---:B------:R-:W-:Y:S01]  /*24e0*/  @!P0 VIADD R189, R195.reuse, 0x8 ;  /* 0x00000008c3bd8836 */ /* 0x040fe20000000000 */
[C---:B------:R-:W-:Y:S01]  /*24f0*/  @!P0 IADD3 R199, R195.reuse, 0x18, RZ ;  /* 0x00000018c3c78810 */ /* 0x040fe20007ffe0ff */
[C---:B------:R-:W-:Y:S01]  /*2500*/  @!P0 VIADD R197, R195.reuse, 0x11 ;  /* 0x00000011c3c58836 */ /* 0x040fe20000000000 */
[CC--:B------:R-:W-:Y:S01]  /*2510*/  @!P0 ISETP.GE.AND P2, PT, R195.reuse, R196.reuse, PT ;  /* 0x000000c4c300820c */ /* 0x0c0fe20003f46270 */
[----:B------:R-:W-:Y:S01]  /*2520*/  @!P0 VIADD R201, R195, 0x19 ;  /* 0x00000019c3c98836 */ /* 0x000fe20000000000 */
[----:B------:R-:W-:Y:S02]  /*2530*/  @!P0 VIADDMNMX R202, R202, R233, UR51, PT ;  /* 0x00000033caca8e46 */ /* 0x000fe4000b8001e9 */
[----:B------:R-:W-:Y:S01]  /*2540*/  @!P0 ISETP.GE.AND P1, PT, R185, R196, PT ;  /* 0x000000c4b900820c */ /* 0x000fe20003f26270 */
[----:B------:R-:W-:Y:S06]  /*2550*/  LDSM.16.M88.4 R52, [R209] ;  /* 0x00000000d134783b */ /* 0x000fec0000000200 */
[----:B------:R-:W2:Y:S06]  /*2560*/  LDSM.16.M88.4 R56, [R214+UR5+0xc000] ;  /* 0x00c00005d638783b */ /* 0x000eac0008000200 */
[----:B------:R-:W3:Y:S06]  /*2570*/  LDSM.16.M88.4 R60, [R214+UR5+0xc800] ;  /* 0x00c80005d63c783b */ /* 0x000eec0008000200 */
[----:B------:R-:W-:Y:S06]  /*2580*/  LDSM.16.M88.4 R64, [R182] ;  /* 0x00000000b640783b */ /* 0x000fec0000000200 */
[----:B------:R-:W4:Y:S06]  /*2590*/  LDSM.16.M88.4 R100, [R3+0xc000] ;  /* 0x00c000000364783b */ /* 0x000f2c0000000200 */
[----:B------:R-:W1:Y:S06]  /*25a0*/  LDSM.16.M88.4 R104, [R3+0xc800] ;  /* 0x00c800000368783b */ /* 0x000e6c0000000200 */
[----:B------:R-:W-:Y:S06]  /*25b0*/  LDSM.16.M88.4 R108, [R181] ;  /* 0x00000000b56c783b */ /* 0x000fec0000000200 */
[----:B------:R-:W1:Y:S01]  /*25c0*/  LDSM.16.M88.4 R112, [R2+0xc000] ;  /* 0x00c000000270783b */ /* 0x000e620000000200 */
[C---:B--2---:R-:W-:Y:S06]  /*25d0*/  HMMA.16816.F32.BF16 R4, R52.reuse, R56, RZ ;  /* 0x000000383404723c */ /* 0x044fec00000418ff */
[C---:B------:R-:W-:Y:S01]  /*25e0*/  HMMA.16816.F32.BF16 R8, R52.reuse, R58, RZ ;  /* 0x0000003a3408723c */ /* 0x040fe200000418ff */
[----:B------:R-:W-:Y:S05]  /*25f0*/  LDSM.16.M88.4 R56, [R180] ;  /* 0x00000000b438783b */ /* 0x000fea0000000200 */
[C---:B---3--:R-:W-:Y:S06]  /*2600*/  HMMA.16816.F32.BF16 R12, R52.reuse, R60, RZ ;  /* 0x0000003c340c723c */ /* 0x048fec00000418ff */
[----:B------:R-:W-:Y:S01]  /*2610*/  HMMA.16816.F32.BF16 R16, R52, R62, RZ ;  /* 0x0000003e3410723c */ /* 0x000fe200000418ff */
[----:B------:R-:W2:Y:S05]  /*2620*/  LDSM.16.M88.4 R52, [R2+0xc800] ;  /* 0x00c800000234783b */ /* 0x000eaa0000000200 */
[C---:B----4-:R-:W-:Y:S01]  /*2630*/  HMMA.16816.F32.BF16 R4, R64.reuse, R100, R4 ;  /* 0x000000644004723c */ /* 0x050fe20000041804 */
[----:B------:R-:W3:Y:S05]  /*2640*/  LDSM.16.M88.4 R60, [R213] ;  /* 0x00000000d53c783b */ /* 0x000eea0000000200 */
[C---:B------:R-:W-:Y:S01]  /*2650*/  HMMA.16816.F32.BF16 R8, R64.reuse, R102, R8 ;  /* 0x000000664008723c */ /* 0x040fe20000041808 */
[----:B------:R-:W-:Y:S05]  /*2660*/  LDSM.16.M88.4 R100, [R209+0x2000] ;  /* 0x00200000d164783b */ /* 0x000fea0000000200 */
[C---:B-1----:R-:W-:Y:S06]  /*2670*/  HMMA.16816.F32.BF16 R12, R64.reuse, R104, R12 ;  /* 0x00000068400c723c */ /* 0x042fec000004180c */
[----:B------:R-:W-:Y:S01]  /*2680*/  HMMA.16816.F32.BF16 R16, R64, R106, R16 ;  /* 0x0000006a4010723c */ /* 0x000fe20000041810 */
[----:B------:R-:W1:Y:S05]  /*2690*/  LDSM.16.M88.4 R64, [R213+0x800] ;  /* 0x00080000d540783b */ /* 0x000e6a0000000200 */
[C---:B------:R-:W-:Y:S01]  /*26a0*/  HMMA.16816.F32.BF16 R4, R108.reuse, R112, R4 ;  /* 0x000000706c04723c */ /* 0x040fe20000041804 */
[----:B------:R-:W4:Y:S05]  /*26b0*/  LDSM.16.M88.4 R104, [R214+UR5+0xe000] ;  /* 0x00e00005d668783b */ /* 0x000f2a0008000200 */
[C---:B------:R-:W-:Y:S01]  /*26c0*/  HMMA.16816.F32.BF16 R8, R108.reuse, R114, R8 ;  /* 0x000000726c08723c */ /* 0x040fe20000041808 */
[----:B------:R-:W-:Y:S05]  /*26d0*/  LDSM.16.M88.4 R112, [R3+0xe000] ;  /* 0x00e000000370783b */ /* 0x000fea0000000200 */
[C---:B--2---:R-:W-:Y:S06]  /*26e0*/  HMMA.16816.F32.BF16 R12, R108.reuse, R52, R12 ;  /* 0x000000346c0c723c */ /* 0x044fec000004180c */
[----:B------:R-:W-:Y:S01]  /*26f0*/  HMMA.16816.F32.BF16 R16, R108, R54, R16 ;  /* 0x000000366c10723c */ /* 0x000fe20000041810 */
[----:B------:R-:W2:Y:S05]  /*2700*/  LDSM.16.M88.4 R52, [R214+UR5+0xe800] ;  /* 0x00e80005d634783b */ /* 0x000eaa0008000200 */
[C---:B---3--:R-:W-:Y:S01]  /*2710*/  HMMA.16816.F32.BF16 R4, R56.reuse, R60, R4 ;  /* 0x0000003c3804723c */ /* 0x048fe20000041804 */
[----:B------:R-:W3:Y:S05]  /*2720*/  LDSM.16.M88.4 R108, [R182+0x2000] ;  /* 0x00200000b66c783b */ /* 0x000eea0000000200 */
[C---:B------:R-:W-:Y:S01]  /*2730*/  HMMA.16816.F32.BF16 R8, R56.reuse, R62, R8 ;  /* 0x0000003e3808723c */ /* 0x040fe20000041808 */
[----:B------:R-:W-:Y:S05]  /*2740*/  LDSM.16.M88.4 R60, [R181+0x2000] ;  /* 0x00200000b53c783b */ /* 0x000fea0000000200 */
[C---:B-1----:R-:W-:Y:S06]  /*2750*/  HMMA.16816.F32.BF16 R12, R56.reuse, R64, R12 ;  /* 0x00000040380c723c */ /* 0x042fec000004180c */
[----:B------:R-:W-:Y:S01]  /*2760*/  HMMA.16816.F32.BF16 R16, R56, R66, R16 ;  /* 0x000000423810723c */ /* 0x000fe20000041810 */
[----:B------:R-:W1:Y:S05]  /*2770*/  LDSM.16.M88.4 R56, [R3+0xe800] ;  /* 0x00e800000338783b */ /* 0x000e6a0000000200 */
[C---:B----4-:R-:W-:Y:S01]  /*2780*/  HMMA.16816.F32.BF16 R4, R100.reuse, R104, R4 ;  /* 0x000000686404723c */ /* 0x050fe20000041804 */
[----:B------:R-:W4:Y:S05]  /*2790*/  LDSM.16.M88.4 R64, [R2+0xe000] ;  /* 0x00e000000240783b */ /* 0x000f2a0000000200 */
[C---:B------:R-:W-:Y:S01]  /*27a0*/  HMMA.16816.F32.BF16 R8, R100.reuse, R106, R8 ;  /* 0x0000006a6408723c */ /* 0x040fe20000041808 */
[----:B------:R-:W-:Y:S05]  /*27b0*/  LDSM.16.M88.4 R104, [R213+0x2000] ;  /* 0x00200000d568783b */ /* 0x000fea0000000200 */
[C---:B--2---:R-:W-:Y:S06]  /*27c0*/  HMMA.16816.F32.BF16 R12, R100.reuse, R52, R12 ;  /* 0x00000034640c723c */ /* 0x044fec000004180c */
[----:B------:R-:W-:Y:S01]  /*27d0*/  HMMA.16816.F32.BF16 R16, R100, R54, R16 ;  /* 0x000000366410723c */ /* 0x000fe20000041810 */
[----:B------:R-:W2:Y:S05]  /*27e0*/  LDSM.16.M88.4 R52, [R2+0xe800] ;  /* 0x00e800000234783b */ /* 0x000eaa0000000200 */
[C---:B---3--:R-:W-:Y:S01]  /*27f0*/  HMMA.16816.F32.BF16 R4, R108.reuse, R112, R4 ;  /* 0x000000706c04723c */ /* 0x048fe20000041804 */
[----:B------:R-:W3:Y:S05]  /*2800*/  LDSM.16.M88.4 R100, [R180+0x2000] ;  /* 0x00200000b464783b */ /* 0x000eea0000000200 */
[C---:B------:R-:W-:Y:S06]  /*2810*/  HMMA.16816.F32.BF16 R8, R108.reuse, R114, R8 ;  /* 0x000000726c08723c */ /* 0x040fec0000041808 */
[C---:B-1----:R-:W-:Y:S06]  /*2820*/  HMMA.16816.F32.BF16 R12, R108.reuse, R56, R12 ;  /* 0x000000386c0c723c */ /* 0x042fec000004180c */
[----:B------:R-:W-:Y:S06]  /*2830*/  HMMA.16816.F32.BF16 R16, R108, R58, R16 ;  /* 0x0000003a6c10723c */ /* 0x000fec0000041810 */
[C---:B----4-:R-:W-:Y:S06]  /*2840*/  HMMA.16816.F32.BF16 R4, R60.reuse, R64, R4 ;  /* 0x000000403c04723c */ /* 0x050fec0000041804 */
[C---:B------:R-:W-:Y:S06]  /*2850*/  HMMA.16816.F32.BF16 R8, R60.reuse, R66, R8 ;  /* 0x000000423c08723c */ /* 0x040fec0000041808 */
[C---:B--2---:R-:W-:Y:S05]  /*2860*/  HMMA.16816.F32.BF16 R12, R60.reuse, R52, R12 ;  /* 0x000000343c0c723c */ /* 0x044fea000004180c */
[----:B------:R-:W-:Y:S01]  /*2870*/  LEA R67, R216, UR5, 0x1 ;  /* 0x00000005d8437c11 */ /* 0x000fe2000f8e08ff */
[----:B------:R-:W-:Y:S01]  /*2880*/  HMMA.16816.F32.BF16 R16, R60, R54, R16 ;  /* 0x000000363c10723c */ /* 0x000fe20000041810 */
[----:B------:R-:W1:Y:S04]  /*2890*/  LDSM.16.M88.4 R52, [R213+0x2800] ;  /* 0x00280000d534783b */ /* 0x000e680000000200 */
[C---:B------:R-:W-:Y:S01]  /*28a0*/  IMAD.IADD R65, R207.reuse, 0x1, R67 ;  /* 0x00000001cf417824 */ /* 0x040fe200078e0243 */
[C---:B---3--:R-:W-:Y:S05]  /*28b0*/  HMMA.16816.F32.BF16 R4, R100.reuse, R104, R4 ;  /* 0x000000686404723c */ /* 0x048fea0000041804 */
[----:B------:R-:W-:Y:S01]  /*28c0*/  IADD3 R66, R208, R67, RZ ;  /* 0x00000043d0427210 */ /* 0x000fe20007ffe0ff */
[C---:B------:R-:W-:Y:S05]  /*28d0*/  HMMA.16816.F32.BF16 R8, R100.reuse, R106, R8 ;  /* 0x0000006a6408723c */ /* 0x040fea0000041808 */
[----:B------:R-:W-:Y:S11]  /*28e0*/  IADD3 R64, R207, R66, RZ ;  /* 0x00000042cf407210 */ /* 0x000ff60007ffe0ff */
[----:B------:R-:W-:Y:S02]  /*28f0*/  @!UPT UIADD3 URZ, URZ, URZ, URZ ;  /* 0x0000003f3f3ff290 */ /* 0x000fe4000fffe03f */
[----:B------:R-:W-:Y:S02]  /*2900*/  @!P0 FSEL R5, R5, -INF , !P1 ;  /* 0xff80000005058808 */ /* 0x000fe40004800000 */
[----:B------:R-:W-:Y:S02]  /*2910*/  FSETP.NEU.FTZ.AND P1, PT, R235, -INF , PT ;  /* 0xff800000eb00780b */ /* 0x000fe40003f3d000 */
[----:B------:R-:W-:Y:S01]  /*2920*/  @!P0 FSEL R4, R4, -INF , !P2 ;  /* 0xff80000004048808 */ /* 0x000fe20005000000 */
[--C-:B------:R-:W-:Y:S01]  /*2930*/  FFMA.FTZ R184, R5, UR27, -R198.reuse ;  /* 0x0000001b05b87c23 */ /* 0x100fe200080108c6 */
[----:B------:R-:W-:Y:S02]  /*2940*/  FSEL R200, R200, RZ, P1 ;  /* 0x000000ffc8c87208 */ /* 0x000fe40000800000 */
[-C--:B------:R-:W-:Y:S01]  /*2950*/  @!P0 ISETP.GE.AND P1, PT, R185, R202.reuse, PT ;  /* 0x000000cab900820c */ /* 0x080fe20003f26270 */
[----:B------:R-:W-:Y:S01]  /*2960*/  FFMA.FTZ R183, R4, UR27, -R198 ;  /* 0x0000001b04b77c23 */ /* 0x000fe200080108c6 */
[----:B------:R-:W-:Y:S01]  /*2970*/  @!P0 ISETP.GE.AND P2, PT, R195, R202, PT ;  /* 0x000000cac300820c */ /* 0x000fe20003f46270 */
[C---:B-1----:R-:W-:Y:S01]  /*2980*/  HMMA.16816.F32.BF16 R12, R100.reuse, R52, R12 ;  /* 0x00000034640c723c */ /* 0x042fe2000004180c */
[----:B------:R-:W-:Y:S02]  /*2990*/  MUFU.EX2 R184, R184 ;  /* 0x000000b800b87308 */ /* 0x000fe40000000800 */
[----:B------:R-:W-:Y:S02]  /*29a0*/  @!P0 FSEL R7, R7, -INF , !P1 ;  /* 0xff80000007078808 */ /* 0x000fe40004800000 */
[-C--:B------:R-:W-:Y:S01]  /*29b0*/  @!P0 ISETP.GE.AND P1, PT, R189, R196.reuse, PT ;  /* 0x000000c4bd00820c */ /* 0x080fe20003f26270 */
[----:B------:R-:W-:Y:S05]  /*29c0*/  HMMA.16816.F32.BF16 R16, R100, R54, R16 ;  /* 0x000000366410723c */ /* 0x000fea0000041810 */
[----:B------:R-:W1:Y:S01]  /*29d0*/  MUFU.EX2 R183, R183 ;  /* 0x000000b700b77308 */ /* 0x000e620000000800 */
[----:B------:R-:W-:Y:S01]  /*29e0*/  @!P0 FSEL R8, R8, -INF , !P1 ;  /* 0xff80000008088808 */ /* 0x000fe20004800000 */
[----:B------:R-:W-:Y:S01]  /*29f0*/  FFMA.FTZ R186, R7, UR27, -R200 ;  /* 0x0000001b07ba7c23 */ /* 0x000fe200080108c8 */
[----:B------:R-:W-:Y:S04]  /*2a00*/  @!P0 ISETP.GE.AND P1, PT, R191, R196, PT ;  /* 0x000000c4bf00820c */ /* 0x000fe80003f26270 */
[----:B------:R-:W-:Y:S01]  /*2a10*/  @!P0 FSEL R9, R9, -INF , !P1 ;  /* 0xff80000009098808 */ /* 0x000fe20004800000 */
[--C-:B------:R-:W-:Y:S01]  /*2a20*/  FFMA.FTZ R187, R8, UR27, -R198.reuse ;  /* 0x0000001b08bb7c23 */ /* 0x100fe200080108c6 */
[-C--:B------:R-:W-:Y:S01]  /*2a30*/  @!P0 ISETP.GE.AND P1, PT, R189, R202.reuse, PT ;  /* 0x000000cabd00820c */ /* 0x080fe20003f26270 */
[----:B------:R-:W-:Y:S01]  /*2a40*/  MUFU.EX2 R186, R186 ;  /* 0x000000ba00ba7308 */ /* 0x000fe20000000800 */
[----:B------:R-:W-:Y:S01]  /*2a50*/  @!P0 FSEL R6, R6, -INF , !P2 ;  /* 0xff80000006068808 */ /* 0x000fe20005000000 */
[----:B------:R-:W-:Y:S01]  /*2a60*/  FFMA.FTZ R188, R9, UR27, -R198 ;  /* 0x0000001b09bc7c23 */ /* 0x000fe200080108c6 */
[----:B------:R-:W-:Y:S02]  /*2a70*/  @!P0 FSEL R10, R10, -INF , !P1 ;  /* 0xff8000000a0a8808 */ /* 0x000fe40004800000 */
[----:B------:R-:W-:Y:S01]  /*2a80*/  @!P0 ISETP.GE.AND P1, PT, R191, R202, PT ;  /* 0x000000cabf00820c */ /* 0x000fe20003f26270 */
[----:B------:R-:W-:Y:S01]  /*2a90*/  @!P0 VIADD R191, R195, 0x10 ;  /* 0x00000010c3bf8836 */ /* 0x000fe20000000000 */
[-C--:B------:R-:W-:Y:S01]  /*2aa0*/  @!P0 ISETP.GE.AND P2, PT, R197, R196.reuse, PT ;  /* 0x000000c4c500820c */ /* 0x080fe20003f46270 */
[--C-:B------:R-:W-:Y:S01]  /*2ab0*/  FFMA.FTZ R185, R6, UR27, -R200.reuse ;  /* 0x0000001b06b97c23 */ /* 0x100fe200080108c8 */
[----:B------:R-:W-:Y:S01]  /*2ac0*/  @!P0 FSEL R11, R11, -INF , !P1 ;  /* 0xff8000000b0b8808 */ /* 0x000fe20004800000 */
[--C-:B------:R-:W-:Y:S01]  /*2ad0*/  FFMA.FTZ R189, R10, UR27, -R200.reuse ;  /* 0x0000001b0abd7c23 */ /* 0x100fe200080108c8 */
[----:B------:R-:W-:Y:S01]  /*2ae0*/  @!P0 ISETP.GE.AND P1, PT, R191, R196, PT ;  /* 0x000000c4bf00820c */ /* 0x000fe20003f26270 */
[----:B------:R-:W-:Y:S01]  /*2af0*/  MUFU.EX2 R187, R187 ;  /* 0x000000bb00bb7308 */ /* 0x000fe20000000800 */
[----:B------:R-:W-:Y:S01]  /*2b00*/  @!P0 FSEL R13, R13, -INF , !P2 ;  /* 0xff8000000d0d8808 */ /* 0x000fe20005000000 */
[----:B------:R-:W-:Y:S01]  /*2b10*/  FFMA.FTZ R190, R11, UR27, -R200 ;  /* 0x0000001b0bbe7c23 */ /* 0x000fe200080108c8 */
[----:B------:R-:W-:Y:S02]  /*2b20*/  @!P0 FSEL R12, R12, -INF , !P1 ;  /* 0xff8000000c0c8808 */ /* 0x000fe40004800000 */
[----:B------:R-:W-:Y:S01]  /*2b30*/  IADD3 R244, P1, R231, UR30, RZ ;  /* 0x0000001ee7f47c10 */ /* 0x000fe2000ff3e0ff */
[--C-:B------:R-:W-:Y:S01]  /*2b40*/  FFMA.FTZ R193, R13, UR27, -R198.reuse ;  /* 0x0000001b0dc17c23 */ /* 0x100fe200080108c6 */
[-C--:B------:R-:W-:Y:S03]  /*2b50*/  @!P0 ISETP.GE.AND P2, PT, R199, R202.reuse, PT ;  /* 0x000000cac700820c */ /* 0x080fe60003f46270 */
[----:B------:R-:W-:Y:S01]  /*2b60*/  MUFU.EX2 R185, R185 ;  /* 0x000000b900b97308 */ /* 0x000fe20000000800 */
[----:B------:R-:W-:Y:S01]  /*2b70*/  IADD3.X R245, R230, UR31, RZ, P1, !PT ;  /* 0x0000001fe6f57c10 */ /* 0x000fe20008ffe4ff */
[----:B------:R-:W-:Y:S01]  /*2b80*/  FFMA.FTZ R192, R12, UR27, -R198 ;  /* 0x0000001b0cc07c23 */ /* 0x000fe200080108c6 */
[-C--:B------:R-:W-:Y:S02]  /*2b90*/  @!P0 ISETP.GE.AND P1, PT, R191, R202.reuse, PT ;  /* 0x000000cabf00820c */ /* 0x080fe40003f26270 */
[----:B------:R-:W-:Y:S01]  /*2ba0*/  @!P0 FSEL R18, R18, -INF , !P2 ;  /* 0xff80000012128808 */ /* 0x000fe20005000000 */
[----:B------:R-:W2:Y:S01]  /*2bb0*/  LDG.E R191, desc[UR52][R244.64] ;  /* 0x00000034f4bf7981 */ /* 0x000ea2000c1e1900 */
[----:B------:R-:W-:Y:S03]  /*2bc0*/  @!P0 FSEL R14, R14, -INF , !P1 ;  /* 0xff8000000e0e8808 */ /* 0x000fe60004800000 */
[----:B------:R-:W3:Y:S01]  /*2bd0*/  MUFU.EX2 R188, R188 ;  /* 0x000000bc00bc7308 */ /* 0x000ee20000000800 */
[----:B------:R-:W-:Y:S01]  /*2be0*/  @!P0 ISETP.GE.AND P1, PT, R197, R202, PT ;  /* 0x000000cac500820c */ /* 0x000fe20003f26270 */
[----:B------:R4:W2:Y:S01]  /*2bf0*/  LDG.E R195, desc[UR52][R244.64+0x20] ;  /* 0x00002034f4c37981 */ /* 0x0008a2000c1e1900 */
[----:B-1----:R-:W-:Y:S01]  /*2c00*/  F2FP.BF16.F32.PACK_AB R246, R184, R183 ;  /* 0x000000b7b8f6723e */ /* 0x002fe200000010ff */
[--C-:B------:R-:W-:Y:S01]  /*2c10*/  FFMA.FTZ R194, R14, UR27, -R200.reuse ;  /* 0x0000001b0ec27c23 */ /* 0x100fe200080108c8 */
[----:B------:R-:W-:Y:S02]  /*2c20*/  @!P0 FSEL R15, R15, -INF , !P1 ;  /* 0xff8000000f0f8808 */ /* 0x000fe40004800000 */
[-C--:B------:R-:W-:Y:S03]  /*2c30*/  @!P0 ISETP.GE.AND P1, PT, R199, R196.reuse, PT ;  /* 0x000000c4c700820c */ /* 0x080fe60003f26270 */
[----:B------:R-:W-:Y:S01]  /*2c40*/  MUFU.EX2 R189, R189 ;  /* 0x000000bd00bd7308 */ /* 0x000fe20000000800 */
[----:B------:R-:W-:Y:S01]  /*2c50*/  STS [R225+0x12000], R246 ;  /* 0x012000f6e1007388 */ /* 0x000fe20000000800 */
[----:B------:R-:W-:Y:S01]  /*2c60*/  FFMA.FTZ R197, R15, UR27, -R200 ;  /* 0x0000001b0fc57c23 */ /* 0x000fe200080108c8 */
[----:B------:R-:W-:Y:S02]  /*2c70*/  @!P0 FSEL R16, R16, -INF , !P1 ;  /* 0xff80000010108808 */ /* 0x000fe40004800000 */
[----:B------:R-:W-:Y:S05]  /*2c80*/  @!P0 ISETP.GE.AND P1, PT, R201, R196, PT ;  /* 0x000000c4c900820c */ /* 0x000fea0003f26270 */
[----:B------:R-:W1:Y:S01]  /*2c90*/  MUFU.EX2 R190, R190 ;  /* 0x000000be00be7308 */ /* 0x000e620000000800 */
[----:B------:R-:W-:Y:S01]  /*2ca0*/  @!P0 FSEL R17, R17, -INF , !P1 ;  /* 0xff80000011118808 */ /* 0x000fe20004800000 */
[----:B------:R-:W-:Y:S01]  /*2cb0*/  FFMA.FTZ R196, R16, UR27, -R198 ;  /* 0x0000001b10c47c23 */ /* 0x000fe200080108c6 */
[----:B------:R-:W-:Y:S01]  /*2cc0*/  @!P0 ISETP.GE.AND P1, PT, R201, R202, PT ;  /* 0x000000cac900820c */ /* 0x000fe20003f26270 */
[----:B------:R-:W-:Y:S01]  /*2cd0*/  FFMA.FTZ R202, R18, UR27, -R200 ;  /* 0x0000001b12ca7c23 */ /* 0x000fe200080108c8 */
[----:B---3--:R-:W-:Y:S01]  /*2ce0*/  F2FP.BF16.F32.PACK_AB R247, R188, R187 ;  /* 0x000000bbbcf7723e */ /* 0x008fe200000010ff */
[----:B------:R-:W-:Y:S01]  /*2cf0*/  FFMA.FTZ R198, R17, UR27, -R198 ;  /* 0x0000001b11c67c23 */ /* 0x000fe200080108c6 */
[----:B------:R-:W-:Y:S03]  /*2d00*/  @!P0 FSEL R19, R19, -INF , !P1 ;  /* 0xff80000013138808 */ /* 0x000fe60004800000 */
[----:B------:R-:W-:Y:S01]  /*2d10*/  MUFU.EX2 R192, R192 ;  /* 0x000000c000c07308 */ /* 0x000fe20000000800 */
[----:B------:R-:W-:Y:S02]  /*2d20*/  PLOP3.LUT P1, PT, PT, PT, UP3, 0x80, 0x0 ;  /* 0x000000000000781c */ /* 0x000fe40003f2f038 */
[----:B----4-:R-:W-:Y:S01]  /*2d30*/  F2FP.BF16.F32.PACK_AB R244, R186, R185 ;  /* 0x000000b9baf4723e */ /* 0x010fe200000010ff */
[----:B------:R-:W-:Y:S06]  /*2d40*/  FFMA.FTZ R200, R19, UR27, -R200 ;  /* 0x0000001b13c87c23 */ /* 0x000fec00080108c8 */
[----:B------:R-:W3:Y:S01]  /*2d50*/  MUFU.EX2 R193, R193 ;  /* 0x000000c100c17308 */ /* 0x000ee20000000800 */
[----:B-1----:R-:W-:Y:S01]  /*2d60*/  F2FP.BF16.F32.PACK_AB R245, R190, R189 ;  /* 0x000000bdbef5723e */ /* 0x002fe200000010ff */
[----:B------:R-:W-:Y:S06]  /*2d70*/  STS [R225+0x12400], R244 ;  /* 0x012400f4e1007388 */ /* 0x000fec0000000800 */
[----:B------:R-:W-:Y:S02]  /*2d80*/  STS [R228+0x12000], R247 ;  /* 0x012000f7e4007388 */ /* 0x000fe40000000800 */
[----:B------:R-:W-:Y:S04]  /*2d90*/  MUFU.EX2 R194, R194 ;  /* 0x000000c200c27308 */ /* 0x000fe80000000800 */
[----:B------:R-:W-:Y:S06]  /*2da0*/  STS [R228+0x12400], R245 ;  /* 0x012400f5e4007388 */ /* 0x000fec0000000800 */
[----:B------:R-:W1:Y:S01]  /*2db0*/  MUFU.EX2 R197, R197 ;  /* 0x000000c500c57308 */ /* 0x000e620000000800 */
[----:B---3--:R-:W-:Y:S05]  /*2dc0*/  F2FP.BF16.F32.PACK_AB R217, R193, R192 ;  /* 0x000000c0c1d9723e */ /* 0x008fea00000010ff */
[----:B------:R-:W-:Y:S04]  /*2dd0*/  STS [R226+0x12000], R217 ;  /* 0x012000d9e2007388 */ /* 0x000fe80000000800 */
[----:B------:R-:W-:Y:S10]  /*2de0*/  MUFU.EX2 R199, R198 ;  /* 0x000000c600c77308 */ /* 0x000ff40000000800 */
[----:B------:R-:W3:Y:S01]  /*2df0*/  MUFU.EX2 R196, R196 ;  /* 0x000000c400c47308 */ /* 0x000ee20000000800 */
[----:B-1----:R-:W-:Y:S05]  /*2e00*/  F2FP.BF16.F32.PACK_AB R203, R197, R194 ;  /* 0x000000c2c5cb723e */ /* 0x002fea00000010ff */
[----:B------:R-:W-:Y:S04]  /*2e10*/  STS [R226+0x12400], R203 ;  /* 0x012400cbe2007388 */ /* 0x000fe80000000800 */
[----:B------:R3:W-:Y:S10]  /*2e20*/  MUFU.EX2 R198, R202 ;  /* 0x000000ca00c67308 */ /* 0x0007f40000000800 */
[----:B------:R-:W1:Y:S01]  /*2e30*/  MUFU.EX2 R201, R200 ;  /* 0x000000c800c97308 */ /* 0x000e620000000800 */
[----:B---3--:R-:W-:Y:S05]  /*2e40*/  F2FP.BF16.F32.PACK_AB R202, R199, R196 ;  /* 0x000000c4c7ca723e */ /* 0x008fea00000010ff */
[----:B------:R-:W-:Y:S01]  /*2e50*/  STS [R229+0x12000], R202 ;  /* 0x012000cae5007388 */ /* 0x000fe20000000800 */
[----:B-1----:R-:W-:Y:S05]  /*2e60*/  F2FP.BF16.F32.PACK_AB R200, R201, R198 ;  /* 0x000000c6c9c8723e */ /* 0x002fea00000010ff */
[----:B------:R-:W-:Y:S06]  /*2e70*/  STS [R229+0x12400], R200 ;  /* 0x012400c8e5007388 */ /* 0x000fec0000000800 */
[----:B------:R-:W1:Y:S06]  /*2e80*/  LDSM.16.M88.4 R52, [R67+0x8000] ;  /* 0x008000004334783b */ /* 0x000e6c0000000200 */
[----:B------:R-:W3:Y:S06]  /*2e90*/  LDSM.16.M88.4 R56, [R66+0x8000] ;  /* 0x008000004238783b */ /* 0x000eec0000000200 */
[----:B------:R-:W4:Y:S01]  /*2ea0*/  LDSM.16.M88.4 R60, [R65+0x8000] ;  /* 0x00800000413c783b */ /* 0x000f220000000200 */
[C---:B-1----:R-:W-:Y:S06]  /*2eb0*/  HMMA.16816.F32.BF16 R4, R52.reuse, R116, RZ ;  /* 0x000000743404723c */ /* 0x042fec00000418ff */
[C---:B------:R-:W-:Y:S06]  /*2ec0*/  HMMA.16816.F32.BF16 R8, R52.reuse, R118, RZ ;  /* 0x000000763408723c */ /* 0x040fec00000418ff */
[C---:B------:R-:W-:Y:S06]  /*2ed0*/  HMMA.16816.F32.BF16 R12, R52.reuse, R120, RZ ;  /* 0x00000078340c723c */ /* 0x040fec00000418ff */
[----:B------:R-:W-:Y:S01]  /*2ee0*/  HMMA.16816.F32.BF16 R16, R52, R122, RZ ;  /* 0x0000007a3410723c */ /* 0x000fe200000418ff */
[----:B------:R-:W1:Y:S05]  /*2ef0*/  LDSM.16.M88.4 R52, [R64+0x8000] ;  /* 0x008000004034783b */ /* 0x000e6a0000000200 */
[C---:B---3--:R-:W-:Y:S06]  /*2f00*/  HMMA.16816.F32.BF16 R4, R56.reuse, R124, R4 ;  /* 0x0000007c3804723c */ /* 0x048fec0000041804 */
[C---:B------:R-:W-:Y:S06]  /*2f10*/  HMMA.16816.F32.BF16 R8, R56.reuse, R126, R8 ;  /* 0x0000007e3808723c */ /* 0x040fec0000041808 */
[C---:B------:R-:W-:Y:S06]  /*2f20*/  HMMA.16816.F32.BF16 R12, R56.reuse, R128, R12 ;  /* 0x00000080380c723c */ /* 0x040fec000004180c */
[----:B------:R-:W-:Y:S01]  /*2f30*/  HMMA.16816.F32.BF16 R16, R56, R130, R16 ;  /* 0x000000823810723c */ /* 0x000fe20000041810 */
[----:B------:R-:W3:Y:S05]  /*2f40*/  LDSM.16.M88.4 R56, [R67+0xa000] ;  /* 0x00a000004338783b */ /* 0x000eea0000000200 */
[C---:B----4-:R-:W-:Y:S06]  /*2f50*/  HMMA.16816.F32.BF16 R4, R60.reuse, R132, R4 ;  /* 0x000000843c04723c */ /* 0x050fec0000041804 */
[C---:B------:R-:W-:Y:S06]  /*2f60*/  HMMA.16816.F32.BF16 R8, R60.reuse, R134, R8 ;  /* 0x000000863c08723c */ /* 0x040fec0000041808 */
[C---:B------:R-:W-:Y:S06]  /*2f70*/  HMMA.16816.F32.BF16 R12, R60.reuse, R136, R12 ;  /* 0x000000883c0c723c */ /* 0x040fec000004180c */
[----:B------:R-:W-:Y:S01]  /*2f80*/  HMMA.16816.F32.BF16 R16, R60, R138, R16 ;  /* 0x0000008a3c10723c */ /* 0x000fe20000041810 */
[----:B------:R-:W4:Y:S05]  /*2f90*/  LDSM.16.M88.4 R60, [R66+0xa000] ;  /* 0x00a00000423c783b */ /* 0x000f2a0000000200 */
[C---:B-1----:R-:W-:Y:S06]  /*2fa0*/  HMMA.16816.F32.BF16 R4, R52.reuse, R140, R4 ;  /* 0x0000008c3404723c */ /* 0x042fec0000041804 */
[C---:B------:R-:W-:Y:S06]  /*2fb0*/  HMMA.16816.F32.BF16 R8, R52.reuse, R142, R8 ;  /* 0x0000008e3408723c */ /* 0x040fec0000041808 */
[C---:B------:R-:W-:Y:S06]  /*2fc0*/  HMMA.16816.F32.BF16 R12, R52.reuse, R144, R12 ;  /* 0x00000090340c723c */ /* 0x040fec000004180c */
[----:B------:R-:W-:Y:S01]  /*2fd0*/  HMMA.16816.F32.BF16 R16, R52, R146, R16 ;  /* 0x000000923410723c */ /* 0x000fe20000041810 */
        /* <DEDUP_REMOVED lines=9> */
[----:B------:R-:W-:Y:S06]  /*3070*/  HMMA.16816.F32.BF16 R16, R60, R162, R16 ;  /* 0x000000a23c10723c */ /* 0x000fec0000041810 */
[C---:B-1----:R-:W-:Y:S06]  /*3080*/  HMMA.16816.F32.BF16 R4, R52.reuse, R164, R4 ;  /* 0x000000a43404723c */ /* 0x042fec0000041804 */
[C---:B------:R-:W-:Y:S06]  /*3090*/  HMMA.16816.F32.BF16 R8, R52.reuse, R166, R8 ;  /* 0x000000a63408723c */ /* 0x040fec0000041808 */
[C---:B------:R-:W-:Y:S06]  /*30a0*/  HMMA.16816.F32.BF16 R12, R52.reuse, R168, R12 ;  /* 0x000000a8340c723c */ /* 0x040fec000004180c */
[----:B------:R-:W-:Y:S06]  /*30b0*/  HMMA.16816.F32.BF16 R16, R52, R170, R16 ;  /* 0x000000aa3410723c */ /* 0x000fec0000041810 */
[C---:B---3--:R-:W-:Y:S06]  /*30c0*/  HMMA.16816.F32.BF16 R4, R56.reuse, R172, R4 ;  /* 0x000000ac3804723c */ /* 0x048fec0000041804 */
[C---:B------:R-:W-:Y:S06]  /*30d0*/  HMMA.16816.F32.BF16 R8, R56.reuse, R174, R8 ;  /* 0x000000ae3808723c */ /* 0x040fec0000041808 */
[C---:B------:R-:W-:Y:S06]  /*30e0*/  HMMA.16816.F32.BF16 R12, R56.reuse, R176, R12 ;  /* 0x000000b0380c723c */ /* 0x040fec000004180c */
[----:B------:R-:W-:Y:S06]  /*30f0*/  HMMA.16816.F32.BF16 R16, R56, R178, R16 ;  /* 0x000000b23810723c */ /* 0x000fec0000041810 */
[C---:B--2---:R-:W-:Y:S01]  /*3100*/  FADD.FTZ R200, -R191.reuse, R4 ;  /* 0x00000004bfc87221 */ /* 0x044fe20000010100 */
[----:B------:R-:W-:Y:S04]  /*3110*/  FADD.FTZ R203, -R191, R5 ;  /* 0x00000005bfcb7221 */ /* 0x000fe80000010100 */
[----:B------:R-:W-:Y:S01]  /*3120*/  FMUL.FTZ R200, R183, R200 ;  /* 0x000000c8b7c87220 */ /* 0x000fe20000410000 */
[----:B------:R-:W-:Y:S01]  /*3130*/  FMUL.FTZ R203, R184, R203 ;  /* 0x000000cbb8cb7220 */ /* 0x000fe20000410000 */
[C---:B------:R-:W-:Y:S01]  /*3140*/  FADD.FTZ R184, -R191.reuse, R8 ;  /* 0x00000008bfb87221 */ /* 0x040fe20000010100 */
[----:B------:R-:W-:Y:S03]  /*3150*/  FADD.FTZ R183, -R191, R9 ;  /* 0x00000009bfb77221 */ /* 0x000fe60000010100 */
[----:B------:R-:W-:Y:S01]  /*3160*/  F2FP.BF16.F32.PACK_AB R200, R203, R200 ;  /* 0x000000c8cbc8723e */ /* 0x000fe200000010ff */
[----:B------:R-:W-:Y:S01]  /*3170*/  FMUL.FTZ R184, R187, R184 ;  /* 0x000000b8bbb87220 */ /* 0x000fe20000410000 */
[----:B------:R-:W-:Y:S01]  /*3180*/  FMUL.FTZ R183, R188, R183 ;  /* 0x000000b7bcb77220 */ /* 0x000fe20000410000 */
[C---:B------:R-:W-:Y:S01]  /*3190*/  FADD.FTZ R187, -R191.reuse, R12 ;  /* 0x0000000cbfbb7221 */ /* 0x040fe20000010100 */
[C---:B------:R-:W-:Y:S03]  /*31a0*/  FADD.FTZ R188, -R191.reuse, R13 ;  /* 0x0000000dbfbc7221 */ /* 0x040fe60000010100 */
[C---:B------:R-:W-:Y:S01]  /*31b0*/  FADD.FTZ R203, -R191.reuse, R16 ;  /* 0x00000010bfcb7221 */ /* 0x040fe20000010100 */
[----:B------:R-:W-:Y:S01]  /*31c0*/  FADD.FTZ R202, -R191, R17 ;  /* 0x00000011bfca7221 */ /* 0x000fe20000010100 */
[----:B------:R-:W-:Y:S01]  /*31d0*/  F2FP.BF16.F32.PACK_AB R183, R183, R184 ;  /* 0x000000b8b7b7723e */ /* 0x000fe200000010ff */
[C---:B------:R-:W-:Y:S01]  /*31e0*/  FADD.FTZ R184, -R195.reuse, R6 ;  /* 0x00000006c3b87221 */ /* 0x040fe20000010100 */
[----:B------:R-:W-:Y:S01]  /*31f0*/  FADD.FTZ R191, -R195, R7 ;  /* 0x00000007c3bf7221 */ /* 0x000fe20000010100 */
[----:B------:R-:W-:Y:S01]  /*3200*/  FMUL.FTZ R187, R192, R187 ;  /* 0x000000bbc0bb7220 */ /* 0x000fe20000410000 */
[----:B------:R-:W-:Y:S01]  /*3210*/  FMUL.FTZ R188, R193, R188 ;  /* 0x000000bcc1bc7220 */ /* 0x000fe20000410000 */
[----:B------:R-:W-:Y:S01]  /*3220*/  FMUL.FTZ R184, R185, R184 ;  /* 0x000000b8b9b87220 */ /* 0x000fe20000410000 */
[----:B------:R-:W-:Y:S01]  /*3230*/  FMUL.FTZ R191, R186, R191 ;  /* 0x000000bfbabf7220 */ /* 0x000fe20000410000 */
[C---:B------:R-:W-:Y:S01]  /*3240*/  FADD.FTZ R186, -R195.reuse, R10 ;  /* 0x0000000ac3ba7221 */ /* 0x040fe20000010100 */
[----:B------:R-:W-:Y:S01]  /*3250*/  FADD.FTZ R185, -R195, R11 ;  /* 0x0000000bc3b97221 */ /* 0x000fe20000010100 */
[----:B------:R-:W-:Y:S01]  /*3260*/  FMUL.FTZ R203, R196, R203 ;  /* 0x000000cbc4cb7220 */ /* 0x000fe20000410000 */
[----:B------:R-:W-:Y:S01]  /*3270*/  FMUL.FTZ R202, R199, R202 ;  /* 0x000000cac7ca7220 */ /* 0x000fe20000410000 */
[----:B------:R-:W-:Y:S01]  /*3280*/  F2FP.BF16.F32.PACK_AB R187, R188, R187 ;  /* 0x000000bbbcbb723e */ /* 0x000fe200000010ff */
[----:B------:R-:W-:Y:S01]  /*3290*/  FMUL.FTZ R186, R189, R186 ;  /* 0x000000babdba7220 */ /* 0x000fe20000410000 */
[----:B------:R-:W-:Y:S01]  /*32a0*/  FMUL.FTZ R185, R190, R185 ;  /* 0x000000b9beb97220 */ /* 0x000fe20000410000 */
[----:B------:R-:W-:Y:S01]  /*32b0*/  F2FP.BF16.F32.PACK_AB R184, R191, R184 ;  /* 0x000000b8bfb8723e */ /* 0x000fe200000010ff */
[C---:B------:R-:W-:Y:S01]  /*32c0*/  FADD.FTZ R189, -R195.reuse, R14 ;  /* 0x0000000ec3bd7221 */ /* 0x040fe20000010100 */
[C---:B------:R-:W-:Y:S01]  /*32d0*/  FADD.FTZ R188, -R195.reuse, R15 ;  /* 0x0000000fc3bc7221 */ /* 0x040fe20000010100 */
[C---:B------:R-:W-:Y:S01]  /*32e0*/  FADD.FTZ R191, -R195.reuse, R18 ;  /* 0x00000012c3bf7221 */ /* 0x040fe20000010100 */
[----:B------:R-:W-:Y:S01]  /*32f0*/  FADD.FTZ R190, -R195, R19 ;  /* 0x00000013c3be7221 */ /* 0x000fe20000010100 */
[----:B------:R-:W-:Y:S01]  /*3300*/  F2FP.BF16.F32.PACK_AB R202, R202, R203 ;  /* 0x000000cbcaca723e */ /* 0x000fe200000010ff */
[----:B------:R-:W-:Y:S01]  /*3310*/  FMUL.FTZ R189, R194, R189 ;  /* 0x000000bdc2bd7220 */ /* 0x000fe20000410000 */
[----:B------:R-:W-:Y:S01]  /*3320*/  FMUL.FTZ R188, R197, R188 ;  /* 0x000000bcc5bc7220 */ /* 0x000fe20000410000 */
[----:B------:R-:W-:Y:S01]  /*3330*/  FMUL.FTZ R191, R198, R191 ;  /* 0x000000bfc6bf7220 */ /* 0x000fe20000410000 */
[----:B------:R-:W-:Y:S01]  /*3340*/  FMUL.FTZ R190, R201, R190 ;  /* 0x000000bec9be7220 */ /* 0x000fe20000410000 */
[----:B------:R-:W-:Y:S06]  /*3350*/  @!P1 BRA `(.L_x_52) ;  /* 0x0000000000509947 */ /* 0x000fec0003800000 */
[----:B------:R-:W1:Y:S01]  /*3360*/  LDC R7, c[0x0][0x240] ;  /* 0x00009000ff077b82 */ /* 0x000e620000000800 */
[----:B------:R-:W-:Y:S04]  /*3370*/  ULOP3.LUT UR32, UR34, 0x1, URZ, 0xc0, !UPT ;  /* 0x0000000122207892 */ /* 0x000fe8000f8ec03f */
[----:B------:R-:W-:Y:S03]  /*3380*/  UISETP.NE.U32.AND UP0, UPT, UR32, 0x1, UPT ;  /* 0x000000012000788c */ /* 0x000fe6000bf05070 */
[----:B------:R-:W2:Y:S01]  /*3390*/  LDC R5, c[0x0][0x244] ;  /* 0x00009100ff057b82 */ /* 0x000ea20000000800 */
[----:B------:R-:W-:Y:S06]  /*33a0*/  USEL UR32, UR26, 0x4000, !UP0 ;  /* 0x000040001a207887 */ /* 0x000fec000c000000 */
[----:B------:R-:W-:Y:S02]  /*33b0*/  VIADD R237, R237, UR32 ;  /* 0x00000020eded7c36 */ /* 0x000fe40008000000 */
[----:B------:R-:W-:Y:S02]  /*33c0*/  VIADD R209, R209, UR32 ;  /* 0x00000020d1d17c36 */ /* 0x000fe40008000000 */
[----:B-1----:R-:W-:Y:S05]  /*33d0*/  IMAD.U32 R9, R7, -0x40, RZ ;  /* 0xffffffc007097824 */ /* 0x002fea00078e00ff */
[C---:B------:R-:W-:Y:S04]  /*33e0*/  LEA R240, P0, R9.reuse, R240, 0x1 ;  /* 0x000000f009f07211 */ /* 0x040fe800078008ff */
[----:B------:R-:W-:Y:S02]  /*33f0*/  LEA.HI.X.SX32 R241, R9, R241, 0x1, P0 ;  /* 0x000000f109f17211 */ /* 0x000fe400000f0eff */
[C---:B------:R-:W-:Y:S03]  /*3400*/  LEA R4, P0, R7.reuse, R240, 0x6 ;  /* 0x000000f007047211 */ /* 0x040fe600078030ff */
[----:B------:R-:W-:Y:S01]  /*3410*/  @!PT LDS RZ, [RZ] ;  /* 0x00000000fffff984 */ /* 0x000fe20000000800 */
[----:B------:R-:W-:Y:S01]  /*3420*/  @!PT LDS RZ, [RZ] ;  /* 0x00000000fffff984 */ /* 0x000fe20000000800 */
[----:B------:R-:W-:Y:S01]  /*3430*/  @!PT LDS RZ, [RZ] ;  /* 0x00000000fffff984 */ /* 0x000fe20000000800 */
[----:B------:R1:W-:Y:S01]  /*3440*/  LDGSTS.E.BYPASS.LTC128B.128 [R237], desc[UR52][R240.64] ;  /* 0x00000000f0ed7fae */ /* 0x0003e2000b901d74 */
[----:B--2---:R-:W-:Y:S03]  /*3450*/  LEA.HI.X R5, R7, R241, R5, 0x6, P0 ;  /* 0x000000f107057211 */ /* 0x004fe600000f3405 */
[----:B------:R1:W-:Y:S04]  /*3460*/  LDGSTS.E.BYPASS.LTC128B.128 [R237+0x2000], desc[UR52][R240.64+0x80] ;  /* 0x02000080f0ed7fae */ /* 0x0003e8000b901d74 */
[----:B------:R1:W-:Y:S04]  /*3470*/  LDGSTS.E.BYPASS.LTC128B.128 [R237+0x1000], desc[UR52][R4.64] ;  /* 0x0100000004ed7fae */ /* 0x0003e8000b901d74 */
[----:B------:R1:W-:Y:S04]  /*3480*/  LDGSTS.E.BYPASS.LTC128B.128 [R237+0x3000], desc[UR52][R4.64+0x80] ;  /* 0x0300008004ed7fae */ /* 0x0003e8000b901d74 */
[----:B------:R-:W0:Y:S02]  /*3490*/  LDGDEPBAR ;  /* 0x00000000000079af */ /* 0x000e240000000000 */
.L_x_52:
[----:B------:R-:W-:Y:S01]  /*34a0*/  F2FP.BF16.F32.PACK_AB R185, R185, R186 ;  /* 0x000000bab9b9723e */ /* 0x000fe200000010ff */
[----:B------:R-:W-:Y:S01]  /*34b0*/  STS [R225+0x10000], R200 ;  /* 0x010000c8e1007388 */ /* 0x000fe20000000800 */
[----:B------:R-:W-:Y:S02]  /*34c0*/  F2FP.BF16.F32.PACK_AB R189, R188, R189 ;  /* 0x000000bdbcbd723e */ /* 0x000fe400000010ff */
[----:B------:R-:W-:Y:S01]  /*34d0*/  F2FP.BF16.F32.PACK_AB R190, R190, R191 ;  /* 0x000000bfbebe723e */ /* 0x000fe200000010ff */
[----:B------:R-:W-:Y:S01]  /*34e0*/  STS [R225+0x10400], R184 ;  /* 0x010400b8e1007388 */ /* 0x000fe20000000800 */
[----:B------:R-:W-:Y:S03]  /*34f0*/  LEA R217, R215, UR5, 0x1 ;  /* 0x00000005d7d97c11 */ /* 0x000fe6000f8e08ff */
[----:B------:R-:W-:Y:S04]  /*3500*/  STS [R228+0x10000], R183 ;  /* 0x010000b7e4007388 */ /* 0x000fe80000000800 */
[----:B------:R-:W-:Y:S04]  /*3510*/  STS [R228+0x10400], R185 ;  /* 0x010400b9e4007388 */ /* 0x000fe80000000800 */
[----:B------:R-:W-:Y:S04]  /*3520*/  STS [R226+0x10000], R187 ;  /* 0x010000bbe2007388 */ /* 0x000fe80000000800 */
[----:B------:R-:W-:Y:S04]  /*3530*/  STS [R226+0x10400], R189 ;  /* 0x010400bde2007388 */ /* 0x000fe80000000800 */
[----:B------:R-:W-:Y:S04]  /*3540*/  STS [R229+0x10000], R202 ;  /* 0x010000cae5007388 */ /* 0x000fe80000000800 */
[----:B------:R-:W-:Y:S01]  /*3550*/  STS [R229+0x10400], R190 ;  /* 0x010400bee5007388 */ /* 0x000fe20000000800 */
[----:B------:R-:W-:Y:S06]  /*3560*/  BAR.SYNC.DEFER_BLOCKING 0x0 ;  /* 0x0000000000007b1d */ /* 0x000fec0000010000 */
[----:B-1----:R-:W-:Y:S04]  /*3570*/  LDSM.16.MT88.4 R4, [R212+0x12000] ;  /* 0x01200000d404783b */ /* 0x002fe80000004200 */
        /* <DEDUP_REMOVED lines=40> */
[-C--:B---3--:R-:W-:Y:S05]  /*3800*/  HMMA.16816.F32.BF16 R20, R52, R56.reuse, R20 ;  /* 0x000000383414723c */ /* 0x088fea0000041814 */
[----:B------:R-:W-:Y:S01]  /*3810*/  IMAD R5, R234, UR21, RZ ;  /* 0x00000015ea057c24 */ /* 0x000fe2000f8e02ff */
[C---:B------:R-:W-:Y:S05]  /*3820*/  HMMA.16816.F32.BF16 R24, R60.reuse, R56, R24 ;  /* 0x000000383c18723c */ /* 0x040fea0000041818 */
[----:B------:R-:W-:Y:S01]  /*3830*/  IMAD.U32 R5, R5, -0x40, RZ ;  /* 0xffffffc005057824 */ /* 0x000fe200078e00ff */
[-C--:B------:R-:W-:Y:S05]  /*3840*/  HMMA.16816.F32.BF16 R28, R60, R58.reuse, R28 ;  /* 0x0000003a3c1c723c */ /* 0x080fea000004181c */
[C---:B------:R-:W-:Y:S01]  /*3850*/  LEA R242, P0, R5.reuse, R242, 0x2 ;  /* 0x000000f205f27211 */ /* 0x040fe200078010ff */
[C---:B------:R-:W-:Y:S05]  /*3860*/  HMMA.16816.F32.BF16 R32, R52.reuse, R58, R32 ;  /* 0x0000003a3420723c */ /* 0x040fea0000041820 */
[----:B------:R-:W-:Y:S01]  /*3870*/  LEA.HI.X.SX32 R243, R5, R243, 0x2, P0 ;  /* 0x000000f305f37211 */ /* 0x000fe200000f16ff */
[-C--:B----4-:R-:W-:Y:S06]  /*3880*/  HMMA.16816.F32.BF16 R36, R52, R64.reuse, R36 ;  /* 0x000000403424723c */ /* 0x090fec0000041824 */
[C---:B------:R-:W-:Y:S06]  /*3890*/  HMMA.16816.F32.BF16 R40, R60.reuse, R64, R40 ;  /* 0x000000403c28723c */ /* 0x040fec0000041828 */
[-C--:B------:R-:W-:Y:S06]  /*38a0*/  HMMA.16816.F32.BF16 R44, R60, R66.reuse, R44 ;  /* 0x000000423c2c723c */ /* 0x080fec000004182c */
[----:B------:R-:W-:Y:S01]  /*38b0*/  HMMA.16816.F32.BF16 R48, R52, R66, R48 ;  /* 0x000000423430723c */ /* 0x000fe20000041830 */
[----:B------:R-:W-:Y:S11]  /*38c0*/  @!UPT UIADD3 URZ, URZ, URZ, URZ ;  /* 0x0000003f3f3ff290 */ /* 0x000ff6000fffe03f */
[----:B------:R-:W-:Y:S01]  /*38d0*/  @!UPT UIADD3 URZ, URZ, URZ, URZ ;  /* 0x0000003f3f3ff290 */ /* 0x000fe2000fffe03f */
[----:B------:R-:W-:Y:S11]  /*38e0*/  @!P1 BRA `(.L_x_53) ;  /* 0x00000000003c9947 */ /* 0x000ff60003800000 */
[----:B------:R-:W1:Y:S08]  /*38f0*/  LDC R7, c[0x0][0x420] ;  /* 0x00010800ff077b82 */ /* 0x000e700000000800 */
[----:B------:R-:W2:Y:S01]  /*3900*/  LDC R5, c[0x0][0x424] ;  /* 0x00010900ff057b82 */ /* 0x000ea20000000800 */
[----:B-1----:R-:W-:Y:S05]  /*3910*/  IMAD.U32 R9, R7, -0x40, RZ ;  /* 0xffffffc007097824 */ /* 0x002fea00078e00ff */
[C---:B------:R-:W-:Y:S04]  /*3920*/  LEA R238, P0, R9.reuse, R238, 0x1 ;  /* 0x000000ee09ee7211 */ /* 0x040fe800078008ff */
[----:B------:R-:W-:Y:S02]  /*3930*/  LEA.HI.X.SX32 R239, R9, R239, 0x1, P0 ;  /* 0x000000ef09ef7211 */ /* 0x000fe400000f0eff */
[C---:B------:R-:W-:Y:S03]  /*3940*/  LEA R10, P0, R7.reuse, R238, 0x6 ;  /* 0x000000ee070a7211 */ /* 0x040fe600078030ff */
[----:B------:R-:W-:Y:S01]  /*3950*/  @!PT LDS RZ, [RZ] ;  /* 0x00000000fffff984 */ /* 0x000fe20000000800 */
[----:B------:R-:W-:Y:S01]  /*3960*/  @!PT LDS RZ, [RZ] ;  /* 0x00000000fffff984 */ /* 0x000fe20000000800 */
[----:B------:R-:W-:Y:S01]  /*3970*/  @!PT LDS RZ, [RZ] ;  /* 0x00000000fffff984 */ /* 0x000fe20000000800 */
[----:B------:R1:W-:Y:S01]  /*3980*/  LDGSTS.E.BYPASS.LTC128B.128 [R232+0x8000], desc[UR52][R238.64] ;  /* 0x08000000eee87fae */ /* 0x0003e2000b901d74 */
[----:B--2---:R-:W-:Y:S03]  /*3990*/  LEA.HI.X R11, R7, R239, R5, 0x6, P0 ;  /* 0x000000ef070b7211 */ /* 0x004fe600000f3405 */
[----:B------:R1:W-:Y:S04]  /*39a0*/  LDGSTS.E.BYPASS.LTC128B.128 [R232+0xa000], desc[UR52][R238.64+0x80] ;  /* 0x0a000080eee87fae */ /* 0x0003e8000b901d74 */
[----:B------:R1:W-:Y:S04]  /*39b0*/  LDGSTS.E.BYPASS.LTC128B.128 [R232+0x9000], desc[UR52][R10.64] ;  /* 0x090000000ae87fae */ /* 0x0003e8000b901d74 */
[----:B------:R1:W-:Y:S04]  /*39c0*/  LDGSTS.E.BYPASS.LTC128B.128 [R232+0xb000], desc[UR52][R10.64+0x80] ;  /* 0x0b0000800ae87fae */ /* 0x0003e8000b901d74 */
[----:B------:R-:W0:Y:S02]  /*39d0*/  LDGDEPBAR ;  /* 0x00000000000079af */ /* 0x000e240000000000 */
.L_x_53:
[----:B------:R-:W-:Y:S01]  /*39e0*/  LDSM.16.M88.4 R100, [R211] ;  /* 0x00000000d364783b */ /* 0x000fe20000000200 */
[----:B------:R-:W-:Y:S02]  /*39f0*/  ULOP3.LUT UR32, UR34, 0x1, URZ, 0xc0, !UPT ;  /* 0x0000000122207892 */ /* 0x000fe4000f8ec03f */
[----:B------:R-:W-:Y:S01]  /*3a00*/  UISETP.GT.AND UP2, UPT, UR34, UR25, UPT ;  /* 0x000000192200728c */ /* 0x000fe2000bf44270 */
[----:B------:R-:W2:Y:S01]  /*3a10*/  LDSM.16.MT88.4 R16, [R217+0xc000] ;  /* 0x00c00000d910783b */ /* 0x000ea20000004200 */
[----:B------:R-:W-:Y:S02]  /*3a20*/  UISETP.NE.U32.AND UP0, UPT, UR32, 0x1, UPT ;  /* 0x000000012000788c */ /* 0x000fe4000bf05070 */
[----:B------:R-:W-:Y:S01]  /*3a30*/  @UP3 UIADD3 UR33, UP1, UR28, -0x100, URZ ;  /* 0xffffff001c213890 */ /* 0x000fe2000ff3e03f */
[----:B------:R-:W1:Y:S01]  /*3a40*/  LDSM.16.M88.4 R60, [R211+0x1000] ;  /* 0x00100000d33c783b */ /* 0x000e620000000200 */
[----:B------:R-:W-:Y:S02]  /*3a50*/  UIADD3 UR34, UR34, -0x1, URZ ;  /* 0xffffffff22227890 */ /* 0x000fe4000fffe03f */
[----:B------:R-:W-:Y:S01]  /*3a60*/  @UP3 UIADD3.X UR32, UR29, -0x1, URZ, UP1, !UPT ;  /* 0xffffffff1d203890 */ /* 0x000fe20008ffe43f */
[----:B------:R-:W3:Y:S04]  /*3a70*/  LDSM.16.MT88.4 R64, [R217+0xe000] ;  /* 0x00e00000d940783b */ /* 0x000ee80000004200 */
[----:B------:R-:W-:Y:S04]  /*3a80*/  LDSM.16.M88.4 R104, [R206] ;  /* 0x00000000ce68783b */ /* 0x000fe80000000200 */
[----:B------:R-:W4:Y:S04]  /*3a90*/  LDSM.16.MT88.4 R108, [R217+0xc800] ;  /* 0x00c80000d96c783b */ /* 0x000f280000004200 */
[----:B------:R-:W4:Y:S04]  /*3aa0*/  LDSM.16.M88.4 R112, [R206+0x1000] ;  /* 0x00100000ce70783b */ /* 0x000f280000000200 */
[----:B------:R-:W4:Y:S04]  /*3ab0*/  LDSM.16.MT88.4 R180, [R217+0xe800] ;  /* 0x00e80000d9b4783b */ /* 0x000f280000004200 */
[----:B------:R-:W-:Y:S04]  /*3ac0*/  LDSM.16.M88.4 R184, [R204] ;  /* 0x00000000ccb8783b */ /* 0x000fe80000000200 */
[----:B------:R-:W4:Y:S04]  /*3ad0*/  LDSM.16.MT88.4 R188, [R217+0xd000] ;  /* 0x00d00000d9bc783b */ /* 0x000f280000004200 */
[----:B------:R-:W4:Y:S01]  /*3ae0*/  LDSM.16.M88.4 R192, [R204+0x1000] ;  /* 0x00100000ccc0783b */ /* 0x000f220000000200 */
[-C--:B--2---:R-:W-:Y:S03]  /*3af0*/  HMMA.16816.F32.BF16 R4, R100, R16.reuse, RZ ;  /* 0x000000106404723c */ /* 0x084fe600000418ff */
[----:B------:R-:W-:Y:S04]  /*3b00*/  LDSM.16.M88.4 R196, [R205] ;  /* 0x00000000cdc4783b */ /* 0x000fe80000000200 */
[----:B------:R-:W-:Y:S01]  /*3b10*/  LDSM.16.MT88.4 R200, [R217+0xd800] ;  /* 0x00d80000d9c8783b */ /* 0x000fe20000004200 */
[C---:B-1----:R-:W-:Y:S06]  /*3b20*/  HMMA.16816.F32.BF16 R8, R60.reuse, R16, RZ ;  /* 0x000000103c08723c */ /* 0x042fec00000418ff */
[-C--:B------:R-:W-:Y:S06]  /*3b30*/  HMMA.16816.F32.BF16 R12, R60, R18.reuse, RZ ;  /* 0x000000123c0c723c */ /* 0x080fec00000418ff */
[C---:B------:R-:W-:Y:S06]  /*3b40*/  HMMA.16816.F32.BF16 R16, R100.reuse, R18, RZ ;  /* 0x000000126410723c */ /* 0x040fec00000418ff */
[-C--:B---3--:R-:W-:Y:S06]  /*3b50*/  HMMA.16816.F32.BF16 R52, R100, R64.reuse, RZ ;  /* 0x000000406434723c */ /* 0x088fec00000418ff */
[C---:B------:R-:W-:Y:S06]  /*3b60*/  HMMA.16816.F32.BF16 R56, R60.reuse, R64, RZ ;  /* 0x000000403c38723c */ /* 0x040fec00000418ff */
[-C--:B------:R-:W-:Y:S06]  /*3b70*/  HMMA.16816.F32.BF16 R60, R60, R66.reuse, RZ ;  /* 0x000000423c3c723c */ /* 0x080fec00000418ff */
[----:B------:R-:W-:Y:S01]  /*3b80*/  HMMA.16816.F32.BF16 R64, R100, R66, RZ ;  /* 0x000000426440723c */ /* 0x000fe200000418ff */
[----:B------:R-:W1:Y:S05]  /*3b90*/  LDSM.16.MT88.4 R100, [R217+0xf000] ;  /* 0x00f00000d964783b */ /* 0x000e6a0000004200 */
[-C--:B----4-:R-:W-:Y:S06]  /*3ba0*/  HMMA.16816.F32.BF16 R4, R104, R108.reuse, R4 ;  /* 0x0000006c6804723c */ /* 0x090fec0000041804 */
[C---:B------:R-:W-:Y:S06]  /*3bb0*/  HMMA.16816.F32.BF16 R8, R112.reuse, R108, R8 ;  /* 0x0000006c7008723c */ /* 0x040fec0000041808 */
[-C--:B------:R-:W-:Y:S06]  /*3bc0*/  HMMA.16816.F32.BF16 R12, R112, R110.reuse, R12 ;  /* 0x0000006e700c723c */ /* 0x080fec000004180c */
[C---:B------:R-:W-:Y:S01]  /*3bd0*/  HMMA.16816.F32.BF16 R16, R104.reuse, R110, R16 ;  /* 0x0000006e6810723c */ /* 0x040fe20000041810 */
[----:B------:R-:W2:Y:S05]  /*3be0*/  LDSM.16.M88.4 R108, [R205+0x1000] ;  /* 0x00100000cd6c783b */ /* 0x000eaa0000000200 */
[-C--:B------:R-:W-:Y:S06]  /*3bf0*/  HMMA.16816.F32.BF16 R52, R104, R180.reuse, R52 ;  /* 0x000000b46834723c */ /* 0x080fec0000041834 */
[C---:B------:R-:W-:Y:S06]  /*3c00*/  HMMA.16816.F32.BF16 R56, R112.reuse, R180, R56 ;  /* 0x000000b47038723c */ /* 0x040fec0000041838 */
[-C--:B------:R-:W-:Y:S01]  /*3c10*/  HMMA.16816.F32.BF16 R60, R112, R182.reuse, R60 ;  /* 0x000000b6703c723c */ /* 0x080fe2000004183c */
[----:B------:R-:W-:Y:S05]  /*3c20*/  IMAD.U32 R181, RZ, RZ, UR50 ;  /* 0x00000032ffb57e24 */ /* 0x000fea000f8e00ff */
[----:B------:R-:W-:Y:S01]  /*3c30*/  HMMA.16816.F32.BF16 R64, R104, R182, R64 ;  /* 0x000000b66840723c */ /* 0x000fe20000041840 */
[----:B------:R-:W3:Y:S01]  /*3c40*/  LDSM.16.MT88.4 R104, [R217+0xf800] ;  /* 0x00f80000d968783b */ /* 0x000ee20000004200 */
[----:B------:R-:W-:Y:S03]  /*3c50*/  IMAD.U32 R113, RZ, RZ, UR50 ;  /* 0x00000032ff717e24 */ /* 0x000fe6000f8e00ff */
[----:B------:R-:W-:Y:S01]  /*3c60*/  @P1 IADD3 R114, P0, R231, UR28, RZ ;  /* 0x0000001ce7721c10 */ /* 0x000fe2000ff1e0ff */
[-C--:B------:R-:W-:Y:S01]  /*3c70*/  HMMA.16816.F32.BF16 R4, R184, R188.reuse, R4 ;  /* 0x000000bcb804723c */ /* 0x080fe20000041804 */
[----:B------:R-:W-:Y:S01]  /*3c80*/  IMAD.U32 R183, RZ, RZ, UR48 ;  /* 0x00000030ffb77e24 */ /* 0x000fe2000f8e00ff */
[----:B------:R-:W-:Y:S03]  /*3c90*/  @UP3 UMOV UR28, UR33 ;  /* 0x00000021001c3c82 */ /* 0x000fe60008000000 */
[----:B------:R-:W-:Y:S01]  /*3ca0*/  @P1 IADD3.X R115, R230, UR29, RZ, P0, !PT ;  /* 0x0000001de6731c10 */ /* 0x000fe200087fe4ff */
[C---:B------:R-:W-:Y:S01]  /*3cb0*/  HMMA.16816.F32.BF16 R8, R192.reuse, R188, R8 ;  /* 0x000000bcc008723c */ /* 0x040fe20000041808 */
[----:B------:R-:W-:Y:S03]  /*3cc0*/  @UP3 UMOV UR29, UR32 ;  /* 0x00000020001d3c82 */ /* 0x000fe60008000000 */
[----:B------:R-:W5:Y:S01]  /*3cd0*/  @P1 LDG.E R236, desc[UR52][R114.64+-0x100] ;  /* 0xffff003472ec1981 */ /* 0x000f62000c1e1900 */
[-C--:B------:R-:W-:Y:S01]  /*3ce0*/  LEA R112, P0, R113, R242.reuse, 0x2 ;  /* 0x000000f271707211 */ /* 0x080fe200078010ff */
[-C--:B------:R-:W-:Y:S02]  /*3cf0*/  HMMA.16816.F32.BF16 R12, R192, R190.reuse, R12 ;  /* 0x000000bec00c723c */ /* 0x080fe4000004180c */
[----:B------:R4:W5:Y:S03]  /*3d00*/  @P1 LDG.E R235, desc[UR52][R114.64+-0xe0] ;  /* 0xffff203472eb1981 */ /* 0x000966000c1e1900 */
[-C--:B------:R-:W-:Y:S01]  /*3d10*/  LEA.HI.X.SX32 R113, R181, R243.reuse, 0x2, P0 ;  /* 0x000000f3b5717211 */ /* 0x080fe200000f16ff */
[C---:B------:R-:W-:Y:S01]  /*3d20*/  HMMA.16816.F32.BF16 R16, R184.reuse, R190, R16 ;  /* 0x000000beb810723c */ /* 0x040fe20000041810 */
[----:B------:R-:W-:Y:S05]  /*3d30*/  IMAD.U32 R181, RZ, RZ, UR48 ;  /* 0x00000030ffb57e24 */ /* 0x000fea000f8e00ff */
[-C--:B-1----:R-:W-:Y:S06]  /*3d40*/  HMMA.16816.F32.BF16 R52, R184, R100.reuse, R52 ;  /* 0x00000064b834723c */ /* 0x082fec0000041834 */
[C---:B------:R-:W-:Y:S06]  /*3d50*/  HMMA.16816.F32.BF16 R56, R192.reuse, R100, R56 ;  /* 0x00000064c038723c */ /* 0x040fec0000041838 */
[-C--:B------:R-:W-:Y:S06]  /*3d60*/  HMMA.16816.F32.BF16 R60, R192, R102.reuse, R60 ;  /* 0x00000066c03c723c */ /* 0x080fec000004183c */
[----:B------:R-:W-:Y:S01]  /*3d70*/  HMMA.16816.F32.BF16 R64, R184, R102, R64 ;  /* 0x00000066b840723c */ /* 0x000fe20000041840 */
[----:B------:R-:W-:Y:S05]  /*3d80*/  LDSM.16.MT88.4 R100, [R210+0x2800] ;  /* 0x00280000d264783b */ /* 0x000fea0000004200 */
[-C--:B------:R-:W-:Y:S01]  /*3d90*/  HMMA.16816.F32.BF16 R4, R196, R200.reuse, R4 ;  /* 0x000000c8c404723c */ /* 0x080fe20000041804 */
[----:B------:R-:W-:Y:S05]  /*3da0*/  IMAD.U32 R185, RZ, RZ, UR49 ;  /* 0x00000031ffb97e24 */ /* 0x000fea000f8e00ff */
[C---:B--2---:R-:W-:Y:S06]  /*3db0*/  HMMA.16816.F32.BF16 R8, R108.reuse, R200, R8 ;  /* 0x000000c86c08723c */ /* 0x044fec0000041808 */
[-C--:B------:R-:W-:Y:S06]  /*3dc0*/  HMMA.16816.F32.BF16 R12, R108, R202.reuse, R12 ;  /* 0x000000ca6c0c723c */ /* 0x080fec000004180c */
[C---:B------:R-:W-:Y:S05]  /*3dd0*/  HMMA.16816.F32.BF16 R16, R196.reuse, R202, R16 ;  /* 0x000000cac410723c */ /* 0x040fea0000041810 */
[----:B------:R-:W-:Y:S01]  /*3de0*/  REDG.E.ADD.F32.FTZ.RN.STRONG.GPU desc[UR52][R242.64], R4 ;  /* 0x00000004f20079a6 */ /* 0x000fe2000c10f3b4 */
[-C--:B---3--:R-:W-:Y:S03]  /*3df0*/  HMMA.16816.F32.BF16 R52, R196, R104.reuse, R52 ;  /* 0x00000068c434723c */ /* 0x088fe60000041834 */
[----:B------:R1:W-:Y:S03]  /*3e00*/  REDG.E.ADD.F32.FTZ.RN.STRONG.GPU desc[UR52][R112.64], R5 ;  /* 0x00000005700079a6 */ /* 0x0003e6000c10f3b4 */
[C---:B------:R-:W-:Y:S06]  /*3e10*/  HMMA.16816.F32.BF16 R56, R108.reuse, R104, R56 ;  /* 0x000000686c38723c */ /* 0x040fec0000041838 */
[-C--:B------:R-:W-:Y:S01]  /*3e20*/  HMMA.16816.F32.BF16 R60, R108, R106.reuse, R60 ;  /* 0x0000006a6c3c723c */ /* 0x080fe2000004183c */
[----:B------:R-:W-:Y:S05]  /*3e30*/  IMAD.U32 R105, RZ, RZ, UR49 ;  /* 0x00000031ff697e24 */ /* 0x000fea000f8e00ff */
[----:B------:R-:W-:Y:S01]  /*3e40*/  HMMA.16816.F32.BF16 R64, R196, R106, R64 ;  /* 0x0000006ac440723c */ /* 0x000fe20000041840 */
[----:B------:R-:W-:Y:S04]  /*3e50*/  IMAD.U32 R111, RZ, RZ, UR47 ;  /* 0x0000002fff6f7e24 */ /* 0x000fe8000f8e00ff */
[-C--:B------:R-:W-:Y:S01]  /*3e60*/  LEA R110, P0, R105, R242.reuse, 0x2 ;  /* 0x000000f2696e7211 */ /* 0x080fe200078010ff */
[----:B------:R-:W-:Y:S01]  /*3e70*/  IMAD.U32 R109, RZ, RZ, UR46 ;  /* 0x0000002eff6d7e24 */ /* 0x000fe2000f8e00ff */
[-C--:B------:R-:W-:Y:S01]  /*3e80*/  LEA R104, P1, R111, R242.reuse, 0x2 ;  /* 0x000000f26f687211 */ /* 0x080fe200078210ff */
[----:B------:R-:W-:Y:S03]  /*3e90*/  IMAD.U32 R105, RZ, RZ, UR47 ;  /* 0x0000002fff697e24 */ /* 0x000fe6000f8e00ff */
[-C--:B------:R-:W-:Y:S01]  /*3ea0*/  LEA.HI.X.SX32 R111, R185, R243.reuse, 0x2, P0 ;  /* 0x000000f3b96f7211 */ /* 0x080fe200000f16ff */
[----:B-1----:R-:W-:Y:S01]  /*3eb0*/  IMAD.U32 R5, RZ, RZ, UR46 ;  /* 0x0000002eff057e24 */ /* 0x002fe2000f8e00ff */
[-C--:B------:R-:W-:Y:S01]  /*3ec0*/  LEA R108, P2, R183, R242.reuse, 0x2 ;  /* 0x000000f2b76c7211 */ /* 0x080fe200078410ff */
[----:B------:R-:W-:Y:S01]  /*3ed0*/  IMAD.U32 R107, RZ, RZ, UR44 ;  /* 0x0000002cff6b7e24 */ /* 0x000fe2000f8e00ff */
[-C--:B----4-:R-:W-:Y:S01]  /*3ee0*/  LEA R114, P0, R109, R242.reuse, 0x2 ;  /* 0x000000f26d727211 */ /* 0x090fe200078010ff */
[----:B------:R1:W-:Y:S01]  /*3ef0*/  REDG.E.ADD.F32.FTZ.RN.STRONG.GPU desc[UR52][R110.64], R6 ;  /* 0x000000066e0079a6 */ /* 0x0003e2000c10f3b4 */
[-C--:B------:R-:W-:Y:S01]  /*3f00*/  LEA.HI.X.SX32 R109, R181, R243.reuse, 0x2, P2 ;  /* 0x000000f3b56d7211 */ /* 0x080fe200010f16ff */
[----:B------:R-:W-:Y:S01]  /*3f10*/  IMAD.U32 R181, RZ, RZ, UR45 ;  /* 0x0000002dffb57e24 */ /* 0x000fe2000f8e00ff */
[-C--:B------:R-:W-:Y:S02]  /*3f20*/  LEA.HI.X.SX32 R105, R105, R243.reuse, 0x2, P1 ;  /* 0x000000f369697211 */ /* 0x080fe400008f16ff */
[-C--:B------:R-:W-:Y:S01]  /*3f30*/  LEA.HI.X.SX32 R115, R5, R243.reuse, 0x2, P0 ;  /* 0x000000f305737211 */ /* 0x080fe200000f16ff */
[----:B------:R2:W-:Y:S01]  /*3f40*/  REDG.E.ADD.F32.FTZ.RN.STRONG.GPU desc[UR52][R108.64], R7 ;  /* 0x000000076c0079a6 */ /* 0x0005e2000c10f3b4 */
[----:B------:R-:W-:Y:S01]  /*3f50*/  IMAD.U32 R5, RZ, RZ, UR45 ;  /* 0x0000002dff057e24 */ /* 0x000fe2000f8e00ff */
[-C--:B------:R-:W-:Y:S02]  /*3f60*/  LEA R106, P0, R107, R242.reuse, 0x2 ;  /* 0x000000f26b6a7211 */ /* 0x080fe400078010ff */
[----:B------:R3:W-:Y:S02]  /*3f70*/  REDG.E.ADD.F32.FTZ.RN.STRONG.GPU desc[UR52][R104.64], R8 ;  /* 0x00000008680079a6 */ /* 0x0007e4000c10f3b4 */
[-C--:B------:R-:W-:Y:S01]  /*3f80*/  LEA R182, P1, R5, R242.reuse, 0x2 ;  /* 0x000000f205b67211 */ /* 0x080fe200078210ff */
[----:B------:R-:W-:Y:S01]  /*3f90*/  IMAD.U32 R5, RZ, RZ, UR19 ;  /* 0x00000013ff057e24 */ /* 0x000fe2000f8e00ff */
[----:B------:R4:W-:Y:S02]  /*3fa0*/  REDG.E.ADD.F32.FTZ.RN.STRONG.GPU desc[UR52][R114.64], R9 ;  /* 0x00000009720079a6 */ /* 0x0009e4000c10f3b4 */
[-C--:B------:R-:W-:Y:S05]  /*3fb0*/  LEA.HI.X.SX32 R183, R181, R243.reuse, 0x2, P1 ;  /* 0x000000f3b5b77211 */ /* 0x080fea00008f16ff */
[----:B------:R4:W-:Y:S01]  /*3fc0*/  REDG.E.ADD.F32.FTZ.RN.STRONG.GPU desc[UR52][R182.64], R10 ;  /* 0x0000000ab60079a6 */ /* 0x0009e2000c10f3b4 */
[----:B-1----:R-:W-:Y:S01]  /*3fd0*/  IMAD.U32 R111, RZ, RZ, UR44 ;  /* 0x0000002cff6f7e24 */ /* 0x002fe2000f8e00ff */
[-C--:B------:R-:W-:Y:S01]  /*3fe0*/  LEA R6, P1, R5, R242.reuse, 0x2 ;  /* 0x000000f205067211 */ /* 0x080fe200078210ff */
[----:B------:R-:W-:Y:S03]  /*3ff0*/  IMAD.U32 R5, RZ, RZ, UR18 ;  /* 0x00000012ff057e24 */ /* 0x000fe6000f8e00ff */
[-C--:B------:R-:W-:Y:S01]  /*4000*/  LEA.HI.X.SX32 R107, R111, R243.reuse, 0x2, P0 ;  /* 0x000000f36f6b7211 */ /* 0x080fe200000f16ff */
[----:B--2---:R-:W-:Y:S02]  /*4010*/  IMAD.U32 R7, RZ, RZ, UR18 ;  /* 0x00000012ff077e24 */ /* 0x004fe4000f8e00ff */
[----:B------:R-:W-:Y:S02]  /*4020*/  IMAD.U32 R109, RZ, RZ, UR16 ;  /* 0x00000010ff6d7e24 */ /* 0x000fe4000f8e00ff */
[----:B------:R1:W-:Y:S01]  /*4030*/  REDG.E.ADD.F32.FTZ.RN.STRONG.GPU desc[UR52][R106.64], R11 ;  /* 0x0000000b6a0079a6 */ /* 0x0003e2000c10f3b4 */
[----:B---3--:R-:W-:Y:S02]  /*4040*/  IMAD.U32 R105, RZ, RZ, UR19 ;  /* 0x00000013ff697e24 */ /* 0x008fe4000f8e00ff */
[----:B------:R-:W-:Y:S01]  /*4050*/  IMAD.U32 R111, RZ, RZ, UR17 ;  /* 0x00000011ff6f7e24 */ /* 0x000fe2000f8e00ff */
[----:B------:R-:W-:Y:S01]  /*4060*/  REDG.E.ADD.F32.FTZ.RN.STRONG.GPU desc[UR52][R242.64+0x80], R16 ;  /* 0x00008010f20079a6 */ /* 0x000fe2000c10f3b4 */
[-C--:B----4-:R-:W-:Y:S01]  /*4070*/  LEA R114, P0, R7, R242.reuse, 0x2 ;  /* 0x000000f207727211 */ /* 0x090fe200078010ff */
[----:B------:R-:W-:Y:S01]  /*4080*/  IMAD.U32 R9, RZ, RZ, UR14 ;  /* 0x0000000eff097e24 */ /* 0x000fe2000f8e00ff */
[-C--:B------:R-:W-:Y:S01]  /*4090*/  LEA.HI.X.SX32 R7, R105, R243.reuse, 0x2, P1 ;  /* 0x000000f369077211 */ /* 0x080fe200008f16ff */
[----:B------:R2:W-:Y:S01]  /*40a0*/  REDG.E.ADD.F32.FTZ.RN.STRONG.GPU desc[UR52][R112.64+0x80], R17 ;  /* 0x00008011700079a6 */ /* 0x0005e2000c10f3b4 */
[-C--:B------:R-:W-:Y:S01]  /*40b0*/  LEA.HI.X.SX32 R115, R5, R243.reuse, 0x2, P0 ;  /* 0x000000f305737211 */ /* 0x080fe200000f16ff */
[----:B------:R-:W-:Y:S01]  /*40c0*/  IMAD.U32 R5, RZ, RZ, UR17 ;  /* 0x00000011ff057e24 */ /* 0x000fe2000f8e00ff */
[-C--:B------:R-:W-:Y:S01]  /*40d0*/  LEA R8, P2, R109, R242.reuse, 0x2 ;  /* 0x000000f26d087211 */ /* 0x080fe200078410ff */
[----:B------:R3:W-:Y:S01]  /*40e0*/  REDG.E.ADD.F32.FTZ.RN.STRONG.GPU desc[UR52][R6.64], R18 ;  /* 0x00000012060079a6 */ /* 0x0007e2000c10f3b4 */
[----:B------:R-:W-:Y:S02]  /*40f0*/  IMAD.U32 R105, RZ, RZ, UR15 ;  /* 0x0000000fff697e24 */ /* 0x000fe4000f8e00ff */
[-C--:B------:R-:W-:Y:S01]  /*4100*/  LEA R104, P0, R5, R242.reuse, 0x2 ;  /* 0x000000f205687211 */ /* 0x080fe200078010ff */
[----:B------:R4:W-:Y:S01]  /*4110*/  REDG.E.ADD.F32.FTZ.RN.STRONG.GPU desc[UR52][R114.64], R19 ;  /* 0x00000013720079a6 */ /* 0x0009e2000c10f3b4 */
[----:B------:R-:W-:Y:S01]  /*4120*/  IMAD.U32 R5, RZ, RZ, UR15 ;  /* 0x0000000fff057e24 */ /* 0x000fe2000f8e00ff */
[-C--:B------:R-:W-:Y:S01]  /*4130*/  LEA R4, P1, R105, R242.reuse, 0x2 ;  /* 0x000000f269047211 */ /* 0x080fe200078210ff */
[----:B------:R-:W-:Y:S01]  /*4140*/  IMAD.U32 R109, RZ, RZ, UR43 ;  /* 0x0000002bff6d7e24 */ /* 0x000fe2000f8e00ff */
[-C--:B------:R-:W-:Y:S02]  /*4150*/  LEA.HI.X.SX32 R105, R111, R243.reuse, 0x2, P0 ;  /* 0x000000f36f697211 */ /* 0x080fe400000f16ff */
[-C--:B------:R-:W-:Y:S02]  /*4160*/  LEA R10, P0, R9, R242.reuse, 0x2 ;  /* 0x000000f2090a7211 */ /* 0x080fe400078010ff */
[-C--:B------:R-:W-:Y:S01]  /*4170*/  LEA.HI.X.SX32 R5, R5, R243.reuse, 0x2, P1 ;  /* 0x000000f305057211 */ /* 0x080fe200008f16ff */
[----:B------:R4:W-:Y:S01]  /*4180*/  REDG.E.ADD.F32.FTZ.RN.STRONG.GPU desc[UR52][R104.64], R12 ;  /* 0x0000000c680079a6 */ /* 0x0009e2000c10f3b4 */
[----:B-1----:R-:W-:Y:S02]  /*4190*/  IMAD.U32 R11, RZ, RZ, UR16 ;  /* 0x00000010ff0b7e24 */ /* 0x002fe4000f8e00ff */
[----:B------:R-:W-:Y:S03]  /*41a0*/  IMAD.U32 R107, RZ, RZ, UR42 ;  /* 0x0000002aff6b7e24 */ /* 0x000fe6000f8e00ff */
[-C--:B------:R-:W-:Y:S01]  /*41b0*/  LEA.HI.X.SX32 R9, R11, R243.reuse, 0x2, P2 ;  /* 0x000000f30b097211 */ /* 0x080fe200010f16ff */
[----:B--2---:R-:W-:Y:S04]  /*41c0*/  IMAD.U32 R17, RZ, RZ, UR41 ;  /* 0x00000029ff117e24 */ /* 0x004fe8000f8e00ff */
[----:B------:R1:W-:Y:S01]  /*41d0*/  REDG.E.ADD.F32.FTZ.RN.STRONG.GPU desc[UR52][R8.64], R13 ;  /* 0x0000000d080079a6 */ /* 0x0003e2000c10f3b4 */
[----:B---3--:R-:W-:Y:S01]  /*41e0*/  IMAD.U32 R7, RZ, RZ, UR14 ;  /* 0x0000000eff077e24 */ /* 0x008fe2000f8e00ff */
[-C--:B------:R-:W-:Y:S02]  /*41f0*/  LEA R18, P1, R107, R242.reuse, 0x2 ;  /* 0x000000f26b127211 */ /* 0x080fe400078210ff */
[----:B------:R2:W-:Y:S01]  /*4200*/  REDG.E.ADD.F32.FTZ.RN.STRONG.GPU desc[UR52][R4.64], R14 ;  /* 0x0000000e040079a6 */ /* 0x0005e2000c10f3b4 */
[----:B----4-:R-:W-:Y:S01]  /*4210*/  IMAD.U32 R19, RZ, RZ, UR42 ;  /* 0x0000002aff137e24 */ /* 0x010fe2000f8e00ff */
[-C--:B------:R-:W-:Y:S01]  /*4220*/  LEA.HI.X.SX32 R11, R7, R243.reuse, 0x2, P0 ;  /* 0x000000f3070b7211 */ /* 0x080fe200000f16ff */
[----:B------:R-:W-:Y:S01]  /*4230*/  IMAD.U32 R7, RZ, RZ, UR43 ;  /* 0x0000002bff077e24 */ /* 0x000fe2000f8e00ff */
[-C--:B------:R-:W-:Y:S02]  /*4240*/  LEA R6, P0, R17, R242.reuse, 0x2 ;  /* 0x000000f211067211 */ /* 0x080fe400078010ff */
[-C--:B------:R-:W-:Y:S01]  /*4250*/  LEA.HI.X.SX32 R19, R19, R243.reuse, 0x2, P1 ;  /* 0x000000f313137211 */ /* 0x080fe200008f16ff */
[----:B------:R3:W-:Y:S01]  /*4260*/  REDG.E.ADD.F32.FTZ.RN.STRONG.GPU desc[UR52][R10.64], R15 ;  /* 0x0000000f0a0079a6 */ /* 0x0007e2000c10f3b4 */
[-C--:B------:R-:W-:Y:S01]  /*4270*/  LEA R16, P2, R7, R242.reuse, 0x2 ;  /* 0x000000f207107211 */ /* 0x080fe200078410ff */
[----:B------:R-:W-:Y:S02]  /*4280*/  IMAD.U32 R7, RZ, RZ, UR41 ;  /* 0x00000029ff077e24 */ /* 0x000fe4000f8e00ff */
[----:B------:R-:W-:Y:S01]  /*4290*/  REDG.E.ADD.F32.FTZ.RN.STRONG.GPU desc[UR52][R242.64+0x100], R52 ;  /* 0x00010034f20079a6 */ /* 0x000fe2000c10f3b4 */
[-C--:B------:R-:W-:Y:S01]  /*42a0*/  LEA.HI.X.SX32 R17, R109, R243.reuse, 0x2, P2 ;  /* 0x000000f36d117211 */ /* 0x080fe200010f16ff */
[----:B------:R-:W-:Y:S01]  /*42b0*/  IMAD.U32 R105, RZ, RZ, UR20 ;  /* 0x00000014ff697e24 */ /* 0x000fe2000f8e00ff */
[-C--:B------:R-:W-:Y:S01]  /*42c0*/  LEA.HI.X.SX32 R7, R7, R243.reuse, 0x2, P0 ;  /* 0x000000f307077211 */ /* 0x080fe200000f16ff */
[----:B------:R4:W-:Y:S04]  /*42d0*/  REDG.E.ADD.F32.FTZ.RN.STRONG.GPU desc[UR52][R112.64+0x100], R53 ;  /* 0x00010035700079a6 */ /* 0x0009e8000c10f3b4 */
[----:B------:R4:W-:Y:S01]  /*42e0*/  REDG.E.ADD.F32.FTZ.RN.STRONG.GPU desc[UR52][R16.64], R54 ;  /* 0x00000036100079a6 */ /* 0x0009e2000c10f3b4 */
[----:B-1----:R-:W-:Y:S03]  /*42f0*/  IMAD.U32 R13, RZ, RZ, UR13 ;  /* 0x0000000dff0d7e24 */ /* 0x002fe6000f8e00ff */
[----:B------:R1:W-:Y:S01]  /*4300*/  REDG.E.ADD.F32.FTZ.RN.STRONG.GPU desc[UR52][R18.64], R55 ;  /* 0x00000037120079a6 */ /* 0x0003e2000c10f3b4 */
[----:B------:R-:W-:Y:S02]  /*4310*/  IMAD.U32 R9, RZ, RZ, UR40 ;  /* 0x00000028ff097e24 */ /* 0x000fe4000f8e00ff */
[----:B--2---:R-:W-:Y:S01]  /*4320*/  IMAD.U32 R5, RZ, RZ, UR20 ;  /* 0x00000014ff057e24 */ /* 0x004fe2000f8e00ff */
[----:B------:R2:W-:Y:S01]  /*4330*/  REDG.E.ADD.F32.FTZ.RN.STRONG.GPU desc[UR52][R6.64], R56 ;  /* 0x00000038060079a6 */ /* 0x0005e2000c10f3b4 */
[----:B---3--:R-:W-:Y:S03]  /*4340*/  IMAD.U32 R11, RZ, RZ, UR4 ;  /* 0x00000004ff0b7e24 */ /* 0x008fe6000f8e00ff */
[-C--:B------:R-:W-:Y:S01]  /*4350*/  LEA R10, P2, R5, R242.reuse, 0x2 ;  /* 0x000000f2050a7211 */ /* 0x080fe200078410ff */
[----:B------:R-:W-:Y:S02]  /*4360*/  IMAD.U32 R15, RZ, RZ, UR13 ;  /* 0x0000000dff0f7e24 */ /* 0x000fe4000f8e00ff */
[----:B------:R-:W-:Y:S01]  /*4370*/  IMAD.U32 R5, RZ, RZ, UR4 ;  /* 0x00000004ff057e24 */ /* 0x000fe2000f8e00ff */
[-C--:B------:R-:W-:Y:S02]  /*4380*/  LEA R4, P0, R11, R242.reuse, 0x2 ;  /* 0x000000f20b047211 */ /* 0x080fe400078010ff */
[-C--:B------:R-:W-:Y:S01]  /*4390*/  LEA R12, P1, R15, R242.reuse, 0x2 ;  /* 0x000000f20f0c7211 */ /* 0x080fe200078210ff */
[----:B------:R-:W-:Y:S01]  /*43a0*/  IMAD.U32 R15, RZ, RZ, UR38 ;  /* 0x00000026ff0f7e24 */ /* 0x000fe2000f8e00ff */
[-C--:B------:R-:W-:Y:S01]  /*43b0*/  LEA.HI.X.SX32 R11, R105, R243.reuse, 0x2, P2 ;  /* 0x000000f3690b7211 */ /* 0x080fe200010f16ff */
[----:B----4-:R-:W-:Y:S01]  /*43c0*/  IMAD.U32 R53, RZ, RZ, UR39 ;  /* 0x00000027ff357e24 */ /* 0x010fe2000f8e00ff */
[-C--:B------:R-:W-:Y:S01]  /*43d0*/  LEA.HI.X.SX32 R13, R13, R243.reuse, 0x2, P1 ;  /* 0x000000f30d0d7211 */ /* 0x080fe200008f16ff */
[----:B------:R-:W-:Y:S01]  /*43e0*/  IMAD.U32 R17, RZ, RZ, UR36 ;  /* 0x00000024ff117e24 */ /* 0x000fe2000f8e00ff */
[-C--:B------:R-:W-:Y:S01]  /*43f0*/  LEA.HI.X.SX32 R5, R5, R243.reuse, 0x2, P0 ;  /* 0x000000f305057211 */ /* 0x080fe200000f16ff */
[----:B------:R3:W-:Y:S01]  /*4400*/  REDG.E.ADD.F32.FTZ.RN.STRONG.GPU desc[UR52][R10.64], R57 ;  /* 0x000000390a0079a6 */ /* 0x0007e2000c10f3b4 */
[-C--:B------:R-:W-:Y:S01]  /*4410*/  LEA R104, P3, R15, R242.reuse, 0x2 ;  /* 0x000000f20f687211 */ /* 0x080fe200078610ff */
[----:B-1----:R-:W-:Y:S02]  /*4420*/  IMAD.U32 R19, RZ, RZ, UR37 ;  /* 0x00000025ff137e24 */ /* 0x002fe4000f8e00ff */
[----:B------:R1:W-:Y:S01]  /*4430*/  REDG.E.ADD.F32.FTZ.RN.STRONG.GPU desc[UR52][R12.64], R58 ;  /* 0x0000003a0c0079a6 */ /* 0x0003e2000c10f3b4 */
[----:B------:R-:W-:Y:S01]  /*4440*/  IMAD.U32 R55, RZ, RZ, UR36 ;  /* 0x00000024ff377e24 */ /* 0x000fe2000f8e00ff */
[-C--:B--2---:R-:W-:Y:S01]  /*4450*/  LEA R6, P1, R9, R242.reuse, 0x2 ;  /* 0x000000f209067211 */ /* 0x084fe200078210ff */
[----:B------:R-:W-:Y:S01]  /*4460*/  IMAD.U32 R7, RZ, RZ, UR40 ;  /* 0x00000028ff077e24 */ /* 0x000fe2000f8e00ff */
[----:B------:R2:W-:Y:S01]  /*4470*/  REDG.E.ADD.F32.FTZ.RN.STRONG.GPU desc[UR52][R4.64], R59 ;  /* 0x0000003b040079a6 */ /* 0x0005e2000c10f3b4 */
[----:B------:R-:W-:Y:S01]  /*4480*/  IMAD.U32 R9, RZ, RZ, UR39 ;  /* 0x00000027ff097e24 */ /* 0x000fe2000f8e00ff */
[-C--:B------:R-:W-:Y:S02]  /*4490*/  LEA R106, P2, R19, R242.reuse, 0x2 ;  /* 0x000000f2136a7211 */ /* 0x080fe400078410ff */
[----:B------:R-:W-:Y:S01]  /*44a0*/  REDG.E.ADD.F32.FTZ.RN.STRONG.GPU desc[UR52][R242.64+0x180], R64 ;  /* 0x00018040f20079a6 */ /* 0x000fe2000c10f3b4 */
[-C--:B------:R-:W-:Y:S02]  /*44b0*/  LEA.HI.X.SX32 R7, R7, R243.reuse, 0x2, P1 ;  /* 0x000000f307077211 */ /* 0x080fe400008f16ff */
[-C--:B------:R-:W-:Y:S01]  /*44c0*/  LEA R52, P0, R9, R242.reuse, 0x2 ;  /* 0x000000f209347211 */ /* 0x080fe200078010ff */
[----:B------:R-:W-:Y:S01]  /*44d0*/  REDG.E.ADD.F32.FTZ.RN.STRONG.GPU desc[UR52][R112.64+0x180], R65 ;  /* 0x00018041700079a6 */ /* 0x000fe2000c10f3b4 */
[-C--:B------:R-:W-:Y:S01]  /*44e0*/  LEA R108, P1, R17, R242.reuse, 0x2 ;  /* 0x000000f2116c7211 */ /* 0x080fe200078210ff */
[----:B------:R-:W-:Y:S01]  /*44f0*/  IMAD.U32 R9, RZ, RZ, UR35 ;  /* 0x00000023ff097e24 */ /* 0x000fe2000f8e00ff */
[-C--:B------:R-:W-:Y:S01]  /*4500*/  LEA.HI.X.SX32 R53, R53, R243.reuse, 0x2, P0 ;  /* 0x000000f335357211 */ /* 0x080fe200000f16ff */
[----:B------:R-:W-:Y:S01]  /*4510*/  REDG.E.ADD.F32.FTZ.RN.STRONG.GPU desc[UR52][R6.64], R66 ;  /* 0x00000042060079a6 */ /* 0x000fe2000c10f3b4 */
[-C--:B------:R-:W-:Y:S02]  /*4520*/  LEA.HI.X.SX32 R109, R55, R243.reuse, 0x2, P1 ;  /* 0x000000f3376d7211 */ /* 0x080fe400008f16ff */
[----:B------:R-:W-:Y:S01]  /*4530*/  PLOP3.LUT P1, PT, PT, PT, UP0, 0x80, 0x0 ;  /* 0x000000000000781c */ /* 0x000fe20003f2f008 */
[----:B------:R-:W-:Y:S01]  /*4540*/  REDG.E.ADD.F32.FTZ.RN.STRONG.GPU desc[UR52][R52.64], R67 ;  /* 0x00000043340079a6 */ /* 0x000fe2000c10f3b4 */
[----:B------:R-:W-:Y:S01]  /*4550*/  @UP3 UIADD3 UR30, UP0, UR30, -0x100, URZ ;  /* 0xffffff001e1e3890 */ /* 0x000fe2000ff1e03f */
[----:B---3--:R-:W-:Y:S02]  /*4560*/  IMAD.U32 R11, RZ, RZ, UR35 ;  /* 0x00000023ff0b7e24 */ /* 0x008fe4000f8e00ff */
[----:B------:R-:W-:Y:S01]  /*4570*/  LDSM.16.MT88.4 R16, [R210+0x2000] ;  /* 0x00200000d210783b */ /* 0x000fe20000004200 */
[----:B------:R-:W-:Y:S01]  /*4580*/  @UP3 UIADD3.X UR31, UR31, -0x1, URZ, UP0, !UPT ;  /* 0xffffffff1f1f3890 */ /* 0x000fe200087fe43f */
[----:B-1----:R-:W-:Y:S01]  /*4590*/  IMAD.U32 R13, RZ, RZ, UR38 ;  /* 0x00000026ff0d7e24 */ /* 0x002fe2000f8e00ff */
[----:B------:R-:W-:Y:S01]  /*45a0*/  LEA R110, P0, R11, R242, 0x2 ;  /* 0x000000f20b6e7211 */ /* 0x000fe200078010ff */
[----:B------:R-:W-:Y:S01]  /*45b0*/  LDSM.16.MT88.4 R52, [R212+0x10800] ;  /* 0x01080000d434783b */ /* 0x000fe20000004200 */
[----:B--2---:R-:W-:Y:S02]  /*45c0*/  IMAD.U32 R5, RZ, RZ, UR37 ;  /* 0x00000025ff057e24 */ /* 0x004fe4000f8e00ff */
[-C--:B------:R-:W-:Y:S01]  /*45d0*/  LEA.HI.X.SX32 R105, R13, R243.reuse, 0x2, P3 ;  /* 0x000000f30d697211 */ /* 0x080fe200018f16ff */
[----:B------:R-:W-:Y:S01]  /*45e0*/  LDSM.16.MT88.4 R56, [R210+0x800] ;  /* 0x00080000d238783b */ /* 0x000fe20000004200 */
[-C--:B------:R-:W-:Y:S02]  /*45f0*/  LEA.HI.X.SX32 R111, R9, R243.reuse, 0x2, P0 ;  /* 0x000000f3096f7211 */ /* 0x080fe400000f16ff */
[----:B------:R-:W-:Y:S01]  /*4600*/  LEA.HI.X.SX32 R107, R5, R243, 0x2, P2 ;  /* 0x000000f3056b7211 */ /* 0x000fe200010f16ff */
[----:B------:R-:W-:Y:S01]  /*4610*/  REDG.E.ADD.F32.FTZ.RN.STRONG.GPU desc[UR52][R104.64], R60 ;  /* 0x0000003c680079a6 */ /* 0x000fe2000c10f3b4 */
[----:B------:R-:W-:Y:S03]  /*4620*/  PLOP3.LUT P0, PT, PT, PT, UP2, 0x80, 0x0 ;  /* 0x000000000000781c */ /* 0x000fe60003f0f028 */
[----:B------:R-:W-:Y:S04]  /*4630*/  REDG.E.ADD.F32.FTZ.RN.STRONG.GPU desc[UR52][R106.64], R61 ;  /* 0x0000003d6a0079a6 */ /* 0x000fe8000c10f3b4 */
[----:B------:R-:W-:Y:S04]  /*4640*/  REDG.E.ADD.F32.FTZ.RN.STRONG.GPU desc[UR52][R108.64], R62 ;  /* 0x0000003e6c0079a6 */ /* 0x000fe8000c10f3b4 */
[----:B------:R-:W-:Y:S04]  /*4650*/  REDG.E.ADD.F32.FTZ.RN.STRONG.GPU desc[UR52][R110.64], R63 ;  /* 0x0000003f6e0079a6 */ /* 0x000fe8000c10f3b4 */
[----:B------:R-:W-:Y:S04]  /*4660*/  LDSM.16.MT88.4 R4, [R212+0x10000] ;  /* 0x01000000d404783b */ /* 0x000fe80000004200 */
[----:B------:R-:W1:Y:S04]  /*4670*/  LDSM.16.MT88.4 R8, [R210] ;  /* 0x00000000d208783b */ /* 0x000e680000004200 */
[----:B------:R-:W2:Y:S04]  /*4680*/  LDSM.16.MT88.4 R12, [R0+0x10000] ;  /* 0x01000000000c783b */ /* 0x000ea80000004200 */
[----:B------:R-:W3:Y:S04]  /*4690*/  LDSM.16.MT88.4 R64, [R0+0x10800] ;  /* 0x010800000040783b */ /* 0x000ee80000004200 */
[----:B------:R-:W-:Y:S04]  /*46a0*/  LDSM.16.MT88.4 R60, [R210+0x1000] ;  /* 0x00100000d23c783b */ /* 0x000fe80000004200 */
[----:B------:R-:W-:Y:S01]  /*46b0*/  LDSM.16.MT88.4 R104, [R0+0x11000] ;  /* 0x011000000068783b */ /* 0x000fe20000004200 */
[-C--:B-1----:R-:W-:Y:S06]  /*46c0*/  HMMA.16816.F32.BF16 R68, R4, R8.reuse, R68 ;  /* 0x000000080444723c */ /* 0x082fec0000041844 */
[C---:B--2---:R-:W-:Y:S06]  /*46d0*/  HMMA.16816.F32.BF16 R72, R12.reuse, R8, R72 ;  /* 0x000000080c48723c */ /* 0x044fec0000041848 */
[-C--:B------:R-:W-:Y:S06]  /*46e0*/  HMMA.16816.F32.BF16 R76, R12, R10.reuse, R76 ;  /* 0x0000000a0c4c723c */ /* 0x080fec000004184c */
[C---:B------:R-:W-:Y:S01]  /*46f0*/  HMMA.16816.F32.BF16 R80, R4.reuse, R10, R80 ;  /* 0x0000000a0450723c */ /* 0x040fe20000041850 */
[----:B------:R-:W1:Y:S05]  /*4700*/  LDSM.16.MT88.4 R8, [R212+0x11000] ;  /* 0x01100000d408783b */ /* 0x000e6a0000004200 */
[-C--:B------:R-:W-:Y:S06]  /*4710*/  HMMA.16816.F32.BF16 R84, R4, R16.reuse, R84 ;  /* 0x000000100454723c */ /* 0x080fec0000041854 */
[C---:B------:R-:W-:Y:S06]  /*4720*/  HMMA.16816.F32.BF16 R88, R12.reuse, R16, R88 ;  /* 0x000000100c58723c */ /* 0x040fec0000041858 */
[-C--:B------:R-:W-:Y:S01]  /*4730*/  HMMA.16816.F32.BF16 R92, R12, R18.reuse, R92 ;  /* 0x000000120c5c723c */ /* 0x080fe2000004185c */
[----:B------:R-:W2:Y:S05]  /*4740*/  LDSM.16.MT88.4 R12, [R210+0x3000] ;  /* 0x00300000d20c783b */ /* 0x000eaa0000004200 */
[----:B------:R-:W-:Y:S01]  /*4750*/  HMMA.16816.F32.BF16 R96, R4, R18, R96 ;  /* 0x000000120460723c */ /* 0x000fe20000041860 */
[----:B------:R-:W-:Y:S04]  /*4760*/  LDSM.16.MT88.4 R4, [R212+0x11800] ;  /* 0x01180000d404783b */ /* 0x000fe80000004200 */
[----:B------:R-:W4:Y:S01]  /*4770*/  LDSM.16.MT88.4 R16, [R210+0x1800] ;  /* 0x00180000d210783b */ /* 0x000f220000004200 */
[-C--:B------:R-:W-:Y:S06]  /*4780*/  HMMA.16816.F32.BF16 R68, R52, R56.reuse, R68 ;  /* 0x000000383444723c */ /* 0x080fec0000041844 */
[C---:B---3--:R-:W-:Y:S06]  /*4790*/  HMMA.16816.F32.BF16 R72, R64.reuse, R56, R72 ;  /* 0x000000384048723c */ /* 0x048fec0000041848 */
[-C--:B------:R-:W-:Y:S06]  /*47a0*/  HMMA.16816.F32.BF16 R76, R64, R58.reuse, R76 ;  /* 0x0000003a404c723c */ /* 0x080fec000004184c */
[C---:B------:R-:W-:Y:S01]  /*47b0*/  HMMA.16816.F32.BF16 R80, R52.reuse, R58, R80 ;  /* 0x0000003a3450723c */ /* 0x040fe20000041850 */
[----:B------:R-:W3:Y:S05]  /*47c0*/  LDSM.16.MT88.4 R56, [R0+0x11800] ;  /* 0x011800000038783b */ /* 0x000eea0000004200 */
[-C--:B------:R-:W-:Y:S06]  /*47d0*/  HMMA.16816.F32.BF16 R84, R52, R100.reuse, R84 ;  /* 0x000000643454723c */ /* 0x080fec0000041854 */
[C---:B------:R-:W-:Y:S06]  /*47e0*/  HMMA.16816.F32.BF16 R88, R64.reuse, R100, R88 ;  /* 0x000000644058723c */ /* 0x040fec0000041858 */
[-C--:B------:R-:W-:Y:S01]  /*47f0*/  HMMA.16816.F32.BF16 R92, R64, R102.reuse, R92 ;  /* 0x00000066405c723c */ /* 0x080fe2000004185c */
[----:B------:R-:W3:Y:S05]  /*4800*/  LDSM.16.MT88.4 R64, [R210+0x3800] ;  /* 0x00380000d240783b */ /* 0x000eea0000004200 */
[----:B------:R-:W-:Y:S06]  /*4810*/  HMMA.16816.F32.BF16 R96, R52, R102, R96 ;  /* 0x000000663460723c */ /* 0x000fec0000041860 */
[-C--:B-1----:R-:W-:Y:S06]  /*4820*/  HMMA.16816.F32.BF16 R68, R8, R60.reuse, R68 ;  /* 0x0000003c0844723c */ /* 0x082fec0000041844 */
[C---:B------:R-:W-:Y:S06]  /*4830*/  HMMA.16816.F32.BF16 R72, R104.reuse, R60, R72 ;  /* 0x0000003c6848723c */ /* 0x040fec0000041848 */
[-C--:B------:R-:W-:Y:S06]  /*4840*/  HMMA.16816.F32.BF16 R76, R104, R62.reuse, R76 ;  /* 0x0000003e684c723c */ /* 0x080fec000004184c */
[C---:B------:R-:W-:Y:S06]  /*4850*/  HMMA.16816.F32.BF16 R80, R8.reuse, R62, R80 ;  /* 0x0000003e0850723c */ /* 0x040fec0000041850 */
[-C--:B--2---:R-:W-:Y:S06]  /*4860*/  HMMA.16816.F32.BF16 R84, R8, R12.reuse, R84 ;  /* 0x0000000c0854723c */ /* 0x084fec0000041854 */
[C---:B------:R-:W-:Y:S06]  /*4870*/  HMMA.16816.F32.BF16 R88, R104.reuse, R12, R88 ;  /* 0x0000000c6858723c */ /* 0x040fec0000041858 */
[-C--:B------:R-:W-:Y:S06]  /*4880*/  HMMA.16816.F32.BF16 R92, R104, R14.reuse, R92 ;  /* 0x0000000e685c723c */ /* 0x080fec000004185c */
[----:B------:R-:W-:Y:S06]  /*4890*/  HMMA.16816.F32.BF16 R96, R8, R14, R96 ;  /* 0x0000000e0860723c */ /* 0x000fec0000041860 */
[-C--:B----4-:R-:W-:Y:S06]  /*48a0*/  HMMA.16816.F32.BF16 R68, R4, R16.reuse, R68 ;  /* 0x000000100444723c */ /* 0x090fec0000041844 */
[C---:B---3--:R-:W-:Y:S06]  /*48b0*/  HMMA.16816.F32.BF16 R72, R56.reuse, R16, R72 ;  /* 0x000000103848723c */ /* 0x048fec0000041848 */
[-C--:B------:R-:W-:Y:S06]  /*48c0*/  HMMA.16816.F32.BF16 R76, R56, R18.reuse, R76 ;  /* 0x00000012384c723c */ /* 0x080fec000004184c */
[C---:B------:R-:W-:Y:S06]  /*48d0*/  HMMA.16816.F32.BF16 R80, R4.reuse, R18, R80 ;  /* 0x000000120450723c */ /* 0x040fec0000041850 */
[-C--:B------:R-:W-:Y:S06]  /*48e0*/  HMMA.16816.F32.BF16 R84, R4, R64.reuse, R84 ;  /* 0x000000400454723c */ /* 0x080fec0000041854 */
[C---:B------:R-:W-:Y:S06]  /*48f0*/  HMMA.16816.F32.BF16 R88, R56.reuse, R64, R88 ;  /* 0x000000403858723c */ /* 0x040fec0000041858 */
[-C--:B------:R-:W-:Y:S06]  /*4900*/  HMMA.16816.F32.BF16 R92, R56, R66.reuse, R92 ;  /* 0x00000042385c723c */ /* 0x080fec000004185c */
[----:B------:R-:W-:Y:S07]  /*4910*/  HMMA.16816.F32.BF16 R96, R4, R66, R96 ;  /* 0x000000420460723c */ /* 0x000fee0000041860 */
[C---:B------:R-:W-:Y:S04]  /*4920*/  VIADD R4, R210.reuse, 0xffffc000 ;  /* 0xffffc000d2047836 */ /* 0x040fe80000000000 */
[----:B------:R-:W-:Y:S04]  /*4930*/  @P1 VIADD R4, R210, 0x4000 ;  /* 0x00004000d2041836 */ /* 0x000fe80000000000 */
[----:B------:R-:W-:Y:S01]  /*4940*/  IMAD.MOV.U32 R210, RZ, RZ, R4 ;  /* 0x000000ffffd27224 */ /* 0x000fe200078e0004 */
[----:B------:R-:W-:Y:S08]  /*4950*/  @P0 BRA `(.L_x_54) ;  /* 0xffffffd8008c0947 */ /* 0x000ff0000383ffff */
.L_x_51:
[----:B------:R-:W-:Y:S01]  /*4960*/  BAR.SYNC.DEFER_BLOCKING 0x0 ;  /* 0x0000000000007b1d */ /* 0x000fe20000010000 */
[----:B------:R-:W-:Y:S02]  /*4970*/  F2FP.BF16.F32.PACK_AB R21, R21, R20 ;  /* 0x000000141515723e */ /* 0x000fe400000010ff */
[----:B------:R-:W-:Y:S02]  /*4980*/  F2FP.BF16.F32.PACK_AB R23, R23, R22 ;  /* 0x000000161717723e */ /* 0x000fe400000010ff */
[----:B------:R-:W-:Y:S01]  /*4990*/  F2FP.BF16.F32.PACK_AB R32, R33, R32 ;  /* 0x000000202120723e */ /* 0x000fe200000010ff */
[----:B------:R-:W-:Y:S02]  /*49a0*/  ULDC UR4, c[0x0][0x390] ;  /* 0x0000e40000047ab9 */ /* 0x000fe40000000800 */
[----:B------:R-:W3:Y:S01]  /*49b0*/  LDC.64 R6, c[0x0][0x450] ;  /* 0x00011400ff067b82 */ /* 0x000ee20000000a00 */
        /* <DEDUP_REMOVED lines=25> */
[----:B------:R-:W-:Y:S01]  /*4b50*/  FMUL.FTZ R88, R88, UR4 ;  /* 0x0000000458587c20 */ /* 0x000fe20008410000 */
[----:B------:R-:W-:Y:S01]  /*4b60*/  F2FP.BF16.F32.PACK_AB R71, R71, R70 ;  /* 0x000000464747723e */ /* 0x000fe200000010ff */
        /* <DEDUP_REMOVED lines=10> */
[----:B--2---:R-:W2:Y:S01]  /*4c10*/  LDC.64 R4, c[0x0][0x458] ;  /* 0x00011600ff047b82 */ /* 0x004ea20000000a00 */
[----:B------:R-:W-:Y:S01]  /*4c20*/  F2FP.BF16.F32.PACK_AB R75, R75, R74 ;  /* 0x0000004a4b4b723e */ /* 0x000fe200000010ff */
[----:B------:R-:W-:Y:S01]  /*4c30*/  STS [R224], R69 ;  /* 0x00000045e0007388 */ /* 0x000fe20000000800 */
[----:B------:R-:W-:Y:S01]  /*4c40*/  F2FP.BF16.F32.PACK_AB R76, R77, R76 ;  /* 0x0000004c4d4c723e */ /* 0x000fe200000010ff */
[----:B---3--:R-:W-:Y:S01]  /*4c50*/  IMAD R8, R6, UR23, RZ ;  /* 0x0000001706087c24 */ /* 0x008fe2000f8e02ff */
[----:B------:R-:W-:Y:S01]  /*4c60*/  F2FP.BF16.F32.PACK_AB R78, R79, R78 ;  /* 0x0000004e4f4e723e */ /* 0x000fe200000010ff */
[----:B------:R-:W-:Y:S01]  /*4c70*/  STS [R224+0x400], R71 ;  /* 0x00040047e0007388 */ /* 0x000fe20000000800 */
[----:B------:R-:W-:Y:S01]  /*4c80*/  F2FP.BF16.F32.PACK_AB R85, R85, R84 ;  /* 0x000000545555723e */ /* 0x000fe200000010ff */
[----:B------:R-:W3:Y:S01]  /*4c90*/  LDC.64 R10, c[0x0][0x438] ;  /* 0x00010e00ff0a7b82 */ /* 0x000ee20000000a00 */
[----:B------:R-:W-:Y:S01]  /*4ca0*/  F2FP.BF16.F32.PACK_AB R87, R87, R86 ;  /* 0x000000565757723e */ /* 0x000fe200000010ff */
[----:B------:R-:W-:Y:S01]  /*4cb0*/  STS [R227], R80 ;  /* 0x00000050e3007388 */ /* 0x000fe20000000800 */
[----:B------:R-:W-:Y:S01]  /*4cc0*/  F2FP.BF16.F32.PACK_AB R96, R97, R96 ;  /* 0x000000606160723e */ /* 0x000fe200000010ff */
[----:B------:R-:W-:Y:S01]  /*4cd0*/  IMAD R8, R7, UR24, R8 ;  /* 0x0000001807087c24 */ /* 0x000fe2000f8e0208 */
[----:B------:R-:W-:Y:S01]  /*4ce0*/  F2FP.BF16.F32.PACK_AB R98, R99, R98 ;  /* 0x000000626362723e */ /* 0x000fe200000010ff */
[----:B------:R-:W-:Y:S01]  /*4cf0*/  STS [R227+0x400], R82 ;  /* 0x00040052e3007388 */ /* 0x000fe20000000800 */
[----:B------:R-:W-:Y:S01]  /*4d00*/  F2FP.BF16.F32.PACK_AB R89, R89, R88 ;  /* 0x000000585959723e */ /* 0x000fe200000010ff */
[----:B------:R-:W4:Y:S01]  /*4d10*/  LDC.64 R14, c[0x0][0x440] ;  /* 0x00011000ff0e7b82 */ /* 0x000f220000000a00 */
[----:B------:R-:W-:Y:S01]  /*4d20*/  F2FP.BF16.F32.PACK_AB R91, R91, R90 ;  /* 0x0000005a5b5b723e */ /* 0x000fe200000010ff */
[----:B------:R-:W-:Y:S01]  /*4d30*/  STS [R224+0x1000], R73 ;  /* 0x00100049e0007388 */ /* 0x000fe20000000800 */
[----:B------:R-:W-:Y:S01]  /*4d40*/  F2FP.BF16.F32.PACK_AB R92, R93, R92 ;  /* 0x0000005c5d5c723e */ /* 0x000fe200000010ff */
[----:B------:R-:W-:Y:S01]  /*4d50*/  ULDC.64 UR14, c[0x0][0x3f0] ;  /* 0x0000fc00000e7ab9 */ /* 0x000fe20000000a00 */
[----:B------:R-:W-:Y:S01]  /*4d60*/  F2FP.BF16.F32.PACK_AB R94, R95, R94 ;  /* 0x0000005e5f5e723e */ /* 0x000fe200000010ff */
[----:B------:R-:W-:Y:S01]  /*4d70*/  STS [R224+0x1400], R75 ;  /* 0x0014004be0007388 */ /* 0x000fe20000000800 */
[----:B------:R-:W-:Y:S01]  /*4d80*/  F2FP.BF16.F32.PACK_AB R34, R35, R34 ;  /* 0x000000222322723e */ /* 0x000fe200000010ff */
[----:B------:R-:W1:Y:S01]  /*4d90*/  LDC.64 R12, c[0x0][0x468] ;  /* 0x00011a00ff0c7b82 */ /* 0x000e620000000a00 */
[----:B------:R-:W-:Y:S01]  /*4da0*/  F2FP.BF16.F32.PACK_AB R25, R25, R24 ;  /* 0x000000181919723e */ /* 0x000fe200000010ff */
[----:B------:R-:W-:Y:S01]  /*4db0*/  STS [R227+0x1000], R76 ;  /* 0x0010004ce3007388 */ /* 0x000fe20000000800 */
[----:B------:R-:W-:Y:S01]  /*4dc0*/  F2FP.BF16.F32.PACK_AB R27, R27, R26 ;  /* 0x0000001a1b1b723e */ /* 0x000fe200000010ff */
[----:B--2---:R-:W-:Y:S01]  /*4dd0*/  IMAD R18, R4, UR23, RZ ;  /* 0x0000001704127c24 */ /* 0x004fe2000f8e02ff */
[----:B------:R-:W-:Y:S01]  /*4de0*/  F2FP.BF16.F32.PACK_AB R28, R29, R28 ;  /* 0x0000001c1d1c723e */ /* 0x000fe200000010ff */
[----:B------:R-:W-:Y:S01]  /*4df0*/  STS [R227+0x1400], R78 ;  /* 0x0014004ee3007388 */ /* 0x000fe20000000800 */
[----:B------:R-:W-:Y:S01]  /*4e00*/  F2FP.BF16.F32.PACK_AB R30, R31, R30 ;  /* 0x0000001e1f1e723e */ /* 0x000fe200000010ff */
[----:B------:R-:W-:Y:S01]  /*4e10*/  IMAD R18, R5, UR24, R18 ;  /* 0x0000001805127c24 */ /* 0x000fe2000f8e0212 */
[----:B------:R-:W-:Y:S01]  /*4e20*/  F2FP.BF16.F32.PACK_AB R37, R37, R36 ;  /* 0x000000242525723e */ /* 0x000fe200000010ff */
[----:B------:R-:W-:Y:S01]  /*4e30*/  STS [R224+0x2000], R85 ;  /* 0x00200055e0007388 */ /* 0x000fe20000000800 */
[----:B------:R-:W-:Y:S01]  /*4e40*/  F2FP.BF16.F32.PACK_AB R39, R39, R38 ;  /* 0x000000262727723e */ /* 0x000fe200000010ff */
[----:B---3--:R-:W-:Y:S01]  /*4e50*/  IMAD R22, R10, UR11, RZ ;  /* 0x0000000b0a167c24 */ /* 0x008fe2000f8e02ff */
[----:B------:R-:W-:Y:S01]  /*4e60*/  F2FP.BF16.F32.PACK_AB R48, R49, R48 ;  /* 0x000000303130723e */ /* 0x000fe200000010ff */
[----:B------:R-:W-:Y:S01]  /*4e70*/  STS [R224+0x2400], R87 ;  /* 0x00240057e0007388 */ /* 0x000fe20000000800 */
[----:B------:R-:W-:Y:S01]  /*4e80*/  F2FP.BF16.F32.PACK_AB R50, R51, R50 ;  /* 0x000000323332723e */ /* 0x000fe200000010ff */
[----:B------:R-:W-:Y:S01]  /*4e90*/  IMAD R11, R11, UR7, R22 ;  /* 0x000000070b0b7c24 */ /* 0x000fe2000f8e0216 */
[----:B------:R-:W-:Y:S01]  /*4ea0*/  F2FP.BF16.F32.PACK_AB R41, R41, R40 ;  /* 0x000000282929723e */ /* 0x000fe200000010ff */
[----:B------:R-:W-:Y:S01]  /*4eb0*/  STS [R227+0x2000], R96 ;  /* 0x00200060e3007388 */ /* 0x000fe20000000800 */
[----:B------:R-:W-:-:S02]  /*4ec0*/  F2FP.BF16.F32.PACK_AB R43, R43, R42 ;  /* 0x0000002a2b2b723e */ /* 0x000fc400000010ff */
[----:B------:R-:W-:Y:S01]  /*4ed0*/  F2FP.BF16.F32.PACK_AB R44, R45, R44 ;  /* 0x0000002c2d2c723e */ /* 0x000fe200000010ff */
[----:B------:R-:W-:Y:S01]  /*4ee0*/  STS [R227+0x2400], R98 ;  /* 0x00240062e3007388 */ /* 0x000fe20000000800 */
[----:B------:R-:W-:Y:S02]  /*4ef0*/  F2FP.BF16.F32.PACK_AB R46, R47, R46 ;  /* 0x0000002e2f2e723e */ /* 0x000fe400000010ff */
[----:B------:R-:W-:Y:S01]  /*4f00*/  SHF.R.S32.HI R17, RZ, 0x1f, R222 ;  /* 0x0000001fff117819 */ /* 0x000fe200000114de */
[----:B------:R-:W-:Y:S01]  /*4f10*/  STS [R224+0x3000], R89 ;  /* 0x00300059e0007388 */ /* 0x000fe20000000800 */
[----:B------:R-:W-:-:S03]  /*4f20*/  MOV R16, R222 ;  /* 0x000000de00107202 */ /* 0x000fc60000000f00 */
[----:B------:R-:W-:Y:S04]  /*4f30*/  STS [R224+0x3400], R91 ;  /* 0x0034005be0007388 */ /* 0x000fe80000000800 */
[----:B------:R-:W-:Y:S04]  /*4f40*/  STS [R227+0x3000], R92 ;  /* 0x0030005ce3007388 */ /* 0x000fe80000000800 */
[----:B------:R-:W-:Y:S04]  /*4f50*/  STS [R227+0x3400], R94 ;  /* 0x0034005ee3007388 */ /* 0x000fe80000000800 */
[----:B------:R2:W-:Y:S04]  /*4f60*/  STS [R224+0x4000], R21 ;  /* 0x00400015e0007388 */ /* 0x0005e80000000800 */
[----:B------:R-:W-:Y:S04]  /*4f70*/  STS [R224+0x4400], R23 ;  /* 0x00440017e0007388 */ /* 0x000fe80000000800 */
[----:B------:R-:W-:Y:S04]  /*4f80*/  STS [R227+0x4000], R32 ;  /* 0x00400020e3007388 */ /* 0x000fe80000000800 */
[----:B------:R-:W-:Y:S04]  /*4f90*/  STS [R227+0x4400], R34 ;  /* 0x00440022e3007388 */ /* 0x000fe80000000800 */
[----:B------:R-:W-:Y:S04]  /*4fa0*/  STS [R224+0x5000], R25 ;  /* 0x00500019e0007388 */ /* 0x000fe80000000800 */
[----:B------:R-:W-:Y:S04]  /*4fb0*/  STS [R224+0x5400], R27 ;  /* 0x0054001be0007388 */ /* 0x000fe80000000800 */
[----:B------:R-:W-:Y:S01]  /*4fc0*/  STS [R227+0x5000], R28 ;  /* 0x0050001ce3007388 */ /* 0x000fe20000000800 */
[----:B--2---:R-:W-:-:S03]  /*4fd0*/  IMAD.WIDE.U32 R20, R6, UR24, R16 ;  /* 0x0000001806147c25 */ /* 0x004fc6000f8e0010 */
[----:B------:R-:W-:Y:S01]  /*4fe0*/  STS [R227+0x5400], R30 ;  /* 0x0054001ee3007388 */ /* 0x000fe20000000800 */
[----:B------:R-:W-:Y:S01]  /*4ff0*/  IMAD.WIDE.U32 R16, R4, UR24, R16 ;  /* 0x0000001804107c25 */ /* 0x000fe2000f8e0010 */
[----:B------:R-:W-:Y:S02]  /*5000*/  IADD3 R21, R21, R8, RZ ;  /* 0x0000000815157210 */ /* 0x000fe40007ffe0ff */
[----:B------:R-:W-:Y:S01]  /*5010*/  STS [R224+0x6000], R37 ;  /* 0x00600025e0007388 */ /* 0x000fe20000000800 */
[----:B------:R-:W2:Y:S01]  /*5020*/  LDC.64 R8, c[0x0][0x470] ;  /* 0x00011c00ff087b82 */ /* 0x000ea20000000a00 */
[----:B------:R-:W-:Y:S01]  /*5030*/  IADD3 R17, R17, R18, RZ ;  /* 0x0000001211117210 */ /* 0x000fe20007ffe0ff */
[----:B------:R-:W-:Y:S01]  /*5040*/  IMAD.WIDE.U32 R20, R10, UR7, R20 ;  /* 0x000000070a147c25 */ /* 0x000fe2000f8e0014 */
[----:B------:R-:W-:Y:S03]  /*5050*/  STS [R224+0x6400], R39 ;  /* 0x00640027e0007388 */ /* 0x000fe60000000800 */
[----:B----4-:R-:W-:Y:S01]  /*5060*/  IMAD R10, R14, UR11, RZ ;  /* 0x0000000b0e0a7c24 */ /* 0x010fe2000f8e02ff */
[----:B------:R3:W-:Y:S01]  /*5070*/  STS [R227+0x6000], R48 ;  /* 0x00600030e3007388 */ /* 0x0007e20000000800 */
[----:B------:R-:W-:-:S02]  /*5080*/  IADD3 R47, R21, R11, RZ ;  /* 0x0000000b152f7210 */ /* 0x000fc40007ffe0ff */
[----:B------:R-:W-:Y:S01]  /*5090*/  IMAD R15, R15, UR7, R10 ;  /* 0x000000070f0f7c24 */ /* 0x000fe2000f8e020a */
[----:B------:R-:W-:Y:S01]  /*50a0*/  STS [R227+0x6400], R50 ;  /* 0x00640032e3007388 */ /* 0x000fe20000000800 */
[----:B-1----:R-:W-:Y:S01]  /*50b0*/  IMAD R10, R12, UR12, RZ ;  /* 0x0000000c0c0a7c24 */ /* 0x002fe2000f8e02ff */
[----:B------:R-:W-:Y:S02]  /*50c0*/  SHF.R.S32.HI R11, RZ, 0x1f, R220 ;  /* 0x0000001fff0b7819 */ /* 0x000fe400000114dc */
[----:B------:R-:W-:Y:S01]  /*50d0*/  STS [R224+0x7000], R41 ;  /* 0x00700029e0007388 */ /* 0x000fe20000000800 */
[----:B------:R-:W-:-:S03]  /*50e0*/  IMAD R10, R13, UR8, R10 ;  /* 0x000000080d0a7c24 */ /* 0x000fc6000f8e020a */
[----:B------:R-:W-:Y:S04]  /*50f0*/  STS [R224+0x7400], R43 ;  /* 0x0074002be0007388 */ /* 0x000fe80000000800 */
[----:B------:R2:W-:Y:S04]  /*5100*/  STS [R227+0x7000], R44 ;  /* 0x0070002ce3007388 */ /* 0x0005e80000000800 */
[----:B------:R1:W-:Y:S01]  /*5110*/  STS [R227+0x7400], R46 ;  /* 0x0074002ee3007388 */ /* 0x0003e20000000800 */
[----:B------:R-:W-:Y:S01]  /*5120*/  BAR.SYNC.DEFER_BLOCKING 0x0 ;  /* 0x0000000000007b1d */ /* 0x000fe20000010000 */
[----:B---3--:R-:W-:-:S05]  /*5130*/  IMAD.WIDE.U32 R48, R14, UR7, R16 ;  /* 0x000000070e307c25 */ /* 0x008fca000f8e0010 */
[----:B------:R-:W-:Y:S01]  /*5140*/  IADD3 R49, R49, R15, RZ ;  /* 0x0000000f31317210 */ /* 0x000fe20007ffe0ff */
[----:B--2---:R-:W-:Y:S01]  /*5150*/  IMAD R44, R8, UR12, RZ ;  /* 0x0000000c082c7c24 */ /* 0x004fe2000f8e02ff */
[----:B-1----:R-:W-:-:S03]  /*5160*/  MOV R46, R20 ;  /* 0x00000014002e7202 */ /* 0x002fc60000000f00 */
[----:B------:R-:W-:Y:S01]  /*5170*/  IMAD R9, R9, UR8, R44 ;  /* 0x0000000809097c24 */ /* 0x000fe2000f8e022c */
[----:B------:R-:W1:Y:S01]  /*5180*/  LDS.128 R36, [R232+0xc000] ;  /* 0x00c00000e8247984 */ /* 0x000e620000000c00 */
[----:B------:R-:W-:-:S03]  /*5190*/  IMAD.WIDE.U32 R44, R8, UR8, R48 ;  /* 0x00000008082c7c25 */ /* 0x000fc6000f8e0030 */
[----:B------:R-:W2:Y:S01]  /*51a0*/  LDS.128 R28, [R232+0xe000] ;  /* 0x00e00000e81c7984 */ /* 0x000ea20000000c00 */
[----:B------:R-:W-:Y:S01]  /*51b0*/  IMAD.WIDE.U32 R46, R12, UR8, R46 ;  /* 0x000000080c2e7c25 */ /* 0x000fe2000f8e002e */
[----:B------:R-:W-:Y:S02]  /*51c0*/  IADD3 R45, R45, R9, RZ ;  /* 0x000000092d2d7210 */ /* 0x000fe40007ffe0ff */
[----:B------:R-:W3:Y:S01]  /*51d0*/  LDS.128 R32, [R232+0xd000] ;  /* 0x00d00000e8207984 */ /* 0x000ee20000000c00 */
[----:B------:R-:W-:Y:S01]  /*51e0*/  IMAD R8, R11, R6, RZ ;  /* 0x000000060b087224 */ /* 0x000fe200078e02ff */
[----:B------:R-:W-:Y:S01]  /*51f0*/  IADD3 R47, R47, R10, RZ ;  /* 0x0000000a2f2f7210 */ /* 0x000fe20007ffe0ff */
[----:B------:R-:W-:Y:S01]  /*5200*/  IMAD R11, R11, R4, RZ ;  /* 0x000000040b0b7224 */ /* 0x000fe200078e02ff */
[----:B------:R-:W4:Y:S01]  /*5210*/  LDS.128 R24, [R232+0xf000] ;  /* 0x00f00000e8187984 */ /* 0x000f220000000c00 */
[C---:B------:R-:W-:Y:S02]  /*5220*/  IMAD R8, R220.reuse, R7, R8 ;  /* 0x00000007dc087224 */ /* 0x040fe400078e0208 */
[C---:B------:R-:W-:Y:S01]  /*5230*/  IMAD.WIDE.U32 R46, R220.reuse, R6, R46 ;  /* 0x00000006dc2e7225 */ /* 0x040fe200078e002e */
[----:B------:R-:W4:Y:S03]  /*5240*/  LDS.128 R20, [R232+0x10000] ;  /* 0x01000000e8147984 */ /* 0x000f260000000c00 */
[C---:B------:R-:W-:Y:S01]  /*5250*/  IMAD R11, R220.reuse, R5, R11 ;  /* 0x00000005dc0b7224 */ /* 0x040fe200078e020b */
[----:B------:R-:W4:Y:S01]  /*5260*/  LDS.128 R12, [R232+0x12000] ;  /* 0x01200000e80c7984 */ /* 0x000f220000000c00 */
[----:B------:R-:W-:Y:S01]  /*5270*/  IADD3 R8, R47, R8, RZ ;  /* 0x000000082f087210 */ /* 0x000fe20007ffe0ff */
[----:B------:R-:W-:Y:S01]  /*5280*/  IMAD.WIDE.U32 R44, R220, R4, R44 ;  /* 0x00000004dc2c7225 */ /* 0x000fe200078e002c */
[C---:B------:R-:W-:Y:S01]  /*5290*/  LEA R48, P0, R46.reuse, UR14, 0x1 ;  /* 0x0000000e2e307c11 */ /* 0x040fe2000f8008ff */
[----:B------:R-:W4:Y:S03]  /*52a0*/  LDS.128 R16, [R232+0x11000] ;  /* 0x01100000e8107984 */ /* 0x000f260000000c00 */
[----:B------:R-:W-:Y:S01]  /*52b0*/  LEA.HI.X R49, R46, UR15, R8, 0x1, P0 ;  /* 0x0000000f2e317c11 */ /* 0x000fe200080f0c08 */
[----:B------:R-:W4:Y:S01]  /*52c0*/  LDS.128 R40, [R232+0x13000] ;  /* 0x01300000e8287984 */ /* 0x000f220000000c00 */
[----:B------:R-:W-:Y:S01]  /*52d0*/  ULDC.64 UR14, c[0x0][0x3f8] ;  /* 0x0000fe00000e7ab9 */ /* 0x000fe20000000a00 */
[----:B------:R-:W-:-:S02]  /*52e0*/  LEA R8, P1, R6, R48, 0x6 ;  /* 0x0000003006087211 */ /* 0x000fc400078230ff */
[----:B------:R-:W-:Y:S02]  /*52f0*/  IADD3 R11, R45, R11, RZ ;  /* 0x0000000b2d0b7210 */ /* 0x000fe40007ffe0ff */
[----:B------:R-:W-:Y:S02]  /*5300*/  LEA R10, P0, R44, UR14, 0x1 ;  /* 0x0000000e2c0a7c11 */ /* 0x000fe4000f8008ff */
[----:B------:R-:W-:Y:S02]  /*5310*/  LEA.HI.X R9, R6, R49, R7, 0x6, P1 ;  /* 0x0000003106097211 */ /* 0x000fe400008f3407 */
[----:B------:R-:W-:Y:S02]  /*5320*/  LEA.HI.X R11, R44, UR15, R11, 0x1, P0 ;  /* 0x0000000f2c0b7c11 */ /* 0x000fe400080f0c0b */
[C---:B------:R-:W-:Y:S01]  /*5330*/  LEA R6, P0, R4.reuse, R10, 0x6 ;  /* 0x0000000a04067211 */ /* 0x040fe200078030ff */
[----:B-1----:R1:W-:Y:S03]  /*5340*/  STG.E.128 desc[UR52][R48.64], R36 ;  /* 0x0000002430007986 */ /* 0x0023e6000c101d34 */
[----:B------:R-:W-:Y:S01]  /*5350*/  LEA.HI.X R7, R4, R11, R5, 0x6, P0 ;  /* 0x0000000b04077211 */ /* 0x000fe200000f3405 */
[----:B--2---:R1:W-:Y:S04]  /*5360*/  STG.E.128 desc[UR52][R48.64+0x80], R28 ;  /* 0x0000801c30007986 */ /* 0x0043e8000c101d34 */
[----:B---3--:R1:W-:Y:S04]  /*5370*/  STG.E.128 desc[UR52][R8.64], R32 ;  /* 0x0000002008007986 */ /* 0x0083e8000c101d34 */
[----:B----4-:R1:W-:Y:S04]  /*5380*/  STG.E.128 desc[UR52][R8.64+0x80], R24 ;  /* 0x0000801808007986 */ /* 0x0103e8000c101d34 */
[----:B------:R1:W-:Y:S04]  /*5390*/  STG.E.128 desc[UR52][R10.64], R20 ;  /* 0x000000140a007986 */ /* 0x0003e8000c101d34 */
[----:B------:R1:W-:Y:S04]  /*53a0*/  STG.E.128 desc[UR52][R10.64+0x80], R12 ;  /* 0x0000800c0a007986 */ /* 0x0003e8000c101d34 */
[----:B------:R1:W-:Y:S04]  /*53b0*/  STG.E.128 desc[UR52][R6.64], R16 ;  /* 0x0000001006007986 */ /* 0x0003e8000c101d34 */
[----:B------:R1:W-:Y:S02]  /*53c0*/  STG.E.128 desc[UR52][R6.64+0x80], R40 ;  /* 0x0000802806007986 */ /* 0x0003e4000c101d34 */
.L_x_48:
[----:B------:R-:W-:Y:S02]  /*53d0*/  ULDC UR13, c[0x0][0x2c8] ;  /* 0x0000b200000d7ab9 */ /* 0x000fe40000000800 */
[----:B------:R-:W-:-:S04]  /*53e0*/  UIADD3 UR13, UR13, 0x3f, URZ ;  /* 0x0000003f0d0d7890 */ /* 0x000fc8000fffe03f */
[----:B------:R-:W-:-:S04]  /*53f0*/  USHF.R.S32.HI UR4, URZ, 0x1f, UR13 ;  /* 0x0000001f3f047899 */ /* 0x000fc8000801140d */
[----:B------:R-:W-:-:S03]  /*5400*/  ULEA.HI UR4, UR4, UR13, URZ, 0x6 ;  /* 0x0000000d04047291 */ /* 0x000fc6000f8f303f */
[----:B------:R-:W-:Y:S01]  /*5410*/  ULDC UR13, c[0x0][0xc] ;  /* 0x00000300000d7ab9 */ /* 0x000fe20000000800 */
[----:B------:R-:W-:Y:S02]  /*5420*/  USHF.R.S32.HI UR4, URZ, 0x6, UR4 ;  /* 0x000000063f047899 */ /* 0x000fe40008011404 */
[----:B------:R-:W-:-:S04]  /*5430*/  UIADD3 UR9, UR13, UR9, URZ ;  /* 0x000000090d097290 */ /* 0x000fc8000fffe03f */
[----:B------:R-:W-:-:S06]  /*5440*/  UISETP.GE.AND UP0, UPT, UR9, UR4, UPT ;  /* 0x000000040900728c */ /* 0x000fcc000bf06270 */
[----:B------:R-:W-:-:S13]  /*5450*/  PLOP3.LUT P0, PT, PT, PT, UP0, 0x80, 0x0 ;  /* 0x000000000000781c */ /* 0x000fda0003f0f008 */
[----:B------:R-:W-:Y:S05]  /*5460*/  @P0 BRA `(.L_x_55) ;  /* 0x0000000000040947 */ /* 0x000fea0003800000 */
[----:B------:R-:W-:Y:S05]  /*5470*/  BRA `(.L_x_56) ;  /* 0xffffffb400307947 */ /* 0x000fea000383ffff */
.L_x_55:
[----:B------:R-:W-:Y:S05]  /*5480*/  EXIT ;  /* 0x000000000000794d */ /* 0x000fea0003800000 */
.L_x_57:
        /* <DEDUP_REMOVED lines=15> */
.L_x_1067:


//--------------------- .text._ZN5flash44flash_bwd_dq_dk_dv_loop_seqk_parallel_kernelI23Flash_bwd_kernel_traitsILi128ELi64ELi64ELi8ELi4ELi2ELi2ELb1ELb0EN7cutlass10bfloat16_tE19Flash_kernel_traitsILi128ELi64ELi64ELi8ES3_EELb0ELb1ELb0ELb0ELb0ELb1ELb0EEEvNS_16Flash_bwd_paramsE --------------------------
	.section	.text._ZN5flash44flash_bwd_dq_dk_dv_loop_seqk_parallel_kernelI23Flash_bwd_kernel_traitsILi128ELi64ELi64ELi8ELi4ELi2ELi2ELb1ELb0EN7cutlass10bfloat16_tE19Flash_kernel_traitsILi128ELi64ELi64ELi8ES3_EELb0ELb1ELb0ELb0ELb0ELb1ELb0EEEvNS_16Flash_bwd_paramsE,"ax",@progbits
	.align	128
        .global         _ZN5flash44flash_bwd_dq_dk_dv_loop_seqk_parallel_kernelI23Flash_bwd_kernel_traitsILi128ELi64ELi64ELi8ELi4ELi2ELi2ELb1ELb0EN7cutlass10bfloat16_tE19Flash_kernel_traitsILi128ELi64ELi64ELi8ES3_EELb0ELb1ELb0ELb0ELb0ELb1ELb0EEEvNS_16Flash_bwd_paramsE
        .type           _ZN5flash44flash_bwd_dq_dk_dv_loop_seqk_parallel_kernelI23Flash_bwd_kernel_traitsILi128ELi64ELi64ELi8ELi4ELi2ELi2ELb1ELb0EN7cutlass10bfloat16_tE19Flash_kernel_traitsILi128ELi64ELi64ELi8ES3_EELb0ELb1ELb0ELb0ELb0ELb1ELb0EEEvNS_16Flash_bwd_paramsE,@function
        .size           _ZN5flash44flash_bwd_dq_dk_dv_loop_seqk_parallel_kernelI23Flash_bwd_kernel_traitsILi128ELi64ELi64ELi8ELi4ELi2ELi2ELb1ELb0EN7cutlass10bfloat16_tE19Flash_kernel_traitsILi128ELi64ELi64ELi8ES3_EELb0ELb1ELb0ELb0ELb0ELb1ELb0EEEvNS_16Flash_bwd_paramsE,(.L_x_1068 - _ZN5flash44flash_bwd_dq_dk_dv_loop_seqk_parallel_kernelI23Flash_bwd_kernel_traitsILi128ELi64ELi64ELi8ELi4ELi2ELi2ELb1ELb0EN7cutlass10bfloat16_tE19Flash_kernel_traitsILi128ELi64ELi64ELi8ES3_EELb0ELb1ELb0ELb0ELb0ELb1ELb0EEEvNS_16Flash_bwd_paramsE)
        .other          _ZN5flash44flash_bwd_dq_dk_dv_loop_seqk_parallel_kernelI23Flash_bwd_kernel_traitsILi128ELi64ELi64ELi8ELi4ELi2ELi2ELb1ELb0EN7cutlass10bfloat16_tE19Flash_kernel_traitsILi128ELi64ELi64ELi8ES3_EELb0ELb1ELb0ELb0ELb0ELb1ELb0EEEvNS_16Flash_bwd_paramsE,@"STO_CUDA_ENTRY STV_DEFAULT"
_ZN5flash44flash_bwd_dq_dk_dv_loop_seqk_parallel_kernelI23Flash_bwd_kernel_traitsILi128ELi64ELi64ELi8ELi4ELi2ELi2ELb1ELb0EN7cutlass10bfloat16_tE19Flash_kernel_traitsILi128ELi64ELi64ELi8ES3_EELb0ELb1ELb0ELb0ELb0ELb1ELb0EEEvNS_16Flash_bwd_paramsE:
.text._ZN5flash44flash_bwd_dq_dk_dv_loop_seqk_parallel_kernelI23Flash_bwd_kernel_traitsILi128ELi64ELi64ELi8ELi4ELi2ELi2ELb1ELb0EN7cutlass10bfloat16_tE19Flash_kernel_traitsILi128ELi64ELi64ELi8ES3_EELb0ELb1ELb0ELb0ELb0ELb1ELb0EEEvNS_16Flash_bwd_paramsE:
[----:B------:R-:W-:Y:S08]  /*0000*/  LDC R1, c[0x0][0x28] ;  /* 0x00000a00ff017b82 */ /* 0x000ff00000000800 */
[----:B------:R-:W1:Y:S01]  /*0010*/  S2UR UR45, SR_CTAID.X ;  /* 0x00000000002d79c3 */ /* 0x000e620000002500 */
[----:B------:R-:W-:Y:S02]  /*0020*/  ULDC UR4, c[0x0][0x2c8] ;  /* 0x0000b20000047ab9 */ /* 0x000fe40000000800 */
[----:B------:R-:W-:-:S04]  /*0030*/  UIADD3 UR5, UR4, 0x3f, URZ ;  /* 0x0000003f04057890 */ /* 0x000fc8000fffe03f */
[----:B------:R-:W-:-:S04]  /*0040*/  USHF.R.S32.HI UR4, URZ, 0x1f, UR5 ;  /* 0x0000001f3f047899 */ /* 0x000fc80008011405 */
[----:B------:R-:W-:-:S04]  /*0050*/  ULEA.HI UR4, UR4, UR5, URZ, 0x6 ;  /* 0x0000000504047291 */ /* 0x000fc8000f8f303f */
[----:B------:R-:W-:-:S06]  /*0060*/  USHF.R.S32.HI UR6, URZ, 0x6, UR4 ;  /* 0x000000063f067899 */ /* 0x000fcc0008011404 */
[----:B------:R-:W-:Y:S01]  /*0070*/  MOV R219, UR6 ;  /* 0x0000000600db7c02 */ /* 0x000fe20008000f00 */
[----:B-1----:R-:W-:-:S06]  /*0080*/  UISETP.GE.AND UP0, UPT, UR45, UR6, UPT ;  /* 0x000000062d00728c */ /* 0x002fcc000bf06270 */
[----:B------:R-:W-:-:S13]  /*0090*/  PLOP3.LUT P0, PT, PT, PT, UP0, 0x80, 0x0 ;  /* 0x000000000000781c */ /* 0x000fda0003f0f008 */
[----:B------:R-:W-:Y:S05]  /*00a0*/  @P0 EXIT ;  /* 0x000000000000094d */ /* 0x000fea0003800000 */
[----:B------:R-:W1:Y:S01]  /*00b0*/  S2R R6, SR_TID.X ;  /* 0x0000000000067919 */ /* 0x000e620000002100 */
[----:B------:R-:W2:Y:S01]  /*00c0*/  S2UR UR4, SR_CgaCtaId ;  /* 0x00000000000479c3 */ /* 0x000ea20000008800 */
[----:B------:R-:W-:-:S07]  /*00d0*/  UMOV UR5, 0x400 ;  /* 0x0000040000057882 */ /* 0x000fce0000000000 */
[----:B------:R-:W3:Y:S08]  /*00e0*/  S2UR UR59, SR_CTAID.Z ;  /* 0x00000000003b79c3 */ /* 0x000ef00000002700 */
[----:B------:R-:W4:Y:S01]  /*00f0*/  S2UR UR49, SR_CTAID.Y ;  /* 0x00000000003179c3 */ /* 0x000f220000002600 */
[----:B--2---:R-:W-:Y:S01]  /*0100*/  ULEA UR4, UR4, UR5, 0x18 ;  /* 0x0000000504047291 */ /* 0x004fe2000f8ec03f */
[----:B-1----:R-:W-:Y:S01]  /*0110*/  SHF.R.S32.HI R15, RZ, 0x1f, R6 ;  /* 0x0000001fff0f7819 */ /* 0x002fe20000011406 */
[----:B------:R-:W-:Y:S01]  /*0120*/  IMAD.SHL.U32 R222, R6, 0x2, RZ ;  /* 0x0000000206de7824 */ /* 0x000fe200078e00ff */
[----:B---3--:R-:W-:-:S02]  /*0130*/  USHF.R.S32.HI UR5, URZ, 0x1f, UR59 ;  /* 0x0000001f3f057899 */ /* 0x008fc4000801143b */
[CC--:B------:R-:W-:Y:S01]  /*0140*/  LEA.HI R2, R15.reuse, R6.reuse, RZ, 0x5 ;  /* 0x000000060f027211 */ /* 0x0c0fe200078f28ff */
[----:B------:R-:W-:Y:S01]  /*0150*/  USHF.R.S32.HI UR7, URZ, 0x1f, UR59 ;  /* 0x0000001f3f077899 */ /* 0x000fe2000801143b */
[-C--:B------:R-:W-:Y:S02]  /*0160*/  LEA.HI R5, R15, R6.reuse, RZ, 0x4 ;  /* 0x000000060f057211 */ /* 0x080fe400078f20ff */
[--C-:B------:R-:W-:Y:S01]  /*0170*/  SHF.R.S32.HI R11, RZ, 0x5, R2.reuse ;  /* 0x00000005ff0b7819 */ /* 0x100fe20000011402 */
[----:B------:R-:W-:Y:S01]  /*0180*/  IMAD.U32 R228, RZ, RZ, UR5 ;  /* 0x00000005ffe47e24 */ /* 0x000fe2000f8e00ff */
[----:B------:R-:W-:Y:S01]  /*0190*/  SHF.R.S32.HI R216, RZ, 0x1f, R2 ;  /* 0x0000001fffd87819 */ /* 0x000fe20000011402 */
[----:B----4-:R-:W-:Y:S01]  /*01a0*/  USHF.L.U32 UR5, UR49, 0x7, URZ ;  /* 0x0000000731057899 */ /* 0x010fe2000800063f */
[-C--:B------:R-:W-:Y:S01]  /*01b0*/  LEA.HI R2, R2, R11.reuse, RZ, 0x1 ;  /* 0x0000000b02027211 */ /* 0x080fe200078f08ff */
[----:B------:R-:W-:Y:S01]  /*01c0*/  USHF.R.S32.HI UR6, URZ, 0x1f, UR49 ;  /* 0x0000001f3f067899 */ /* 0x000fe20008011431 */
[----:B------:R-:W-:Y:S01]  /*01d0*/  LEA.HI R216, R216, R11, RZ, 0x2 ;  /* 0x0000000bd8d87211 */ /* 0x000fe200078f10ff */
[----:B------:R-:W-:Y:S01]  /*01e0*/  IMAD.U32 R225, RZ, RZ, UR7 ;  /* 0x00000007ffe17e24 */ /* 0x000fe2000f8e00ff */
[----:B------:R-:W-:Y:S01]  /*01f0*/  SHF.R.S32.HI R3, RZ, 0x4, R5 ;  /* 0x00000004ff037819 */ /* 0x000fe20000011405 */
[----:B------:R-:W-:Y:S01]  /*0200*/  IMAD.U32 R227, RZ, RZ, UR5 ;  /* 0x00000005ffe37e24 */ /* 0x000fe2000f8e00ff */
[----:B------:R-:W-:Y:S01]  /*0210*/  LOP3.LUT R216, R216, 0xfffffffc, RZ, 0xc0, !PT ;  /* 0xfffffffcd8d87812 */ /* 0x000fe200078ec0ff */
[----:B------:R-:W-:Y:S01]  /*0220*/  UIADD3 UR5, UR4, 0x10000, URZ ;  /* 0x0001000004057890 */ /* 0x000fe2000fffe03f */
[----:B------:R-:W-:Y:S01]  /*0230*/  LOP3.LUT R2, R2, 0xfffffffe, RZ, 0xc0, !PT ;  /* 0xfffffffe02027812 */ /* 0x000fe200078ec0ff */
[----:B------:R-:W-:Y:S01]  /*0240*/  IMAD.U32 R226, RZ, RZ, UR6 ;  /* 0x00000006ffe27e24 */ /* 0x000fe2000f8e00ff */
[----:B------:R-:W-:Y:S01]  /*0250*/  LEA.HI R4, R5, R3, RZ, 0x1 ;  /* 0x0000000305047211 */ /* 0x000fe200078f08ff */
[----:B------:R-:W-:Y:S01]  /*0260*/  IMAD.IADD R216, R11, 0x1, -R216 ;  /* 0x000000010bd87824 */ /* 0x000fe200078e0ad8 */
[-C--:B------:R-:W-:Y:S01]  /*0270*/  LEA.HI R17, R15, R6.reuse, RZ, 0x3 ;  /* 0x000000060f117211 */ /* 0x080fe200078f18ff */
[----:B------:R-:W-:Y:S01]  /*0280*/  IMAD.IADD R2, R11, 0x1, -R2 ;  /* 0x000000010b027824 */ /* 0x000fe200078e0a02 */
[----:B------:R-:W-:Y:S01]  /*0290*/  LEA.HI R9, R15, R6, RZ, 0x2 ;  /* 0x000000060f097211 */ /* 0x000fe200078f10ff */
[----:B------:R-:W-:Y:S01]  /*02a0*/  UIADD3 UR6, UR4, 0xc000, URZ ;  /* 0x0000c00004067890 */ /* 0x000fe2000fffe03f */
[----:B------:R-:W-:-:S02]  /*02b0*/  LOP3.LUT R4, R4, 0xfffffffe, RZ, 0xc0, !PT ;  /* 0xfffffffe04047812 */ /* 0x000fc400078ec0ff */
[--C-:B------:R-:W-:Y:S02]  /*02c0*/  SHF.R.S32.HI R0, RZ, 0x2, R9.reuse ;  /* 0x00000002ff007819 */ /* 0x100fe40000011409 */
[----:B------:R-:W-:Y:S01]  /*02d0*/  SHF.R.S32.HI R7, RZ, 0x1f, R9 ;  /* 0x0000001fff077819 */ /* 0x000fe20000011409 */
[----:B------:R-:W-:Y:S01]  /*02e0*/  IMAD.IADD R4, R3, 0x1, -R4 ;  /* 0x0000000103047824 */ /* 0x000fe200078e0a04 */
[----:B------:R-:W-:Y:S02]  /*02f0*/  SHF.R.S32.HI R218, RZ, 0x3, R17 ;  /* 0x00000003ffda7819 */ /* 0x000fe40000011411 */
[----:B------:R-:W-:Y:S01]  /*0300*/  LOP3.LUT R11, R17, 0xfffffff8, RZ, 0xc0, !PT ;  /* 0xfffffff8110b7812 */ /* 0x000fe200078ec0ff */
[----:B------:R-:W-:Y:S01]  /*0310*/  IMAD.SHL.U32 R13, R4, 0x200, RZ ;  /* 0x00000200040d7824 */ /* 0x000fe200078e00ff */
[----:B------:R-:W-:Y:S01]  /*0320*/  LEA.HI R7, R7, R0, RZ, 0x3 ;  /* 0x0000000007077211 */ /* 0x000fe200078f18ff */
[----:B------:R-:W-:Y:S01]  /*0330*/  IMAD.SHL.U32 R3, R218, 0x40, RZ ;  /* 0x00000040da037824 */ /* 0x000fe200078e00ff */
[----:B------:R-:W-:Y:S01]  /*0340*/  LOP3.LUT R5, R5, 0xfffffff0, RZ, 0xc0, !PT ;  /* 0xfffffff005057812 */ /* 0x000fe200078ec0ff */
[----:B------:R-:W-:Y:S01]  /*0350*/  IMAD.IADD R12, R6, 0x1, -R11 ;  /* 0x00000001060c7824 */ /* 0x000fe200078e0a0b */
[----:B------:R-:W-:Y:S01]  /*0360*/  LOP3.LUT R7, R7, 0xfffffff8, RZ, 0xc0, !PT ;  /* 0xfffffff807077812 */ /* 0x000fe200078ec0ff */
[----:B------:R-:W-:Y:S01]  /*0370*/  IMAD.SHL.U32 R11, R2, 0x10, RZ ;  /* 0x00000010020b7824 */ /* 0x000fe200078e00ff */
[----:B------:R-:W-:Y:S01]  /*0380*/  LOP3.LUT R3, R3, 0x1c0, RZ, 0xc0, !PT ;  /* 0x000001c003037812 */ /* 0x000fe200078ec0ff */
[C---:B------:R-:W-:Y:S01]  /*0390*/  IMAD.SHL.U32 R220, R12.reuse, 0x8, RZ ;  /* 0x000000080cdc7824 */ /* 0x040fe200078e00ff */
[----:B------:R-:W-:Y:S01]  /*03a0*/  LOP3.LUT P4, RZ, R12, 0x2, RZ, 0xc0, !PT ;  /* 0x000000020cff7812 */ /* 0x000fe2000788c0ff */
[----:B------:R-:W-:Y:S01]  /*03b0*/  IMAD.IADD R10, R6, 0x1, -R5 ;  /* 0x00000001060a7824 */ /* 0x000fe200078e0a05 */
[----:B------:R-:W-:Y:S01]  /*03c0*/  SHF.R.U32.HI R223, RZ, 0x3, R3 ;  /* 0x00000003ffdf7819 */ /* 0x000fe20000011603 */
[----:B------:R-:W-:Y:S01]  /*03d0*/  IMAD.IADD R7, R0, 0x1, -R7 ;  /* 0x0000000100077824 */ /* 0x000fe200078e0a07 */
[----:B------:R-:W-:-:S02]  /*03e0*/  LOP3.LUT R0, R3, 0x38, R220, 0xf8, !PT ;  /* 0x0000003803007812 */ /* 0x000fc400078ef8dc */
[----:B------:R-:W-:Y:S02]  /*03f0*/  SHF.R.S32.HI R3, RZ, 0x1f, R10 ;  /* 0x0000001fff037819 */ /* 0x000fe4000001140a */
[C---:B------:R-:W-:Y:S01]  /*0400*/  LOP3.LUT P3, RZ, R12.reuse, 0x4, RZ, 0xc0, !PT ;  /* 0x000000040cff7812 */ /* 0x040fe2000786c0ff */
[----:B------:R-:W-:Y:S01]  /*0410*/  IMAD.SHL.U32 R12, R12, 0x40, RZ ;  /* 0x000000400c0c7824 */ /* 0x000fe200078e00ff */
[----:B------:R-:W-:Y:S02]  /*0420*/  LEA.HI R3, R3, R10, RZ, 0x3 ;  /* 0x0000000a03037211 */ /* 0x000fe400078f18ff */
[----:B------:R-:W-:Y:S02]  /*0430*/  LEA.HI R8, R15, R6, RZ, 0x7 ;  /* 0x000000060f087211 */ /* 0x000fe400078f38ff */
[C---:B------:R-:W-:Y:S01]  /*0440*/  LOP3.LUT R5, R3.reuse, 0xfffffff8, RZ, 0xc0, !PT ;  /* 0xfffffff803057812 */ /* 0x040fe200078ec0ff */
[----:B------:R-:W-:Y:S01]  /*0450*/  IMAD.SHL.U32 R3, R3, 0x40, RZ ;  /* 0x0000004003037824 */ /* 0x000fe200078e00ff */
[----:B------:R-:W-:-:S02]  /*0460*/  LOP3.LUT R12, R12, 0x1c0, RZ, 0xc0, !PT ;  /* 0x000001c00c0c7812 */ /* 0x000fc400078ec0ff */
[----:B------:R-:W-:Y:S01]  /*0470*/  LOP3.LUT R223, R0, R223, RZ, 0x3c, !PT ;  /* 0x000000df00df7212 */ /* 0x000fe200078e3cff */
[----:B------:R-:W-:Y:S01]  /*0480*/  IMAD.IADD R5, R10, 0x1, -R5 ;  /* 0x000000010a057824 */ /* 0x000fe200078e0a05 */
[----:B------:R-:W-:Y:S02]  /*0490*/  LOP3.LUT R10, R7, 0x1, RZ, 0xc0, !PT ;  /* 0x00000001070a7812 */ /* 0x000fe400078ec0ff */
[C---:B------:R-:W-:Y:S01]  /*04a0*/  LOP3.LUT R210, R12.reuse, 0x10, R11, 0xf8, !PT ;  /* 0x000000100cd27812 */ /* 0x040fe200078ef80b */
[----:B------:R-:W-:Y:S01]  /*04b0*/  IMAD.SHL.U32 R5, R5, 0x40, RZ ;  /* 0x0000004005057824 */ /* 0x000fe200078e00ff */
[----:B------:R-:W-:Y:S02]  /*04c0*/  SHF.R.S32.HI R8, RZ, 0x7, R8 ;  /* 0x00000007ff087819 */ /* 0x000fe40000011408 */
[----:B------:R-:W-:Y:S02]  /*04d0*/  LOP3.LUT R0, R12, 0x8, R17, 0xf8, !PT ;  /* 0x000000080c007812 */ /* 0x000fe400078ef811 */
[----:B------:R-:W-:-:S02]  /*04e0*/  SHF.R.U32.HI R11, RZ, 0x3, R12 ;  /* 0x00000003ff0b7819 */ /* 0x000fc4000001160c */
[----:B------:R-:W-:Y:S02]  /*04f0*/  ISETP.NE.U32.AND P0, PT, R10, 0x1, PT ;  /* 0x000000010a00780c */ /* 0x000fe40003f05070 */
[----:B------:R-:W-:Y:S02]  /*0500*/  LEA.HI R10, R15, R6, RZ, 0x6 ;  /* 0x000000060f0a7211 */ /* 0x000fe400078f30ff */
[----:B------:R-:W-:Y:S01]  /*0510*/  LOP3.LUT R215, R0, R11, RZ, 0x3c, !PT ;  /* 0x0000000b00d77212 */ /* 0x000fe200078e3cff */
[----:B------:R-:W-:Y:S01]  /*0520*/  IMAD R0, R8, 0x800, R13 ;  /* 0x0000080008007824 */ /* 0x000fe200078e020d */
[----:B------:R-:W-:Y:S02]  /*0530*/  SHF.R.S32.HI R10, RZ, 0x6, R10 ;  /* 0x00000006ff0a7819 */ /* 0x000fe4000001140a */
[----:B------:R-:W-:Y:S01]  /*0540*/  LOP3.LUT R210, R210, 0x8, R17, 0xf8, !PT ;  /* 0x00000008d2d27812 */ /* 0x000fe200078ef811 */
[----:B------:R-:W-:Y:S01]  /*0550*/  IMAD.IADD R215, R0, 0x1, R215 ;  /* 0x0000000100d77824 */ /* 0x000fe200078e02d7 */
[----:B------:R-:W-:Y:S01]  /*0560*/  LOP3.LUT R9, R9, 0x7ffffffc, RZ, 0xc0, !PT ;  /* 0x7ffffffc09097812 */ /* 0x000fe200078ec0ff */
[C---:B------:R-:W-:Y:S01]  /*0570*/  IMAD R223, R10.reuse, 0x200, R223 ;  /* 0x000002000adf7824 */ /* 0x040fe200078e02df */
[----:B------:R-:W-:Y:S01]  /*0580*/  R2P PR, R7, 0x6 ;  /* 0x0000000607007804 */ /* 0x000fe20000000000 */
[----:B------:R-:W-:Y:S01]  /*0590*/  IMAD.SHL.U32 R0, R10, 0x8, RZ ;  /* 0x000000080a007824 */ /* 0x000fe200078e00ff */
[----:B------:R-:W-:Y:S01]  /*05a0*/  LOP3.LUT R210, R13, R210, R11, 0xf6, !PT ;  /* 0x000000d20dd27212 */ /* 0x000fe200078ef60b */
[----:B------:R-:W-:Y:S01]  /*05b0*/  IMAD.SHL.U32 R10, R7, 0x40, RZ ;  /* 0x00000040070a7824 */ /* 0x000fe200078e00ff */
[----:B------:R-:W-:Y:S01]  /*05c0*/  LOP3.LUT R5, R5, 0x1c0, RZ, 0xc0, !PT ;  /* 0x000001c005057812 */ /* 0x000fe200078ec0ff */
[----:B------:R-:W-:Y:S01]  /*05d0*/  IMAD.SHL.U32 R7, R8, 0x20, RZ ;  /* 0x0000002008077824 */ /* 0x000fe200078e00ff */
[----:B------:R-:W-:Y:S01]  /*05e0*/  LOP3.LUT R0, R0, 0x18, RZ, 0xc0, !PT ;  /* 0x0000001800007812 */ /* 0x000fe200078ec0ff */
[----:B------:R-:W-:Y:S01]  /*05f0*/  IMAD.IADD R9, R6, 0x1, -R9 ;  /* 0x0000000106097824 */ /* 0x000fe200078e0a09 */
[----:B------:R-:W-:Y:S01]  /*0600*/  LOP3.LUT R8, R10, 0x1c0, RZ, 0xc0, !PT ;  /* 0x000001c00a087812 */ /* 0x000fe200078ec0ff */
[C---:B------:R-:W-:Y:S01]  /*0610*/  IMAD.SHL.U32 R11, R4.reuse, 0x20, RZ ;  /* 0x00000020040b7824 */ /* 0x040fe200078e00ff */
[----:B------:R-:W-:Y:S01]  /*0620*/  LOP3.LUT R222, R7, 0x6, R222, 0xf8, !PT ;  /* 0x0000000607de7812 */ /* 0x000fe200078ef8de */
[----:B------:R-:W-:Y:S01]  /*0630*/  IMAD.SHL.U32 R4, R4, 0x8, RZ ;  /* 0x0000000804047824 */ /* 0x000fe200078e00ff */
[----:B------:R-:W-:Y:S01]  /*0640*/  LOP3.LUT R6, R8, 0x20, R7, 0xf8, !PT ;  /* 0x0000002008067812 */ /* 0x000fe200078ef807 */
[----:B------:R-:W-:Y:S01]  /*0650*/  IMAD.SHL.U32 R9, R9, 0x2, RZ ;  /* 0x0000000209097824 */ /* 0x000fe200078e00ff */
[----:B------:R-:W-:-:S02]  /*0660*/  SHF.R.U32.HI R7, RZ, 0x3, R8 ;  /* 0x00000003ff077819 */ /* 0x000fc40000011608 */
[----:B------:R-:W-:Y:S01]  /*0670*/  LOP3.LUT R214, R0, 0x20, R11, 0xf8, !PT ;  /* 0x0000002000d67812 */ /* 0x000fe200078ef80b */
[----:B------:R-:W-:Y:S01]  /*0680*/  IMAD R229, R216, 0x400, R9 ;  /* 0x00000400d8e57824 */ /* 0x000fe200078e0209 */
[----:B------:R-:W-:Y:S01]  /*0690*/  SHF.R.U32.HI R209, RZ, 0x3, R5 ;  /* 0x00000003ffd17819 */ /* 0x000fe20000011605 */
[----:B------:R-:W-:Y:S01]  /*06a0*/  IMAD R9, R2, 0x400, R9 ;  /* 0x0000040002097824 */ /* 0x000fe200078e0209 */
[----:B------:R-:W-:Y:S02]  /*06b0*/  LOP3.LUT R4, R5, 0x8, R4, 0xf8, !PT ;  /* 0x0000000805047812 */ /* 0x000fe400078ef804 */
[----:B------:R-:W-:Y:S02]  /*06c0*/  LOP3.LUT R3, R3, 0xfffffe00, RZ, 0xc0, !PT ;  /* 0xfffffe0003037812 */ /* 0x000fe400078ec0ff */
[----:B------:R-:W-:Y:S02]  /*06d0*/  LOP3.LUT R6, R6, R7, RZ, 0x3c, !PT ;  /* 0x0000000706067212 */ /* 0x000fe400078e3cff */
[----:B------:R-:W-:Y:S01]  /*06e0*/  LOP3.LUT R214, R209, R214, R5, 0x1e, !PT ;  /* 0x000000d6d1d67212 */ /* 0x000fe200078e1e05 */
[--C-:B------:R-:W-:Y:S01]  /*06f0*/  IMAD R216, R216, 0x400, R3.reuse ;  /* 0x00000400d8d87824 */ /* 0x100fe200078e0203 */
[----:B------:R-:W-:Y:S01]  /*0700*/  LOP3.LUT R209, R4, R209, RZ, 0x3c, !PT ;  /* 0x000000d104d17212 */ /* 0x000fe200078e3cff */
[----:B------:R-:W-:Y:S01]  /*0710*/  IMAD.IADD R229, R229, 0x1, R6 ;  /* 0x00000001e5e57824 */ /* 0x000fe200078e0206 */
[----:B------:R-:W-:Y:S01]  /*0720*/  LOP3.LUT R230, R7, R8, R0, 0x1e, !PT ;  /* 0x0000000807e67212 */ /* 0x000fe200078e1e00 */
[----:B------:R-:W-:Y:S01]  /*0730*/  IMAD R2, R2, 0x400, R3 ;  /* 0x0000040002027824 */ /* 0x000fe200078e0203 */
[----:B------:R-:W-:Y:S01]  /*0740*/  LOP3.LUT R214, R214, R3, RZ, 0xfc, !PT ;  /* 0x00000003d6d67212 */ /* 0x000fe200078efcff */
[----:B------:R-:W-:Y:S01]  /*0750*/  IMAD.MOV.U32 R5, RZ, RZ, 0x20 ;  /* 0x00000020ff057424 */ /* 0x000fe200078e00ff */
[----:B------:R-:W-:Y:S01]  /*0760*/  LEA R212, R215, UR5, 0x1 ;  /* 0x00000005d7d47c11 */ /* 0x000fe2000f8e08ff */
[----:B------:R-:W-:Y:S01]  /*0770*/  IMAD.IADD R216, R216, 0x1, R209 ;  /* 0x00000001d8d87824 */ /* 0x000fe200078e02d1 */
[----:B------:R-:W-:Y:S01]  /*0780*/  LEA R229, R229, UR4, 0x1 ;  /* 0x00000004e5e57c11 */ /* 0x000fe2000f8e08ff */
[----:B------:R-:W-:Y:S01]  /*0790*/  IMAD.IADD R230, R9, 0x1, R230 ;  /* 0x0000000109e67824 */ /* 0x000fe200078e02e6 */
[----:B------:R-:W-:Y:S01]  /*07a0*/  SEL R5, R5, 0xffffffe0, !P4 ;  /* 0xffffffe005057807 */ /* 0x000fe20006000000 */
[----:B------:R-:W-:Y:S01]  /*07b0*/  IMAD.IADD R209, R209, 0x1, R2 ;  /* 0x00000001d1d17824 */ /* 0x000fe200078e0202 */
[----:B------:R-:W-:Y:S01]  /*07c0*/  LEA R210, R210, UR4, 0x1 ;  /* 0x00000004d2d27c11 */ /* 0x000fe2000f8e08ff */
[----:B------:R-:W-:Y:S01]  /*07d0*/  IMAD.MOV.U32 R3, RZ, RZ, 0x40 ;  /* 0x00000040ff037424 */ /* 0x000fe200078e00ff */
[----:B------:R-:W-:Y:S01]  /*07e0*/  IADD3 R0, R5, -0x4000, R212 ;  /* 0xffffc00005007810 */ /* 0x000fe20007ffe0d4 */
[----:B------:R-:W-:Y:S01]  /*07f0*/  IMAD.MOV.U32 R2, RZ, RZ, -0x10 ;  /* 0xfffffff0ff027424 */ /* 0x000fe200078e00ff */
[----:B------:R-:W-:Y:S01]  /*0800*/  LEA R230, R230, UR6, 0x1 ;  /* 0x00000006e6e67c11 */ /* 0x000fe2000f8e08ff */
[----:B------:R-:W-:Y:S01]  /*0810*/  VIADD R231, R229, 0x20 ;  /* 0x00000020e5e77836 */ /* 0x000fe20000000000 */
[----:B------:R-:W-:Y:S01]  /*0820*/  SEL R3, R3, 0xffffffc0, !P3 ;  /* 0xffffffc003037807 */ /* 0x000fe20005800000 */
[----:B------:R-:W-:Y:S01]  /*0830*/  @P1 VIADD R231, R229, 0xffffffe0 ;  /* 0xffffffe0e5e71836 */ /* 0x000fe20000000000 */
[----:B------:R-:W-:Y:S01]  /*0840*/  SEL R2, R2, 0x10, !P0 ;  /* 0x0000001002027807 */ /* 0x000fe20004000000 */
[----:B------:R-:W-:Y:S01]  /*0850*/  IMAD.IADD R213, R212, 0x1, R5 ;  /* 0x00000001d4d57824 */ /* 0x000fe200078e0205 */
[----:B------:R-:W-:Y:S01]  /*0860*/  LEA R224, R223, UR4, 0x1 ;  /* 0x00000004dfe07c11 */ /* 0x000fe2000f8e08ff */
[----:B------:R-:W-:Y:S01]  /*0870*/  IMAD.IADD R211, R3, 0x1, R0 ;  /* 0x0000000103d37824 */ /* 0x000fe200078e0200 */
[----:B------:R-:W-:Y:S01]  /*0880*/  LEA R209, R209, UR5, 0x1 ;  /* 0x00000005d1d17c11 */ /* 0x000fe2000f8e08ff */
[----:B------:R-:W-:Y:S01]  /*0890*/  VIADD R232, R230, 0x40 ;  /* 0x00000040e6e87836 */ /* 0x000fe20000000000 */
[----:B------:R-:W-:Y:S01]  /*08a0*/  ULDC.64 UR6, c[0x0][0x208] ;  /* 0x0000820000067ab9 */ /* 0x000fe20000000a00 */
[----:B------:R-:W-:-:S02]  /*08b0*/  IMAD.IADD R212, R212, 0x1, R3 ;  /* 0x00000001d4d47824 */ /* 0x000fc400078e0203 */
[----:B------:R-:W-:Y:S02]  /*08c0*/  IMAD.IADD R0, R3, 0x1, R210 ;  /* 0x0000000103007824 */ /* 0x000fe400078e02d2 */
[----:B------:R-:W-:Y:S02]  /*08d0*/  IMAD.IADD R233, R229, 0x1, R2 ;  /* 0x00000001e5e97824 */ /* 0x000fe400078e0202 */
[----:B------:R-:W-:Y:S02]  /*08e0*/  @P2 VIADD R232, R230, 0xffffffc0 ;  /* 0xffffffc0e6e82836 */ /* 0x000fe40000000000 */
[----:B------:R-:W-:-:S07]  /*08f0*/  IMAD.IADD R237, R2, 0x1, R231 ;  /* 0x0000000102ed7824 */ /* 0x000fce00078e02e7 */
.L_x_86:
[----:B------:R-:W-:Y:S01]  /*0900*/  ULDC.64 UR8, c[0x0][0x308] ;  /* 0x0000c20000087ab9 */ /* 0x000fe20000000a00 */
[----:B------:R-:W-:Y:S01]  /*0910*/  ULDC.64 UR10, c[0x0][0x300] ;  /* 0x0000c000000a7ab9 */ /* 0x000fe20000000a00 */
[----:B------:R-:W-:Y:S02]  /*0920*/  UISETP.NE.U32.AND UP3, UPT, UR8, URZ, UPT ;  /* 0x0000003f0800728c */ /* 0x000fe4000bf65070 */
[----:B------:R-:W-:Y:S02]  /*0930*/  UISETP.NE.U32.AND UP4, UPT, UR10, URZ, UPT ;  /* 0x0000003f0a00728c */ /* 0x000fe4000bf85070 */
[----:B------:R-:W-:Y:S02]  /*0940*/  UISETP.NE.AND.EX UP3, UPT, UR9, URZ, UPT, UP3 ;  /* 0x0000003f0900728c */ /* 0x000fe4000bf65330 */
[----:B------:R-:W-:Y:S02]  /*0950*/  UISETP.NE.AND.EX UP4, UPT, UR11, URZ, UPT, UP4 ;  /* 0x0000003f0b00728c */ /* 0x000fe4000bf85340 */
[----:B------:R-:W-:-:S02]  /*0960*/  USHF.R.S32.HI UR60, URZ, 0x1f, UR49 ;  /* 0x0000001f3f3c7899 */ /* 0x000fc40008011431 */
[----:B------:R-:W-:Y:S01]  /*0970*/  USHF.L.U32 UR16, UR49, 0x2, URZ ;  /* 0x0000000231107899 */ /* 0x000fe2000800063f */
[----:B------:R-:W-:Y:S01]  /*0980*/  PLOP3.LUT P0, PT, PT, PT, UP3, 0x80, 0x0 ;  /* 0x000000000000781c */ /* 0x000fe20003f0f038 */
[----:B------:R-:W-:Y:S01]  /*0990*/  USHF.L.U64.HI UR5, UR49, 0x2, UR60 ;  /* 0x0000000231057899 */ /* 0x000fe2000801023c */
[----:B------:R-:W-:Y:S01]  /*09a0*/  PLOP3.LUT P1, PT, PT, PT, UP4, 0x80, 0x0 ;  /* 0x000000000000781c */ /* 0x000fe20003f2f048 */
[----:B------:R-:W-:Y:S01]  /*09b0*/  ULDC.64 UR12, c[0x0][0x2f0] ;  /* 0x0000bc00000c7ab9 */ /* 0x000fe20000000a00 */
[----:B------:R-:W-:Y:S02]  /*09c0*/  @UP3 UIADD3 UR8, UP0, UR16, UR8, URZ ;  /* 0x0000000810083290 */ /* 0x000fe4000ff1e03f */
[----:B------:R-:W-:Y:S02]  /*09d0*/  UIADD3 UR15, UP2, UR16, UR12, URZ ;  /* 0x0000000c100f7290 */ /* 0x000fe4000ff5e03f */
[----:B------:R-:W-:Y:S02]  /*09e0*/  @UP3 UIADD3.X UR9, UR5, UR9, URZ, UP0, !UPT ;  /* 0x0000000905093290 */ /* 0x000fe400087fe43f */
[----:B------:R-:W-:Y:S01]  /*09f0*/  UISETP.NE.U32.AND UP0, UPT, UR12, URZ, UPT ;  /* 0x0000003f0c00728c */ /* 0x000fe2000bf05070 */
[----:B-1----:R-:W-:Y:S01]  /*0a00*/  IMAD.U32 R12, RZ, RZ, UR8 ;  /* 0x00000008ff0c7e24 */ /* 0x002fe2000f8e00ff */
[----:B------:R-:W-:-:S02]  /*0a10*/  @UP4 UIADD3 UR10, UP1, UR16, UR10, URZ ;  /* 0x0000000a100a4290 */ /* 0x000fc4000ff3e03f */
[----:B------:R-:W-:Y:S01]  /*0a20*/  UIADD3.X UR14, UR5, UR13, URZ, UP2, !UPT ;  /* 0x0000000d050e7290 */ /* 0x000fe200097fe43f */
[----:B------:R-:W-:Y:S01]  /*0a30*/  IMAD.U32 R13, RZ, RZ, UR9 ;  /* 0x00000009ff0d7e24 */ /* 0x000fe2000f8e00ff */
[----:B------:R-:W-:Y:S01]  /*0a40*/  UISETP.NE.AND.EX UP2, UPT, UR13, URZ, UPT, UP0 ;  /* 0x0000003f0d00728c */ /* 0x000fe2000bf45300 */
[----:B------:R-:W-:Y:S02]  /*0a50*/  ULDC.U8 UR17, c[0x0][0x3c2] ;  /* 0x0000f08000117ab9 */ /* 0x000fe40000000000 */
[----:B------:R-:W-:Y:S01]  /*0a60*/  ULDC.64 UR12, c[0x0][0x2f8] ;  /* 0x0000be00000c7ab9 */ /* 0x000fe20000000a00 */
[----:B------:R-:W-:Y:S01]  /*0a70*/  @UP4 UIADD3.X UR11, UR5, UR11, URZ, UP1, !UPT ;  /* 0x0000000b050b4290 */ /* 0x000fe20008ffe43f */
[----:B---3--:R-:W-:Y:S01]  /*0a80*/  IMAD.U32 R4, RZ, RZ, UR10 ;  /* 0x0000000aff047e24 */ /* 0x008fe2000f8e00ff */
[----:B------:R-:W-:Y:S01]  /*0a90*/  UISETP.NE.AND UP1, UPT, UR17, URZ, UPT ;  /* 0x0000003f1100728c */ /* 0x000fe2000bf25270 */
[----:B--2---:R-:W2:Y:S01]  /*0aa0*/  @P0 LDG.E R2, desc[UR6][R12.64] ;  /* 0x000000060c020981 */ /* 0x004ea2000c1e1900 */
[----:B------:R-:W-:Y:S01]  /*0ab0*/  UISETP.EQ.U32.AND UP4, UPT, UR12, URZ, UPT ;  /* 0x0000003f0c00728c */ /* 0x000fe2000bf82070 */
[----:B------:R-:W-:Y:S01]  /*0ac0*/  PLOP3.LUT P3, PT, PT, PT, UP2, 0x80, 0x0 ;  /* 0x000000000000781c */ /* 0x000fe20003f6f028 */
[----:B------:R-:W-:-:S02]  /*0ad0*/  IMAD.U32 R5, RZ, RZ, UR11 ;  /* 0x0000000bff057e24 */ /* 0x000fc4000f8e00ff */
[----:B------:R-:W-:Y:S02]  /*0ae0*/  UISETP.EQ.OR.EX UP4, UPT, UR13, URZ, !UP1, UP4 ;  /* 0x0000003f0d00728c */ /* 0x000fe4000cf82740 */
[----:B------:R-:W-:Y:S01]  /*0af0*/  UIADD3 UR8, UP0, UR16, UR12, URZ ;  /* 0x0000000c10087290 */ /* 0x000fe2000ff1e03f */
[----:B------:R-:W3:Y:S03]  /*0b00*/  @P1 LDG.E R4, desc[UR6][R4.64] ;  /* 0x0000000604041981 */ /* 0x000ee6000c1e1900 */
[----:B------:R-:W-:Y:S01]  /*0b10*/  PLOP3.LUT P2, PT, PT, PT, UP4, 0x80, 0x0 ;  /* 0x000000000000781c */ /* 0x000fe20003f4f048 */
[----:B------:R-:W-:Y:S01]  /*0b20*/  UIADD3.X UR5, UR5, UR13, URZ, UP0, !UPT ;  /* 0x0000000d05057290 */ /* 0x000fe200087fe43f */
[----:B------:R-:W-:Y:S02]  /*0b30*/  IMAD.U32 R10, RZ, RZ, UR15 ;  /* 0x0000000fff0a7e24 */ /* 0x000fe4000f8e00ff */
[----:B------:R-:W-:-:S02]  /*0b40*/  IMAD.U32 R11, RZ, RZ, UR14 ;  /* 0x0000000eff0b7e24 */ /* 0x000fc4000f8e00ff */
[----:B------:R-:W-:Y:S01]  /*0b50*/  IMAD.U32 R8, RZ, RZ, UR8 ;  /* 0x00000008ff087e24 */ /* 0x000fe2000f8e00ff */
[----:B------:R-:W-:Y:S01]  /*0b60*/  UMOV UR44, URZ ;  /* 0x0000003f002c7c82 */ /* 0x000fe20008000000 */
[----:B------:R-:W-:Y:S01]  /*0b70*/  IMAD.U32 R9, RZ, RZ, UR5 ;  /* 0x00000005ff097e24 */ /* 0x000fe2000f8e00ff */
[----:B----4-:R-:W4:Y:S01]  /*0b80*/  @P3 LDG.E R6, desc[UR6][R10.64] ;  /* 0x000000060a063981 */ /* 0x010f22000c1e1900 */
[----:B------:R-:W-:Y:S01]  /*0b90*/  @!UP3 ULDC.64 UR8, c[0x0][0x318] ;  /* 0x0000c6000008bab9 */ /* 0x000fe20000000a00 */
[----:B------:R-:W-:Y:S02]  /*0ba0*/  @!UP3 ULDC UR5, c[0x0][0x2cc] ;  /* 0x0000b3000005bab9 */ /* 0x000fe40000000800 */
[----:B-----5:R-:W5:Y:S04]  /*0bb0*/  @P3 LDG.E R3, desc[UR6][R10.64+0x4] ;  /* 0x000004060a033981 */ /* 0x020f68000c1e1900 */
[----:B------:R-:W5:Y:S01]  /*0bc0*/  @!P2 LDG.E R5, desc[UR6][R8.64] ;  /* 0x000000060805a981 */ /* 0x000f62000c1e1900 */
[----:B------:R-:W-:-:S04]  /*0bd0*/  @!UP3 UISETP.NE.U32.AND UP0, UPT, UR8, URZ, UPT ;  /* 0x0000003f0800b28c */ /* 0x000fc8000bf05070 */
[----:B------:R-:W-:Y:S01]  /*0be0*/  @!UP3 UISETP.NE.AND.EX UP0, UPT, UR9, URZ, UPT, UP0 ;  /* 0x0000003f0900b28c */ /* 0x000fe2000bf05300 */
[----:B------:R-:W-:Y:S01]  /*0bf0*/  UMOV UR16, 0xffffffff ;  /* 0xffffffff00107882 */ /* 0x000fe20000000000 */
[----:B------:R-:W-:Y:S02]  /*0c00*/  UMOV UR47, 0xffffffff ;  /* 0xffffffff002f7882 */ /* 0x000fe40000000000 */
[----:B------:R-:W-:Y:S02]  /*0c10*/  @!UP3 USEL UR8, UR5, URZ, UP0 ;  /* 0x0000003f0508b287 */ /* 0x000fe40008000000 */
[----:B------:R-:W-:Y:S01]  /*0c20*/  USHF.L.U32 UR46, UR45, 0x6, URZ ;  /* 0x000000062d2e7899 */ /* 0x000fe2000800063f */
[----:B------:R-:W-:Y:S01]  /*0c30*/  ULDC UR5, c[0x0][0x2c8] ;  /* 0x0000b20000057ab9 */ /* 0x000fe20000000800 */
[----:B--2---:R-:W-:Y:S02]  /*0c40*/  @P0 R2UR UR41, R2 ;  /* 0x00000000022902ca */ /* 0x004fe400000e0000 */
[----:B------:R-:W-:-:S04]  /*0c50*/  ISETP.NE.U32.AND P0, PT, RZ, UR12, PT ;  /* 0x0000000cff007c0c */ /* 0x000fc8000bf05070 */
[----:B------:R-:W-:Y:S02]  /*0c60*/  ISETP.NE.AND.EX P0, PT, RZ, UR13, PT, P0 ;  /* 0x0000000dff007c0c */ /* 0x000fe4000bf05300 */
[----:B---3--:R-:W-:Y:S02]  /*0c70*/  @P1 R2UR UR44, R4 ;  /* 0x00000000042c12ca */ /* 0x008fe400000e0000 */
[----:B----4-:R-:W-:-:S11]  /*0c80*/  @P3 R2UR UR16, R6 ;  /* 0x00000000061032ca */ /* 0x010fd600000e0000 */
[----:B------:R-:W-:Y:S01]  /*0c90*/  @UP3 UIADD3 UR41, UR41, -UR44, URZ ;  /* 0x8000002c29293290 */ /* 0x000fe2000fffe03f */
[----:B-----5:R-:W-:Y:S02]  /*0ca0*/  @P3 R2UR UR9, R3 ;  /* 0x00000000030932ca */ /* 0x020fe400000e0000 */
[----:B------:R-:W-:Y:S01]  /*0cb0*/  @!P2 R2UR UR47, R5 ;  /* 0x00000000052fa2ca */ /* 0x000fe200000e0000 */
[----:B------:R-:W-:-:S14]  /*0cc0*/  @!P0 BRA `(.L_x_58) ;  /* 0x0000000000188947 */ /* 0x000fdc0003800000 */
[----:B------:R-:W-:-:S13]  /*0cd0*/  PLOP3.LUT P0, PT, PT, PT, UP1, 0x80, 0x0 ;  /* 0x000000000000781c */ /* 0x000fda0003f0f018 */
[----:B------:R-:W2:Y:S04]  /*0ce0*/  @P0 LDG.E R2, desc[UR6][R8.64+0x4] ;  /* 0x0000040608020981 */ /* 0x000ea8000c1e1900 */
[----:B------:R-:W3:Y:S01]  /*0cf0*/  @!P0 LDG.E R3, desc[UR6][R8.64] ;  /* 0x0000000608038981 */ /* 0x000ee2000c1e1900 */
[----:B--2---:R-:W-:-:S13]  /*0d00*/  @P0 R2UR UR5, R2 ;  /* 0x00000000020502ca */ /* 0x004fda00000e0000 */
[----:B------:R-:W-:-:S07]  /*0d10*/  @UP1 UIADD3 UR5, UR5, -UR47, URZ ;  /* 0x8000002f05051290 */ /* 0x000fce000fffe03f */
[----:B---3--:R-:W-:-:S15]  /*0d20*/  @!P0 R2UR UR5, R3 ;  /* 0x00000000030582ca */ /* 0x008fde00000e0000 */
.L_x_58:
[----:B------:R-:W-:Y:S02]  /*0d30*/  @!UP3 UIADD3 UR41, UR8, UR5, -UR44 ;  /* 0x000000050829b290 */ /* 0x000fe4000fffe82c */
[----:B------:R-:W-:Y:S02]  /*0d40*/  @UP2 UIADD3 UR43, UR9, -UR16, URZ ;  /* 0x80000010092b2290 */ /* 0x000fe4000fffe03f */
[----:B------:R-:W-:-:S05]  /*0d50*/  UISETP.GT.AND UP0, UPT, UR41, UR46, UPT ;  /* 0x0000002e2900728c */ /* 0x000fca000bf04270 */
[----:B------:R-:W-:Y:S01]  /*0d60*/  @!UP2 ULDC UR43, c[0x0][0x2c4] ;  /* 0x0000b100002baab9 */ /* 0x000fe20000000800 */
[----:B------:R-:W-:-:S13]  /*0d70*/  PLOP3.LUT P0, PT, PT, PT, UP0, 0x80, 0x0 ;  /* 0x000000000000781c */ /* 0x000fda0003f0f008 */
[----:B------:R-:W-:Y:S05]  /*0d80*/  @!P0 BRA `(.L_x_59) ;  /* 0x0000005c00588947 */ /* 0x000fea0003800000 */
[----:B------:R-:W1:Y:S01]  /*0d90*/  LDC R2, c[0x0][0x278] ;  /* 0x00009e00ff027b82 */ /* 0x000e620000000800 */
[----:B------:R-:W-:Y:S01]  /*0da0*/  UISETP.NE.AND UP0, UPT, UR16, -0x1, UPT ;  /* 0xffffffff1000788c */ /* 0x000fe2000bf05270 */
[----:B------:R-:W-:Y:S01]  /*0db0*/  IABS R3, UR59 ;  /* 0x0000003b00037c13 */ /* 0x000fe20008000000 */
[----:B------:R-:W-:Y:S01]  /*0dc0*/  ULDC.64 UR8, c[0x0][0x228] ;  /* 0x00008a0000087ab9 */ /* 0x000fe20000000a00 */
[----:B------:R-:W-:Y:S01]  /*0dd0*/  ULDC.64 UR10, c[0x0][0x488] ;  /* 0x00012200000a7ab9 */ /* 0x000fe20000000a00 */
[----:B------:R-:W-:Y:S02]  /*0de0*/  UIMAD.WIDE.U32 UR14, UR49, UR8, URZ ;  /* 0x00000008310e72a5 */ /* 0x000fe4000f8e003f */
[----:B------:R-:W-:Y:S01]  /*0df0*/  UIMAD UR8, UR60, UR8, URZ ;  /* 0x000000083c0872a4 */ /* 0x000fe2000f8e023f */
[----:B------:R-:W2:Y:S01]  /*0e00*/  S2UR UR5, SR_CTAID.X ;  /* 0x00000000000579c3 */ /* 0x000ea20000002500 */
[----:B------:R-:W-:Y:S01]  /*0e10*/  ULDC UR61, c[0x0][0x2d4] ;  /* 0x0000b500003d7ab9 */ /* 0x000fe20000000800 */
[----:B------:R-:W-:-:S02]  /*0e20*/  USHF.L.U32 UR12, UR49, 0x7, URZ ;  /* 0x00000007310c7899 */ /* 0x000fc4000800063f */
[----:B------:R-:W-:Y:S02]  /*0e30*/  UIMAD UR28, UR49, UR9, UR8 ;  /* 0x00000009311c72a4 */ /* 0x000fe4000f8e0208 */
[----:B------:R-:W-:Y:S01]  /*0e40*/  USHF.R.S32.HI UR36, URZ, 0x1f, UR61 ;  /* 0x0000001f3f247899 */ /* 0x000fe2000801143d */
[----:B------:R-:W-:Y:S01]  /*0e50*/  @!UP0 ULDC.64 UR8, c[0x0][0x418] ;  /* 0x0001060000088ab9 */ /* 0x000fe20000000a00 */
[----:B------:R-:W-:Y:S01]  /*0e60*/  ULDC.64 UR34, c[0x0][0x240] ;  /* 0x0000900000227ab9 */ /* 0x000fe20000000a00 */
[----:B------:R-:W-:Y:S01]  /*0e70*/  ULDC UR22, c[0x0][0x2dc] ;  /* 0x0000b70000167ab9 */ /* 0x000fe20000000800 */
[----:B------:R-:W-:Y:S01]  /*0e80*/  ULDC UR38, c[0x0][0x270] ;  /* 0x00009c0000267ab9 */ /* 0x000fe20000000800 */
[----:B------:R-:W-:Y:S02]  /*0e90*/  @!UP0 UIMAD.WIDE.U32 UR30, UR49, UR8, URZ ;  /* 0x00000008311e82a5 */ /* 0x000fe4000f8e003f */
[----:B------:R-:W-:Y:S01]  /*0ea0*/  UIMAD UR24, UR16, UR35, URZ ;  /* 0x00000023101872a4 */ /* 0x000fe2000f8e023f */
[----:B-1----:R-:W-:Y:S01]  /*0eb0*/  IABS R5, R2 ;  /* 0x0000000200057213 */ /* 0x002fe20000000000 */
[----:B------:R-:W-:Y:S01]  /*0ec0*/  UIADD3 UR48, UR15, UR28, URZ ;  /* 0x0000001c0f307290 */ /* 0x000fe2000fffe03f */
[----:B------:R-:W-:Y:S01]  /*0ed0*/  ISETP.NE.AND P3, PT, R2, RZ, PT ;  /* 0x000000ff0200720c */ /* 0x000fe20003f65270 */
[----:B------:R-:W-:Y:S01]  /*0ee0*/  ULDC.U8 UR20, c[0x0][0x3d8] ;  /* 0x0000f60000147ab9 */ /* 0x000fe20000000000 */
[----:B------:R-:W1:Y:S01]  /*0ef0*/  I2F.RP R6, R5 ;  /* 0x0000000500067306 */ /* 0x000e620000209400 */
[----:B------:R-:W-:-:S02]  /*0f00*/  UISETP.NE.AND UP3, UPT, UR20, URZ, UPT ;  /* 0x0000003f1400728c */ /* 0x000fc4000bf65270 */
[----:B------:R-:W-:Y:S02]  /*0f10*/  USHF.L.U64.HI UR17, UR49, 0x7, UR60 ;  /* 0x0000000731117899 */ /* 0x000fe4000801023c */
[----:B--2---:R-:W-:Y:S02]  /*0f20*/  UIMAD.WIDE.U32 UR26, UR5, UR10, URZ ;  /* 0x0000000a051a72a5 */ /* 0x004fe4000f8e003f */
[----:B------:R-:W-:Y:S02]  /*0f30*/  UISETP.NE.AND UP1, UPT, UR47, -0x1, UPT ;  /* 0xffffffff2f00788c */ /* 0x000fe4000bf25270 */
[----:B------:R-:W-:Y:S02]  /*0f40*/  UIMAD UR39, UR5, UR11, UR27 ;  /* 0x0000000b052772a4 */ /* 0x000fe4000f8e021b */
[----:B------:R-:W-:Y:S01]  /*0f50*/  @!UP0 UIMAD UR5, UR60, UR8, URZ ;  /* 0x000000083c0582a4 */ /* 0x000fe2000f8e023f */
[----:B------:R-:W-:Y:S01]  /*0f60*/  @UP0 ULDC.64 UR10, c[0x0][0x420] ;  /* 0x00010800000a0ab9 */ /* 0x000fe20000000a00 */
[----:B------:R-:W-:Y:S01]  /*0f70*/  USEL UR27, UR12, URZ, UP2 ;  /* 0x0000003f0c1b7287 */ /* 0x000fe20009000000 */
[----:B-1----:R-:W1:Y:S01]  /*0f80*/  MUFU.RCP R6, R6 ;  /* 0x0000000600067308 */ /* 0x002e620000001000 */
[----:B------:R-:W-:-:S02]  /*0f90*/  @!UP0 UIMAD UR29, UR49, UR9, UR5 ;  /* 0x00000009311d82a4 */ /* 0x000fc4000f8e0205 */
[----:B------:R-:W-:Y:S02]  /*0fa0*/  UIADD3 UR5, UR43, 0x3f, URZ ;  /* 0x0000003f2b057890 */ /* 0x000fe4000fffe03f */
[----:B------:R-:W-:Y:S02]  /*0fb0*/  @UP0 UIMAD.WIDE.U32 UR32, UR16, UR10, URZ ;  /* 0x0000000a102002a5 */ /* 0x000fe4000f8e003f */
[----:B------:R-:W-:Y:S02]  /*0fc0*/  USHF.R.S32.HI UR18, URZ, 0x1f, UR5 ;  /* 0x0000001f3f127899 */ /* 0x000fe40008011405 */
[----:B------:R-:W-:Y:S02]  /*0fd0*/  @UP0 UIMAD UR51, UR16, UR11, UR33 ;  /* 0x0000000b103302a4 */ /* 0x000fe4000f8e0221 */
[----:B------:R-:W-:Y:S02]  /*0fe0*/  ULEA.HI UR18, UR18, UR5, URZ, 0x6 ;  /* 0x0000000512127291 */ /* 0x000fe4000f8f303f */
[----:B------:R-:W-:-:S02]  /*0ff0*/  UIMAD UR5, UR36, UR49, URZ ;  /* 0x00000031240572a4 */ /* 0x000fc4000f8e023f */
[----:B------:R-:W-:Y:S01]  /*1000*/  UIMAD.WIDE.U32 UR12, UR16, UR34, URZ ;  /* 0x00000022100c72a5 */ /* 0x000fe2000f8e003f */
[----:B-1----:R-:W-:Y:S01]  /*1010*/  VIADD R6, R6, 0xffffffe ;  /* 0x0ffffffe06067836 */ /* 0x002fe20000000000 */
[----:B------:R-:W-:Y:S02]  /*1020*/  UIMAD.WIDE UR8, UR22, UR38, URZ ;  /* 0x00000026160872a5 */ /* 0x000fe4000f8e023f */
[----:B------:R-:W-:Y:S01]  /*1030*/  UIMAD.WIDE.U32 UR10, UR49, UR61, URZ ;  /* 0x0000003d310a72a5 */ /* 0x000fe2000f8e003f */
[----:B------:R-:W1:Y:S01]  /*1040*/  F2I.FTZ.U32.TRUNC.NTZ R7, R6 ;  /* 0x0000000600077305 */ /* 0x000e62000021f000 */
[----:B------:R-:W-:Y:S02]  /*1050*/  UIMAD UR5, UR60, UR61, UR5 ;  /* 0x0000003d3c0572a4 */ /* 0x000fe4000f8e0205 */
[----:B------:R-:W-:Y:S02]  /*1060*/  USEL UR57, UR14, UR12, !UP0 ;  /* 0x0000000c0e397287 */ /* 0x000fe4000c000000 */
[----:B------:R-:W-:-:S02]  /*1070*/  UIMAD.WIDE.U32 UR14, UR8, UR10, URZ ;  /* 0x0000000a080e72a5 */ /* 0x000fc4000f8e003f */
[----:B------:R-:W-:Y:S02]  /*1080*/  UIMAD UR12, UR9, UR10, URZ ;  /* 0x0000000a090c72a4 */ /* 0x000fe4000f8e023f */
[----:B------:R-:W-:Y:S02]  /*1090*/  UIADD3 UR5, UR11, UR5, URZ ;  /* 0x000000050b057290 */ /* 0x000fe4000fffe03f */
[----:B------:R-:W-:Y:S02]  /*10a0*/  @UP0 UIADD3 UR48, UR13, UR24, URZ ;  /* 0x000000180d300290 */ /* 0x000fe4000fffe03f */
[----:B------:R-:W-:Y:S01]  /*10b0*/  UIMAD.WIDE.U32 UR10, UR8, UR16, URZ ;  /* 0x00000010080a72a5 */ /* 0x000fe2000f8e003f */
[----:B-1----:R-:W-:Y:S01]  /*10c0*/  IMAD.MOV R4, RZ, RZ, -R7 ;  /* 0x000000ffff047224 */ /* 0x002fe200078e0a07 */
[----:B------:R-:W-:Y:S01]  /*10d0*/  ULOP3.LUT UR13, UR18, 0xffffffc0, URZ, 0xc0, !UPT ;  /* 0xffffffc0120d7892 */ /* 0x000fe2000f8ec03f */
[----:B------:R-:W-:Y:S01]  /*10e0*/  IMAD.MOV.U32 R6, RZ, RZ, RZ ;  /* 0x000000ffff067224 */ /* 0x000fe200078e00ff */
[----:B------:R-:W-:Y:S01]  /*10f0*/  UIMAD UR5, UR8, UR5, UR12 ;  /* 0x00000005080572a4 */ /* 0x000fe2000f8e020c */
[----:B------:R-:W-:Y:S01]  /*1100*/  IMAD R4, R4, R5, RZ ;  /* 0x0000000504047224 */ /* 0x000fe200078e02ff */
[----:B------:R-:W-:-:S02]  /*1110*/  USEL UR58, UR14, UR10, !UP0 ;  /* 0x0000000a0e3a7287 */ /* 0x000fc4000c000000 */
[----:B------:R-:W-:Y:S01]  /*1120*/  UIADD3 UR14, UR13, -0x40, URZ ;  /* 0xffffffc00d0e7890 */ /* 0x000fe2000fffe03f */
[----:B------:R-:W-:Y:S01]  /*1130*/  IMAD.HI.U32 R4, R7, R4, R6 ;  /* 0x0000000407047227 */ /* 0x000fe200078e0006 */
[----:B------:R-:W-:Y:S02]  /*1140*/  USEL UR17, UR17, URZ, UP2 ;  /* 0x0000003f11117287 */ /* 0x000fe40009000000 */
[----:B------:R-:W-:Y:S02]  /*1150*/  UIADD3 UR50, UR15, UR5, URZ ;  /* 0x000000050f327290 */ /* 0x000fe4000fffe03f */
[----:B------:R-:W-:Y:S01]  /*1160*/  UIADD3 UR5, UP2, UR14, UR27, URZ ;  /* 0x0000001b0e057290 */ /* 0x000fe2000ff5e03f */
[----:B------:R-:W-:Y:S01]  /*1170*/  IMAD.HI.U32 R20, R4, R3, RZ ;  /* 0x0000000304147227 */ /* 0x000fe200078e00ff */
[----:B------:R-:W-:Y:S01]  /*1180*/  USHF.R.S32.HI UR24, URZ, 0x1f, UR14 ;  /* 0x0000001f3f187899 */ /* 0x000fe2000801140e */
[----:B------:R-:W-:Y:S02]  /*1190*/  ULDC UR40, c[0x0][0x2c4] ;  /* 0x0000b10000287ab9 */ /* 0x000fe40000000800 */
[----:B------:R-:W-:Y:S01]  /*11a0*/  IMAD.MOV R4, RZ, RZ, -R20 ;  /* 0x000000ffff047224 */ /* 0x000fe200078e0a14 */
[----:B------:R-:W-:-:S02]  /*11b0*/  UIMAD UR12, UR9, UR16, URZ ;  /* 0x00000010090c72a4 */ /* 0x000fc4000f8e023f */
[----:B------:R-:W-:Y:S01]  /*11c0*/  @!UP0 UIADD3 UR51, UR31, UR29, URZ ;  /* 0x0000001d1f338290 */ /* 0x000fe2000fffe03f */
[C---:B------:R-:W-:Y:S01]  /*11d0*/  IMAD R4, R5.reuse, R4, R3 ;  /* 0x0000000405047224 */ /* 0x040fe200078e0203 */
[----:B------:R-:W-:Y:S01]  /*11e0*/  UIMAD UR9, UR9, UR5, URZ ;  /* 0x00000005090972a4 */ /* 0x000fe2000f8e023f */
[----:B------:R-:W-:Y:S01]  /*11f0*/  LOP3.LUT R3, R2, UR59, RZ, 0x3c, !PT ;  /* 0x0000003b02037c12 */ /* 0x000fe2000f8e3cff */
[----:B------:R-:W-:Y:S02]  /*1200*/  UIMAD.WIDE.U32 UR28, UR8, UR5, URZ ;  /* 0x00000005081c72a5 */ /* 0x000fe4000f8e003f */
[----:B------:R-:W-:Y:S01]  /*1210*/  ISETP.GT.U32.AND P1, PT, R5, R4, PT ;  /* 0x000000040500720c */ /* 0x000fe20003f24070 */
[----:B------:R-:W-:Y:S01]  /*1220*/  UIADD3.X UR10, UR24, UR17, URZ, UP2, !UPT ;  /* 0x00000011180a7290 */ /* 0x000fe200097fe43f */
[----:B------:R-:W-:Y:S01]  /*1230*/  ISETP.GE.AND P2, PT, R3, RZ, PT ;  /* 0x000000ff0300720c */ /* 0x000fe20003f46270 */
[----:B------:R-:W-:Y:S01]  /*1240*/  @UP3 UIMAD UR5, UR49, UR40, URZ ;  /* 0x00000028310532a4 */ /* 0x000fe2000f8e023f */
[----:B------:R-:W-:Y:S01]  /*1250*/  ULDC.U8 UR21, c[0x0][0x480] ;  /* 0x0001200000157ab9 */ /* 0x000fe20000000000 */
[----:B------:R-:W-:-:S02]  /*1260*/  @UP1 UIADD3 UR19, UR44, UR47, URZ ;  /* 0x0000002f2c131290 */ /* 0x000fc4000fffe03f */
[----:B------:R-:W-:Y:S02]  /*1270*/  @UP1 UIADD3 UR25, UR44, UR47, URZ ;  /* 0x0000002f2c191290 */ /* 0x000fe4000fffe03f */
[----:B------:R-:W-:Y:S02]  /*1280*/  UIMAD UR15, UR8, UR10, UR9 ;  /* 0x0000000a080f72a4 */ /* 0x000fe4000f8e0209 */
[----:B------:R-:W-:Y:S02]  /*1290*/  UIMAD UR52, UR59, UR22, URZ ;  /* 0x000000163b3472a4 */ /* 0x000fe4000f8e023f */
[-C--:B------:R-:W-:Y:S01]  /*12a0*/  @!P1 IADD3 R4, R4, -R5.reuse, RZ ;  /* 0x8000000504049210 */ /* 0x080fe20007ffe0ff */
[----:B------:R-:W-:Y:S01]  /*12b0*/  @!P1 VIADD R20, R20, 0x1 ;  /* 0x0000000114149836 */ /* 0x000fe20000000000 */
[----:B------:R-:W-:Y:S01]  /*12c0*/  UISETP.NE.AND UP4, UPT, UR21, URZ, UPT ;  /* 0x0000003f1500728c */ /* 0x000fe2000bf85270 */
[----:B------:R-:W-:Y:S01]  /*12d0*/  PLOP3.LUT P1, PT, PT, PT, UP3, 0x80, 0x0 ;  /* 0x000000000000781c */ /* 0x000fe20003f2f038 */
[----:B------:R-:W-:Y:S01]  /*12e0*/  @UP3 USEL UR8, UR5, UR16, !UP0 ;  /* 0x0000001005083287 */ /* 0x000fe2000c000000 */
[----:B------:R-:W-:Y:S01]  /*12f0*/  ISETP.GE.U32.AND P0, PT, R4, R5, PT ;  /* 0x000000050400720c */ /* 0x000fe20003f06070 */
[----:B------:R-:W-:Y:S01]  /*1300*/  @UP1 ULDC.64 UR22, c[0x0][0x248] ;  /* 0x0000920000161ab9 */ /* 0x000fe20000000a00 */
[----:B------:R-:W-:Y:S01]  /*1310*/  @UP1 ULDC.64 UR20, c[0x0][0x250] ;  /* 0x0000940000141ab9 */ /* 0x000fe20000000a00 */
[----:B------:R-:W-:Y:S01]  /*1320*/  @UP0 UIADD3 UR50, UR11, UR12, URZ ;  /* 0x0000000c0b320290 */ /* 0x000fe2000fffe03f */
[----:B------:R-:W-:Y:S01]  /*1330*/  @UP3 ULDC UR5, c[0x0][0x2e4] ;  /* 0x0000b90000053ab9 */ /* 0x000fe20000000800 */
[----:B------:R-:W-:-:S02]  /*1340*/  @UP1 UIMAD.WIDE.U32 UR12, UR19, UR22, URZ ;  /* 0x00000016130c12a5 */ /* 0x000fc4000f8e003f */
[----:B------:R-:W-:Y:S02]  /*1350*/  @UP1 UIMAD.WIDE.U32 UR10, UR25, UR20, URZ ;  /* 0x00000014190a12a5 */ /* 0x000fe4000f8e003f */
[----:B------:R-:W-:Y:S02]  /*1360*/  @UP3 UIMAD UR17, UR59, UR5, UR8 ;  /* 0x000000053b1132a4 */ /* 0x000fe4000f8e0208 */
[----:B------:R-:W-:Y:S02]  /*1370*/  @!UP3 UIMAD UR5, UR49, UR38, UR59 ;  /* 0x000000263105b2a4 */ /* 0x000fe4000f8e023b */
[----:B------:R-:W-:Y:S01]  /*1380*/  @P0 VIADD R20, R20, 0x1 ;  /* 0x0000000114140836 */ /* 0x000fe20000000000 */
[----:B------:R-:W-:Y:S01]  /*1390*/  PLOP3.LUT P0, PT, PT, PT, UP1, 0x80, 0x0 ;  /* 0x000000000000781c */ /* 0x000fe20003f0f018 */
[----:B------:R-:W-:Y:S02]  /*13a0*/  @UP1 UIMAD UR19, UR19, UR23, URZ ;  /* 0x00000017131312a4 */ /* 0x000fe4000f8e023f */
[----:B------:R-:W-:Y:S01]  /*13b0*/  @UP1 UIMAD UR9, UR25, UR21, URZ ;  /* 0x00000015190912a4 */ /* 0x000fe2000f8e023f */
[----:B------:R-:W-:Y:S01]  /*13c0*/  @!P2 IADD3 R20, -R20, RZ, RZ ;  /* 0x000000ff1414a210 */ /* 0x000fe20007ffe1ff */
[----:B------:R-:W-:Y:S01]  /*13d0*/  USEL UR54, UR39, URZ, UP4 ;  /* 0x0000003f27367287 */ /* 0x000fe2000a000000 */
[----:B------:R-:W-:Y:S01]  /*13e0*/  @!P3 LOP3.LUT R20, RZ, R2, RZ, 0x33, !PT ;  /* 0x00000002ff14b212 */ /* 0x000fe200078e33ff */
[----:B------:R-:W-:-:S02]  /*13f0*/  @!UP3 UIMAD UR17, UR5, UR40, URZ ;  /* 0x000000280511b2a4 */ /* 0x000fc4000f8e023f */
[----:B------:R-:W-:Y:S02]  /*1400*/  USHF.R.S32.HI UR37, URZ, 0x1f, UR46 ;  /* 0x0000001f3f257899 */ /* 0x000fe4000801142e */
[----:B------:R-:W-:Y:S02]  /*1410*/  USHF.R.S32.HI UR56, URZ, 0x1f, UR52 ;  /* 0x0000001f3f387899 */ /* 0x000fe40008011434 */
[----:B------:R-:W-:Y:S02]  /*1420*/  USEL UR55, UR26, URZ, UP4 ;  /* 0x0000003f1a377287 */ /* 0x000fe4000a000000 */
[----:B------:R-:W-:Y:S02]  /*1430*/  USHF.R.S32.HI UR38, URZ, 0x6, UR18 ;  /* 0x000000063f267899 */ /* 0x000fe40008011412 */
[----:B------:R-:W-:Y:S02]  /*1440*/  @UP1 UIADD3 UR42, UR11, UR9, URZ ;  /* 0x000000090b2a1290 */ /* 0x000fe4000fffe03f */
[----:B------:R-:W-:-:S02]  /*1450*/  UIADD3 UR53, UR29, UR15, URZ ;  /* 0x0000000f1d357290 */ /* 0x000fc4000fffe03f */
[----:B------:R-:W-:Y:S01]  /*1460*/  @UP1 UIADD3 UR40, UR13, UR19, URZ ;  /* 0x000000130d281290 */ /* 0x000fe2000fffe03f */
[----:B------:R-:W-:Y:S01]  /*1470*/  @UP1 UMOV UR39, UR12 ;  /* 0x0000000c00271c82 */ /* 0x000fe20008000000 */
[----:B------:R-:W-:Y:S01]  /*1480*/  @UP1 UMOV UR25, UR10 ;  /* 0x0000000a00191c82 */ /* 0x000fe20008000000 */
[----:B------:R-:W-:Y:S09]  /*1490*/  @P0 BRA `(.L_x_60) ;  /* 0x0000000000300947 */ /* 0x000ff20003800000 */
[----:B------:R-:W-:Y:S01]  /*14a0*/  USHF.R.S32.HI UR5, URZ, 0x1f, UR44 ;  /* 0x0000001f3f057899 */ /* 0x000fe2000801142c */
[----:B------:R-:W-:Y:S01]  /*14b0*/  ULDC.64 UR22, c[0x0][0x248] ;  /* 0x0000920000167ab9 */ /* 0x000fe20000000a00 */
[----:B------:R-:W-:Y:S02]  /*14c0*/  ULDC.64 UR10, c[0x0][0x230] ;  /* 0x00008c00000a7ab9 */ /* 0x000fe40000000a00 */
[----:B------:R-:W-:Y:S02]  /*14d0*/  UIMAD UR5, UR5, UR22, URZ ;  /* 0x00000016050572a4 */ /* 0x000fe4000f8e023f */
[----:B------:R-:W-:Y:S02]  /*14e0*/  UIMAD.WIDE.U32 UR8, UR44, UR22, URZ ;  /* 0x000000162c0872a5 */ /* 0x000fe4000f8e003f */
[----:B------:R-:W-:-:S04]  /*14f0*/  UIMAD UR5, UR44, UR23, UR5 ;  /* 0x000000172c0572a4 */ /* 0x000fc8000f8e0205 */
[----:B------:R-:W-:Y:S02]  /*1500*/  UIADD3 UR9, UR9, UR5, URZ ;  /* 0x0000000509097290 */ /* 0x000fe4000fffe03f */
[----:B------:R-:W-:Y:S02]  /*1510*/  UIMAD UR5, UR60, UR10, URZ ;  /* 0x0000000a3c0572a4 */ /* 0x000fe4000f8e023f */
[----:B------:R-:W-:Y:S02]  /*1520*/  UIMAD.WIDE.U32 UR8, UR49, UR10, UR8 ;  /* 0x0000000a310872a5 */ /* 0x000fe4000f8e0008 */
[----:B------:R-:W-:-:S04]  /*1530*/  UIMAD UR5, UR49, UR11, UR5 ;  /* 0x0000000b310572a4 */ /* 0x000fc8000f8e0205 */
[----:B------:R-:W-:Y:S01]  /*1540*/  UIADD3 UR40, UR9, UR5, URZ ;  /* 0x0000000509287290 */ /* 0x000fe2000fffe03f */
[----:B------:R-:W-:-:S11]  /*1550*/  UMOV UR39, UR8 ;  /* 0x0000000800277c82 */ /* 0x000fd60008000000 */
.L_x_60:
[----:B------:R-:W-:Y:S05]  /*1560*/  @P0 BRA `(.L_x_61) ;  /* 0x0000000000300947 */ /* 0x000fea0003800000 */
        /* <DEDUP_REMOVED lines=12> */
.L_x_61:
[----:B------:R-:W-:Y:S01]  /*1630*/  @UP0 UMOV UR8, UR32 ;  /* 0x0000002000080c82 */ /* 0x000fe20008000000 */
[----:B------:R-:W-:Y:S01]  /*1640*/  @!UP0 UMOV UR8, UR30 ;  /* 0x0000001e00088c82 */ /* 0x000fe20008000000 */
[----:B------:R-:W-:Y:S01]  /*1650*/  SHF.R.S32.HI R4, RZ, 0x1f, R20 ;  /* 0x0000001fff047819 */ /* 0x000fe20000011414 */
[----:B------:R-:W-:Y:S06]  /*1660*/  @!P1 BRA `(.L_x_62) ;  /* 0x00000000001c9947 */ /* 0x000fec0003800000 */
[----:B------:R-:W-:Y:S01]  /*1670*/  @!UP0 UIMAD UR16, UR49, UR61, URZ ;  /* 0x0000003d311082a4 */ /* 0x000fe2000f8e023f */
[----:B------:R-:W-:Y:S01]  /*1680*/  ULDC UR5, c[0x0][0x2c0] ;  /* 0x0000b00000057ab9 */ /* 0x000fe20000000800 */
[----:B------:R-:W-:Y:S02]  /*1690*/  ULDC UR9, c[0x0][0x2e4] ;  /* 0x0000b90000097ab9 */ /* 0x000fe40000000800 */
[----:B------:R-:W-:Y:S02]  /*16a0*/  ULEA UR9, UR5, UR9, 0x7 ;  /* 0x0000000905097291 */ /* 0x000fe4000f8e383f */
[----:B------:R-:W-:-:S04]  /*16b0*/  ULEA UR5, UR49, UR16, 0x7 ;  /* 0x0000001031057291 */ /* 0x000fc8000f8e383f */
[----:B------:R-:W-:Y:S01]  /*16c0*/  UIMAD UR5, UR9, UR59, UR5 ;  /* 0x0000003b090572a4 */ /* 0x000fe2000f8e0205 */
[----:B------:R-:W-:Y:S11]  /*16d0*/  BRA `(.L_x_63) ;  /* 0x00000000000c7947 */ /* 0x000ff60003800000 */
.L_x_62:
[----:B------:R-:W-:Y:S02]  /*16e0*/  ULDC UR5, c[0x0][0x270] ;  /* 0x00009c0000057ab9 */ /* 0x000fe40000000800 */
[----:B------:R-:W-:-:S04]  /*16f0*/  UIMAD UR5, UR49, UR5, UR59 ;  /* 0x00000005310572a4 */ /* 0x000fc8000f8e023b */
[----:B------:R-:W-:-:S12]  /*1700*/  UIMAD UR5, UR5, UR61, URZ ;  /* 0x0000003d050572a4 */ /* 0x000fd8000f8e023f */
.L_x_63:
[----:B------:R-:W-:Y:S01]  /*1710*/  SHF.R.S32.HI R9, RZ, 0x1f, R218 ;  /* 0x0000001fff097819 */ /* 0x000fe200000114da */
[----:B------:R-:W1:Y:S01]  /*1720*/  LDC.64 R2, c[0x0][0x420] ;  /* 0x00010800ff027b82 */ /* 0x000e620000000a00 */
[----:B------:R-:W-:Y:S01]  /*1730*/  IADD3 R6, P1, R218, UR14, RZ ;  /* 0x0000000eda067c10 */ /* 0x000fe2000ff3e0ff */
[----:B------:R-:W2:Y:S01]  /*1740*/  S2R R7, SR_TID.X ;  /* 0x0000000000077919 */ /* 0x000ea20000002100 */
[--C-:B------:R-:W-:Y:S01]  /*1750*/  SHF.R.S32.HI R221, RZ, 0x1f, R220.reuse ;  /* 0x0000001fffdd7819 */ /* 0x100fe200000114dc */
[----:B------:R-:W-:Y:S01]  /*1760*/  UIADD3 UR16, UR14, UR5, URZ ;  /* 0x000000050e107290 */ /* 0x000fe2000fffe03f */
[----:B------:R-:W-:Y:S01]  /*1770*/  IADD3.X R5, R9, UR24, RZ, P1, !PT ;  /* 0x0000001809057c10 */ /* 0x000fe20008ffe4ff */
[----:B------:R-:W-:Y:S01]  /*1780*/  ULDC UR9, c[0x0][0x2dc] ;  /* 0x0000b70000097ab9 */ /* 0x000fe20000000800 */
[----:B------:R-:W-:Y:S01]  /*1790*/  ULDC UR10, c[0x0][0x270] ;  /* 0x00009c00000a7ab9 */ /* 0x000fe20000000800 */
[----:B------:R-:W-:Y:S01]  /*17a0*/  IMAD.WIDE.U32 R10, R6, UR34, R220 ;  /* 0x00000022060a7c25 */ /* 0x000fe2000f8e00dc */
[----:B------:R-:W-:Y:S01]  /*17b0*/  UIADD3 UR15, UR14, UR17, URZ ;  /* 0x000000110e0f7290 */ /* 0x000fe2000fffe03f */
[----:B------:R-:W-:Y:S01]  /*17c0*/  BSSY B1, `(.L_x_59) ;  /* 0x0000532000017945 */ /* 0x000fe20003800000 */
[----:B------:R-:W-:Y:S01]  /*17d0*/  UIADD3 UR5, -UR41, UR43, UR46 ;  /* 0x0000002b29057290 */ /* 0x000fe2000fffe12e */
[----:B------:R-:W-:Y:S01]  /*17e0*/  IMAD R5, R5, UR34, RZ ;  /* 0x0000002205057c24 */ /* 0x000fe2000f8e02ff */
[----:B------:R-:W-:Y:S01]  /*17f0*/  IADD3 R14, P1, R10, UR57, RZ ;  /* 0x000000390a0e7c10 */ /* 0x000fe2000ff3e0ff */
[----:B------:R-:W-:-:S02]  /*1800*/  UIMAD UR36, UR9, UR10, URZ ;  /* 0x0000000a092472a4 */ /* 0x000fc4000f8e023f */
[----:B------:R-:W-:Y:S01]  /*1810*/  IMAD R5, R6, UR35, R5 ;  /* 0x0000002306057c24 */ /* 0x000fe2000f8e0205 */
[----:B------:R-:W-:Y:S01]  /*1820*/  USHF.R.S32.HI UR17, URZ, 0x1f, UR59 ;  /* 0x0000001f3f117899 */ /* 0x000fe2000801143b */
[----:B------:R-:W-:Y:S01]  /*1830*/  ULDC UR9, c[0x0][0x398] ;  /* 0x0000e60000097ab9 */ /* 0x000fe20000000800 */
[----:B------:R-:W-:Y:S02]  /*1840*/  ULDC.64 UR10, c[0x0][0x428] ;  /* 0x00010a00000a7ab9 */ /* 0x000fe40000000a00 */
[----:B------:R-:W-:Y:S01]  /*1850*/  IADD3.X R15, R11, UR48, R5, P1, !PT ;  /* 0x000000300b0f7c10 */ /* 0x000fe20008ffe405 */
[----:B------:R-:W-:Y:S01]  /*1860*/  UIADD3 UR5, UR5, -UR9, URZ ;  /* 0x8000000905057290 */ /* 0x000fe2000fffe03f */
[----:B------:R-:W-:Y:S01]  /*1870*/  IADD3 R10, P1, R220, UR8, RZ ;  /* 0x00000008dc0a7c10 */ /* 0x000fe2000ff3e0ff */
[C---:B-1----:R-:W-:Y:S01]  /*1880*/  IMAD R6, R2.reuse, UR24, RZ ;  /* 0x0000001802067c24 */ /* 0x042fe2000f8e02ff */
[----:B------:R-:W-:Y:S01]  /*1890*/  UIMAD UR9, UR17, UR10, URZ ;  /* 0x0000000a110972a4 */ /* 0x000fe2000f8e023f */
[----:B------:R-:W-:Y:S01]  /*18a0*/  IMAD.U32 R16, RZ, RZ, UR10 ;  /* 0x0000000aff107e24 */ /* 0x000fe2000f8e00ff */
[----:B------:R-:W-:Y:S01]  /*18b0*/  IADD3.X R11, R221, UR51, RZ, P1, !PT ;  /* 0x00000033dd0b7c10 */ /* 0x000fe20008ffe4ff */
[----:B------:R-:W-:Y:S01]  /*18c0*/  IMAD R5, R3, UR14, R6 ;  /* 0x0000000e03057c24 */ /* 0x000fe2000f8e0206 */
[----:B------:R-:W-:Y:S01]  /*18d0*/  ULDC.64 UR12, c[0x0][0x258] ;  /* 0x00009600000c7ab9 */ /* 0x000fe20000000a00 */
[----:B------:R-:W-:Y:S01]  /*18e0*/  UIMAD UR11, UR59, UR11, UR9 ;  /* 0x0000000b3b0b72a4 */ /* 0x000fe2000f8e0209 */
[----:B------:R-:W-:Y:S01]  /*18f0*/  IMAD.U32 R18, RZ, RZ, UR12 ;  /* 0x0000000cff127e24 */ /* 0x000fe2000f8e00ff */
[----:B------:R-:W-:Y:S01]  /*1900*/  UIMAD UR9, UR17, UR12, URZ ;  /* 0x0000000c110972a4 */ /* 0x000fe2000f8e023f */
[----:B------:R-:W-:Y:S01]  /*1910*/  IMAD.WIDE.U32 R10, R2, UR14, R10 ;  /* 0x0000000e020a7c25 */ /* 0x000fe2000f8e000a */
[----:B--2---:R-:W-:Y:S01]  /*1920*/  SHF.R.S32.HI R6, RZ, 0x1f, R7 ;  /* 0x0000001fff067819 */ /* 0x004fe20000011407 */
[----:B------:R-:W-:-:S02]  /*1930*/  USHF.L.U32 UR8, UR36, 0x6, URZ ;  /* 0x0000000624087899 */ /* 0x000fc4000800063f */
[----:B------:R-:W-:Y:S01]  /*1940*/  IMAD.IADD R11, R11, 0x1, R5 ;  /* 0x000000010b0b7824 */ /* 0x000fe200078e0205 */
[----:B------:R-:W-:Y:S01]  /*1950*/  USHF.R.S32.HI UR17, URZ, 0x1f, UR5 ;  /* 0x0000001f3f117899 */ /* 0x000fe20008011405 */
[----:B------:R-:W-:Y:S01]  /*1960*/  IMAD.WIDE.U32 R18, R18, UR59, R14 ;  /* 0x0000003b12127c25 */ /* 0x000fe2000f8e000e */
[----:B------:R-:W-:Y:S02]  /*1970*/  UIADD3 UR14, UP2, UP0, UR28, UR8, UR52 ;  /* 0x000000081c0e7290 */ /* 0x000fe4000f85e034 */
[----:B------:R-:W-:Y:S01]  /*1980*/  ULEA.HI UR17, UR17, UR5, URZ, 0x6 ;  /* 0x0000000511117291 */ /* 0x000fe2000f8f303f */
[----:B------:R-:W-:Y:S01]  /*1990*/  IMAD.WIDE.U32 R16, R16, UR59, R10 ;  /* 0x0000003b10107c25 */ /* 0x000fe2000f8e000a */
[----:B------:R-:W-:Y:S01]  /*19a0*/  LEA.HI R10, R6, R7, RZ, 0x5 ;  /* 0x00000007060a7211 */ /* 0x000fe200078f28ff */
[----:B------:R-:W-:Y:S02]  /*19b0*/  USHF.R.S32.HI UR8, URZ, 0x1f, UR8 ;  /* 0x0000001f3f087899 */ /* 0x000fe40008011408 */
[----:B------:R-:W-:Y:S01]  /*19c0*/  USHF.R.S32.HI UR17, URZ, 0x6, UR17 ;  /* 0x000000063f117899 */ /* 0x000fe20008011411 */
[----:B------:R-:W-:Y:S01]  /*19d0*/  LOP3.LUT R12, R10, 0xffffffe0, RZ, 0xc0, !PT ;  /* 0xffffffe00a0c7812 */ /* 0x000fe200078ec0ff */
[----:B------:R-:W-:Y:S01]  /*19e0*/  UIADD3.X UR8, UR53, UR8, UR56, UP2, UP0 ;  /* 0x0000000835087290 */ /* 0x000fe200097e0438 */
[----:B------:R-:W-:Y:S01]  /*19f0*/  SHF.R.S32.HI R8, RZ, 0x5, R10 ;  /* 0x00000005ff087819 */ /* 0x000fe2000001140a */
[----:B------:R-:W-:Y:S01]  /*1a00*/  UIADD3 UR10, UP3, UP2, UR55, UR14, UR58 ;  /* 0x0000000e370a7290 */ /* 0x000fe2000fa7e03a */
[----:B------:R-:W-:Y:S01]  /*1a10*/  VIADD R17, R17, UR11 ;  /* 0x0000000b11117c36 */ /* 0x000fe20008000000 */
[----:B------:R-:W-:Y:S01]  /*1a20*/  UISETP.LT.AND UP0, UPT, URZ, UR17, UPT ;  /* 0x000000113f00728c */ /* 0x000fe2000bf01270 */
[----:B------:R-:W-:Y:S01]  /*1a30*/  IMAD.IADD R5, R7, 0x1, -R12 ;  /* 0x0000000107057824 */ /* 0x000fe200078e0a0c */
[----:B------:R-:W-:Y:S01]  /*1a40*/  UIADD3.X UR5, UR54, UR8, UR50, UP3, UP2 ;  /* 0x0000000836057290 */ /* 0x000fe20009fe4432 */
[-C--:B------:R-:W-:Y:S01]  /*1a50*/  IMAD R12, R9, R2.reuse, RZ ;  /* 0x00000002090c7224 */ /* 0x080fe200078e02ff */
[----:B------:R-:W-:Y:S01]  /*1a60*/  USEL UR17, URZ, UR17, !UP0 ;  /* 0x000000113f117287 */ /* 0x000fe2000c000000 */
[----:B------:R-:W-:Y:S01]  /*1a70*/  IMAD R13, R8, UR36, R5 ;  /* 0x00000024080d7c24 */ /* 0x000fe2000f8e0205 */
[----:B------:R-:W-:Y:S01]  /*1a80*/  ULDC.64 UR18, c[0x0][0x400] ;  /* 0x0001000000127ab9 */ /* 0x000fe20000000a00 */
[----:B------:R-:W-:Y:S01]  /*1a90*/  UIMAD UR13, UR59, UR13, UR9 ;  /* 0x0000000d3b0d72a4 */ /* 0x000fe2000f8e0209 */
[C---:B------:R-:W-:Y:S01]  /*1aa0*/  IMAD R12, R218.reuse, R3, R12 ;  /* 0x00000003da0c7224 */ /* 0x040fe200078e020c */
[----:B------:R-:W-:Y:S01]  /*1ab0*/  UISETP.GT.AND UP0, UPT, UR38, UR17, UPT ;  /* 0x000000112600728c */ /* 0x000fe2000bf04270 */
[C---:B------:R-:W-:Y:S01]  /*1ac0*/  IADD3 R14, P1, R13.reuse, UR10, RZ ;  /* 0x0000000a0d0e7c10 */ /* 0x040fe2000ff3e0ff */
[----:B------:R-:W-:Y:S01]  /*1ad0*/  ULDC.64 UR32, c[0x0][0x2b0] ;  /* 0x0000ac0000207ab9 */ /* 0x000fe20000000a00 */
[----:B------:R-:W-:Y:S01]  /*1ae0*/  IMAD.WIDE.U32 R16, R218, R2, R16 ;  /* 0x00000002da107225 */ /* 0x000fe200078e0010 */
[----:B------:R-:W-:Y:S01]  /*1af0*/  ULDC.64 UR28, c[0x0][0x478] ;  /* 0x00011e00001c7ab9 */ /* 0x000fe20000000a00 */
[----:B------:R-:W-:Y:S01]  /*1b00*/  LEA.HI.X.SX32 R13, R13, UR5, 0x1, P1 ;  /* 0x000000050d0d7c11 */ /* 0x000fe200088f0eff */
[----:B------:R-:W-:Y:S01]  /*1b10*/  UIMAD.WIDE UR8, UR15, 0x4, UR32 ;  /* 0x000000040f0878a5 */ /* 0x000fe2000f8e0220 */
[C---:B------:R-:W-:Y:S01]  /*1b20*/  LEA R244, P1, R14.reuse, UR18, 0x2 ;  /* 0x000000120ef47c11 */ /* 0x040fe2000f8210ff */
[----:B------:R-:W-:Y:S01]  /*1b30*/  VIADD R11, R19, UR13 ;  /* 0x0000000d130b7c36 */ /* 0x000fe20008000000 */
[----:B------:R-:W-:Y:S01]  /*1b40*/  UIMAD.WIDE UR12, UR16, 0x4, UR28 ;  /* 0x00000004100c78a5 */ /* 0x000fe2000f8e021c */
[----:B------:R-:W-:Y:S01]  /*1b50*/  IMAD.IADD R12, R17, 0x1, R12 ;  /* 0x00000001110c7824 */ /* 0x000fe200078e020c */
[----:B------:R-:W-:Y:S01]  /*1b60*/  LEA.HI.X R245, R14, UR19, R13, 0x2, P1 ;  /* 0x000000130ef57c11 */ /* 0x000fe200088f140d */
[----:B------:R-:W-:Y:S01]  /*1b70*/  ULDC.64 UR30, c[0x0][0x210] ;  /* 0x00008400001e7ab9 */ /* 0x000fe20000000a00 */
[----:B------:R-:W-:Y:S01]  /*1b80*/  PLOP3.LUT P1, PT, PT, PT, UP0, 0x80, 0x0 ;  /* 0x000000000000781c */ /* 0x000fe20003f2f008 */
[----:B------:R-:W-:Y:S01]  /*1b90*/  ULDC.64 UR26, c[0x0][0x3e0] ;  /* 0x0000f800001a7ab9 */ /* 0x000fe20000000a00 */
[----:B------:R-:W-:Y:S01]  /*1ba0*/  LEA R248, P3, R18, UR30, 0x1 ;  /* 0x0000001e12f87c11 */ /* 0x000fe2000f8608ff */
[----:B------:R-:W-:Y:S01]  /*1bb0*/  UIADD3 UR5, UR38, -0x1, URZ ;  /* 0xffffffff26057890 */ /* 0x000fe2000fffe03f */
[----:B------:R-:W-:Y:S01]  /*1bc0*/  LEA R246, P2, R16, UR26, 0x1 ;  /* 0x0000001a10f67c11 */ /* 0x000fe2000f8408ff */
[----:B------:R-:W-:Y:S01]  /*1bd0*/  UMOV UR10, UR8 ;  /* 0x00000008000a7c82 */ /* 0x000fe20008000000 */
[----:B------:R-:W-:Y:S01]  /*1be0*/  LEA.HI.X R249, R18, UR31, R11, 0x1, P3 ;  /* 0x0000001f12f97c11 */ /* 0x000fe200098f0c0b */
[----:B------:R-:W-:Y:S01]  /*1bf0*/  UMOV UR11, UR13 ;  /* 0x0000000d000b7c82 */ /* 0x000fe20008000000 */
[----:B------:R-:W-:-:S05]  /*1c00*/  LEA.HI.X R247, R16, UR27, R12, 0x1, P2 ;  /* 0x0000001b10f77c11 */ /* 0x000fca00090f0c0c */
[----:B------:R-:W-:Y:S05]  /*1c10*/  @P1 BRA `(.L_x_64) ;  /* 0x0000000400f81947 */ /* 0x000fea0003800000 */
[----:B------:R-:W-:Y:S01]  /*1c20*/  @UP1 UIADD3 UR5, UR44, UR47, URZ ;  /* 0x0000002f2c051290 */ /* 0x000fe2000fffe03f */
[----:B------:R-:W-:-:S03]  /*1c30*/  @UP1 ULDC.64 UR8, c[0x0][0x450] ;  /* 0x0001140000081ab9 */ /* 0x000fc60000000a00 */
[----:B------:R-:W-:Y:S02]  /*1c40*/  @UP1 UIMAD.WIDE.U32 UR10, UR5, UR8, URZ ;  /* 0x00000008050a12a5 */ /* 0x000fe4000f8e003f */
[----:B------:R-:W-:-:S04]  /*1c50*/  @UP1 UIMAD UR5, UR5, UR9, URZ ;  /* 0x00000009050512a4 */ /* 0x000fc8000f8e023f */
[----:B------:R-:W-:Y:S01]  /*1c60*/  @UP1 UIADD3 UR17, UR11, UR5, URZ ;  /* 0x000000050b111290 */ /* 0x000fe2000fffe03f */
[----:B------:R-:W-:Y:S01]  /*1c70*/  @UP1 UMOV UR16, UR10 ;  /* 0x0000000a00101c82 */ /* 0x000fe20008000000 */
[----:B------:R-:W-:Y:S10]  /*1c80*/  @P0 BRA `(.L_x_65) ;  /* 0x0000000000300947 */ /* 0x000ff40003800000 */
        /* <DEDUP_REMOVED lines=12> */
.L_x_65:
        /* <DEDUP_REMOVED lines=19> */
.L_x_66:
[----:B------:R-:W-:Y:S01]  /*1e80*/  UIMAD UR5, UR37, UR8, URZ ;  /* 0x00000008250572a4 */ /* 0x000fe2000f8e023f */
[----:B------:R-:W-:Y:S01]  /*1e90*/  IMAD.U32 R5, RZ, RZ, UR8 ;  /* 0x00000008ff057e24 */ /* 0x000fe2000f8e00ff */
[----:B------:R-:W-:Y:S01]  /*1ea0*/  UIMAD UR41, UR45, -0x40, UR41 ;  /* 0xffffffc02d2978a4 */ /* 0x000fe2000f8e0229 */
[C---:B------:R-:W-:Y:S01]  /*1eb0*/  VIADD R2, R218.reuse, 0x20 ;  /* 0x00000020da027836 */ /* 0x040fe20000000000 */
[----:B------:R-:W-:Y:S01]  /*1ec0*/  UIMAD UR5, UR46, UR9, UR5 ;  /* 0x000000092e0572a4 */ /* 0x000fe2000f8e0205 */
[----:B------:R-:W-:Y:S01]  /*1ed0*/  IMAD.WIDE.U32 R4, R5, UR46, R220 ;  /* 0x0000002e05047c25 */ /* 0x000fe2000f8e00dc */
[----:B------:R-:W-:Y:S01]  /*1ee0*/  USHF.R.S32.HI UR18, URZ, 0x1f, UR59 ;  /* 0x0000001f3f127899 */ /* 0x000fe2000801143b */
[----:B------:R-:W-:Y:S01]  /*1ef0*/  BSSY B0, `(.L_x_67) ;  /* 0x0000017000007945 */ /* 0x000fe20003800000 */
[----:B------:R-:W-:Y:S01]  /*1f00*/  ULDC.64 UR12, c[0x0][0x468] ;  /* 0x00011a00000c7ab9 */ /* 0x000fe20000000a00 */
[----:B------:R-:W-:Y:S02]  /*1f10*/  ISETP.GE.AND P1, PT, R218, UR41, PT ;  /* 0x00000029da007c0c */ /* 0x000fe4000bf26270 */
[----:B------:R-:W-:Y:S01]  /*1f20*/  MOV R3, UR5 ;  /* 0x0000000500037c02 */ /* 0x000fe20008000f00 */
[----:B------:R-:W-:Y:S01]  /*1f30*/  UIMAD UR5, UR18, UR12, URZ ;  /* 0x0000000c120572a4 */ /* 0x000fe2000f8e023f */
[----:B------:R-:W-:-:S02]  /*1f40*/  IADD3 R4, P0, R4, UR16, RZ ;  /* 0x0000001004047c10 */ /* 0x000fc4000ff1e0ff */
[----:B------:R-:W-:Y:S01]  /*1f50*/  MOV R6, UR12 ;  /* 0x0000000c00067c02 */ /* 0x000fe20008000f00 */
[----:B------:R-:W-:Y:S01]  /*1f60*/  UIMAD UR13, UR59, UR13, UR5 ;  /* 0x0000000d3b0d72a4 */ /* 0x000fe2000f8e0205 */
[----:B------:R-:W-:Y:S02]  /*1f70*/  IADD3.X R5, R5, UR17, R3, P0, !PT ;  /* 0x0000001105057c10 */ /* 0x000fe400087fe403 */
[----:B------:R-:W-:Y:S01]  /*1f80*/  ISETP.GE.AND P0, PT, R2, UR41, PT ;  /* 0x0000002902007c0c */ /* 0x000fe2000bf06270 */
[----:B------:R-:W-:-:S04]  /*1f90*/  IMAD.WIDE.U32 R6, R6, UR59, R4 ;  /* 0x0000003b06067c25 */ /* 0x000fc8000f8e0004 */
[----:B------:R-:W-:Y:S01]  /*1fa0*/  VIADD R3, R7, UR13 ;  /* 0x0000000d07037c36 */ /* 0x000fe20008000000 */
[----:B------:R-:W-:Y:S07]  /*1fb0*/  @P1 BRA `(.L_x_68) ;  /* 0x0000000000281947 */ /* 0x000fee0003800000 */
[----:B------:R-:W-:Y:S01]  /*1fc0*/  MOV R2, R6 ;  /* 0x0000000600027202 */ /* 0x000fe20000000f00 */
[----:B------:R-:W-:Y:S01]  /*1fd0*/  IMAD R5, R9, UR8, RZ ;  /* 0x0000000809057c24 */ /* 0x000fe2000f8e02ff */
[----:B------:R-:W-:-:S03]  /*1fe0*/  ULDC.64 UR12, c[0x0][0x3f0] ;  /* 0x0000fc00000c7ab9 */ /* 0x000fc60000000a00 */
[----:B------:R-:W-:-:S04]  /*1ff0*/  IMAD.WIDE.U32 R10, R218, UR8, R2 ;  /* 0x00000008da0a7c25 */ /* 0x000fc8000f8e0002 */
[----:B------:R-:W-:Y:S01]  /*2000*/  IMAD R2, R218, UR9, R5 ;  /* 0x00000009da027c24 */ /* 0x000fe2000f8e0205 */
[----:B------:R-:W-:-:S04]  /*2010*/  LEA R4, P2, R10, UR12, 0x1 ;  /* 0x0000000c0a047c11 */ /* 0x000fc8000f8408ff */
[----:B------:R-:W-:-:S04]  /*2020*/  IADD3 R2, R11, R2, RZ ;  /* 0x000000020b027210 */ /* 0x000fc80007ffe0ff */
[----:B------:R-:W-:-:S05]  /*2030*/  LEA.HI.X R5, R10, UR13, R2, 0x1, P2 ;  /* 0x0000000d0a057c11 */ /* 0x000fca00090f0c02 */
[----:B------:R1:W-:Y:S04]  /*2040*/  STG.E.128 desc[UR6][R4.64], RZ ;  /* 0x000000ff04007986 */ /* 0x0003e8000c101d06 */
[----:B------:R1:W-:Y:S02]  /*2050*/  STG.E.128 desc[UR6][R4.64+0x80], RZ ;  /* 0x000080ff04007986 */ /* 0x0003e4000c101d06 */
.L_x_68:
[----:B------:R-:W-:Y:S05]  /*2060*/  BSYNC B0 ;  /* 0x0000000000007941 */ /* 0x000fea0003800000 */
.L_x_67:
[----:B------:R-:W-:Y:S04]  /*2070*/  BSSY B0, `(.L_x_69) ;  /* 0x000000e000007945 */ /* 0x000fe80003800000 */
[----:B------:R-:W-:Y:S05]  /*2080*/  @P0 BRA `(.L_x_70) ;  /* 0x0000000000300947 */ /* 0x000fea0003800000 */
[----:B-1----:R-:W-:Y:S01]  /*2090*/  IADD3 R5, P2, R218, 0x20, RZ ;  /* 0x00000020da057810 */ /* 0x002fe20007f5e0ff */
[----:B------:R-:W-:Y:S01]  /*20a0*/  ULDC.64 UR12, c[0x0][0x3f0] ;  /* 0x0000fc00000c7ab9 */ /* 0x000fe20000000a00 */
[----:B------:R-:W-:Y:S02]  /*20b0*/  MOV R7, R3 ;  /* 0x0000000300077202 */ /* 0x000fe40000000f00 */
[----:B------:R-:W-:Y:S01]  /*20c0*/  IADD3.X R2, RZ, R9, RZ, P2, !PT ;  /* 0x00000009ff027210 */ /* 0x000fe200017fe4ff */
[----:B------:R-:W-:-:S04]  /*20d0*/  IMAD.WIDE.U32 R6, R5, UR8, R6 ;  /* 0x0000000805067c25 */ /* 0x000fc8000f8e0006 */
[----:B------:R-:W-:Y:S01]  /*20e0*/  IMAD R2, R2, UR8, RZ ;  /* 0x0000000802027c24 */ /* 0x000fe2000f8e02ff */
[----:B------:R-:W-:-:S03]  /*20f0*/  LEA R4, P2, R6, UR12, 0x1 ;  /* 0x0000000c06047c11 */ /* 0x000fc6000f8408ff */
[----:B------:R-:W-:-:S05]  /*2100*/  IMAD R2, R5, UR9, R2 ;  /* 0x0000000905027c24 */ /* 0x000fca000f8e0202 */
[----:B------:R-:W-:-:S04]  /*2110*/  IADD3 R3, R7, R2, RZ ;  /* 0x0000000207037210 */ /* 0x000fc80007ffe0ff */
[----:B------:R-:W-:-:S05]  /*2120*/  LEA.HI.X R5, R6, UR13, R3, 0x1, P2 ;  /* 0x0000000d06057c11 */ /* 0x000fca00090f0c03 */
[----:B------:R2:W-:Y:S04]  /*2130*/  STG.E.128 desc[UR6][R4.64], RZ ;  /* 0x000000ff04007986 */ /* 0x0005e8000c101d06 */
[----:B------:R2:W-:Y:S02]  /*2140*/  STG.E.128 desc[UR6][R4.64+0x80], RZ ;  /* 0x000080ff04007986 */ /* 0x0005e4000c101d06 */
.L_x_70:
[----:B------:R-:W-:Y:S05]  /*2150*/  BSYNC B0 ;  /* 0x0000000000007941 */ /* 0x000fea0003800000 */
.L_x_69:
[----:B------:R-:W-:Y:S01]  /*2160*/  IMAD.U32 R3, RZ, RZ, UR10 ;  /* 0x0000000aff037e24 */ /* 0x000fe2000f8e00ff */
[----:B------:R-:W-:Y:S01]  /*2170*/  UIMAD UR5, UR37, UR10, URZ ;  /* 0x0000000a250572a4 */ /* 0x000fe2000f8e023f */
[----:B------:R-:W-:Y:S01]  /*2180*/  BSSY B0, `(.L_x_71) ;  /* 0x0000018000007945 */ /* 0x000fe20003800000 */
[----:B------:R-:W-:Y:S01]  /*2190*/  USHF.R.S32.HI UR12, URZ, 0x1f, UR59 ;  /* 0x0000001f3f0c7899 */ /* 0x000fe2000801143b */
[----:B------:R-:W-:Y:S01]  /*21a0*/  IMAD.WIDE.U32 R2, R3, UR46, R220 ;  /* 0x0000002e03027c25 */ /* 0x000fe2000f8e00dc */
[----:B------:R-:W-:Y:S01]  /*21b0*/  UIMAD UR5, UR46, UR11, UR5 ;  /* 0x0000000b2e0572a4 */ /* 0x000fe2000f8e0205 */
[----:B------:R-:W-:Y:S01]  /*21c0*/  ULDC.64 UR8, c[0x0][0x470] ;  /* 0x00011c0000087ab9 */ /* 0x000fe20000000a00 */
[----:B-12---:R-:W-:-:S04]  /*21d0*/  IADD3 R4, P2, R2, UR14, RZ ;  /* 0x0000000e02047c10 */ /* 0x006fc8000ff5e0ff */
[----:B------:R-:W-:Y:S01]  /*21e0*/  IMAD.U32 R2, RZ, RZ, UR5 ;  /* 0x00000005ff027e24 */ /* 0x000fe2000f8e00ff */
[----:B------:R-:W-:Y:S01]  /*21f0*/  UIMAD UR5, UR12, UR8, URZ ;  /* 0x000000080c0572a4 */ /* 0x000fe2000f8e023f */
[----:B------:R-:W-:-:S03]  /*2200*/  MOV R6, UR8 ;  /* 0x0000000800067c02 */ /* 0x000fc60008000f00 */
[----:B------:R-:W-:Y:S01]  /*2210*/  IADD3.X R5, R3, UR15, R2, P2, !PT ;  /* 0x0000000f03057c10 */ /* 0x000fe200097fe402 */
[----:B------:R-:W-:Y:S02]  /*2220*/  UIMAD UR9, UR59, UR9, UR5 ;  /* 0x000000093b0972a4 */ /* 0x000fe4000f8e0205 */
[----:B------:R-:W-:-:S05]  /*2230*/  IMAD.WIDE.U32 R6, R6, UR59, R4 ;  /* 0x0000003b06067c25 */ /* 0x000fca000f8e0004 */
[----:B------:R-:W-:Y:S01]  /*2240*/  IADD3 R3, R7, UR9, RZ ;  /* 0x0000000907037c10 */ /* 0x000fe2000fffe0ff */
[----:B------:R-:W-:Y:S06]  /*2250*/  @P1 BRA `(.L_x_72) ;  /* 0x0000000000281947 */ /* 0x000fec0003800000 */
        /* <DEDUP_REMOVED lines=10> */
.L_x_72:
[----:B------:R-:W-:Y:S05]  /*2300*/  BSYNC B0 ;  /* 0x0000000000007941 */ /* 0x000fea0003800000 */
.L_x_71:
[----:B------:R-:W-:Y:S05]  /*2310*/  @P0 BRA `(.L_x_73) ;  /* 0x0000004400f00947 */ /* 0x000fea0003800000 */
[----:B------:R-:W-:Y:S01]  /*2320*/  IADD3 R2, P0, R218, 0x20, RZ ;  /* 0x00000020da027810 */ /* 0x000fe20007f1e0ff */
[----:B-1----:R-:W-:Y:S01]  /*2330*/  IMAD.MOV.U32 R4, RZ, RZ, R6 ;  /* 0x000000ffff047224 */ /* 0x002fe200078e0006 */
[----:B------:R-:W-:Y:S01]  /*2340*/  MOV R5, R3 ;  /* 0x0000000300057202 */ /* 0x000fe20000000f00 */
[----:B------:R-:W-:Y:S02]  /*2350*/  ULDC.64 UR8, c[0x0][0x3f8] ;  /* 0x0000fe0000087ab9 */ /* 0x000fe40000000a00 */
[----:B------:R-:W-:Y:S02]  /*2360*/  IMAD.X R9, RZ, RZ, R9, P0 ;  /* 0x000000ffff097224 */ /* 0x000fe400000e0609 */
[----:B------:R-:W-:-:S04]  /*2370*/  IMAD.WIDE.U32 R4, R2, UR10, R4 ;  /* 0x0000000a02047c25 */ /* 0x000fc8000f8e0004 */
[----:B------:R-:W-:-:S04]  /*2380*/  IMAD R9, R9, UR10, RZ ;  /* 0x0000000a09097c24 */ /* 0x000fc8000f8e02ff */
[----:B------:R-:W-:Y:S01]  /*2390*/  IMAD R9, R2, UR11, R9 ;  /* 0x0000000b02097c24 */ /* 0x000fe2000f8e0209 */
[----:B------:R-:W-:-:S04]  /*23a0*/  LEA R2, P0, R4, UR8, 0x1 ;  /* 0x0000000804027c11 */ /* 0x000fc8000f8008ff */
[----:B------:R-:W-:-:S04]  /*23b0*/  IADD3 R9, R5, R9, RZ ;  /* 0x0000000905097210 */ /* 0x000fc80007ffe0ff */
[----:B------:R-:W-:-:S05]  /*23c0*/  LEA.HI.X R3, R4, UR9, R9, 0x1, P0 ;  /* 0x0000000904037c11 */ /* 0x000fca00080f0c09 */
[----:B------:R1:W-:Y:S04]  /*23d0*/  STG.E.128 desc[UR6][R2.64], RZ ;  /* 0x000000ff02007986 */ /* 0x0003e8000c101d06 */
[----:B------:R1:W-:Y:S01]  /*23e0*/  STG.E.128 desc[UR6][R2.64+0x80], RZ ;  /* 0x000080ff02007986 */ /* 0x0003e2000c101d06 */
[----:B------:R-:W-:Y:S05]  /*23f0*/  BRA `(.L_x_73) ;  /* 0x0000004400b87947 */ /* 0x000fea0003800000 */
.L_x_64:
[----:B------:R-:W-:Y:S01]  /*2400*/  SHF.R.S32.HI R12, RZ, 0x1f, R5 ;  /* 0x0000001fff0c7819 */ /* 0x000fe20000011405 */
[----:B------:R-:W-:Y:S01]  /*2410*/  UIMAD UR8, UR5, -0x40, UR43 ;  /* 0xffffffc0050878a4 */ /* 0x000fe2000f8e022b */
[----:B------:R-:W-:Y:S01]  /*2420*/  IMAD.U32 R11, RZ, RZ, UR20 ;  /* 0x00000014ff0b7e24 */ /* 0x000fe2000f8e00ff */
[----:B------:R-:W-:Y:S01]  /*2430*/  UIMAD UR14, UR37, UR20, URZ ;  /* 0x00000014250e72a4 */ /* 0x000fe2000f8e023f */
[----:B------:R-:W-:Y:S01]  /*2440*/  LEA.HI R5, R12, R5, RZ, 0x2 ;  /* 0x000000050c057211 */ /* 0x000fe200078f10ff */
[----:B------:R-:W-:Y:S01]  /*2450*/  VIADD R12, R218, 0x20 ;  /* 0x00000020da0c7836 */ /* 0x000fe20000000000 */
[----:B------:R-:W-:Y:S01]  /*2460*/  UIMAD UR13, UR45, -0x40, UR41 ;  /* 0xffffffc02d0d78a4 */ /* 0x000fe2000f8e0229 */
[----:B------:R-:W-:Y:S01]  /*2470*/  IMAD.WIDE.U32 R14, R11, UR46, R220 ;  /* 0x0000002e0b0e7c25 */ /* 0x000fe2000f8e00dc */
[----:B------:R-:W-:Y:S01]  /*2480*/  UIMAD UR15, UR46, UR21, UR14 ;  /* 0x000000152e0f72a4 */ /* 0x000fe2000f8e020e */
[----:B------:R-:W1:Y:S01]  /*2490*/  LDC R235, c[0x0][0x270] ;  /* 0x00009c00ffeb7b82 */ /* 0x000e620000000800 */
[----:B------:R-:W-:Y:S01]  /*24a0*/  ISETP.GE.AND P1, PT, R12, UR8, PT ;  /* 0x000000080c007c0c */ /* 0x000fe2000bf26270 */
[----:B------:R-:W-:Y:S01]  /*24b0*/  IMAD.SHL.U32 R11, R3, 0x40, RZ ;  /* 0x00000040030b7824 */ /* 0x000fe200078e00ff */
[----:B------:R-:W-:Y:S01]  /*24c0*/  SHF.R.S32.HI R3, RZ, 0x1f, R10 ;  /* 0x0000001fff037819 */ /* 0x000fe2000001140a */
[----:B------:R-:W-:Y:S01]  /*24d0*/  UIMAD UR14, UR37, UR22, URZ ;  /* 0x00000016250e72a4 */ /* 0x000fe2000f8e023f */
[----:B------:R-:W-:Y:S01]  /*24e0*/  IMAD.WIDE.U32 R16, R2, 0x40, RZ ;  /* 0x0000004002107825 */ /* 0x000fe200078e00ff */
[----:B------:R-:W-:Y:S01]  /*24f0*/  ISETP.GE.AND P3, PT, R12, UR13, PT ;  /* 0x0000000d0c007c0c */ /* 0x000fe2000bf66270 */
[----:B------:R-:W-:Y:S01]  /*2500*/  ULDC.64 UR18, c[0x0][0x268] ;  /* 0x00009a0000127ab9 */ /* 0x000fe20000000a00 */
[----:B------:R-:W-:Y:S01]  /*2510*/  LEA.HI R3, R3, R8, RZ, 0x2 ;  /* 0x0000000803037211 */ /* 0x000fe200078f10ff */
[----:B------:R-:W-:Y:S01]  /*2520*/  IMAD.U32 R13, RZ, RZ, UR22 ;  /* 0x00000016ff0d7e24 */ /* 0x000fe2000f8e00ff */
[----:B------:R-:W-:Y:S01]  /*2530*/  UIMAD UR14, UR46, UR23, UR14 ;  /* 0x000000172e0e72a4 */ /* 0x000fe2000f8e020e */
[----:B------:R-:W-:Y:S01]  /*2540*/  IMAD.U32 R2, RZ, RZ, UR15 ;  /* 0x0000000fff027e24 */ /* 0x000fe2000f8e00ff */
[----:B------:R-:W-:Y:S01]  /*2550*/  LOP3.LUT R3, R3, 0xfffffffc, RZ, 0xc0, !PT ;  /* 0xfffffffc03037812 */ /* 0x000fe200078ec0ff */
[----:B------:R-:W-:Y:S01]  /*2560*/  IMAD.WIDE.U32 R12, R13, UR46, R220 ;  /* 0x0000002e0d0c7c25 */ /* 0x000fe2000f8e00dc */
[----:B------:R-:W-:Y:S01]  /*2570*/  IADD3 R24, P2, R14, UR25, RZ ;  /* 0x000000190e187c10 */ /* 0x000fe2000ff5e0ff */
[----:B------:R-:W-:Y:S01]  /*2580*/  USHF.L.U32 UR16, UR35, 0x6, URZ ;  /* 0x0000000623107899 */ /* 0x000fe2000800063f */
[----:B------:R-:W-:Y:S01]  /*2590*/  @!P1 IADD3 R18, P0, R246, R16, RZ ;  /* 0x00000010f6129210 */ /* 0x000fe20007f1e0ff */
[----:B------:R-:W-:Y:S01]  /*25a0*/  IMAD.IADD R8, R8, 0x1, -R3 ;  /* 0x0000000108087824 */ /* 0x000fe200078e0a03 */
[----:B------:R-:W-:Y:S01]  /*25b0*/  IADD3.X R25, R15, UR42, R2, P2, !PT ;  /* 0x0000002a0f197c10 */ /* 0x000fe200097fe402 */
[----:B------:R-:W-:Y:S01]  /*25c0*/  IMAD.U32 R2, RZ, RZ, UR14 ;  /* 0x0000000eff027e24 */ /* 0x000fe2000f8e00ff */
[----:B------:R-:W-:Y:S01]  /*25d0*/  ISETP.GE.AND P4, PT, R218, UR13, PT ;  /* 0x0000000dda007c0c */ /* 0x000fe2000bf86270 */
[----:B------:R-:W-:Y:S01]  /*25e0*/  ULDC.64 UR14, c[0x0][0x260] ;  /* 0x00009800000e7ab9 */ /* 0x000fe20000000a00 */
[----:B------:R-:W-:Y:S01]  /*25f0*/  @!P1 IADD3.X R19, R247, R17, R11, P0, !PT ;  /* 0x00000011f7139210 */ /* 0x000fe200007fe40b */
[----:B------:R-:W-:Y:S01]  /*2600*/  IMAD.WIDE.U32 R24, R20, UR18, R24 ;  /* 0x0000001214187c25 */ /* 0x000fe2000f8e0018 */
[----:B------:R-:W-:Y:S01]  /*2610*/  SHF.R.S32.HI R3, RZ, 0x2, R5 ;  /* 0x00000002ff037819 */ /* 0x000fe20000011405 */
[----:B------:R-:W-:Y:S01]  /*2620*/  ULEA.HI UR13, UR5, UR5, URZ, 0x1 ;  /* 0x00000005050d7291 */ /* 0x000fe2000f8f083f */
[----:B------:R-:W-:Y:S01]  /*2630*/  IADD3 R14, P0, R12, UR39, RZ ;  /* 0x000000270c0e7c10 */ /* 0x000fe2000ff1e0ff */
[----:B------:R-:W-:-:S02]  /*2640*/  IMAD R5, R4, UR18, RZ ;  /* 0x0000001204057c24 */ /* 0x000fc4000f8e02ff */
[----:B------:R-:W-:Y:S01]  /*2650*/  IMAD.MOV.U32 R240, RZ, RZ, 0x7f800000 ;  /* 0x7f800000fff07424 */ /* 0x000fe200078e00ff */
[----:B------:R-:W-:Y:S01]  /*2660*/  IADD3.X R15, R13, UR40, R2, P0, !PT ;  /* 0x000000280d0f7c10 */ /* 0x000fe200087fe402 */
[----:B------:R-:W-:Y:S01]  /*2670*/  IMAD R8, R8, 0x10, R3 ;  /* 0x0000001008087824 */ /* 0x000fe200078e0203 */
[----:B------:R-:W-:Y:S01]  /*2680*/  @!P3 IADD3 R11, P0, R218, 0x20, RZ ;  /* 0x00000020da0bb810 */ /* 0x000fe20007f1e0ff */
[----:B------:R-:W-:Y:S01]  /*2690*/  IMAD R22, R20, UR19, R5 ;  /* 0x0000001314167c24 */ /* 0x000fe2000f8e0205 */
[----:B------:R-:W-:Y:S01]  /*26a0*/  ULOP3.LUT UR13, UR13, 0xfffffffe, URZ, 0xc0, !UPT ;  /* 0xfffffffe0d0d7892 */ /* 0x000fe2000f8ec03f */
[----:B------:R-:W-:Y:S02]  /*26b0*/  VIADD R10, R8, 0x8 ;  /* 0x00000008080a7836 */ /* 0x000fe40000000000 */
[----:B------:R-:W-:Y:S01]  /*26c0*/  IMAD.MOV.U32 R241, RZ, RZ, 0x7f800000 ;  /* 0x7f800000fff17424 */ /* 0x000fe200078e00ff */
[----:B------:R-:W-:Y:S01]  /*26d0*/  UIADD3 UR13, UR5, -UR13, URZ ;  /* 0x8000000d050d7290 */ /* 0x000fe2000fffe03f */
[----:B------:R-:W-:Y:S01]  /*26e0*/  IMAD R3, R4, UR14, RZ ;  /* 0x0000000e04037c24 */ /* 0x000fe2000f8e02ff */
[----:B------:R-:W-:Y:S01]  /*26f0*/  ISETP.GE.AND P6, PT, R10, UR8, PT ;  /* 0x000000080a007c0c */ /* 0x000fe2000bfc6270 */
[----:B------:R-:W-:Y:S01]  /*2700*/  IMAD.IADD R23, R25, 0x1, R22 ;  /* 0x0000000119177824 */ /* 0x000fe200078e0216 */
[----:B------:R-:W2:Y:S01]  /*2710*/  @!P4 LDC.64 R4, c[0x0][0x220] ;  /* 0x00008800ff04cb82 */ /* 0x000ea20000000a00 */
[----:B------:R-:W-:Y:S01]  /*2720*/  @!P3 IMAD.X R16, RZ, RZ, R9, P0 ;  /* 0x000000ffff10b224 */ /* 0x000fe200000e0609 */
[----:B------:R-:W-:Y:S01]  /*2730*/  @!P3 IADD3 R10, P0, R218, 0x20, RZ ;  /* 0x00000020da0ab810 */ /* 0x000fe20007f1e0ff */
[----:B------:R-:W-:Y:S01]  /*2740*/  @!P4 IMAD R13, R9, UR20, RZ ;  /* 0x00000014090dcc24 */ /* 0x000fe2000f8e02ff */
[----:B------:R-:W-:Y:S01]  /*2750*/  UISETP.NE.AND UP0, UPT, UR13, 0x1, UPT ;  /* 0x000000010d00788c */ /* 0x000fe2000bf05270 */
[----:B------:R-:W-:-:S02]  /*2760*/  @!P3 IMAD.MOV.U32 R25, RZ, RZ, R23 ;  /* 0x000000ffff19b224 */ /* 0x000fc400078e0017 */
[----:B------:R-:W-:Y:S02]  /*2770*/  IMAD.U32 R236, RZ, RZ, UR43 ;  /* 0x0000002bffec7e24 */ /* 0x000fe4000f8e00ff */
[----:B------:R-:W-:Y:S02]  /*2780*/  IMAD.MOV.U32 R206, RZ, RZ, 0x20 ;  /* 0x00000020ffce7424 */ /* 0x000fe400078e00ff */
[----:B------:R-:W-:Y:S02]  /*2790*/  IMAD.MOV.U32 R205, RZ, RZ, 0x40 ;  /* 0x00000040ffcd7424 */ /* 0x000fe400078e00ff */
[----:B------:R-:W-:Y:S01]  /*27a0*/  VIADD R207, R214, 0x2000 ;  /* 0x00002000d6cf7836 */ /* 0x000fe20000000000 */
[----:B------:R-:W-:Y:S01]  /*27b0*/  CS2R R94, SRZ ;  /* 0x00000000005e7805 */ /* 0x000fe2000001ff00 */
[----:B------:R-:W-:Y:S01]  /*27c0*/  @!P3 IMAD R16, R16, UR20, RZ ;  /* 0x000000141010bc24 */ /* 0x000fe2000f8e02ff */
[----:B------:R-:W-:Y:S01]  /*27d0*/  CS2R R92, SRZ ;  /* 0x00000000005c7805 */ /* 0x000fe2000001ff00 */
[C---:B------:R-:W-:Y:S01]  /*27e0*/  IMAD R12, R20.reuse, UR15, R3 ;  /* 0x0000000f140c7c24 */ /* 0x040fe2000f8e0203 */
[----:B------:R-:W-:Y:S01]  /*27f0*/  CS2R R98, SRZ ;  /* 0x0000000000627805 */ /* 0x000fe2000001ff00 */
[----:B------:R-:W3:Y:S01]  /*2800*/  @!P3 LDC.64 R2, c[0x0][0x220] ;  /* 0x00008800ff02bb82 */ /* 0x000ee20000000a00 */
[----:B------:R-:W-:Y:S01]  /*2810*/  IMAD.WIDE.U32 R20, R20, UR14, R14 ;  /* 0x0000000e14147c25 */ /* 0x000fe2000f8e000e */
[----:B------:R-:W-:Y:S01]  /*2820*/  UIMAD.WIDE.U32 UR14, UR34, 0x40, URZ ;  /* 0x00000040220e78a5 */ /* 0x000fe2000f8e003f */
[----:B------:R-:W-:-:S02]  /*2830*/  CS2R R96, SRZ ;  /* 0x0000000000607805 */ /* 0x000fc4000001ff00 */
[----:B------:R-:W-:Y:S01]  /*2840*/  CS2R R90, SRZ ;  /* 0x00000000005a7805 */ /* 0x000fe2000001ff00 */
[----:B------:R-:W-:Y:S01]  /*2850*/  @!P4 IMAD.MOV.U32 R22, RZ, RZ, R24 ;  /* 0x000000ffff16c224 */ /* 0x000fe200078e0018 */
[----:B------:R-:W-:Y:S01]  /*2860*/  CS2R R88, SRZ ;  /* 0x0000000000587805 */ /* 0x000fe2000001ff00 */
[----:B------:R-:W-:Y:S01]  /*2870*/  @!P4 IMAD R14, R218, UR21, R13 ;  /* 0x00000015da0ecc24 */ /* 0x000fe2000f8e020d */
[----:B------:R-:W-:Y:S01]  /*2880*/  CS2R R86, SRZ ;  /* 0x0000000000567805 */ /* 0x000fe2000001ff00 */
[C---:B------:R-:W-:Y:S01]  /*2890*/  @!P3 IMAD R13, R11.reuse, UR21, R16 ;  /* 0x000000150b0dbc24 */ /* 0x040fe2000f8e0210 */
[----:B------:R-:W-:Y:S01]  /*28a0*/  CS2R R84, SRZ ;  /* 0x0000000000547805 */ /* 0x000fe2000001ff00 */
[----:B------:R-:W-:Y:S01]  /*28b0*/  @!P3 IMAD.WIDE.U32 R24, R11, UR20, R24 ;  /* 0x000000140b18bc25 */ /* 0x000fe2000f8e0018 */
[----:B------:R-:W-:Y:S02]  /*28c0*/  CS2R R78, SRZ ;  /* 0x00000000004e7805 */ /* 0x000fe4000001ff00 */
[----:B------:R-:W-:-:S02]  /*28d0*/  CS2R R76, SRZ ;  /* 0x00000000004c7805 */ /* 0x000fc4000001ff00 */
[----:B------:R-:W-:Y:S01]  /*28e0*/  CS2R R82, SRZ ;  /* 0x0000000000527805 */ /* 0x000fe2000001ff00 */
[----:B------:R-:W-:Y:S01]  /*28f0*/  @!P3 IMAD.X R11, RZ, RZ, R9, P0 ;  /* 0x000000ffff0bb224 */ /* 0x000fe200000e0609 */
[----:B------:R-:W-:Y:S01]  /*2900*/  PLOP3.LUT P0, PT, PT, PT, UP4, 0x80, 0x0 ;  /* 0x000000000000781c */ /* 0x000fe20003f0f048 */
[----:B------:R-:W-:Y:S01]  /*2910*/  @!P4 IMAD.WIDE.U32 R22, R218, UR20, R22 ;  /* 0x00000014da16cc25 */ /* 0x000fe2000f8e0016 */
[----:B------:R-:W-:Y:S02]  /*2920*/  CS2R R80, SRZ ;  /* 0x0000000000507805 */ /* 0x000fe4000001ff00 */
[----:B------:R-:W-:Y:S02]  /*2930*/  CS2R R74, SRZ ;  /* 0x00000000004a7805 */ /* 0x000fe4000001ff00 */
[----:B------:R-:W-:Y:S01]  /*2940*/  CS2R R72, SRZ ;  /* 0x0000000000487805 */ /* 0x000fe2000001ff00 */
[----:B------:R-:W-:Y:S01]  /*2950*/  @!P4 IMAD.IADD R14, R23, 0x1, R14 ;  /* 0x00000001170ec824 */ /* 0x000fe200078e020e */
[C---:B--2---:R-:W-:Y:S01]  /*2960*/  @!P4 LEA R16, P2, R22.reuse, R4, 0x1 ;  /* 0x000000041610c211 */ /* 0x044fe200078408ff */
[----:B------:R-:W-:Y:S01]  /*2970*/  @!P3 IMAD.IADD R13, R25, 0x1, R13 ;  /* 0x00000001190db824 */ /* 0x000fe200078e020d */
[----:B------:R-:W-:Y:S01]  /*2980*/  CS2R R70, SRZ ;  /* 0x0000000000467805 */ /* 0x000fe2000001ff00 */
[----:B------:R-:W-:Y:S01]  /*2990*/  IMAD.IADD R21, R21, 0x1, R12 ;  /* 0x0000000115157824 */ /* 0x000fe200078e020c */
[----:B------:R-:W-:Y:S01]  /*29a0*/  @!P4 LEA.HI.X R17, R22, R5, R14, 0x1, P2 ;  /* 0x000000051611c211 */ /* 0x000fe200010f0c0e */
[----:B------:R-:W-:Y:S01]  /*29b0*/  @!P4 IMAD R9, R9, UR22, RZ ;  /* 0x000000160909cc24 */ /* 0x000fe2000f8e02ff */
[C---:B---3--:R-:W-:Y:S01]  /*29c0*/  @!P3 LEA R14, P2, R24.reuse, R2, 0x1 ;  /* 0x00000002180eb211 */ /* 0x048fe200078408ff */
[----:B------:R-:W-:Y:S01]  /*29d0*/  @P0 BAR.SYNC.DEFER_BLOCKING 0x0 ;  /* 0x0000000000000b1d */ /* 0x000fe20000010000 */
[----:B------:R-:W-:Y:S01]  /*29e0*/  VIADD R2, R223, 0x2000 ;  /* 0x00002000df027836 */ /* 0x000fe20000000000 */
[----:B------:R-:W-:Y:S01]  /*29f0*/  PLOP3.LUT P0, PT, PT, PT, UP0, 0x80, 0x0 ;  /* 0x000000000000781c */ /* 0x000fe20003f0f008 */
[----:B------:R-:W-:Y:S01]  /*2a00*/  @!P3 IMAD.MOV.U32 R26, RZ, RZ, R20 ;  /* 0x000000ffff1ab224 */ /* 0x000fe200078e0014 */
[----:B------:R-:W-:Y:S01]  /*2a10*/  @!P3 LEA.HI.X R15, R24, R3, R13, 0x1, P2 ;  /* 0x00000003180fb211 */ /* 0x000fe200010f0c0d */
[----:B------:R-:W-:Y:S01]  /*2a20*/  IMAD.U32 R3, RZ, RZ, UR16 ;  /* 0x00000010ff037e24 */ /* 0x000fe2000f8e00ff */
[----:B------:R-:W-:-:S02]  /*2a30*/  SEL R2, R2, R223, !P0 ;  /* 0x000000df02027207 */ /* 0x000fc40004000000 */
[----:B------:R-:W2:Y:S01]  /*2a40*/  @!P4 LDC.64 R4, c[0x0][0x218] ;  /* 0x00008600ff04cb82 */ /* 0x000ea20000000a00 */
[----:B------:R-:W-:Y:S01]  /*2a50*/  @!P1 IADD3 R12, P5, R248, UR14, RZ ;  /* 0x0000000ef80c9c10 */ /* 0x000fe2000ffbe0ff */
[----:B------:R-:W-:Y:S01]  /*2a60*/  @!P3 IMAD.MOV.U32 R27, RZ, RZ, R21 ;  /* 0x000000ffff1bb224 */ /* 0x000fe200078e0015 */
[C---:B------:R-:W-:Y:S01]  /*2a70*/  ISETP.GE.AND P2, PT, R218.reuse, UR8, PT ;  /* 0x00000008da007c0c */ /* 0x040fe2000bf46270 */
[----:B------:R-:W-:Y:S01]  /*2a80*/  @!P3 IMAD R11, R11, UR22, RZ ;  /* 0x000000160b0bbc24 */ /* 0x000fe2000f8e02ff */
[----:B------:R-:W-:Y:S01]  /*2a90*/  @!P1 IADD3.X R13, R249, UR15, R3, P5, !PT ;  /* 0x0000000ff90d9c10 */ /* 0x000fe2000affe403 */
[----:B------:R-:W-:Y:S01]  /*2aa0*/  @!P4 IMAD R9, R218, UR23, R9 ;  /* 0x00000017da09cc24 */ /* 0x000fe2000f8e0209 */
[----:B------:R-:W-:Y:S01]  /*2ab0*/  LEA R242, R2, UR4, 0x1 ;  /* 0x0000000402f27c11 */ /* 0x000fe2000f8e08ff */
[----:B------:R-:W-:Y:S01]  /*2ac0*/  @!P4 IMAD.WIDE.U32 R20, R218, UR22, R20 ;  /* 0x00000016da14cc25 */ /* 0x000fe2000f8e0014 */
[----:B------:R-:W3:Y:S01]  /*2ad0*/  @!P3 LDC.64 R2, c[0x0][0x218] ;  /* 0x00008600ff02bb82 */ /* 0x000ee20000000a00 */
[----:B------:R-:W-:-:S02]  /*2ae0*/  CS2R R68, SRZ ;  /* 0x0000000000447805 */ /* 0x000fc4000001ff00 */
[----:B------:R-:W-:Y:S01]  /*2af0*/  CS2R R46, SRZ ;  /* 0x00000000002e7805 */ /* 0x000fe2000001ff00 */
[C---:B------:R-:W-:Y:S01]  /*2b00*/  @!P3 IMAD R11, R10.reuse, UR23, R11 ;  /* 0x000000170a0bbc24 */ /* 0x040fe2000f8e020b */
[----:B------:R-:W-:Y:S01]  /*2b10*/  CS2R R44, SRZ ;  /* 0x00000000002c7805 */ /* 0x000fe2000001ff00 */
[----:B------:R-:W-:Y:S01]  /*2b20*/  @!P3 IMAD.WIDE.U32 R26, R10, UR22, R26 ;  /* 0x000000160a1abc25 */ /* 0x000fe2000f8e001a */
[----:B------:R-:W-:Y:S02]  /*2b30*/  CS2R R50, SRZ ;  /* 0x0000000000327805 */ /* 0x000fe4000001ff00 */
[----:B------:R-:W-:Y:S01]  /*2b40*/  CS2R R48, SRZ ;  /* 0x0000000000307805 */ /* 0x000fe2000001ff00 */
[----:B------:R-:W-:Y:S01]  /*2b50*/  @P4 STS.128 [R224+0x10000], RZ ;  /* 0x010000ffe0004388 */ /* 0x000fe20000000c00 */
[----:B------:R-:W-:Y:S01]  /*2b60*/  @!P4 IMAD.IADD R10, R21, 0x1, R9 ;  /* 0x00000001150ac824 */ /* 0x000fe200078e0209 */
[----:B------:R-:W-:Y:S01]  /*2b70*/  SHF.R.S32.HI R9, RZ, 0x1f, R8 ;  /* 0x0000001fff097819 */ /* 0x000fe20000011408 */
[----:B------:R-:W-:Y:S01]  /*2b80*/  @!P3 IMAD.IADD R11, R27, 0x1, R11 ;  /* 0x000000011b0bb824 */ /* 0x000fe200078e020b */
[----:B------:R-:W-:Y:S01]  /*2b90*/  @P4 STS.128 [R224+0x12000], RZ ;  /* 0x012000ffe0004388 */ /* 0x000fe20000000c00 */
[C---:B------:R-:W-:Y:S01]  /*2ba0*/  IMAD.SHL.U32 R239, R8.reuse, 0x4, RZ ;  /* 0x0000000408ef7824 */ /* 0x040fe200078e00ff */
[----:B------:R-:W-:Y:S01]  /*2bb0*/  SHF.L.U64.HI R238, R8, 0x2, R9 ;  /* 0x0000000208ee7819 */ /* 0x000fe20000010209 */
[----:B------:R-:W-:Y:S01]  /*2bc0*/  USHF.L.U32 UR16, UR36, 0x4, URZ ;  /* 0x0000000424107899 */ /* 0x000fe2000800063f */
[----:B------:R-:W-:Y:S01]  /*2bd0*/  @!PT LDS RZ, [RZ] ;  /* 0x00000000fffff984 */ /* 0x000fe20000000800 */
[----:B------:R-:W-:Y:S01]  /*2be0*/  @!PT LDS RZ, [RZ] ;  /* 0x00000000fffff984 */ /* 0x000fe20000000800 */
[----:B------:R-:W-:Y:S01]  /*2bf0*/  @!PT LDS RZ, [RZ] ;  /* 0x00000000fffff984 */ /* 0x000fe20000000800 */
[----:B------:R-:W-:Y:S01]  /*2c00*/  @!P4 LDGSTS.E.BYPASS.LTC128B.128 [R224+0x10000], desc[UR6][R16.64] ;  /* 0x1000000010e0cfae */ /* 0x000fe2000b901d46 */
[----:B--2---:R-:W-:Y:S01]  /*2c10*/  @!P4 LEA R4, P5, R20, R4, 0x1 ;  /* 0x000000041404c211 */ /* 0x004fe200078a08ff */
[----:B------:R-:W-:-:S02]  /*2c20*/  USHF.L.U32 UR13, UR36, 0x3, URZ ;  /* 0x00000003240d7899 */ /* 0x000fc4000800063f */
[----:B------:R-:W-:Y:S01]  /*2c30*/  @!P4 LDGSTS.E.BYPASS.LTC128B.128 [R224+0x12000], desc[UR6][R16.64+0x80] ;  /* 0x1200008010e0cfae */ /* 0x000fe2000b901d46 */
[----:B------:R-:W-:Y:S01]  /*2c40*/  @!P4 LEA.HI.X R5, R20, R5, R10, 0x1, P5 ;  /* 0x000000051405c211 */ /* 0x000fe200028f0c0a */
[----:B------:R-:W-:Y:S01]  /*2c50*/  IMAD.MOV.U32 R234, RZ, RZ, 0x8 ;  /* 0x00000008ffea7424 */ /* 0x000fe200078e00ff */
[----:B------:R-:W-:Y:S01]  /*2c60*/  SEL R207, R207, R214, !P0 ;  /* 0x000000d6cfcf7207 */ /* 0x000fe20004000000 */
[----:B------:R-:W-:Y:S01]  /*2c70*/  @P3 STS.128 [R224+0x11000], RZ ;  /* 0x011000ffe0003388 */ /* 0x000fe20000000c00 */
[----:B------:R-:W-:Y:S01]  /*2c80*/  UIADD3 UR43, UR43, 0x40, UR46 ;  /* 0x000000402b2b7890 */ /* 0x000fe2000fffe02e */
[----:B------:R-:W-:Y:S02]  /*2c90*/  CS2R R42, SRZ ;  /* 0x00000000002a7805 */ /* 0x000fe4000001ff00 */
[----:B------:R-:W-:Y:S01]  /*2ca0*/  CS2R R40, SRZ ;  /* 0x0000000000287805 */ /* 0x000fe2000001ff00 */
[----:B------:R-:W-:Y:S01]  /*2cb0*/  @P3 STS.128 [R224+0x13000], RZ ;  /* 0x013000ffe0003388 */ /* 0x000fe20000000c00 */
[----:B------:R-:W-:-:S02]  /*2cc0*/  CS2R R38, SRZ ;  /* 0x0000000000267805 */ /* 0x000fc4000001ff00 */
[----:B------:R-:W-:Y:S02]  /*2cd0*/  CS2R R36, SRZ ;  /* 0x0000000000247805 */ /* 0x000fe4000001ff00 */
[----:B------:R-:W-:Y:S01]  /*2ce0*/  CS2R R30, SRZ ;  /* 0x00000000001e7805 */ /* 0x000fe2000001ff00 */
[----:B------:R-:W-:Y:S01]  /*2cf0*/  @!PT LDS RZ, [RZ] ;  /* 0x00000000fffff984 */ /* 0x000fe20000000800 */
[----:B------:R-:W-:Y:S01]  /*2d00*/  @!PT LDS RZ, [RZ] ;  /* 0x00000000fffff984 */ /* 0x000fe20000000800 */
[----:B------:R-:W-:Y:S01]  /*2d10*/  @!PT LDS RZ, [RZ] ;  /* 0x00000000fffff984 */ /* 0x000fe20000000800 */
[----:B------:R-:W-:Y:S01]  /*2d20*/  @!P3 LDGSTS.E.BYPASS.LTC128B.128 [R224+0x11000], desc[UR6][R14.64] ;  /* 0x110000000ee0bfae */ /* 0x000fe2000b901d46 */
[----:B------:R-:W-:Y:S02]  /*2d30*/  CS2R R28, SRZ ;  /* 0x00000000001c7805 */ /* 0x000fe4000001ff00 */
[----:B------:R-:W-:Y:S02]  /*2d40*/  CS2R R34, SRZ ;  /* 0x0000000000227805 */ /* 0x000fe4000001ff00 */
[----:B------:R-:W-:Y:S01]  /*2d50*/  CS2R R32, SRZ ;  /* 0x0000000000207805 */ /* 0x000fe2000001ff00 */
[----:B------:R2:W-:Y:S01]  /*2d60*/  @!P3 LDGSTS.E.BYPASS.LTC128B.128 [R224+0x13000], desc[UR6][R14.64+0x80] ;  /* 0x130000800ee0bfae */ /* 0x0005e2000b901d46 */
[----:B------:R-:W-:-:S02]  /*2d70*/  CS2R R24, SRZ ;  /* 0x0000000000187805 */ /* 0x000fc4000001ff00 */
[----:B------:R-:W-:Y:S01]  /*2d80*/  CS2R R22, SRZ ;  /* 0x0000000000167805 */ /* 0x000fe2000001ff00 */
[----:B------:R-:W-:Y:S01]  /*2d90*/  UIMAD UR40, UR36, 0x18, URZ ;  /* 0x00000018242878a4 */ /* 0x000fe2000f8e023f */
[----:B------:R-:W0:Y:S01]  /*2da0*/  LDGDEPBAR ;  /* 0x00000000000079af */ /* 0x000e220000000000 */
[----:B------:R-:W-:Y:S02]  /*2db0*/  USHF.L.U32 UR39, UR36, 0x5, URZ ;  /* 0x0000000524277899 */ /* 0x000fe4000800063f */
[----:B------:R-:W-:Y:S01]  /*2dc0*/  UIMAD UR38, UR36, 0x28, URZ ;  /* 0x00000028242678a4 */ /* 0x000fe2000f8e023f */
[----:B------:R-:W-:Y:S01]  /*2dd0*/  @P2 STS.128 [R224+0x8000], RZ ;  /* 0x008000ffe0002388 */ /* 0x000fe20000000c00 */
[----:B------:R-:W-:Y:S02]  /*2de0*/  UIMAD UR37, UR36, 0x30, URZ ;  /* 0x00000030242578a4 */ /* 0x000fe4000f8e023f */
[----:B------:R-:W-:Y:S01]  /*2df0*/  UIADD3 UR42, UR46, 0x40, URZ ;  /* 0x000000402e2a7890 */ /* 0x000fe2000fffe03f */
[----:B------:R-:W-:Y:S01]  /*2e00*/  @P2 STS.128 [R224+0xa000], RZ ;  /* 0x00a000ffe0002388 */ /* 0x000fe20000000c00 */
[----:B------:R-:W-:Y:S01]  /*2e10*/  ULDC UR48, c[0x0][0x2dc] ;  /* 0x0000b70000307ab9 */ /* 0x000fe20000000800 */
[----:B------:R-:W-:-:S02]  /*2e20*/  ULDC UR14, c[0x0][0x2ec] ;  /* 0x0000bb00000e7ab9 */ /* 0x000fc40000000800 */
[----:B------:R-:W-:Y:S01]  /*2e30*/  @!PT LDS RZ, [RZ] ;  /* 0x00000000fffff984 */ /* 0x000fe20000000800 */
[----:B------:R-:W-:Y:S01]  /*2e40*/  @!PT LDS RZ, [RZ] ;  /* 0x00000000fffff984 */ /* 0x000fe20000000800 */
[----:B------:R-:W-:Y:S01]  /*2e50*/  @!PT LDS RZ, [RZ] ;  /* 0x00000000fffff984 */ /* 0x000fe20000000800 */
[----:B------:R-:W-:Y:S04]  /*2e60*/  @!P2 LDGSTS.E.BYPASS.LTC128B.128 [R224+0x8000], desc[UR6][R246.64] ;  /* 0x08000000f6e0afae */ /* 0x000fe8000b901d46 */
[----:B------:R-:W-:Y:S04]  /*2e70*/  @!P2 LDGSTS.E.BYPASS.LTC128B.128 [R224+0xa000], desc[UR6][R246.64+0x80] ;  /* 0x0a000080f6e0afae */ /* 0x000fe8000b901d46 */
[----:B------:R-:W-:Y:S04]  /*2e80*/  @P1 STS.128 [R224+0x9000], RZ ;  /* 0x009000ffe0001388 */ /* 0x000fe80000000c00 */
[----:B------:R-:W-:Y:S04]  /*2e90*/  @P1 STS.128 [R224+0xb000], RZ ;  /* 0x00b000ffe0001388 */ /* 0x000fe80000000c00 */
[----:B------:R-:W-:Y:S01]  /*2ea0*/  @!PT LDS RZ, [RZ] ;  /* 0x00000000fffff984 */ /* 0x000fe20000000800 */
[----:B------:R-:W-:Y:S01]  /*2eb0*/  @!PT LDS RZ, [RZ] ;  /* 0x00000000fffff984 */ /* 0x000fe20000000800 */
[----:B------:R-:W-:Y:S01]  /*2ec0*/  @!PT LDS RZ, [RZ] ;  /* 0x00000000fffff984 */ /* 0x000fe20000000800 */
[----:B------:R-:W-:Y:S04]  /*2ed0*/  @!P1 LDGSTS.E.BYPASS.LTC128B.128 [R224+0x9000], desc[UR6][R18.64] ;  /* 0x0900000012e09fae */ /* 0x000fe8000b901d46 */
[----:B------:R-:W-:Y:S04]  /*2ee0*/  @!P1 LDGSTS.E.BYPASS.LTC128B.128 [R224+0xb000], desc[UR6][R18.64+0x80] ;  /* 0x0b00008012e09fae */ /* 0x000fe8000b901d46 */
[----:B------:R-:W-:Y:S04]  /*2ef0*/  @P2 STS [R242], RZ ;  /* 0x000000fff2002388 */ /* 0x000fe80000000800 */
[----:B------:R-:W-:Y:S04]  /*2f00*/  @P2 STS [R242+0x4], RZ ;  /* 0x000004fff2002388 */ /* 0x000fe80000000800 */
[----:B------:R-:W-:Y:S04]  /*2f10*/  @P2 STS [R242+0x8], RZ ;  /* 0x000008fff2002388 */ /* 0x000fe80000000800 */
[----:B------:R-:W-:Y:S04]  /*2f20*/  @P2 STS [R242+0xc], RZ ;  /* 0x00000cfff2002388 */ /* 0x000fe80000000800 */
[----:B------:R-:W-:Y:S04]  /*2f30*/  @P2 STS [R242+0x2000], RZ ;  /* 0x002000fff2002388 */ /* 0x000fe80000000800 */
[----:B------:R-:W-:Y:S04]  /*2f40*/  @P2 STS [R242+0x2004], RZ ;  /* 0x002004fff2002388 */ /* 0x000fe80000000800 */
[----:B------:R-:W-:Y:S04]  /*2f50*/  @P2 STS [R242+0x2008], RZ ;  /* 0x002008fff2002388 */ /* 0x000fe80000000800 */
[----:B------:R-:W-:Y:S04]  /*2f60*/  @P2 STS [R242+0x200c], RZ ;  /* 0x00200cfff2002388 */ /* 0x000fe80000000800 */
[----:B------:R-:W-:Y:S01]  /*2f70*/  @!PT LDS RZ, [RZ] ;  /* 0x00000000fffff984 */ /* 0x000fe20000000800 */
[----:B------:R-:W-:Y:S01]  /*2f80*/  @!PT LDS RZ, [RZ] ;  /* 0x00000000fffff984 */ /* 0x000fe20000000800 */
[----:B------:R-:W-:Y:S01]  /*2f90*/  @!PT LDS RZ, [RZ] ;  /* 0x00000000fffff984 */ /* 0x000fe20000000800 */
[----:B------:R-:W-:Y:S04]  /*2fa0*/  @!P2 LDGSTS.E.BYPASS.LTC128B.128 [R242], desc[UR6][R248.64] ;  /* 0x00000000f8f2afae */ /* 0x000fe8000b901d46 */
[----:B------:R-:W-:Y:S01]  /*2fb0*/  @!P2 LDGSTS.E.BYPASS.LTC128B.128 [R242+0x2000], desc[UR6][R248.64+0x80] ;  /* 0x02000080f8f2afae */ /* 0x000fe2000b901d46 */
[----:B------:R-:W-:-:S03]  /*2fc0*/  ISETP.GE.AND P2, PT, R8, UR8, PT ;  /* 0x0000000808007c0c */ /* 0x000fc6000bf46270 */
[----:B------:R-:W-:Y:S04]  /*2fd0*/  @P1 STS [R242+0x1000], RZ ;  /* 0x001000fff2001388 */ /* 0x000fe80000000800 */
        /* <DEDUP_REMOVED lines=10> */
[----:B------:R-:W-:Y:S04]  /*3080*/  @!P1 LDGSTS.E.BYPASS.LTC128B.128 [R242+0x1000], desc[UR6][R12.64] ;  /* 0x010000000cf29fae */ /* 0x000fe8000b901d46 */
[----:B------:R-:W-:Y:S01]  /*3090*/  @!P1 LDGSTS.E.BYPASS.LTC128B.128 [R242+0x3000], desc[UR6][R12.64+0x80] ;  /* 0x030000800cf29fae */ /* 0x000fe2000b901d46 */
[----:B---3--:R-:W-:-:S03]  /*30a0*/  @!P3 LEA R2, P1, R26, R2, 0x1 ;  /* 0x000000021a02b211 */ /* 0x008fc600078208ff */
[----:B------:R-:W-:Y:S01]  /*30b0*/  @P4 STS.128 [R224+0xc000], RZ ;  /* 0x00c000ffe0004388 */ /* 0x000fe20000000c00 */
[----:B------:R-:W-:Y:S02]  /*30c0*/  @!P3 LEA.HI.X R3, R26, R3, R11, 0x1, P1 ;  /* 0x000000031a03b211 */ /* 0x000fe400008f0c0b */
[----:B--2---:R-:W-:Y:S01]  /*30d0*/  IADD3 R14, P1, R239, UR10, RZ ;  /* 0x0000000aef0e7c10 */ /* 0x004fe2000ff3e0ff */
[----:B------:R-:W-:Y:S03]  /*30e0*/  @P4 STS.128 [R224+0xe000], RZ ;  /* 0x00e000ffe0004388 */ /* 0x000fe60000000c00 */
[----:B------:R-:W-:Y:S01]  /*30f0*/  IADD3.X R15, R238, UR9, RZ, P1, !PT ;  /* 0x00000009ee0f7c10 */ /* 0x000fe20008ffe4ff */
[----:B------:R-:W-:Y:S01]  /*3100*/  @!PT LDS RZ, [RZ] ;  /* 0x00000000fffff984 */ /* 0x000fe20000000800 */
[----:B------:R-:W-:Y:S01]  /*3110*/  @!PT LDS RZ, [RZ] ;  /* 0x00000000fffff984 */ /* 0x000fe20000000800 */
[----:B------:R-:W-:Y:S01]  /*3120*/  @!PT LDS RZ, [RZ] ;  /* 0x00000000fffff984 */ /* 0x000fe20000000800 */
[----:B------:R-:W-:Y:S04]  /*3130*/  @!P4 LDGSTS.E.BYPASS.LTC128B.128 [R224+0xc000], desc[UR6][R4.64] ;  /* 0x0c00000004e0cfae */ /* 0x000fe8000b901d46 */
[----:B------:R2:W-:Y:S04]  /*3140*/  @!P4 LDGSTS.E.BYPASS.LTC128B.128 [R224+0xe000], desc[UR6][R4.64+0x80] ;  /* 0x0e00008004e0cfae */ /* 0x0005e8000b901d46 */
[----:B------:R-:W-:Y:S04]  /*3150*/  @P3 STS.128 [R224+0xd000], RZ ;  /* 0x00d000ffe0003388 */ /* 0x000fe80000000c00 */
[----:B------:R-:W-:Y:S04]  /*3160*/  @P3 STS.128 [R224+0xf000], RZ ;  /* 0x00f000ffe0003388 */ /* 0x000fe80000000c00 */
[----:B------:R-:W-:Y:S01]  /*3170*/  @!PT LDS RZ, [RZ] ;  /* 0x00000000fffff984 */ /* 0x000fe20000000800 */
[----:B------:R-:W-:Y:S01]  /*3180*/  @!PT LDS RZ, [RZ] ;  /* 0x00000000fffff984 */ /* 0x000fe20000000800 */
[----:B------:R-:W-:Y:S01]  /*3190*/  @!PT LDS RZ, [RZ] ;  /* 0x00000000fffff984 */ /* 0x000fe20000000800 */
[----:B------:R-:W-:Y:S04]  /*31a0*/  @!P3 LDGSTS.E.BYPASS.LTC128B.128 [R224+0xd000], desc[UR6][R2.64] ;  /* 0x0d00000002e0bfae */ /* 0x000fe8000b901d46 */
[----:B------:R3:W-:Y:S04]  /*31b0*/  @!P3 LDGSTS.E.BYPASS.LTC128B.128 [R224+0xf000], desc[UR6][R2.64+0x80] ;  /* 0x0f00008002e0bfae */ /* 0x0007e8000b901d46 */
[----:B------:R-:W0:Y:S04]  /*31c0*/  LDGDEPBAR ;  /* 0x00000000000079af */ /* 0x000e280000000000 */
[----:B------:R4:W5:Y:S04]  /*31d0*/  @!P2 LDG.E R240, desc[UR6][R14.64] ;  /* 0x000000060ef0a981 */ /* 0x000968000c1e1900 */
[----:B------:R4:W5:Y:S01]  /*31e0*/  @!P6 LDG.E R241, desc[UR6][R14.64+0x20] ;  /* 0x000020060ef1e981 */ /* 0x000962000c1e1900 */
[CC--:B------:R-:W-:Y:S01]  /*31f0*/  LEA.HI R10, R6.reuse, R7.reuse, RZ, 0x4 ;  /* 0x00000007060a7211 */ /* 0x0c0fe200078f20ff */
[----:B------:R-:W-:Y:S01]  /*3200*/  UIADD3 UR32, UR16, 0x40, URZ ;  /* 0x0000004010207890 */ /* 0x000fe2000fffe03f */
[----:B--2---:R-:W-:Y:S01]  /*3210*/  LEA.HI R4, R6, R7, RZ, 0x3 ;  /* 0x0000000706047211 */ /* 0x004fe200078f18ff */
[----:B------:R-:W-:Y:S01]  /*3220*/  UIADD3 UR29, UR16, 0x60, URZ ;  /* 0x00000060101d7890 */ /* 0x000fe2000fffe03f */
[----:B------:R-:W-:Y:S01]  /*3230*/  LOP3.LUT R10, R10, 0xfffffff0, RZ, 0xc0, !PT ;  /* 0xfffffff00a0a7812 */ /* 0x000fe200078ec0ff */
[----:B------:R-:W-:Y:S01]  /*3240*/  UIADD3 UR24, UR16, 0x20, URZ ;  /* 0x0000002010187890 */ /* 0x000fe2000fffe03f */
[----:B------:R-:W-:Y:S01]  /*3250*/  LOP3.LUT R4, R4, 0xfffffff8, RZ, 0xc0, !PT ;  /* 0xfffffff804047812 */ /* 0x000fe200078ec0ff */
[----:B------:R-:W-:Y:S01]  /*3260*/  UIADD3 UR31, UR13, UR32, URZ ;  /* 0x000000200d1f7290 */ /* 0x000fe2000fffe03f */
[----:B------:R-:W-:Y:S01]  /*3270*/  CS2R R26, SRZ ;  /* 0x00000000001a7805 */ /* 0x000fe2000001ff00 */
[C---:B------:R-:W-:Y:S01]  /*3280*/  IMAD.IADD R6, R7.reuse, 0x1, -R10 ;  /* 0x0000000107067824 */ /* 0x040fe200078e0a0a */
[----:B------:R-:W-:Y:S01]  /*3290*/  UIADD3 UR28, UR13, UR29, URZ ;  /* 0x0000001d0d1c7290 */ /* 0x000fe2000fffe03f */
[----:B------:R-:W-:Y:S01]  /*32a0*/  IMAD.IADD R4, R7, 0x1, -R4 ;  /* 0x0000000107047824 */ /* 0x000fe200078e0a04 */
[----:B------:R-:W-:Y:S01]  /*32b0*/  UIADD3 UR23, UR13, UR24, URZ ;  /* 0x000000180d177290 */ /* 0x000fe2000fffe03f */
[----:B------:R-:W-:Y:S01]  /*32c0*/  IMAD.MOV.U32 R7, RZ, RZ, 0x20 ;  /* 0x00000020ff077424 */ /* 0x000fe200078e00ff */
[----:B------:R-:W-:Y:S01]  /*32d0*/  SHF.R.S32.HI R5, RZ, 0x1f, R6 ;  /* 0x0000001fff057819 */ /* 0x000fe20000011406 */
[----:B------:R-:W-:-:S04]  /*32e0*/  DEPBAR.LE SB0, 0x1 ;  /* 0x000080400000791a */ /* 0x000fc80000000000 */
[----:B------:R-:W-:Y:S01]  /*32f0*/  BAR.SYNC.DEFER_BLOCKING 0x0 ;  /* 0x0000000000007b1d */ /* 0x000fe20000010000 */
[----:B---3--:R-:W-:Y:S01]  /*3300*/  LEA.HI R3, R5, R6, RZ, 0x3 ;  /* 0x0000000605037211 */ /* 0x008fe200078f18ff */
[----:B------:R-:W-:Y:S01]  /*3310*/  VIADD R5, R8, 0x1 ;  /* 0x0000000108057836 */ /* 0x000fe20000000000 */
[----:B------:R-:W-:Y:S01]  /*3320*/  LOP3.LUT P3, RZ, R4, 0x2, RZ, 0xc0, !PT ;  /* 0x0000000204ff7812 */ /* 0x000fe2000786c0ff */
[----:B------:R-:W-:Y:S01]  /*3330*/  UIADD3 UR30, UR13, UR31, URZ ;  /* 0x0000001f0d1e7290 */ /* 0x000fe2000fffe03f */
[----:B------:R-:W-:Y:S01]  /*3340*/  LOP3.LUT R3, R3, 0xfffffff8, RZ, 0xc0, !PT ;  /* 0xfffffff803037812 */ /* 0x000fe200078ec0ff */
[----:B------:R-:W-:Y:S01]  /*3350*/  UIADD3 UR27, UR13, UR28, URZ ;  /* 0x0000001c0d1b7290 */ /* 0x000fe2000fffe03f */
[----:B------:R-:W-:Y:S01]  /*3360*/  SEL R7, R7, 0xffffffe0, !P3 ;  /* 0xffffffe007077807 */ /* 0x000fe20005800000 */
[----:B------:R-:W-:Y:S01]  /*3370*/  UIADD3 UR22, UR13, UR23, URZ ;  /* 0x000000170d167290 */ /* 0x000fe2000fffe03f */
[----:B------:R-:W-:Y:S01]  /*3380*/  IADD3 R236, R5, UR41, -R236 ;  /* 0x0000002905ec7c10 */ /* 0x000fe2000fffe8ec */
[----:B------:R-:W-:Y:S01]  /*3390*/  IMAD.IADD R3, R6, 0x1, -R3 ;  /* 0x0000000106037824 */ /* 0x000fe200078e0a03 */
[----:B------:R-:W-:Y:S01]  /*33a0*/  UIADD3 UR26, UR13, UR27, URZ ;  /* 0x0000001b0d1a7290 */ /* 0x000fe2000fffe03f */
[----:B------:R-:W-:Y:S01]  /*33b0*/  VIADD R5, R216, 0x2000 ;  /* 0x00002000d8057836 */ /* 0x000fe20000000000 */
[----:B------:R-:W-:Y:S01]  /*33c0*/  UIADD3 UR21, UR13, UR22, URZ ;  /* 0x000000160d157290 */ /* 0x000fe2000fffe03f */
[----:B------:R-:W-:Y:S01]  /*33d0*/  IMAD.IADD R2, R7, 0x1, R212 ;  /* 0x0000000107027824 */ /* 0x000fe200078e02d4 */
[----:B------:R-:W-:Y:S01]  /*33e0*/  R2P PR, R3, 0x6 ;  /* 0x0000000603007804 */ /* 0x000fe20000000000 */
[----:B------:R-:W-:Y:S01]  /*33f0*/  UIADD3 UR19, UR13, UR30, URZ ;  /* 0x0000001e0d137290 */ /* 0x000fe2000fffe03f */
[----:B------:R-:W-:Y:S01]  /*3400*/  LEA R3, R215, UR4, 0x1 ;  /* 0x00000004d7037c11 */ /* 0x000fe2000f8e08ff */
[----:B------:R-:W-:Y:S01]  /*3410*/  UIADD3 UR25, UR13, UR26, URZ ;  /* 0x0000001a0d197290 */ /* 0x000fe2000fffe03f */
[----:B------:R-:W-:Y:S01]  /*3420*/  SEL R208, R5, R216, !P0 ;  /* 0x000000d805d07207 */ /* 0x000fe20004000000 */
[----:B------:R-:W-:Y:S01]  /*3430*/  UIADD3 UR20, UR13, UR21, URZ ;  /* 0x000000150d147290 */ /* 0x000fe2000fffe03f */
[----:B------:R-:W-:Y:S01]  /*3440*/  SEL R206, R206, 0xffffffe0, !P1 ;  /* 0xffffffe0cece7807 */ /* 0x000fe20004800000 */
[----:B------:R-:W-:Y:S01]  /*3450*/  UIADD3 UR18, UR13, UR19, URZ ;  /* 0x000000130d127290 */ /* 0x000fe2000fffe03f */
[----:B------:R-:W-:Y:S01]  /*3460*/  SEL R205, R205, 0xffffffc0, !P2 ;  /* 0xffffffc0cdcd7807 */ /* 0x000fe20005000000 */
[----:B------:R-:W2:Y:S01]  /*3470*/  LDSM.16.M88.4 R124, [R213] ;  /* 0x00000000d57c783b */ /* 0x000ea20000000200 */
[----:B------:R-:W-:Y:S01]  /*3480*/  CS2R R20, SRZ ;  /* 0x0000000000147805 */ /* 0x000fe2000001ff00 */
[----:B------:R-:W-:Y:S01]  /*3490*/  IMAD.IADD R204, R209, 0x1, R206 ;  /* 0x00000001d1cc7824 */ /* 0x000fe200078e02ce */
[----:B------:R-:W-:Y:S01]  /*34a0*/  LEA R208, R208, UR4, 0x1 ;  /* 0x00000004d0d07c11 */ /* 0x000fe2000f8e08ff */
[----:B------:R-:W3:Y:S01]  /*34b0*/  LDSM.16.M88.4 R128, [R213+0x800] ;  /* 0x00080000d580783b */ /* 0x000ee20000000200 */
[----:B------:R-:W-:Y:S01]  /*34c0*/  LEA R207, R207, UR4, 0x1 ;  /* 0x00000004cfcf7c11 */ /* 0x000fe2000f8e08ff */
[----:B------:R-:W-:-:S02]  /*34d0*/  UIMAD UR36, UR36, 0x38, URZ ;  /* 0x00000038242478a4 */ /* 0x000fc4000f8e023f */
[----:B------:R-:W1:Y:S01]  /*34e0*/  LDSM.16.M88.4 R132, [R212] ;  /* 0x00000000d484783b */ /* 0x000e620000000200 */
[----:B------:R-:W-:Y:S02]  /*34f0*/  UIADD3 UR43, UR43, -UR41, URZ ;  /* 0x800000292b2b7290 */ /* 0x000fe4000fffe03f */
[----:B------:R-:W-:Y:S01]  /*3500*/  UIADD3 UR35, UR13, UR25, URZ ;  /* 0x000000190d237290 */ /* 0x000fe2000fffe03f */
[----:B------:R-:W1:Y:S01]  /*3510*/  LDSM.16.M88.4 R136, [R212+0x800] ;  /* 0x00080000d488783b */ /* 0x000e620000000200 */
[----:B------:R-:W-:Y:S02]  /*3520*/  UIADD3 UR34, UR13, UR20, URZ ;  /* 0x000000140d227290 */ /* 0x000fe4000fffe03f */
[----:B------:R-:W-:Y:S01]  /*3530*/  UIADD3 UR33, UR13, UR18, URZ ;  /* 0x000000120d217290 */ /* 0x000fe2000fffe03f */
[----:B------:R-:W1:Y:S04]  /*3540*/  LDSM.16.M88.4 R156, [R213+0x2000] ;  /* 0x00200000d59c783b */ /* 0x000e680000000200 */
[----:B------:R-:W1:Y:S04]  /*3550*/  LDSM.16.M88.4 R160, [R213+0x2800] ;  /* 0x00280000d5a0783b */ /* 0x000e680000000200 */
[----:B------:R-:W1:Y:S04]  /*3560*/  LDSM.16.M88.4 R164, [R212+0x2000] ;  /* 0x00200000d4a4783b */ /* 0x000e680000000200 */
[----:B------:R-:W1:Y:S04]  /*3570*/  LDSM.16.M88.4 R168, [R212+0x2800] ;  /* 0x00280000d4a8783b */ /* 0x000e680000000200 */
[----:B------:R-:W1:Y:S04]  /*3580*/  LDSM.16.M88.4 R116, [R3+0x10000] ;  /* 0x010000000374783b */ /* 0x000e680000000200 */
[----:B------:R-:W1:Y:S04]  /*3590*/  LDSM.16.M88.4 R120, [R3+0x10800] ;  /* 0x010800000378783b */ /* 0x000e680000000200 */
[----:B------:R-:W1:Y:S04]  /*35a0*/  LDSM.16.M88.4 R148, [R3+0x12000] ;  /* 0x012000000394783b */ /* 0x000e680000000200 */
[----:B------:R4:W1:Y:S04]  /*35b0*/  LDSM.16.M88.4 R152, [R3+0x12800] ;  /* 0x012800000398783b */ /* 0x0008680000000200 */
[----:B------:R-:W1:Y:S04]  /*35c0*/  LDSM.16.M88.4 R140, [R2] ;  /* 0x00000000028c783b */ /* 0x000e680000000200 */
[----:B------:R-:W1:Y:S04]  /*35d0*/  LDSM.16.M88.4 R144, [R2+0x800] ;  /* 0x000800000290783b */ /* 0x000e680000000200 */
[----:B------:R-:W1:Y:S04]  /*35e0*/  LDSM.16.M88.4 R172, [R2+0x2000] ;  /* 0x0020000002ac783b */ /* 0x000e680000000200 */
[----:B------:R2:W1:Y:S01]  /*35f0*/  LDSM.16.M88.4 R176, [R2+0x2800] ;  /* 0x0028000002b0783b */ /* 0x0004620000000200 */
[----:B----4-:R-:W-:-:S02]  /*3600*/  IMAD.IADD R3, R205, 0x1, R204 ;  /* 0x00000001cd037824 */ /* 0x010fc400078e02cc */
[----:B--23--:R-:W-:-:S07]  /*3610*/  IMAD.IADD R2, R209, 0x1, R205 ;  /* 0x00000001d1027824 */ /* 0x00cfce00078e02cd */
.L_x_76:
[----:B------:R-:W0:Y:S01]  /*3620*/  LDGDEPBAR ;  /* 0x00000000000079af */ /* 0x000e220000000000 */
[----:B------:R-:W-:Y:S01]  /*3630*/  LEA R183, R215, UR4, 0x1 ;  /* 0x00000004d7b77c11 */ /* 0x000fe2000f8e08ff */
[C---:B------:R-:W-:Y:S01]  /*3640*/  IMAD.IADD R182, R208.reuse, 0x1, R206 ;  /* 0x00000001d0b67824 */ /* 0x040fe200078e02ce */
[----:B------:R-:W-:Y:S01]  /*3650*/  USHF.L.U32 UR8, UR5, 0x6, URZ ;  /* 0x0000000605087899 */ /* 0x000fe2000800063f */
[----:B------:R-:W-:Y:S02]  /*3660*/  IMAD.IADD R181, R208, 0x1, R205 ;  /* 0x00000001d0b57824 */ /* 0x000fe400078e02cd */
[----:B-----5:R-:W-:Y:S01]  /*3670*/  FMUL.FTZ R199, R240, 1.4426950216293334961 ;  /* 0x3fb8aa3bf0c77820 */ /* 0x020fe20000410000 */
[----:B------:R-:W-:Y:S01]  /*3680*/  IMAD.U32 R185, RZ, RZ, UR45 ;  /* 0x0000002dffb97e24 */ /* 0x000fe2000f8e00ff */
[----:B------:R-:W-:Y:S01]  /*3690*/  IADD3 R180, R182, R205, RZ ;  /* 0x000000cdb6b47210 */ /* 0x000fe20007ffe0ff */
[----:B------:R-:W-:Y:S01]  /*36a0*/  UISETP.GE.AND UP0, UPT, UR8, UR43, UPT ;  /* 0x0000002b0800728c */ /* 0x000fe2000bf06270 */
[----:B------:R-:W-:Y:S01]  /*36b0*/  FSETP.NEU.FTZ.AND P1, PT, R240, -INF , PT ;  /* 0xff800000f000780b */ /* 0x000fe20003f3d000 */
[----:B------:R-:W-:Y:S01]  /*36c0*/  FMUL.FTZ R201, R241, 1.4426950216293334961 ;  /* 0x3fb8aa3bf1c97820 */ /* 0x000fe20000410000 */
[----:B------:R-:W-:Y:S02]  /*36d0*/  UISETP.GT.AND UP3, UPT, UR5, UR17, UPT ;  /* 0x000000110500728c */ /* 0x000fe4000bf64270 */
[----:B------:R-:W-:Y:S01]  /*36e0*/  UISETP.LT.AND UP0, UPT, UR42, UR41, UP0 ;  /* 0x000000292a00728c */ /* 0x000fe20008701270 */
[----:B------:R-:W-:Y:S05]  /*36f0*/  FSEL R199, R199, RZ, P1 ;  /* 0x000000ffc7c77208 */ /* 0x000fea0000800000 */
[----:B------:R-:W-:Y:S01]  /*3700*/  PLOP3.LUT P0, PT, PT, PT, UP0, 0x80, 0x0 ;  /* 0x000000000000781c */ /* 0x000fe20003f0f008 */
[----:B------:R-:W-:Y:S04]  /*3710*/  DEPBAR.LE SB0, 0x0 ;  /* 0x000080000000791a */ /* 0x000fe80000000000 */
[----:B------:R-:W-:Y:S08]  /*3720*/  BAR.SYNC.DEFER_BLOCKING 0x0 ;  /* 0x0000000000007b1d */ /* 0x000ff00000010000 */
[----:B------:R-:W-:Y:S01]  /*3730*/  @!P0 LEA R196, R185, R222, 0x6 ;  /* 0x000000deb9c48211 */ /* 0x000fe200078e30ff */
[----:B------:R-:W-:Y:S03]  /*3740*/  @!P0 VIADD R203, R236, UR8 ;  /* 0x00000008eccb8c36 */ /* 0x000fe60008000000 */
        /* <DEDUP_REMOVED lines=10> */
[----:B------:R-:W-:Y:S08]  /*37f0*/  LDSM.16.M88.4 R52, [R208] ;  /* 0x00000000d034783b */ /* 0x000ff00000000200 */
[----:B------:R-:W2:Y:S08]  /*3800*/  LDSM.16.M88.4 R56, [R183+0xc000] ;  /* 0x00c00000b738783b */ /* 0x000eb00000000200 */
[----:B------:R-:W3:Y:S08]  /*3810*/  LDSM.16.M88.4 R60, [R183+0xc800] ;  /* 0x00c80000b73c783b */ /* 0x000ef00000000200 */
[----:B------:R-:W-:Y:S08]  /*3820*/  LDSM.16.M88.4 R64, [R182] ;  /* 0x00000000b640783b */ /* 0x000ff00000000200 */
[----:B------:R-:W4:Y:S08]  /*3830*/  LDSM.16.M88.4 R100, [R213+-0x4000] ;  /* 0xffc00000d564783b */ /* 0x000f300000000200 */
[----:B------:R-:W1:Y:S01]  /*3840*/  LDSM.16.M88.4 R104, [R213+-0x3800] ;  /* 0xffc80000d568783b */ /* 0x000e620000000200 */
[C---:B--2---:R-:W-:Y:S07]  /*3850*/  HMMA.16816.F32.BF16 R4, R52.reuse, R56, RZ ;  /* 0x000000383404723c */ /* 0x044fee00000418ff */
[----:B------:R-:W-:Y:S01]  /*3860*/  LDSM.16.M88.4 R108, [R181] ;  /* 0x00000000b56c783b */ /* 0x000fe20000000200 */
[C---:B------:R-:W-:Y:S07]  /*3870*/  HMMA.16816.F32.BF16 R8, R52.reuse, R58, RZ ;  /* 0x0000003a3408723c */ /* 0x040fee00000418ff */
[----:B------:R-:W2:Y:S01]  /*3880*/  LDSM.16.M88.4 R112, [R212+-0x4000] ;  /* 0xffc00000d470783b */ /* 0x000ea20000000200 */
[C---:B---3--:R-:W-:Y:S07]  /*3890*/  HMMA.16816.F32.BF16 R12, R52.reuse, R60, RZ ;  /* 0x0000003c340c723c */ /* 0x048fee00000418ff */
[----:B------:R-:W-:Y:S01]  /*38a0*/  LDSM.16.M88.4 R56, [R180] ;  /* 0x00000000b438783b */ /* 0x000fe20000000200 */
[----:B------:R-:W-:Y:S06]  /*38b0*/  HMMA.16816.F32.BF16 R16, R52, R62, RZ ;  /* 0x0000003e3410723c */ /* 0x000fec00000418ff */
[C---:B----4-:R-:W-:Y:S01]  /*38c0*/  HMMA.16816.F32.BF16 R4, R64.reuse, R100, R4 ;  /* 0x000000644004723c */ /* 0x050fe20000041804 */
[----:B------:R-:W3:Y:S05]  /*38d0*/  LDSM.16.M88.4 R52, [R212+-0x3800] ;  /* 0xffc80000d434783b */ /* 0x000eea0000000200 */
[C---:B------:R-:W-:Y:S03]  /*38e0*/  HMMA.16816.F32.BF16 R8, R64.reuse, R102, R8 ;  /* 0x000000664008723c */ /* 0x040fe60000041808 */
[----:B------:R-:W4:Y:S03]  /*38f0*/  LDSM.16.M88.4 R60, [R211] ;  /* 0x00000000d33c783b */ /* 0x000f260000000200 */
[C---:B-1----:R-:W-:Y:S05]  /*3900*/  HMMA.16816.F32.BF16 R12, R64.reuse, R104, R12 ;  /* 0x00000068400c723c */ /* 0x042fea000004180c */
[----:B------:R-:W-:Y:S01]  /*3910*/  LDSM.16.M88.4 R100, [R208+0x2000] ;  /* 0x00200000d064783b */ /* 0x000fe20000000200 */
[----:B------:R-:W-:Y:S06]  /*3920*/  HMMA.16816.F32.BF16 R16, R64, R106, R16 ;  /* 0x0000006a4010723c */ /* 0x000fec0000041810 */
[C---:B--2---:R-:W-:Y:S01]  /*3930*/  HMMA.16816.F32.BF16 R4, R108.reuse, R112, R4 ;  /* 0x000000706c04723c */ /* 0x044fe20000041804 */
[----:B------:R-:W1:Y:S05]  /*3940*/  LDSM.16.M88.4 R64, [R211+0x800] ;  /* 0x00080000d340783b */ /* 0x000e6a0000000200 */
[C---:B------:R-:W-:Y:S03]  /*3950*/  HMMA.16816.F32.BF16 R8, R108.reuse, R114, R8 ;  /* 0x000000726c08723c */ /* 0x040fe60000041808 */
[----:B------:R-:W2:Y:S03]  /*3960*/  LDSM.16.M88.4 R104, [R183+0xe000] ;  /* 0x00e00000b768783b */ /* 0x000ea60000000200 */
[C---:B---3--:R-:W-:Y:S05]  /*3970*/  HMMA.16816.F32.BF16 R12, R108.reuse, R52, R12 ;  /* 0x000000346c0c723c */ /* 0x048fea000004180c */
[----:B------:R-:W-:Y:S01]  /*3980*/  LDSM.16.M88.4 R112, [R213+-0x2000] ;  /* 0xffe00000d570783b */ /* 0x000fe20000000200 */
[----:B------:R-:W-:Y:S07]  /*3990*/  HMMA.16816.F32.BF16 R16, R108, R54, R16 ;  /* 0x000000366c10723c */ /* 0x000fee0000041810 */
[----:B------:R-:W3:Y:S01]  /*39a0*/  LDSM.16.M88.4 R52, [R183+0xe800] ;  /* 0x00e80000b734783b */ /* 0x000ee20000000200 */
[C---:B----4-:R-:W-:Y:S07]  /*39b0*/  HMMA.16816.F32.BF16 R4, R56.reuse, R60, R4 ;  /* 0x0000003c3804723c */ /* 0x050fee0000041804 */
[----:B------:R-:W4:Y:S01]  /*39c0*/  LDSM.16.M88.4 R108, [R182+0x2000] ;  /* 0x00200000b66c783b */ /* 0x000f220000000200 */
[C---:B------:R-:W-:Y:S06]  /*39d0*/  HMMA.16816.F32.BF16 R8, R56.reuse, R62, R8 ;  /* 0x0000003e3808723c */ /* 0x040fec0000041808 */
[C---:B-1----:R-:W-:Y:S01]  /*39e0*/  HMMA.16816.F32.BF16 R12, R56.reuse, R64, R12 ;  /* 0x00000040380c723c */ /* 0x042fe2000004180c */
[----:B------:R-:W-:Y:S05]  /*39f0*/  LDSM.16.M88.4 R60, [R181+0x2000] ;  /* 0x00200000b53c783b */ /* 0x000fea0000000200 */
[----:B------:R-:W-:Y:S03]  /*3a00*/  HMMA.16816.F32.BF16 R16, R56, R66, R16 ;  /* 0x000000423810723c */ /* 0x000fe60000041810 */
[----:B------:R-:W1:Y:S03]  /*3a10*/  LDSM.16.M88.4 R56, [R213+-0x1800] ;  /* 0xffe80000d538783b */ /* 0x000e660000000200 */
[C---:B--2---:R-:W-:Y:S05]  /*3a20*/  HMMA.16816.F32.BF16 R4, R100.reuse, R104, R4 ;  /* 0x000000686404723c */ /* 0x044fea0000041804 */
[----:B------:R-:W2:Y:S01]  /*3a30*/  LDSM.16.M88.4 R64, [R212+-0x2000] ;  /* 0xffe00000d440783b */ /* 0x000ea20000000200 */
[C---:B------:R-:W-:Y:S06]  /*3a40*/  HMMA.16816.F32.BF16 R8, R100.reuse, R106, R8 ;  /* 0x0000006a6408723c */ /* 0x040fec0000041808 */
[C---:B---3--:R-:W-:Y:S01]  /*3a50*/  HMMA.16816.F32.BF16 R12, R100.reuse, R52, R12 ;  /* 0x00000034640c723c */ /* 0x048fe2000004180c */
[----:B------:R-:W-:Y:S05]  /*3a60*/  LDSM.16.M88.4 R104, [R211+0x2000] ;  /* 0x00200000d368783b */ /* 0x000fea0000000200 */
[----:B------:R-:W-:Y:S03]  /*3a70*/  HMMA.16816.F32.BF16 R16, R100, R54, R16 ;  /* 0x000000366410723c */ /* 0x000fe60000041810 */
[----:B------:R-:W3:Y:S03]  /*3a80*/  LDSM.16.M88.4 R52, [R212+-0x1800] ;  /* 0xffe80000d434783b */ /* 0x000ee60000000200 */
[C---:B----4-:R-:W-:Y:S05]  /*3a90*/  HMMA.16816.F32.BF16 R4, R108.reuse, R112, R4 ;  /* 0x000000706c04723c */ /* 0x050fea0000041804 */
[----:B------:R-:W4:Y:S01]  /*3aa0*/  LDSM.16.M88.4 R100, [R180+0x2000] ;  /* 0x00200000b464783b */ /* 0x000f220000000200 */
[C---:B------:R-:W-:Y:S06]  /*3ab0*/  HMMA.16816.F32.BF16 R8, R108.reuse, R114, R8 ;  /* 0x000000726c08723c */ /* 0x040fec0000041808 */
[C---:B-1----:R-:W-:Y:S06]  /*3ac0*/  HMMA.16816.F32.BF16 R12, R108.reuse, R56, R12 ;  /* 0x000000386c0c723c */ /* 0x042fec000004180c */
[----:B------:R-:W-:Y:S06]  /*3ad0*/  HMMA.16816.F32.BF16 R16, R108, R58, R16 ;  /* 0x0000003a6c10723c */ /* 0x000fec0000041810 */
[C---:B--2---:R-:W-:Y:S06]  /*3ae0*/  HMMA.16816.F32.BF16 R4, R60.reuse, R64, R4 ;  /* 0x000000403c04723c */ /* 0x044fec0000041804 */
[C---:B------:R-:W-:Y:S06]  /*3af0*/  HMMA.16816.F32.BF16 R8, R60.reuse, R66, R8 ;  /* 0x000000423c08723c */ /* 0x040fec0000041808 */
[C---:B---3--:R-:W-:Y:S05]  /*3b00*/  HMMA.16816.F32.BF16 R12, R60.reuse, R52, R12 ;  /* 0x000000343c0c723c */ /* 0x048fea000004180c */
[----:B------:R-:W-:Y:S01]  /*3b10*/  LEA R67, R216, UR4, 0x1 ;  /* 0x00000004d8437c11 */ /* 0x000fe2000f8e08ff */
[----:B------:R-:W-:Y:S01]  /*3b20*/  HMMA.16816.F32.BF16 R16, R60, R54, R16 ;  /* 0x000000363c10723c */ /* 0x000fe20000041810 */
[----:B------:R-:W1:Y:S04]  /*3b30*/  LDSM.16.M88.4 R52, [R211+0x2800] ;  /* 0x00280000d334783b */ /* 0x000e680000000200 */
[C---:B------:R-:W-:Y:S01]  /*3b40*/  IMAD.IADD R65, R205.reuse, 0x1, R67 ;  /* 0x00000001cd417824 */ /* 0x040fe200078e0243 */
[C---:B----4-:R-:W-:Y:S05]  /*3b50*/  HMMA.16816.F32.BF16 R4, R100.reuse, R104, R4 ;  /* 0x000000686404723c */ /* 0x050fea0000041804 */
        /* <DEDUP_REMOVED lines=17> */
[----:B------:R-:W-:Y:S01]  /*3c70*/  MUFU.EX2 R184, R184 ;  /* 0x000000b800b87308 */ /* 0x000fe20000000800 */
        /* <DEDUP_REMOVED lines=24> */
[----:B------:R-:W1:Y:S01]  /*3e00*/  MUFU.EX2 R186, R186 ;  /* 0x000000ba00ba7308 */ /* 0x000e620000000800 */
        /* <DEDUP_REMOVED lines=9> */
[--C-:B------:R-:W-:Y:S02]  /*3ea0*/  FFMA.FTZ R195, R14, UR14, -R201.reuse ;  /* 0x0000000e0ec37c23 */ /* 0x100fe400080108c9 */
[----:B------:R-:W-:Y:S02]  /*3eb0*/  @!P0 FSEL R15, R15, -INF , !P1 ;  /* 0xff8000000f0f8808 */ /* 0x000fe40004800000 */
[-C--:B------:R-:W-:Y:S03]  /*3ec0*/  @!P0 ISETP.GE.AND P1, PT, R200, R197.reuse, PT ;  /* 0x000000c5c800820c */ /* 0x080fe60003f26270 */
[----:B------:R-:W-:Y:S01]  /*3ed0*/  MUFU.EX2 R190, R190 ;  /* 0x000000be00be7308 */ /* 0x000fe20000000800 */
[----:B-1----:R-:W-:Y:S01]  /*3ee0*/  F2FP.BF16.F32.PACK_AB R180, R187, R186 ;  /* 0x000000babbb4723e */ /* 0x002fe200000010ff */
[----:B------:R-:W-:Y:S01]  /*3ef0*/  FFMA.FTZ R198, R15, UR14, -R201 ;  /* 0x0000000e0fc67c23 */ /* 0x000fe200080108c9 */
[----:B------:R-:W-:Y:S02]  /*3f00*/  @!P0 FSEL R16, R16, -INF , !P1 ;  /* 0xff80000010108808 */ /* 0x000fe40004800000 */
[----:B------:R-:W-:Y:S01]  /*3f10*/  @!P0 ISETP.GE.AND P1, PT, R202, R197, PT ;  /* 0x000000c5ca00820c */ /* 0x000fe20003f26270 */
[----:B------:R-:W-:Y:S02]  /*3f20*/  STS [R229+0x12400], R180 ;  /* 0x012400b4e5007388 */ /* 0x000fe40000000800 */
[----:B------:R-:W-:Y:S01]  /*3f30*/  FFMA.FTZ R197, R16, UR14, -R199 ;  /* 0x0000000e10c57c23 */ /* 0x000fe200080108c7 */
[----:B------:R-:W-:Y:S01]  /*3f40*/  @!P0 FSEL R17, R17, -INF , !P1 ;  /* 0xff80000011118808 */ /* 0x000fe20004800000 */
[----:B------:R-:W1:Y:S01]  /*3f50*/  MUFU.EX2 R191, R191 ;  /* 0x000000bf00bf7308 */ /* 0x000e620000000800 */
[----:B------:R-:W-:Y:S01]  /*3f60*/  @!P0 ISETP.GE.AND P1, PT, R202, R203, PT ;  /* 0x000000cbca00820c */ /* 0x000fe20003f26270 */
[----:B------:R-:W-:Y:S02]  /*3f70*/  FFMA.FTZ R203, R18, UR14, -R201 ;  /* 0x0000000e12cb7c23 */ /* 0x000fe400080108c9 */
[----:B------:R-:W-:Y:S01]  /*3f80*/  FFMA.FTZ R199, R17, UR14, -R199 ;  /* 0x0000000e11c77c23 */ /* 0x000fe200080108c7 */
[----:B------:R-:W-:Y:S02]  /*3f90*/  @!P0 FSEL R19, R19, -INF , !P1 ;  /* 0xff80000013138808 */ /* 0x000fe40004800000 */
[----:B------:R-:W-:Y:S03]  /*3fa0*/  PLOP3.LUT P1, PT, PT, PT, UP3, 0x80, 0x0 ;  /* 0x000000000000781c */ /* 0x000fe60003f2f038 */
[----:B------:R-:W-:Y:S01]  /*3fb0*/  MUFU.EX2 R200, R199 ;  /* 0x000000c700c87308 */ /* 0x000fe20000000800 */
[----:B----4-:R-:W-:Y:S01]  /*3fc0*/  F2FP.BF16.F32.PACK_AB R250, R185, R184 ;  /* 0x000000b8b9fa723e */ /* 0x010fe200000010ff */
[----:B------:R-:W-:Y:S01]  /*3fd0*/  FFMA.FTZ R201, R19, UR14, -R201 ;  /* 0x0000000e13c97c23 */ /* 0x000fe200080108c9 */
[----:B---3--:R-:W-:Y:S03]  /*3fe0*/  F2FP.BF16.F32.PACK_AB R251, R189, R188 ;  /* 0x000000bcbdfb723e */ /* 0x008fe600000010ff */
[----:B------:R3:W-:Y:S04]  /*3ff0*/  STS [R229+0x12000], R250 ;  /* 0x012000fae5007388 */ /* 0x0007e80000000800 */
[----:B------:R-:W-:Y:S01]  /*4000*/  MUFU.EX2 R193, R193 ;  /* 0x000000c100c17308 */ /* 0x000fe20000000800 */
[----:B-1----:R-:W-:Y:S01]  /*4010*/  F2FP.BF16.F32.PACK_AB R243, R191, R190 ;  /* 0x000000bebff3723e */ /* 0x002fe200000010ff */
[----:B------:R-:W-:Y:S04]  /*4020*/  STS [R233+0x12000], R251 ;  /* 0x012000fbe9007388 */ /* 0x000fe80000000800 */
[----:B------:R-:W-:Y:S04]  /*4030*/  STS [R233+0x12400], R243 ;  /* 0x012400f3e9007388 */ /* 0x000fe80000000800 */
[----:B------:R-:W1:Y:S10]  /*4040*/  MUFU.EX2 R194, R194 ;  /* 0x000000c200c27308 */ /* 0x000e740000000800 */
[----:B------:R-:W-:Y:S10]  /*4050*/  MUFU.EX2 R195, R195 ;  /* 0x000000c300c37308 */ /* 0x000ff40000000800 */
[----:B------:R-:W4:Y:S01]  /*4060*/  MUFU.EX2 R198, R198 ;  /* 0x000000c600c67308 */ /* 0x000f220000000800 */
[----:B-1----:R-:W-:Y:S05]  /*4070*/  F2FP.BF16.F32.PACK_AB R217, R194, R193 ;  /* 0x000000c1c2d9723e */ /* 0x002fea00000010ff */
[----:B------:R-:W-:Y:S04]  /*4080*/  STS [R231+0x12000], R217 ;  /* 0x012000d9e7007388 */ /* 0x000fe80000000800 */
[----:B------:R4:W-:Y:S10]  /*4090*/  MUFU.EX2 R199, R203 ;  /* 0x000000cb00c77308 */ /* 0x0009f40000000800 */
[----:B------:R-:W1:Y:S10]  /*40a0*/  MUFU.EX2 R197, R197 ;  /* 0x000000c500c57308 */ /* 0x000e740000000800 */
[----:B------:R-:W3:Y:S01]  /*40b0*/  MUFU.EX2 R202, R201 ;  /* 0x000000c900ca7308 */ /* 0x000ee20000000800 */
[----:B----4-:R-:W-:Y:S05]  /*40c0*/  F2FP.BF16.F32.PACK_AB R203, R198, R195 ;  /* 0x000000c3c6cb723e */ /* 0x010fea00000010ff */
[----:B------:R-:W-:Y:S01]  /*40d0*/  STS [R231+0x12400], R203 ;  /* 0x012400cbe7007388 */ /* 0x000fe20000000800 */
[----:B-1----:R-:W-:Y:S05]  /*40e0*/  F2FP.BF16.F32.PACK_AB R252, R200, R197 ;  /* 0x000000c5c8fc723e */ /* 0x002fea00000010ff */
[----:B------:R-:W-:Y:S01]  /*40f0*/  STS [R237+0x12000], R252 ;  /* 0x012000fced007388 */ /* 0x000fe20000000800 */
[----:B---3--:R-:W-:Y:S05]  /*4100*/  F2FP.BF16.F32.PACK_AB R250, R202, R199 ;  /* 0x000000c7cafa723e */ /* 0x008fea00000010ff */
[----:B------:R-:W-:Y:S04]  /*4110*/  STS [R237+0x12400], R250 ;  /* 0x012400faed007388 */ /* 0x000fe80000000800 */
[----:B------:R-:W1:Y:S08]  /*4120*/  LDSM.16.M88.4 R52, [R67+0x8000] ;  /* 0x008000004334783b */ /* 0x000e700000000200 */
[----:B------:R-:W3:Y:S08]  /*4130*/  LDSM.16.M88.4 R56, [R66+0x8000] ;  /* 0x008000004238783b */ /* 0x000ef00000000200 */
        /* <DEDUP_REMOVED lines=58> */
[----:B------:R-:W-:Y:S01]  /*44e0*/  FADD.FTZ R187, -R196, R10 ;  /* 0x0000000ac4bb7221 */ /* 0x000fe20000010100 */
[----:B------:R-:W-:Y:S01]  /*44f0*/  FMUL.FTZ R252, R197, R252 ;  /* 0x000000fcc5fc7220 */ /* 0x000fe20000410000 */
[----:B------:R-:W-:Y:S01]  /*4500*/  FMUL.FTZ R201, R200, R201 ;  /* 0x000000c9c8c97220 */ /* 0x000fe20000410000 */
[----:B------:R-:W-:Y:S01]  /*4510*/  F2FP.BF16.F32.PACK_AB R188, R189, R188 ;  /* 0x000000bcbdbc723e */ /* 0x000fe200000010ff */
[----:B------:R-:W-:Y:S01]  /*4520*/  FMUL.FTZ R187, R190, R187 ;  /* 0x000000bbbebb7220 */ /* 0x000fe20000410000 */
[----:B------:R-:W-:Y:S01]  /*4530*/  F2FP.BF16.F32.PACK_AB R192, R192, R185 ;  /* 0x000000b9c0c0723e */ /* 0x000fe200000010ff */
[C---:B------:R-:W-:Y:S01]  /*4540*/  FADD.FTZ R186, -R196.reuse, R11 ;  /* 0x0000000bc4ba7221 */ /* 0x040fe20000010100 */
        /* <DEDUP_REMOVED lines=9> */
[----:B------:R-:W-:Y:S01]  /*45e0*/  FMUL.FTZ R189, R202, R189 ;  /* 0x000000bdcabd7220 */ /* 0x000fe20000410000 */
[----:B------:R-:W-:Y:S06]  /*45f0*/  @!P1 BRA `(.L_x_74) ;  /* 0x0000000000549947 */ /* 0x000fec0003800000 */
[----:B------:R-:W1:Y:S01]  /*4600*/  LDC R7, c[0x0][0x240] ;  /* 0x00009000ff077b82 */ /* 0x000e620000000800 */
[----:B------:R-:W-:Y:S01]  /*4610*/  ULOP3.LUT UR8, UR5, 0x1, URZ, 0xc0, !UPT ;  /* 0x0000000105087892 */ /* 0x000fe2000f8ec03f */
[----:B------:R-:W-:Y:S03]  /*4620*/  UMOV UR15, 0xffffc000 ;  /* 0xffffc000000f7882 */ /* 0x000fe60000000000 */
        /* <DEDUP_REMOVED lines=18> */
.L_x_74:
        /* <DEDUP_REMOVED lines=84> */
.L_x_75:
        /* <DEDUP_REMOVED lines=248> */
[----:B------:R-:W-:Y:S01]  /*5c10*/  BAR.SYNC.DEFER_BLOCKING 0x0 ;  /* 0x0000000000007b1d */ /* 0x000fe20000010000 */
[----:B------:R-:W-:Y:S01]  /*5c20*/  F2FP.BF16.F32.PACK_AB R21, R21, R20 ;  /* 0x000000141515723e */ /* 0x000fe200000010ff */
[----:B------:R-:W-:Y:S01]  /*5c30*/  UISETP.NE.AND UP0, UPT, UR47, -0x1, UPT ;  /* 0xffffffff2f00788c */ /* 0x000fe2000bf05270 */
[----:B------:R-:W-:Y:S02]  /*5c40*/  F2FP.BF16.F32.PACK_AB R23, R23, R22 ;  /* 0x000000161717723e */ /* 0x000fe400000010ff */
[----:B------:R-:W-:Y:S01]  /*5c50*/  F2FP.BF16.F32.PACK_AB R33, R33, R32 ;  /* 0x000000202121723e */ /* 0x000fe200000010ff */
[----:B------:R-:W-:Y:S01]  /*5c60*/  ULDC UR5, c[0x0][0x390] ;  /* 0x0000e40000057ab9 */ /* 0x000fe20000000800 */
[----:B------:R-:W-:Y:S01]  /*5c70*/  F2FP.BF16.F32.PACK_AB R35, R35, R34 ;  /* 0x000000222323723e */ /* 0x000fe200000010ff */
        /* <DEDUP_REMOVED lines=37> */
[----:B------:R1:W-:Y:S01]  /*5ed0*/  STS [R230], R69 ;  /* 0x00000045e6007388 */ /* 0x0003e20000000800 */
[----:B------:R-:W-:Y:S01]  /*5ee0*/  F2FP.BF16.F32.PACK_AB R75, R75, R74 ;  /* 0x0000004a4b4b723e */ /* 0x000fe200000010ff */
[----:B------:R-:W-:Y:S01]  /*5ef0*/  @UP0 UIADD3 UR5, UR44, UR47, URZ ;  /* 0x0000002f2c050290 */ /* 0x000fe2000fffe03f */
[----:B------:R-:W-:Y:S01]  /*5f00*/  F2FP.BF16.F32.PACK_AB R77, R77, R76 ;  /* 0x0000004c4d4d723e */ /* 0x000fe200000010ff */
[----:B------:R1:W-:Y:S01]  /*5f10*/  STS [R230+0x400], R71 ;  /* 0x00040047e6007388 */ /* 0x0003e20000000800 */
[----:B------:R-:W-:Y:S01]  /*5f20*/  F2FP.BF16.F32.PACK_AB R79, R79, R78 ;  /* 0x0000004e4f4f723e */ /* 0x000fe200000010ff */
[----:B------:R-:W-:Y:S01]  /*5f30*/  @UP0 ULDC.64 UR8, c[0x0][0x450] ;  /* 0x0001140000080ab9 */ /* 0x000fe20000000a00 */
[----:B------:R-:W-:Y:S01]  /*5f40*/  F2FP.BF16.F32.PACK_AB R85, R85, R84 ;  /* 0x000000545555723e */ /* 0x000fe200000010ff */
[----:B------:R1:W-:Y:S01]  /*5f50*/  STS [R232], R81 ;  /* 0x00000051e8007388 */ /* 0x0003e20000000800 */
[----:B------:R-:W-:Y:S01]  /*5f60*/  F2FP.BF16.F32.PACK_AB R87, R87, R86 ;  /* 0x000000565757723e */ /* 0x000fe200000010ff */
[----:B------:R-:W-:Y:S01]  /*5f70*/  @UP0 UIMAD.WIDE.U32 UR10, UR5, UR8, URZ ;  /* 0x00000008050a02a5 */ /* 0x000fe2000f8e003f */
[----:B------:R-:W-:Y:S01]  /*5f80*/  F2FP.BF16.F32.PACK_AB R97, R97, R96 ;  /* 0x000000606161723e */ /* 0x000fe200000010ff */
[----:B------:R1:W-:Y:S01]  /*5f90*/  STS [R232+0x400], R83 ;  /* 0x00040053e8007388 */ /* 0x0003e20000000800 */
[----:B------:R-:W-:Y:S01]  /*5fa0*/  F2FP.BF16.F32.PACK_AB R99, R99, R98 ;  /* 0x000000626363723e */ /* 0x000fe200000010ff */
[----:B------:R-:W-:Y:S01]  /*5fb0*/  @UP0 UIMAD UR5, UR5, UR9, URZ ;  /* 0x00000009050502a4 */ /* 0x000fe2000f8e023f */
[----:B------:R-:W-:Y:S01]  /*5fc0*/  F2FP.BF16.F32.PACK_AB R89, R89, R88 ;  /* 0x000000585959723e */ /* 0x000fe200000010ff */
[----:B------:R1:W-:Y:S01]  /*5fd0*/  STS [R230+0x1000], R73 ;  /* 0x00100049e6007388 */ /* 0x0003e20000000800 */
[----:B------:R-:W-:Y:S01]  /*5fe0*/  F2FP.BF16.F32.PACK_AB R91, R91, R90 ;  /* 0x0000005a5b5b723e */ /* 0x000fe200000010ff */
[----:B------:R-:W-:Y:S01]  /*5ff0*/  @UP0 UIADD3 UR18, UR11, UR5, URZ ;  /* 0x000000050b120290 */ /* 0x000fe2000fffe03f */
[----:B------:R-:W-:Y:S01]  /*6000*/  F2FP.BF16.F32.PACK_AB R93, R93, R92 ;  /* 0x0000005c5d5d723e */ /* 0x000fe200000010ff */
[----:B------:R1:W-:Y:S01]  /*6010*/  STS [R230+0x1400], R75 ;  /* 0x0014004be6007388 */ /* 0x0003e20000000800 */
[----:B------:R-:W-:Y:S01]  /*6020*/  F2FP.BF16.F32.PACK_AB R95, R95, R94 ;  /* 0x0000005e5f5f723e */ /* 0x000fe200000010ff */
[----:B------:R-:W-:Y:S01]  /*6030*/  @UP0 UMOV UR17, UR10 ;  /* 0x0000000a00110c82 */ /* 0x000fe20008000000 */
[----:B------:R-:W-:Y:S01]  /*6040*/  F2FP.BF16.F32.PACK_AB R25, R25, R24 ;  /* 0x000000181919723e */ /* 0x000fe200000010ff */
[----:B------:R1:W-:Y:S01]  /*6050*/  STS [R232+0x1000], R77 ;  /* 0x0010004de8007388 */ /* 0x0003e20000000800 */
[----:B------:R-:W-:-:S02]  /*6060*/  F2FP.BF16.F32.PACK_AB R27, R27, R26 ;  /* 0x0000001a1b1b723e */ /* 0x000fc400000010ff */
[----:B------:R-:W-:Y:S01]  /*6070*/  F2FP.BF16.F32.PACK_AB R29, R29, R28 ;  /* 0x0000001c1d1d723e */ /* 0x000fe200000010ff */
[----:B------:R1:W-:Y:S01]  /*6080*/  STS [R232+0x1400], R79 ;  /* 0x0014004fe8007388 */ /* 0x0003e20000000800 */
[----:B------:R-:W-:Y:S02]  /*6090*/  F2FP.BF16.F32.PACK_AB R31, R31, R30 ;  /* 0x0000001e1f1f723e */ /* 0x000fe400000010ff */
[----:B------:R-:W-:Y:S01]  /*60a0*/  F2FP.BF16.F32.PACK_AB R37, R37, R36 ;  /* 0x000000242525723e */ /* 0x000fe200000010ff */
[----:B------:R1:W-:Y:S01]  /*60b0*/  STS [R230+0x2000], R85 ;  /* 0x00200055e6007388 */ /* 0x0003e20000000800 */
[----:B------:R-:W-:Y:S02]  /*60c0*/  F2FP.BF16.F32.PACK_AB R39, R39, R38 ;  /* 0x000000262727723e */ /* 0x000fe400000010ff */
[----:B------:R-:W-:Y:S01]  /*60d0*/  F2FP.BF16.F32.PACK_AB R49, R49, R48 ;  /* 0x000000303131723e */ /* 0x000fe200000010ff */
[----:B------:R1:W-:Y:S01]  /*60e0*/  STS [R230+0x2400], R87 ;  /* 0x00240057e6007388 */ /* 0x0003e20000000800 */
[----:B------:R-:W-:-:S02]  /*60f0*/  F2FP.BF16.F32.PACK_AB R51, R51, R50 ;  /* 0x000000323333723e */ /* 0x000fc400000010ff */
[----:B------:R-:W-:Y:S01]  /*6100*/  F2FP.BF16.F32.PACK_AB R41, R41, R40 ;  /* 0x000000282929723e */ /* 0x000fe200000010ff */
[----:B------:R1:W-:Y:S01]  /*6110*/  STS [R232+0x2000], R97 ;  /* 0x00200061e8007388 */ /* 0x0003e20000000800 */
[----:B------:R-:W-:Y:S02]  /*6120*/  F2FP.BF16.F32.PACK_AB R43, R43, R42 ;  /* 0x0000002a2b2b723e */ /* 0x000fe400000010ff */
[----:B------:R-:W-:Y:S01]  /*6130*/  PLOP3.LUT P0, PT, PT, PT, UP0, 0x80, 0x0 ;  /* 0x000000000000781c */ /* 0x000fe20003f0f008 */
[----:B------:R1:W-:Y:S04]  /*6140*/  STS [R232+0x2400], R99 ;  /* 0x00240063e8007388 */ /* 0x0003e80000000800 */
        /* <DEDUP_REMOVED lines=17> */
[----:B------:R1:W-:Y:S01]  /*6260*/  STS [R230+0x7400], R43 ;  /* 0x0074002be6007388 */ /* 0x0003e20000000800 */
[----:B------:R-:W-:Y:S05]  /*6270*/  @P0 BRA `(.L_x_77) ;  /* 0x0000000000340947 */ /* 0x000fea0003800000 */
[----:B------:R-:W-:Y:S01]  /*6280*/  USHF.R.S32.HI UR5, URZ, 0x1f, UR44 ;  /* 0x0000001f3f057899 */ /* 0x000fe2000801142c */
[----:B------:R-:W-:Y:S01]  /*6290*/  ULDC.64 UR8, c[0x0][0x450] ;  /* 0x0001140000087ab9 */ /* 0x000fe20000000a00 */
[----:B------:R-:W-:Y:S02]  /*62a0*/  USHF.R.S32.HI UR14, URZ, 0x1f, UR49 ;  /* 0x0000001f3f0e7899 */ /* 0x000fe40008011431 */
[----:B------:R-:W-:Y:S02]  /*62b0*/  UIMAD UR5, UR5, UR8, URZ ;  /* 0x00000008050572a4 */ /* 0x000fe4000f8e023f */
[----:B------:R-:W-:Y:S02]  /*62c0*/  UIMAD.WIDE.U32 UR10, UR44, UR8, URZ ;  /* 0x000000082c0a72a5 */ /* 0x000fe4000f8e003f */
[----:B------:R-:W-:Y:S01]  /*62d0*/  UIMAD UR5, UR44, UR9, UR5 ;  /* 0x000000092c0572a4 */ /* 0x000fe2000f8e0205 */
[----:B------:R-:W-:-:S03]  /*62e0*/  ULDC.64 UR12, c[0x0][0x438] ;  /* 0x00010e00000c7ab9 */ /* 0x000fc60000000a00 */
[----:B------:R-:W-:Y:S02]  /*62f0*/  UIADD3 UR11, UR11, UR5, URZ ;  /* 0x000000050b0b7290 */ /* 0x000fe4000fffe03f */
[----:B------:R-:W-:Y:S02]  /*6300*/  UIMAD UR5, UR14, UR12, URZ ;  /* 0x0000000c0e0572a4 */ /* 0x000fe4000f8e023f */
[----:B------:R-:W-:Y:S02]  /*6310*/  UIMAD.WIDE.U32 UR10, UR49, UR12, UR10 ;  /* 0x0000000c310a72a5 */ /* 0x000fe4000f8e000a */
[----:B------:R-:W-:-:S04]  /*6320*/  UIMAD UR5, UR49, UR13, UR5 ;  /* 0x0000000d310572a4 */ /* 0x000fc8000f8e0205 */
[----:B------:R-:W-:Y:S01]  /*6330*/  UIADD3 UR18, UR11, UR5, URZ ;  /* 0x000000050b127290 */ /* 0x000fe2000fffe03f */
[----:B------:R-:W-:-:S11]  /*6340*/  UMOV UR17, UR10 ;  /* 0x0000000a00117c82 */ /* 0x000fd60008000000 */
.L_x_77:
[----:B------:R-:W-:Y:S01]  /*6350*/  @UP0 UIADD3 UR5, UR44, UR47, URZ ;  /* 0x0000002f2c050290 */ /* 0x000fe2000fffe03f */
[----:B------:R-:W-:Y:S01]  /*6360*/  F2FP.BF16.F32.PACK_AB R45, R45, R44 ;  /* 0x0000002c2d2d723e */ /* 0x000fe200000010ff */
[----:B------:R-:W-:Y:S01]  /*6370*/  @UP0 ULDC.64 UR10, c[0x0][0x458] ;  /* 0x00011600000a0ab9 */ /* 0x000fe20000000a00 */
[----:B------:R-:W-:Y:S01]  /*6380*/  F2FP.BF16.F32.PACK_AB R47, R47, R46 ;  /* 0x0000002e2f2f723e */ /* 0x000fe200000010ff */
[----:B------:R-:W-:Y:S02]  /*6390*/  @UP0 UIMAD.WIDE.U32 UR12, UR5, UR10, URZ ;  /* 0x0000000a050c02a5 */ /* 0x000fe4000f8e003f */
[----:B------:R-:W-:-:S04]  /*63a0*/  @UP0 UIMAD UR5, UR5, UR11, URZ ;  /* 0x0000000b050502a4 */ /* 0x000fc8000f8e023f */
[----:B------:R-:W-:Y:S01]  /*63b0*/  @UP0 UIADD3 UR16, UR13, UR5, URZ ;  /* 0x000000050d100290 */ /* 0x000fe2000fffe03f */
[----:B------:R-:W-:Y:S11]  /*63c0*/  @P0 BRA `(.L_x_78) ;  /* 0x0000000000300947 */ /* 0x000ff60003800000 */
        /* <DEDUP_REMOVED lines=11> */
[----:B------:R-:W-:-:S12]  /*6480*/  UIADD3 UR16, UR13, UR5, URZ ;  /* 0x000000050d107290 */ /* 0x000fd8000fffe03f */
.L_x_78:
[----:B------:R2:W-:Y:S01]  /*6490*/  STS [R232+0x7000], R45 ;  /* 0x0070002de8007388 */ /* 0x0005e20000000800 */
[----:B------:R-:W-:Y:S01]  /*64a0*/  USHF.R.S32.HI UR5, URZ, 0x1f, UR46 ;  /* 0x0000001f3f057899 */ /* 0x000fe2000801142e */
[--C-:B-1----:R-:W-:Y:S01]  /*64b0*/  SHF.R.S32.HI R31, RZ, 0x1f, R220.reuse ;  /* 0x0000001fff1f7819 */ /* 0x102fe200000114dc */
[----:B------:R-:W-:Y:S01]  /*64c0*/  IMAD.U32 R3, RZ, RZ, UR8 ;  /* 0x00000008ff037e24 */ /* 0x000fe2000f8e00ff */
[----:B------:R2:W-:Y:S01]  /*64d0*/  STS [R232+0x7400], R47 ;  /* 0x0074002fe8007388 */ /* 0x0005e20000000800 */
[----:B------:R-:W-:Y:S01]  /*64e0*/  UIMAD UR13, UR5, UR8, URZ ;  /* 0x00000008050d72a4 */ /* 0x000fe2000f8e023f */
[----:B------:R-:W-:Y:S01]  /*64f0*/  IMAD.MOV.U32 R30, RZ, RZ, R220 ;  /* 0x000000ffff1e7224 */ /* 0x000fe200078e00dc */
[----:B------:R-:W-:Y:S01]  /*6500*/  UIMAD UR41, UR45, -0x40, UR41 ;  /* 0xffffffc02d2978a4 */ /* 0x000fe2000f8e0229 */
[----:B------:R-:W-:Y:S01]  /*6510*/  BAR.SYNC.DEFER_BLOCKING 0x0 ;  /* 0x0000000000007b1d */ /* 0x000fe20000010000 */
[----:B------:R-:W-:Y:S01]  /*6520*/  UIMAD UR13, UR46, UR9, UR13 ;  /* 0x000000092e0d72a4 */ /* 0x000fe2000f8e020d */
[----:B------:R-:W-:Y:S01]  /*6530*/  IMAD.WIDE.U32 R4, R3, UR46, R30 ;  /* 0x0000002e03047c25 */ /* 0x000fe2000f8e001e */
[----:B------:R-:W-:Y:S01]  /*6540*/  USHF.R.S32.HI UR19, URZ, 0x1f, UR59 ;  /* 0x0000001f3f137899 */ /* 0x000fe2000801143b */
[----:B------:R-:W-:-:S02]  /*6550*/  IADD3 R2, R218, 0x20, RZ ;  /* 0x00000020da027810 */ /* 0x000fc40007ffe0ff */
[----:B------:R-:W-:Y:S01]  /*6560*/  ULDC.64 UR14, c[0x0][0x468] ;  /* 0x00011a00000e7ab9 */ /* 0x000fe20000000a00 */
[----:B------:R-:W-:Y:S01]  /*6570*/  IMAD.U32 R3, RZ, RZ, UR13 ;  /* 0x0000000dff037e24 */ /* 0x000fe2000f8e00ff */
[----:B------:R-:W-:Y:S01]  /*6580*/  IADD3 R4, P0, R4, UR17, RZ ;  /* 0x0000001104047c10 */ /* 0x000fe2000ff1e0ff */
[----:B------:R-:W-:Y:S01]  /*6590*/  UIMAD UR13, UR19, UR14, URZ ;  /* 0x0000000e130d72a4 */ /* 0x000fe2000f8e023f */
[----:B------:R-:W-:Y:S01]  /*65a0*/  ISETP.GE.AND P2, PT, R218, UR41, PT ;  /* 0x00000029da007c0c */ /* 0x000fe2000bf46270 */
[----:B------:R-:W-:Y:S01]  /*65b0*/  IMAD.U32 R32, RZ, RZ, UR14 ;  /* 0x0000000eff207e24 */ /* 0x000fe2000f8e00ff */
[----:B------:R-:W-:Y:S01]  /*65c0*/  IADD3.X R5, R5, UR18, R3, P0, !PT ;  /* 0x0000001205057c10 */ /* 0x000fe200087fe403 */
[----:B------:R-:W-:Y:S01]  /*65d0*/  UIMAD UR15, UR59, UR15, UR13 ;  /* 0x0000000f3b0f72a4 */ /* 0x000fe2000f8e020d */
[----:B------:R-:W-:Y:S01]  /*65e0*/  BSSY B0, `(.L_x_79) ;  /* 0x0000016000007945 */ /* 0x000fe20003800000 */
[----:B------:R-:W-:Y:S01]  /*65f0*/  ISETP.GE.AND P1, PT, R2, UR41, PT ;  /* 0x0000002902007c0c */ /* 0x000fe2000bf26270 */
[----:B------:R-:W-:Y:S01]  /*6600*/  IMAD.WIDE.U32 R32, R32, UR59, R4 ;  /* 0x0000003b20207c25 */ /* 0x000fe2000f8e0004 */
[----:B------:R-:W-:-:S04]  /*6610*/  SHF.R.S32.HI R2, RZ, 0x1f, R218 ;  /* 0x0000001fff027819 */ /* 0x000fc800000114da */
[----:B------:R-:W-:Y:S01]  /*6620*/  IADD3 R29, R33, UR15, RZ ;  /* 0x0000000f211d7c10 */ /* 0x000fe2000fffe0ff */
[----:B------:R2:W1:Y:S04]  /*6630*/  LDS.128 R24, [R224+0xd000] ;  /* 0x00d00000e0187984 */ /* 0x0004680000000c00 */
[----:B------:R2:W3:Y:S04]  /*6640*/  LDS.128 R20, [R224+0xf000] ;  /* 0x00f00000e0147984 */ /* 0x0004e80000000c00 */
[----:B------:R2:W4:Y:S04]  /*6650*/  LDS.128 R16, [R224+0x11000] ;  /* 0x01100000e0107984 */ /* 0x0005280000000c00 */
[----:B------:R2:W1:Y:S01]  /*6660*/  LDS.128 R12, [R224+0x13000] ;  /* 0x01300000e00c7984 */ /* 0x0004620000000c00 */
[----:B------:R-:W-:Y:S05]  /*6670*/  @P2 BRA `(.L_x_80) ;  /* 0x0000000000302947 */ /* 0x000fea0003800000 */
[----:B------:R-:W2:Y:S01]  /*6680*/  LDS.128 R4, [R224+0xc000] ;  /* 0x00c00000e0047984 */ /* 0x000ea20000000c00 */
[----:B------:R-:W-:Y:S01]  /*6690*/  MOV R28, R32 ;  /* 0x00000020001c7202 */ /* 0x000fe20000000f00 */
[----:B------:R-:W-:Y:S01]  /*66a0*/  IMAD R3, R2, UR8, RZ ;  /* 0x0000000802037c24 */ /* 0x000fe2000f8e02ff */
[----:B------:R-:W-:Y:S01]  /*66b0*/  ULDC.64 UR14, c[0x0][0x3f0] ;  /* 0x0000fc00000e7ab9 */ /* 0x000fe20000000a00 */
[----:B------:R-:W3:Y:S02]  /*66c0*/  LDS.128 R8, [R224+0xe000] ;  /* 0x00e00000e0087984 */ /* 0x000ee40000000c00 */
[----:B------:R-:W-:-:S04]  /*66d0*/  IMAD.WIDE.U32 R34, R218, UR8, R28 ;  /* 0x00000008da227c25 */ /* 0x000fc8000f8e001c */
[----:B------:R-:W-:Y:S01]  /*66e0*/  IMAD R3, R218, UR9, R3 ;  /* 0x00000009da037c24 */ /* 0x000fe2000f8e0203 */
[----:B------:R-:W-:-:S04]  /*66f0*/  LEA R36, P0, R34, UR14, 0x1 ;  /* 0x0000000e22247c11 */ /* 0x000fc8000f8008ff */
[----:B------:R-:W-:-:S04]  /*6700*/  IADD3 R3, R3, R35, RZ ;  /* 0x0000002303037210 */ /* 0x000fc80007ffe0ff */
[----:B------:R-:W-:-:S05]  /*6710*/  LEA.HI.X R37, R34, UR15, R3, 0x1, P0 ;  /* 0x0000000f22257c11 */ /* 0x000fca00080f0c03 */
[----:B--2---:R2:W-:Y:S04]  /*6720*/  STG.E.128 desc[UR6][R36.64], R4 ;  /* 0x0000000424007986 */ /* 0x0045e8000c101d06 */
[----:B---3--:R2:W-:Y:S02]  /*6730*/  STG.E.128 desc[UR6][R36.64+0x80], R8 ;  /* 0x0000800824007986 */ /* 0x0085e4000c101d06 */
.L_x_80:
[----:B------:R-:W-:Y:S05]  /*6740*/  BSYNC B0 ;  /* 0x0000000000007941 */ /* 0x000fea0003800000 */
.L_x_79:
[----:B------:R-:W-:Y:S04]  /*6750*/  BSSY B0, `(.L_x_81) ;  /* 0x000000e000007945 */ /* 0x000fe80003800000 */
[----:B------:R-:W-:Y:S05]  /*6760*/  @P1 BRA `(.L_x_82) ;  /* 0x0000000000301947 */ /* 0x000fea0003800000 */
[----:B--2---:R-:W-:Y:S01]  /*6770*/  IADD3 R4, P0, R218, 0x20, RZ ;  /* 0x00000020da047810 */ /* 0x004fe20007f1e0ff */
[----:B------:R-:W-:Y:S01]  /*6780*/  ULDC.64 UR14, c[0x0][0x3f0] ;  /* 0x0000fc00000e7ab9 */ /* 0x000fe20000000a00 */
[----:B------:R-:W-:Y:S02]  /*6790*/  MOV R28, R32 ;  /* 0x00000020001c7202 */ /* 0x000fe40000000f00 */
[----:B------:R-:W-:-:S03]  /*67a0*/  IADD3.X R3, RZ, R2, RZ, P0, !PT ;  /* 0x00000002ff037210 */ /* 0x000fc600007fe4ff */
[----:B------:R-:W-:-:S04]  /*67b0*/  IMAD.WIDE.U32 R6, R4, UR8, R28 ;  /* 0x0000000804067c25 */ /* 0x000fc8000f8e001c */
[----:B------:R-:W-:-:S04]  /*67c0*/  IMAD R3, R3, UR8, RZ ;  /* 0x0000000803037c24 */ /* 0x000fc8000f8e02ff */
[----:B------:R-:W-:Y:S01]  /*67d0*/  IMAD R3, R4, UR9, R3 ;  /* 0x0000000904037c24 */ /* 0x000fe2000f8e0203 */
[----:B------:R-:W-:-:S04]  /*67e0*/  LEA R4, P0, R6, UR14, 0x1 ;  /* 0x0000000e06047c11 */ /* 0x000fc8000f8008ff */
[----:B------:R-:W-:-:S04]  /*67f0*/  IADD3 R3, R3, R7, RZ ;  /* 0x0000000703037210 */ /* 0x000fc80007ffe0ff */
[----:B------:R-:W-:-:S05]  /*6800*/  LEA.HI.X R5, R6, UR15, R3, 0x1, P0 ;  /* 0x0000000f06057c11 */ /* 0x000fca00080f0c03 */
[----:B-1----:R1:W-:Y:S04]  /*6810*/  STG.E.128 desc[UR6][R4.64], R24 ;  /* 0x0000001804007986 */ /* 0x0023e8000c101d06 */
[----:B---3--:R1:W-:Y:S02]  /*6820*/  STG.E.128 desc[UR6][R4.64+0x80], R20 ;  /* 0x0000801404007986 */ /* 0x0083e4000c101d06 */
.L_x_82:
[----:B------:R-:W-:Y:S05]  /*6830*/  BSYNC B0 ;  /* 0x0000000000007941 */ /* 0x000fea0003800000 */
.L_x_81:
[----:B--2---:R2:W2:Y:S01]  /*6840*/  LDS.128 R8, [R224+0x10000] ;  /* 0x01000000e0087984 */ /* 0x0044a20000000c00 */
[----:B------:R-:W-:Y:S01]  /*6850*/  UIMAD UR5, UR5, UR10, URZ ;  /* 0x0000000a050572a4 */ /* 0x000fe2000f8e023f */
[----:B------:R-:W-:Y:S01]  /*6860*/  IMAD.U32 R3, RZ, RZ, UR10 ;  /* 0x0000000aff037e24 */ /* 0x000fe2000f8e00ff */
[----:B------:R-:W-:Y:S01]  /*6870*/  USHF.R.S32.HI UR13, URZ, 0x1f, UR59 ;  /* 0x0000001f3f0d7899 */ /* 0x000fe2000801143b */
[----:B-1----:R1:W1:Y:S01]  /*6880*/  LDS.128 R4, [R224+0x12000] ;  /* 0x01200000e0047984 */ /* 0x0022620000000c00 */
[----:B------:R-:W-:Y:S01]  /*6890*/  UIMAD UR5, UR46, UR11, UR5 ;  /* 0x0000000b2e0572a4 */ /* 0x000fe2000f8e0205 */
[----:B------:R-:W-:Y:S01]  /*68a0*/  IMAD.WIDE.U32 R30, R3, UR46, R30 ;  /* 0x0000002e031e7c25 */ /* 0x000fe2000f8e001e */
[----:B------:R-:W-:Y:S01]  /*68b0*/  ULDC.64 UR8, c[0x0][0x470] ;  /* 0x00011c0000087ab9 */ /* 0x000fe20000000a00 */
[----:B------:R-:W-:Y:S03]  /*68c0*/  BSSY B0, `(.L_x_83) ;  /* 0x0000014000007945 */ /* 0x000fe60003800000 */
[----:B------:R-:W-:Y:S01]  /*68d0*/  IMAD.U32 R3, RZ, RZ, UR5 ;  /* 0x00000005ff037e24 */ /* 0x000fe2000f8e00ff */
[----:B---3--:R-:W-:Y:S01]  /*68e0*/  IADD3 R22, P0, R30, UR12, RZ ;  /* 0x0000000c1e167c10 */ /* 0x008fe2000ff1e0ff */
[----:B------:R-:W-:-:S03]  /*68f0*/  UIMAD UR5, UR13, UR8, URZ ;  /* 0x000000080d0572a4 */ /* 0x000fc6000f8e023f */
[----:B------:R-:W-:Y:S01]  /*6900*/  IADD3.X R23, R31, UR16, R3, P0, !PT ;  /* 0x000000101f177c10 */ /* 0x000fe200087fe403 */
[----:B------:R-:W-:Y:S01]  /*6910*/  UIMAD UR9, UR59, UR9, UR5 ;  /* 0x000000093b0972a4 */ /* 0x000fe2000f8e0205 */
[----:B------:R-:W-:-:S05]  /*6920*/  MOV R3, UR8 ;  /* 0x0000000800037c02 */ /* 0x000fca0008000f00 */
        /* <DEDUP_REMOVED lines=11> */
[----:B--2---:R3:W-:Y:S04]  /*69e0*/  STG.E.128 desc[UR6][R26.64], R8 ;  /* 0x000000081a007986 */ /* 0x0047e8000c101d06 */
[----:B-1----:R3:W-:Y:S02]  /*69f0*/  STG.E.128 desc[UR6][R26.64+0x80], R4 ;  /* 0x000080041a007986 */ /* 0x0027e4000c101d06 */
.L_x_84:
[----:B------:R-:W-:Y:S05]  /*6a00*/  BSYNC B0 ;  /* 0x0000000000007941 */ /* 0x000fea0003800000 */
.L_x_83:
[----:B------:R-:W-:Y:S05]  /*6a10*/  @P1 BRA `(.L_x_73) ;  /* 0x0000000000301947 */ /* 0x000fea0003800000 */
[----:B------:R-:W-:Y:S01]  /*6a20*/  IADD3 R3, P0, R218, 0x20, RZ ;  /* 0x00000020da037810 */ /* 0x000fe20007f1e0ff */
[----:B------:R-:W-:Y:S01]  /*6a30*/  ULDC.64 UR8, c[0x0][0x3f8] ;  /* 0x0000fe0000087ab9 */ /* 0x000fe20000000a00 */
[----:B------:R-:W-:Y:S02]  /*6a40*/  MOV R20, R22 ;  /* 0x0000001600147202 */ /* 0x000fe40000000f00 */
[----:B------:R-:W-:-:S03]  /*6a50*/  IADD3.X R2, RZ, R2, RZ, P0, !PT ;  /* 0x00000002ff027210 */ /* 0x000fc600007fe4ff */
[----:B-1-3--:R-:W-:-:S04]  /*6a60*/  IMAD.WIDE.U32 R4, R3, UR10, R20 ;  /* 0x0000000a03047c25 */ /* 0x00afc8000f8e0014 */
[----:B------:R-:W-:Y:S01]  /*6a70*/  IMAD R2, R2, UR10, RZ ;  /* 0x0000000a02027c24 */ /* 0x000fe2000f8e02ff */
[----:B------:R-:W-:-:S03]  /*6a80*/  LEA R6, P0, R4, UR8, 0x1 ;  /* 0x0000000804067c11 */ /* 0x000fc6000f8008ff */
[----:B------:R-:W-:-:S05]  /*6a90*/  IMAD R2, R3, UR11, R2 ;  /* 0x0000000b03027c24 */ /* 0x000fca000f8e0202 */
[----:B------:R-:W-:-:S04]  /*6aa0*/  IADD3 R2, R2, R5, RZ ;  /* 0x0000000502027210 */ /* 0x000fc80007ffe0ff */
[----:B------:R-:W-:-:S05]  /*6ab0*/  LEA.HI.X R7, R4, UR9, R2, 0x1, P0 ;  /* 0x0000000904077c11 */ /* 0x000fca00080f0c02 */
[----:B----4-:R1:W-:Y:S04]  /*6ac0*/  STG.E.128 desc[UR6][R6.64], R16 ;  /* 0x0000001006007986 */ /* 0x0103e8000c101d06 */
[----:B------:R1:W-:Y:S02]  /*6ad0*/  STG.E.128 desc[UR6][R6.64+0x80], R12 ;  /* 0x0000800c06007986 */ /* 0x0003e4000c101d06 */
.L_x_73:
[----:B------:R-:W-:Y:S05]  /*6ae0*/  BSYNC B1 ;  /* 0x0000000000017941 */ /* 0x000fea0003800000 */
.L_x_59:
[----:B------:R-:W-:Y:S01]  /*6af0*/  R2UR UR8, R219 ;  /* 0x00000000db0872ca */ /* 0x000fe200000e0000 */
[----:B------:R-:W-:Y:S02]  /*6b00*/  ULDC UR5, c[0x0][0xc] ;  /* 0x0000030000057ab9 */ /* 0x000fe40000000800 */
[----:B------:R-:W-:-:S10]  /*6b10*/  UIADD3 UR45, UR5, UR45, URZ ;  /* 0x0000002d052d7290 */ /* 0x000fd4000fffe03f */
[----:B------:R-:W-:-:S06]  /*6b20*/  UISETP.GE.AND UP0, UPT, UR45, UR8, UPT ;  /* 0x000000082d00728c */ /* 0x000fcc000bf06270 */
[----:B------:R-:W-:-:S13]  /*6b30*/  PLOP3.LUT P0, PT, PT, PT, UP0, 0x80, 0x0 ;  /* 0x000000000000781c */ /* 0x000fda0003f0f008 */
[----:B------:R-:W-:Y:S05]  /*6b40*/  @P0 BRA `(.L_x_85) ;  /* 0x0000000000040947 */ /* 0x000fea0003800000 */
[----:B------:R-:W-:Y:S05]  /*6b50*/  BRA `(.L_x_86) ;  /* 0xffffff9c00687947 */ /* 0x000fea000383ffff */
.L_x_85:
[----:B------:R-:W-:Y:S05]  /*6b60*/  EXIT ;  /* 0x000000000000794d */ /* 0x000fea0003800000 */
.L_x_87:
        /* <DEDUP_REMOVED lines=9> */
.L_x_1068:


//--------------------- .text._ZN5flash44flash_bwd_dq_dk_dv_loop_seqk_parallel_kernelI23Flash_bwd_kernel_traitsILi128ELi64ELi64ELi8ELi4ELi2ELi2ELb1ELb0EN7cutlass10bfloat16_tE19Flash_kernel_traitsILi128ELi64ELi64ELi8ES3_EELb0ELb1ELb0ELb1ELb0ELb0ELb0EEEvNS_16Flash_bwd_paramsE --------------------------
	.section	.text._ZN5flash44flash_bwd_dq_dk_dv_loop_seqk_parallel_kernelI23Flash_bwd_kernel_traitsILi128ELi64ELi64ELi8ELi4ELi2ELi2ELb1ELb0EN7cutlass10bfloat16_tE19Flash_kernel_traitsILi128ELi64ELi64ELi8ES3_EELb0ELb1ELb0ELb1ELb0ELb0ELb0EEEvNS_16Flash_bwd_paramsE,"ax",@progbits
	.align	128
        .global         _ZN5flash44flash_bwd_dq_dk_dv_loop_seqk_parallel_kernelI23Flash_bwd_kernel_traitsILi128ELi64ELi64ELi8ELi4ELi2ELi2ELb1ELb0EN7cutlass10bfloat16_tE19Flash_kernel_traitsILi128ELi64ELi64ELi8ES3_EELb0ELb1ELb0ELb1ELb0ELb0ELb0EEEvNS_16Flash_bwd_paramsE
        .type           _ZN5flash44flash_bwd_dq_dk_dv_loop_seqk_parallel_kernelI23Flash_bwd_kernel_traitsILi128ELi64ELi64ELi8ELi4ELi2ELi2ELb1ELb0EN7cutlass10bfloat16_tE19Flash_kernel_traitsILi128ELi64ELi64ELi8ES3_EELb0ELb1ELb0ELb1ELb0ELb0ELb0EEEvNS_16Flash_bwd_paramsE,@function
        .size           _ZN5flash44flash_bwd_dq_dk_dv_loop_seqk_parallel_kernelI23Flash_bwd_kernel_traitsILi128ELi64ELi64ELi8ELi4ELi2ELi2ELb1ELb0EN7cutlass10bfloat16_tE19Flash_kernel_traitsILi128ELi64ELi64ELi8ES3_EELb0ELb1ELb0ELb1ELb0ELb0ELb0EEEvNS_16Flash_bwd_paramsE,(.L_x_1069 - _ZN5flash44flash_bwd_dq_dk_dv_loop_seqk_parallel_kernelI23Flash_bwd_kernel_traitsILi128ELi64ELi64ELi8ELi4ELi2ELi2ELb1ELb0EN7cutlass10bfloat16_tE19Flash_kernel_traitsILi128ELi64ELi64ELi8ES3_EELb0ELb1ELb0ELb1ELb0ELb0ELb0EEEvNS_16Flash_bwd_paramsE)
        .other          _ZN5flash44flash_bwd_dq_dk_dv_loop_seqk_parallel_kernelI23Flash_bwd_kernel_traitsILi128ELi64ELi64ELi8ELi4ELi2ELi2ELb1ELb0EN7cutlass10bfloat16_tE19Flash_kernel_traitsILi128ELi64ELi64ELi8ES3_EELb0ELb1ELb0ELb1ELb0ELb0ELb0EEEvNS_16Flash_bwd_paramsE,@"STO_CUDA_ENTRY STV_DEFAULT"
_ZN5flash44flash_bwd_dq_dk_dv_loop_seqk_parallel_kernelI23Flash_bwd_kernel_traitsILi128ELi64ELi64ELi8ELi4ELi2ELi2ELb1ELb0EN7cutlass10bfloat16_tE19Flash_kernel_traitsILi128ELi64ELi64ELi8ES3_EELb0ELb1ELb0ELb1ELb0ELb0ELb0EEEvNS_16Flash_bwd_paramsE:
.text._ZN5flash44flash_bwd_dq_dk_dv_loop_seqk_parallel_kernelI23Flash_bwd_kernel_traitsILi128ELi64ELi64ELi8ELi4ELi2ELi2ELb1ELb0EN7cutlass10bfloat16_tE19Flash_kernel_traitsILi128ELi64ELi64ELi8ES3_EELb0ELb1ELb0ELb1ELb0ELb0ELb0EEEvNS_16Flash_bwd_paramsE:
        /* <DEDUP_REMOVED lines=13> */
[----:B------:R-:W-:Y:S01]  /*00d0*/  UMOV UR5, 0x400 ;  /* 0x0000040000057882 */ /* 0x000fe20000000000 */
[----:B------:R-:W-:Y:S01]  /*00e0*/  IMAD.MOV.U32 R201, RZ, RZ, 0x40 ;  /* 0x00000040ffc97424 */ /* 0x000fe200078e00ff */
[----:B------:R-:W-:Y:S01]  /*00f0*/  UMOV UR61, 0xffffc000 ;  /* 0xffffc000003d7882 */ /* 0x000fe20000000000 */
[----:B------:R-:W-:-:S04]  /*0100*/  IMAD.MOV.U32 R230, RZ, RZ, -0x10 ;  /* 0xfffffff0ffe67424 */ /* 0x000fc800078e00ff */
        /* <DEDUP_REMOVED lines=8> */
[----:B------:R-:W-:Y:S02]  /*0190*/  LEA.HI R20, R18, R17, RZ, 0x3 ;  /* 0x0000001112147211 */ /* 0x000fe400078f18ff */
[--C-:B------:R-:W-:Y:S01]  /*01a0*/  SHF.R.S32.HI R4, RZ, 0x5, R16.reuse ;  /* 0x00000005ff047819 */ /* 0x100fe20000011410 */
[----:B----4-:R-:W-:Y:S01]  /*01b0*/  USHF.R.S32.HI UR6, URZ, 0x1f, UR49 ;  /* 0x0000001f3f067899 */ /* 0x010fe20008011431 */
[----:B------:R-:W-:Y:S02]  /*01c0*/  SHF.R.S32.HI R0, RZ, 0x1f, R16 ;  /* 0x0000001fff007819 */ /* 0x000fe40000011410 */
[-C--:B------:R-:W-:Y:S02]  /*01d0*/  LEA.HI R3, R16, R4.reuse, RZ, 0x1 ;  /* 0x0000000410037211 */ /* 0x080fe400078f08ff */
[----:B------:R-:W-:-:S02]  /*01e0*/  LEA.HI R0, R0, R4, RZ, 0x2 ;  /* 0x0000000400007211 */ /* 0x000fc400078f10ff */
[-C--:B------:R-:W-:Y:S02]  /*01f0*/  LEA.HI R19, R18, R17.reuse, RZ, 0x2 ;  /* 0x0000001112137211 */ /* 0x080fe400078f10ff */
[----:B------:R-:W-:Y:S02]  /*0200*/  LOP3.LUT R2, R0, 0xfffffffc, RZ, 0xc0, !PT ;  /* 0xfffffffc00027812 */ /* 0x000fe400078ec0ff */
[----:B------:R-:W-:Y:S02]  /*0210*/  LOP3.LUT R0, R3, 0xfffffffe, RZ, 0xc0, !PT ;  /* 0xfffffffe03007812 */ /* 0x000fe400078ec0ff */
[----:B------:R-:W-:Y:S01]  /*0220*/  LEA.HI R3, R18, R17, RZ, 0x4 ;  /* 0x0000001112037211 */ /* 0x000fe200078f20ff */
[C---:B------:R-:W-:Y:S01]  /*0230*/  IMAD.IADD R15, R4.reuse, 0x1, -R2 ;  /* 0x00000001040f7824 */ /* 0x040fe200078e0a02 */
[----:B------:R-:W-:Y:S01]  /*0240*/  SHF.R.S32.HI R9, RZ, 0x2, R19 ;  /* 0x00000002ff097819 */ /* 0x000fe20000011413 */
[----:B------:R-:W-:Y:S01]  /*0250*/  IMAD.IADD R210, R4, 0x1, -R0 ;  /* 0x0000000104d27824 */ /* 0x000fe200078e0a00 */
[----:B------:R-:W-:-:S02]  /*0260*/  SHF.R.S32.HI R5, RZ, 0x4, R3 ;  /* 0x00000004ff057819 */ /* 0x000fc40000011403 */
[----:B------:R-:W-:Y:S02]  /*0270*/  LOP3.LUT R0, R20, 0xfffffff8, RZ, 0xc0, !PT ;  /* 0xfffffff814007812 */ /* 0x000fe400078ec0ff */
[----:B------:R-:W-:Y:S02]  /*0280*/  SHF.R.S32.HI R2, RZ, 0x1f, R19 ;  /* 0x0000001fff027819 */ /* 0x000fe40000011413 */
[----:B------:R-:W-:Y:S01]  /*0290*/  SHF.R.S32.HI R243, RZ, 0x3, R20 ;  /* 0x00000003fff37819 */ /* 0x000fe20000011414 */
[----:B------:R-:W-:Y:S01]  /*02a0*/  IMAD.IADD R0, R17, 0x1, -R0 ;  /* 0x0000000111007824 */ /* 0x000fe200078e0a00 */
[C---:B------:R-:W-:Y:S02]  /*02b0*/  LOP3.LUT R7, R3.reuse, 0xfffffff0, RZ, 0xc0, !PT ;  /* 0xfffffff003077812 */ /* 0x040fe400078ec0ff */
[----:B------:R-:W-:Y:S01]  /*02c0*/  LEA.HI R3, R3, R5, RZ, 0x1 ;  /* 0x0000000503037211 */ /* 0x000fe200078f08ff */
[----:B------:R-:W-:Y:S01]  /*02d0*/  IMAD.SHL.U32 R4, R243, 0x40, RZ ;  /* 0x00000040f3047824 */ /* 0x000fe200078e00ff */
[----:B------:R-:W-:Y:S01]  /*02e0*/  LEA.HI R2, R2, R9, RZ, 0x3 ;  /* 0x0000000902027211 */ /* 0x000fe200078f18ff */
[----:B------:R-:W-:Y:S01]  /*02f0*/  IMAD.SHL.U32 R226, R0, 0x8, RZ ;  /* 0x0000000800e27824 */ /* 0x000fe200078e00ff */
[----:B------:R-:W-:-:S02]  /*0300*/  LOP3.LUT R6, R3, 0xfffffffe, RZ, 0xc0, !PT ;  /* 0xfffffffe03067812 */ /* 0x000fc400078ec0ff */
[----:B------:R-:W-:Y:S01]  /*0310*/  LOP3.LUT R3, R2, 0xfffffff8, RZ, 0xc0, !PT ;  /* 0xfffffff802037812 */ /* 0x000fe200078ec0ff */
[----:B------:R-:W-:Y:S01]  /*0320*/  VIADD R233, R226, 0x40 ;  /* 0x00000040e2e97836 */ /* 0x000fe20000000000 */
[----:B------:R-:W-:Y:S01]  /*0330*/  LOP3.LUT R2, R4, 0x1c0, RZ, 0xc0, !PT ;  /* 0x000001c004027812 */ /* 0x000fe200078ec0ff */
[----:B------:R-:W-:Y:S01]  /*0340*/  IMAD.IADD R4, R17, 0x1, -R7 ;  /* 0x0000000111047824 */ /* 0x000fe200078e0a07 */
[----:B------:R-:W-:Y:S01]  /*0350*/  LOP3.LUT P4, RZ, R0, 0x2, RZ, 0xc0, !PT ;  /* 0x0000000200ff7812 */ /* 0x000fe2000788c0ff */
[----:B------:R-:W-:Y:S01]  /*0360*/  IMAD.IADD R9, R9, 0x1, -R3 ;  /* 0x0000000109097824 */ /* 0x000fe200078e0a03 */
[----:B------:R-:W-:Y:S01]  /*0370*/  LOP3.LUT R3, R2, 0x38, R226, 0xf8, !PT ;  /* 0x0000003802037812 */ /* 0x000fe200078ef8e2 */
[----:B------:R-:W-:Y:S01]  /*0380*/  IMAD.IADD R11, R5, 0x1, -R6 ;  /* 0x00000001050b7824 */ /* 0x000fe200078e0a06 */
[C---:B------:R-:W-:Y:S01]  /*0390*/  LOP3.LUT P3, RZ, R0.reuse, 0x4, RZ, 0xc0, !PT ;  /* 0x0000000400ff7812 */ /* 0x040fe2000786c0ff */
[----:B------:R-:W-:Y:S01]  /*03a0*/  IMAD.SHL.U32 R0, R0, 0x40, RZ ;  /* 0x0000004000007824 */ /* 0x000fe200078e00ff */
[----:B------:R-:W-:-:S02]  /*03b0*/  SHF.R.U32.HI R2, RZ, 0x3, R2 ;  /* 0x00000003ff027819 */ /* 0x000fc40000011602 */
[----:B------:R-:W-:Y:S02]  /*03c0*/  LEA.HI R10, R18, R17, RZ, 0x7 ;  /* 0x00000011120a7211 */ /* 0x000fe400078f38ff */
[----:B------:R-:W-:Y:S01]  /*03d0*/  LOP3.LUT R12, R3, R2, RZ, 0x3c, !PT ;  /* 0x00000002030c7212 */ /* 0x000fe200078e3cff */
[----:B------:R-:W-:Y:S01]  /*03e0*/  IMAD.SHL.U32 R2, R210, 0x10, RZ ;  /* 0x00000010d2027824 */ /* 0x000fe200078e00ff */
[----:B------:R-:W-:Y:S02]  /*03f0*/  SHF.R.S32.HI R3, RZ, 0x1f, R4 ;  /* 0x0000001fff037819 */ /* 0x000fe40000011404 */
[----:B------:R-:W-:Y:S02]  /*0400*/  LOP3.LUT R0, R0, 0x1c0, RZ, 0xc0, !PT ;  /* 0x000001c000007812 */ /* 0x000fe400078ec0ff */
[----:B------:R-:W-:Y:S02]  /*0410*/  SHF.R.S32.HI R10, RZ, 0x7, R10 ;  /* 0x00000007ff0a7819 */ /* 0x000fe4000001140a */
[----:B------:R-:W-:Y:S01]  /*0420*/  LEA.HI R13, R3, R4, RZ, 0x3 ;  /* 0x00000004030d7211 */ /* 0x000fe200078f18ff */
[----:B------:R-:W-:Y:S01]  /*0430*/  IMAD.SHL.U32 R3, R11, 0x200, RZ ;  /* 0x000002000b037824 */ /* 0x000fe200078e00ff */
[----:B------:R-:W-:-:S02]  /*0440*/  LOP3.LUT R5, R0, 0x8, R20, 0xf8, !PT ;  /* 0x0000000800057812 */ /* 0x000fc400078ef814 */
[----:B------:R-:W-:Y:S02]  /*0450*/  SHF.R.U32.HI R202, RZ, 0x3, R0 ;  /* 0x00000003ffca7819 */ /* 0x000fe40000011600 */
[----:B------:R-:W-:Y:S01]  /*0460*/  LOP3.LUT R7, R0, 0x10, R2, 0xf8, !PT ;  /* 0x0000001000077812 */ /* 0x000fe200078ef802 */
[----:B------:R-:W-:Y:S01]  /*0470*/  IMAD R2, R10, 0x800, R3 ;  /* 0x000008000a027824 */ /* 0x000fe200078e0203 */
[----:B------:R-:W-:Y:S02]  /*0480*/  LOP3.LUT R0, R5, R202, RZ, 0x3c, !PT ;  /* 0x000000ca05007212 */ /* 0x000fe400078e3cff */
[----:B------:R-:W-:Y:S02]  /*0490*/  LOP3.LUT R6, R13, 0xfffffff8, RZ, 0xc0, !PT ;  /* 0xfffffff80d067812 */ /* 0x000fe400078ec0ff */
[----:B------:R-:W-:Y:S01]  /*04a0*/  LOP3.LUT R8, R9, 0x1, RZ, 0xc0, !PT ;  /* 0x0000000109087812 */ /* 0x000fe200078ec0ff */
[----:B------:R-:W-:Y:S01]  /*04b0*/  IMAD.IADD R215, R2, 0x1, R0 ;  /* 0x0000000102d77824 */ /* 0x000fe200078e0200 */
[----:B------:R-:W-:Y:S01]  /*04c0*/  LEA.HI R0, R18, R17, RZ, 0x6 ;  /* 0x0000001112007211 */ /* 0x000fe200078f30ff */
[----:B------:R-:W-:Y:S01]  /*04d0*/  IMAD.IADD R14, R4, 0x1, -R6 ;  /* 0x00000001040e7824 */ /* 0x000fe200078e0a06 */
[----:B------:R-:W-:Y:S01]  /*04e0*/  LOP3.LUT R4, R7, 0x8, R20, 0xf8, !PT ;  /* 0x0000000807047812 */ /* 0x000fe200078ef814 */
[----:B------:R-:W-:Y:S01]  /*04f0*/  IMAD.SHL.U32 R6, R11, 0x20, RZ ;  /* 0x000000200b067824 */ /* 0x000fe200078e00ff */
[----:B------:R-:W-:Y:S01]  /*0500*/  SHF.R.S32.HI R0, RZ, 0x6, R0 ;  /* 0x00000006ff007819 */ /* 0x000fe20000011400 */
[----:B------:R-:W-:Y:S01]  /*0510*/  IMAD.SHL.U32 R7, R14, 0x40, RZ ;  /* 0x000000400e077824 */ /* 0x000fe200078e00ff */
[----:B------:R-:W-:-:S02]  /*0520*/  LOP3.LUT R202, R3, R4, R202, 0xf6, !PT ;  /* 0x0000000403ca7212 */ /* 0x000fc400078ef6ca */
[----:B------:R-:W-:Y:S01]  /*0530*/  LOP3.LUT R2, R16, 0xffffffe0, RZ, 0xc0, !PT ;  /* 0xffffffe010027812 */ /* 0x000fe200078ec0ff */
[C---:B------:R-:W-:Y:S01]  /*0540*/  IMAD R249, R0.reuse, 0x200, R12 ;  /* 0x0000020000f97824 */ /* 0x040fe200078e020c */
[----:B------:R-:W-:Y:S01]  /*0550*/  LOP3.LUT R4, R19, 0x7ffffffc, RZ, 0xc0, !PT ;  /* 0x7ffffffc13047812 */ /* 0x000fe200078ec0ff */
[----:B------:R-:W-:Y:S01]  /*0560*/  IMAD.SHL.U32 R3, R0, 0x8, RZ ;  /* 0x0000000800037824 */ /* 0x000fe200078e00ff */
[----:B------:R-:W-:Y:S01]  /*0570*/  ISETP.NE.U32.AND P0, PT, R8, 0x1, PT ;  /* 0x000000010800780c */ /* 0x000fe20003f05070 */
[----:B------:R-:W-:Y:S01]  /*0580*/  IMAD.SHL.U32 R0, R9, 0x40, RZ ;  /* 0x0000004009007824 */ /* 0x000fe200078e00ff */
[----:B------:R-:W-:Y:S01]  /*0590*/  SEL R201, R201, 0xffffffc0, !P3 ;  /* 0xffffffc0c9c97807 */ /* 0x000fe20005800000 */
[----:B------:R-:W-:Y:S01]  /*05a0*/  IMAD.IADD R251, R17, 0x1, -R2 ;  /* 0x0000000111fb7824 */ /* 0x000fe200078e0a02 */
[----:B------:R-:W-:Y:S01]  /*05b0*/  LOP3.LUT R3, R3, 0x18, RZ, 0xc0, !PT ;  /* 0x0000001803037812 */ /* 0x000fe200078ec0ff */
[----:B------:R-:W-:Y:S01]  /*05c0*/  IMAD.SHL.U32 R2, R10, 0x20, RZ ;  /* 0x000000200a027824 */ /* 0x000fe200078e00ff */
[----:B------:R-:W-:Y:S01]  /*05d0*/  LOP3.LUT R0, R0, 0x1c0, RZ, 0xc0, !PT ;  /* 0x000001c000007812 */ /* 0x000fe200078ec0ff */
[----:B------:R-:W-:Y:S01]  /*05e0*/  IMAD.IADD R4, R17, 0x1, -R4 ;  /* 0x0000000111047824 */ /* 0x000fe200078e0a04 */
[----:B------:R-:W-:-:S02]  /*05f0*/  R2P PR, R9, 0x6 ;  /* 0x0000000609007804 */ /* 0x000fc40000000000 */
[----:B------:R-:W-:Y:S01]  /*0600*/  LOP3.LUT R245, R2, 0x6, R245, 0xf8, !PT ;  /* 0x0000000602f57812 */ /* 0x000fe200078ef8f5 */
[----:B------:R-:W-:Y:S01]  /*0610*/  IMAD.SHL.U32 R4, R4, 0x2, RZ ;  /* 0x0000000204047824 */ /* 0x000fe200078e00ff */
[----:B------:R-:W-:Y:S02]  /*0620*/  LOP3.LUT R5, R0, 0x20, R2, 0xf8, !PT ;  /* 0x0000002000057812 */ /* 0x000fe400078ef802 */
[----:B------:R-:W-:Y:S01]  /*0630*/  SHF.R.U32.HI R2, RZ, 0x3, R0 ;  /* 0x00000003ff027819 */ /* 0x000fe20000011600 */
[----:B------:R-:W-:Y:S01]  /*0640*/  IMAD R8, R15, 0x400, R4 ;  /* 0x000004000f087824 */ /* 0x000fe200078e0204 */
[----:B------:R-:W-:Y:S01]  /*0650*/  LOP3.LUT R9, R3, 0x20, R6, 0xf8, !PT ;  /* 0x0000002003097812 */ /* 0x000fe200078ef806 */
[----:B------:R-:W-:Y:S01]  /*0660*/  IMAD R4, R210, 0x400, R4 ;  /* 0x00000400d2047824 */ /* 0x000fe200078e0204 */
[----:B------:R-:W-:Y:S02]  /*0670*/  LOP3.LUT R6, R5, R2, RZ, 0x3c, !PT ;  /* 0x0000000205067212 */ /* 0x000fe400078e3cff */
[----:B------:R-:W-:Y:S01]  /*0680*/  LOP3.LUT R5, R2, R0, R3, 0x1e, !PT ;  /* 0x0000000002057212 */ /* 0x000fe200078e1e03 */
[----:B------:R-:W-:Y:S01]  /*0690*/  IMAD.SHL.U32 R0, R11, 0x8, RZ ;  /* 0x000000080b007824 */ /* 0x000fe200078e00ff */
[----:B------:R-:W-:Y:S01]  /*06a0*/  LOP3.LUT R3, R7, 0x1c0, RZ, 0xc0, !PT ;  /* 0x000001c007037812 */ /* 0x000fe200078ec0ff */
[----:B------:R-:W-:Y:S01]  /*06b0*/  IMAD.IADD R8, R8, 0x1, R6 ;  /* 0x0000000108087824 */ /* 0x000fe200078e0206 */
[----:B------:R-:W-:Y:S01]  /*06c0*/  SHF.R.S32.HI R7, RZ, 0x1f, R251 ;  /* 0x0000001fff077819 */ /* 0x000fe200000114fb */
[----:B------:R-:W-:Y:S01]  /*06d0*/  IMAD.IADD R246, R4, 0x1, R5 ;  /* 0x0000000104f67824 */ /* 0x000fe200078e0205 */
[----:B------:R-:W-:Y:S01]  /*06e0*/  LOP3.LUT R6, R3, 0x8, R0, 0xf8, !PT ;  /* 0x0000000803067812 */ /* 0x000fe200078ef800 */
[----:B------:R-:W-:Y:S01]  /*06f0*/  IMAD.SHL.U32 R4, R13, 0x40, RZ ;  /* 0x000000400d047824 */ /* 0x000fe200078e00ff */
[----:B------:R-:W-:-:S02]  /*0700*/  LEA.HI R0, R7, R251, RZ, 0x2 ;  /* 0x000000fb07007211 */ /* 0x000fc400078f10ff */
[--C-:B------:R-:W-:Y:S02]  /*0710*/  SHF.R.U32.HI R2, RZ, 0x3, R3.reuse ;  /* 0x00000003ff027819 */ /* 0x100fe40000011603 */
[----:B------:R-:W-:Y:S02]  /*0720*/  SHF.R.S32.HI R5, RZ, 0x2, R0 ;  /* 0x00000002ff057819 */ /* 0x000fe40000011400 */
[----:B------:R-:W-:Y:S02]  /*0730*/  LOP3.LUT R0, R4, 0xfffffe00, RZ, 0xc0, !PT ;  /* 0xfffffe0004007812 */ /* 0x000fe400078ec0ff */
[----:B------:R-:W-:Y:S01]  /*0740*/  LOP3.LUT R3, R2, R9, R3, 0x1e, !PT ;  /* 0x0000000902037212 */ /* 0x000fe200078e1e03 */
[C---:B------:R-:W-:Y:S01]  /*0750*/  IMAD R248, R15.reuse, 0x10, R5 ;  /* 0x000000100ff87824 */ /* 0x040fe200078e0205 */
[----:B------:R-:W-:Y:S01]  /*0760*/  LOP3.LUT R2, R6, R2, RZ, 0x3c, !PT ;  /* 0x0000000206027212 */ /* 0x000fe200078e3cff */
[--C-:B------:R-:W-:Y:S01]  /*0770*/  IMAD R4, R15, 0x400, R0.reuse ;  /* 0x000004000f047824 */ /* 0x100fe200078e0200 */
[----:B------:R-:W-:Y:S01]  /*0780*/  LOP3.LUT R214, R3, R0, RZ, 0xfc, !PT ;  /* 0x0000000003d67212 */ /* 0x000fe200078efcff */
[----:B------:R-:W-:Y:S01]  /*0790*/  IMAD R210, R210, 0x400, R0 ;  /* 0x00000400d2d27824 */ /* 0x000fe200078e0200 */
[----:B------:R-:W-:Y:S01]  /*07a0*/  LEA R231, R8, UR4, 0x1 ;  /* 0x0000000408e77c11 */ /* 0x000fe2000f8e08ff */
[----:B------:R-:W-:Y:S01]  /*07b0*/  IMAD.U32 R0, RZ, RZ, UR5 ;  /* 0x00000005ff007e24 */ /* 0x000fe2000f8e00ff */
[----:B------:R-:W-:Y:S01]  /*07c0*/  USHF.L.U32 UR5, UR49, 0x7, URZ ;  /* 0x0000000731057899 */ /* 0x000fe2000800063f */
[----:B------:R-:W-:Y:S01]  /*07d0*/  IMAD.IADD R213, R4, 0x1, R2 ;  /* 0x0000000104d57824 */ /* 0x000fe200078e0202 */
[----:B------:R-:W-:Y:S01]  /*07e0*/  SEL R230, R230, 0x10, !P0 ;  /* 0x00000010e6e67807 */ /* 0x000fe20004000000 */
[----:B------:R-:W-:Y:S01]  /*07f0*/  IMAD.IADD R210, R2, 0x1, R210 ;  /* 0x0000000102d27824 */ /* 0x000fe200078e02d2 */
[----:B------:R-:W-:Y:S01]  /*0800*/  LEA R202, R202, UR4, 0x1 ;  /* 0x00000004caca7c11 */ /* 0x000fe2000f8e08ff */
[----:B------:R-:W-:-:S02]  /*0810*/  IMAD.MOV.U32 R2, RZ, RZ, 0x20 ;  /* 0x00000020ff027424 */ /* 0x000fc400078e00ff */
[----:B------:R-:W-:Y:S01]  /*0820*/  IMAD.U32 R3, RZ, RZ, UR5 ;  /* 0x00000005ff037e24 */ /* 0x000fe2000f8e00ff */
[----:B------:R-:W-:Y:S01]  /*0830*/  UIADD3 UR5, UR4, 0x10000, URZ ;  /* 0x0001000004057890 */ /* 0x000fe2000fffe03f */
[----:B------:R-:W-:Y:S01]  /*0840*/  IMAD.U32 R0, RZ, RZ, UR6 ;  /* 0x00000006ff007e24 */ /* 0x000fe2000f8e00ff */
[----:B------:R-:W-:Y:S01]  /*0850*/  UIADD3 UR6, UR4, 0xc000, URZ ;  /* 0x0000c00004067890 */ /* 0x000fe2000fffe03f */
[----:B------:R-:W-:Y:S01]  /*0860*/  IMAD.U32 R0, RZ, RZ, UR7 ;  /* 0x00000007ff007e24 */ /* 0x000fe2000f8e00ff */
[----:B------:R-:W-:Y:S01]  /*0870*/  SEL R2, R2, 0xffffffe0, !P4 ;  /* 0xffffffe002027807 */ /* 0x000fe20006000000 */
[----:B------:R-:W-:Y:S01]  /*0880*/  VIADD R229, R231, 0x20 ;  /* 0x00000020e7e57836 */ /* 0x000fe20000000000 */
[----:B------:R-:W-:Y:S01]  /*0890*/  LEA R0, R215, UR5, 0x1 ;  /* 0x00000005d7007c11 */ /* 0x000fe2000f8e08ff */
[C---:B------:R-:W-:Y:S01]  /*08a0*/  @P1 VIADD R229, R231.reuse, 0xffffffe0 ;  /* 0xffffffe0e7e51836 */ /* 0x040fe20000000000 */
[----:B------:R-:W-:Y:S01]  /*08b0*/  LEA R246, R246, UR6, 0x1 ;  /* 0x00000006f6f67c11 */ /* 0x000fe2000f8e08ff */
[----:B------:R-:W-:Y:S01]  /*08c0*/  IMAD.IADD R232, R231, 0x1, R230 ;  /* 0x00000001e7e87824 */ /* 0x000fe200078e02e6 */
[----:B------:R-:W-:Y:S01]  /*08d0*/  IADD3 R207, R2, -0x4000, R0 ;  /* 0xffffc00002cf7810 */ /* 0x000fe20007ffe000 */
        /* <DEDUP_REMOVED lines=9> */
.L_x_134:
        /* <DEDUP_REMOVED lines=13> */
[----:B------:R-:W-:Y:S02]  /*0a40*/  @UP4 UIADD3 UR10, UP1, UR16, UR10, URZ ;  /* 0x0000000a100a4290 */ /* 0x000fe4000ff3e03f */
[----:B------:R-:W-:Y:S02]  /*0a50*/  UIADD3 UR15, UP2, UR16, UR12, URZ ;  /* 0x0000000c100f7290 */ /* 0x000fe4000ff5e03f */
[----:B------:R-:W-:Y:S01]  /*0a60*/  @UP3 UIADD3.X UR9, UR5, UR9, URZ, UP0, !UPT ;  /* 0x0000000905093290 */ /* 0x000fe200087fe43f */
[----:B-12---:R-:W-:Y:S01]  /*0a70*/  IMAD.U32 R2, RZ, RZ, UR8 ;  /* 0x00000008ff027e24 */ /* 0x006fe2000f8e00ff */
[----:B------:R-:W-:Y:S01]  /*0a80*/  UISETP.NE.U32.AND UP0, UPT, UR12, URZ, UPT ;  /* 0x0000003f0c00728c */ /* 0x000fe2000bf05070 */
[----:B------:R-:W-:Y:S01]  /*0a90*/  IMAD.U32 R4, RZ, RZ, UR10 ;  /* 0x0000000aff047e24 */ /* 0x000fe2000f8e00ff */
[----:B------:R-:W-:-:S02]  /*0aa0*/  @UP4 UIADD3.X UR11, UR5, UR11, URZ, UP1, !UPT ;  /* 0x0000000b050b4290 */ /* 0x000fc40008ffe43f */
[----:B------:R-:W-:Y:S01]  /*0ab0*/  UIADD3.X UR14, UR5, UR13, URZ, UP2, !UPT ;  /* 0x0000000d050e7290 */ /* 0x000fe200097fe43f */
[----:B------:R-:W-:Y:S01]  /*0ac0*/  IMAD.U32 R3, RZ, RZ, UR9 ;  /* 0x00000009ff037e24 */ /* 0x000fe2000f8e00ff */
[----:B------:R-:W-:Y:S01]  /*0ad0*/  UISETP.NE.AND.EX UP2, UPT, UR13, URZ, UPT, UP0 ;  /* 0x0000003f0d00728c */ /* 0x000fe2000bf45300 */
[----:B------:R-:W-:Y:S02]  /*0ae0*/  ULDC.U8 UR17, c[0x0][0x3c2] ;  /* 0x0000f08000117ab9 */ /* 0x000fe40000000000 */
[----:B------:R-:W-:Y:S01]  /*0af0*/  ULDC.64 UR12, c[0x0][0x2f8] ;  /* 0x0000be00000c7ab9 */ /* 0x000fe20000000a00 */
[----:B------:R-:W-:Y:S01]  /*0b00*/  UISETP.NE.AND UP1, UPT, UR17, URZ, UPT ;  /* 0x0000003f1100728c */ /* 0x000fe2000bf25270 */
[----:B------:R-:W-:Y:S01]  /*0b10*/  IMAD.U32 R5, RZ, RZ, UR11 ;  /* 0x0000000bff057e24 */ /* 0x000fe2000f8e00ff */
[----:B------:R-:W-:Y:S01]  /*0b20*/  UISETP.EQ.U32.AND UP4, UPT, UR12, URZ, UPT ;  /* 0x0000003f0c00728c */ /* 0x000fe2000bf82070 */
[----:B------:R-:W-:-:S03]  /*0b30*/  PLOP3.LUT P3, PT, PT, PT, UP2, 0x80, 0x0 ;  /* 0x000000000000781c */ /* 0x000fc60003f6f028 */
[----:B------:R-:W-:Y:S01]  /*0b40*/  UISETP.EQ.OR.EX UP4, UPT, UR13, URZ, !UP1, UP4 ;  /* 0x0000003f0d00728c */ /* 0x000fe2000cf82740 */
[----:B------:R-:W2:Y:S01]  /*0b50*/  @P1 LDG.E R7, desc[UR6][R4.64] ;  /* 0x0000000604071981 */ /* 0x000ea2000c1e1900 */
[----:B------:R-:W-:-:S04]  /*0b60*/  UIADD3 UR8, UP0, UR16, UR12, URZ ;  /* 0x0000000c10087290 */ /* 0x000fc8000ff1e03f */
[----:B------:R-:W-:Y:S01]  /*0b70*/  PLOP3.LUT P2, PT, PT, PT, UP4, 0x80, 0x0 ;  /* 0x000000000000781c */ /* 0x000fe20003f4f048 */
[----:B------:R-:W-:Y:S01]  /*0b80*/  UIADD3.X UR5, UR5, UR13, URZ, UP0, !UPT ;  /* 0x0000000d05057290 */ /* 0x000fe200087fe43f */
[----:B---3--:R1:W3:Y:S02]  /*0b90*/  @P0 LDG.E R5, desc[UR6][R2.64] ;  /* 0x0000000602050981 */ /* 0x0082e4000c1e1900 */
[----:B-1----:R-:W-:Y:S02]  /*0ba0*/  IMAD.U32 R2, RZ, RZ, UR15 ;  /* 0x0000000fff027e24 */ /* 0x002fe4000f8e00ff */
[----:B------:R-:W-:-:S05]  /*0bb0*/  IMAD.U32 R3, RZ, RZ, UR14 ;  /* 0x0000000eff037e24 */ /* 0x000fca000f8e00ff */
[----:B----4-:R-:W4:Y:S04]  /*0bc0*/  @P3 LDG.E R6, desc[UR6][R2.64] ;  /* 0x0000000602063981 */ /* 0x010f28000c1e1900 */
[----:B-----5:R1:W5:Y:S02]  /*0bd0*/  @P3 LDG.E R0, desc[UR6][R2.64+0x4] ;  /* 0x0000040602003981 */ /* 0x020364000c1e1900 */
[----:B-1----:R-:W-:Y:S01]  /*0be0*/  IMAD.U32 R2, RZ, RZ, UR8 ;  /* 0x00000008ff027e24 */ /* 0x002fe2000f8e00ff */
[----:B------:R-:W-:Y:S01]  /*0bf0*/  UMOV UR44, URZ ;  /* 0x0000003f002c7c82 */ /* 0x000fe20008000000 */
[----:B------:R-:W-:Y:S01]  /*0c00*/  IMAD.U32 R3, RZ, RZ, UR5 ;  /* 0x00000005ff037e24 */ /* 0x000fe2000f8e00ff */
[----:B------:R-:W-:-:S04]  /*0c10*/  @!UP3 ULDC.64 UR8, c[0x0][0x318] ;  /* 0x0000c6000008bab9 */ /* 0x000fc80000000a00 */
[----:B------:R-:W5:Y:S01]  /*0c20*/  @!P2 LDG.E R4, desc[UR6][R2.64] ;  /* 0x000000060204a981 */ /* 0x000f62000c1e1900 */
[----:B------:R-:W-:Y:S01]  /*0c30*/  @!UP3 UISETP.NE.U32.AND UP0, UPT, UR8, URZ, UPT ;  /* 0x0000003f0800b28c */ /* 0x000fe2000bf05070 */
[----:B------:R-:W-:Y:S02]  /*0c40*/  UMOV UR5, 0xffffffff ;  /* 0xffffffff00057882 */ /* 0x000fe40000000000 */
[----:B------:R-:W-:Y:S01]  /*0c50*/  @!UP3 ULDC UR8, c[0x0][0x2cc] ;  /* 0x0000b3000008bab9 */ /* 0x000fe20000000800 */
[----:B------:R-:W-:Y:S01]  /*0c60*/  @!UP3 UISETP.NE.AND.EX UP0, UPT, UR9, URZ, UPT, UP0 ;  /* 0x0000003f0900b28c */ /* 0x000fe2000bf05300 */
[----:B------:R-:W-:Y:S01]  /*0c70*/  UMOV UR48, 0xffffffff ;  /* 0xffffffff00307882 */ /* 0x000fe20000000000 */
[----:B------:R-:W-:Y:S02]  /*0c80*/  USHF.L.U32 UR45, UR19, 0x6, URZ ;  /* 0x00000006132d7899 */ /* 0x000fe4000800063f */
[----:B------:R-:W-:-:S03]  /*0c90*/  @!UP3 USEL UR9, UR8, URZ, UP0 ;  /* 0x0000003f0809b287 */ /* 0x000fc60008000000 */
[----:B------:R-:W-:Y:S01]  /*0ca0*/  ULDC UR8, c[0x0][0x2c8] ;  /* 0x0000b20000087ab9 */ /* 0x000fe20000000800 */
[----:B--2---:R-:W-:Y:S02]  /*0cb0*/  @P1 R2UR UR44, R7 ;  /* 0x00000000072c12ca */ /* 0x004fe400000e0000 */
[----:B---3--:R-:W-:Y:S02]  /*0cc0*/  @P0 R2UR UR11, R5 ;  /* 0x00000000050b02ca */ /* 0x008fe400000e0000 */
[----:B------:R-:W-:-:S04]  /*0cd0*/  ISETP.NE.U32.AND P0, PT, RZ, UR12, PT ;  /* 0x0000000cff007c0c */ /* 0x000fc8000bf05070 */
[----:B------:R-:W-:-:S07]  /*0ce0*/  ISETP.NE.AND.EX P0, PT, RZ, UR13, PT, P0 ;  /* 0x0000000dff007c0c */ /* 0x000fce000bf05300 */
[----:B------:R-:W-:Y:S01]  /*0cf0*/  @UP3 UIADD3 UR11, UR11, -UR44, URZ ;  /* 0x8000002c0b0b3290 */ /* 0x000fe2000fffe03f */
[----:B----4-:R-:W-:Y:S02]  /*0d00*/  @P3 R2UR UR5, R6 ;  /* 0x00000000060532ca */ /* 0x010fe400000e0000 */
        /* <DEDUP_REMOVED lines=9> */
.L_x_88:
        /* <DEDUP_REMOVED lines=15> */
[----:B------:R-:W-:Y:S01]  /*0e90*/  ULDC UR29, c[0x0][0x2dc] ;  /* 0x0000b700001d7ab9 */ /* 0x000fe20000000800 */
[----:B------:R-:W-:Y:S01]  /*0ea0*/  UIMAD UR26, UR49, UR9, UR8 ;  /* 0x00000009311a72a4 */ /* 0x000fe2000f8e0208 */
[----:B------:R-:W-:-:S02]  /*0eb0*/  ULDC UR46, c[0x0][0x270] ;  /* 0x00009c00002e7ab9 */ /* 0x000fc40000000800 */
[----:B------:R-:W-:Y:S01]  /*0ec0*/  @!UP1 ULDC.64 UR8, c[0x0][0x418] ;  /* 0x0001060000089ab9 */ /* 0x000fe20000000a00 */
[----:B------:R-:W-:Y:S02]  /*0ed0*/  USHF.R.S32.HI UR36, URZ, 0x1f, UR60 ;  /* 0x0000001f3f247899 */ /* 0x000fe4000801143c */
[----:B------:R-:W-:Y:S02]  /*0ee0*/  @!UP1 UIMAD.WIDE.U32 UR38, UR49, UR8, URZ ;  /* 0x00000008312692a5 */ /* 0x000fe4000f8e003f */
[----:B------:R-:W-:Y:S02]  /*0ef0*/  USHF.L.U32 UR14, UR49, 0x7, URZ ;  /* 0x00000007310e7899 */ /* 0x000fe4000800063f */
[----:B------:R-:W-:Y:S01]  /*0f00*/  UIMAD UR51, UR58, UR29, URZ ;  /* 0x0000001d3a3372a4 */ /* 0x000fe2000f8e023f */
[----:B------:R-:W-:Y:S01]  /*0f10*/  ULDC.64 UR22, c[0x0][0x240] ;  /* 0x0000900000167ab9 */ /* 0x000fe20000000a00 */
[----:B-1----:R-:W-:Y:S01]  /*0f20*/  IABS R5, R6 ;  /* 0x0000000600057213 */ /* 0x002fe20000000000 */
[----:B------:R-:W-:Y:S01]  /*0f30*/  UIMAD UR18, UR5, UR23, URZ ;  /* 0x00000017051272a4 */ /* 0x000fe2000f8e023f */
[----:B------:R-:W-:Y:S01]  /*0f40*/  ISETP.NE.AND P3, PT, R6, RZ, PT ;  /* 0x000000ff0600720c */ /* 0x000fe20003f65270 */
[----:B------:R-:W-:Y:S01]  /*0f50*/  UIADD3 UR43, UR25, UR26, URZ ;  /* 0x0000001a192b7290 */ /* 0x000fe2000fffe03f */
[----:B------:R-:W1:Y:S01]  /*0f60*/  I2F.RP R2, R5 ;  /* 0x0000000500027306 */ /* 0x000e620000209400 */
[----:B------:R-:W-:Y:S01]  /*0f70*/  USHF.L.U64.HI UR16, UR49, 0x7, UR59 ;  /* 0x0000000731107899 */ /* 0x000fe2000801023b */
[----:B------:R-:W-:Y:S01]  /*0f80*/  ULDC.U8 UR20, c[0x0][0x3d8] ;  /* 0x0000f60000147ab9 */ /* 0x000fe20000000000 */
[----:B--2---:R-:W-:-:S02]  /*0f90*/  UIMAD.WIDE.U32 UR30, UR10, UR12, URZ ;  /* 0x0000000c0a1e72a5 */ /* 0x004fc4000f8e003f */
[----:B------:R-:W-:Y:S02]  /*0fa0*/  UISETP.NE.AND UP3, UPT, UR20, URZ, UPT ;  /* 0x0000003f1400728c */ /* 0x000fe4000bf65270 */
[----:B------:R-:W-:Y:S02]  /*0fb0*/  UIMAD UR37, UR10, UR13, UR31 ;  /* 0x0000000d0a2572a4 */ /* 0x000fe4000f8e021f */
[----:B------:R-:W-:Y:S01]  /*0fc0*/  @!UP1 UIMAD UR10, UR59, UR8, URZ ;  /* 0x000000083b0a92a4 */ /* 0x000fe2000f8e023f */
[----:B------:R-:W-:Y:S01]  /*0fd0*/  @UP1 ULDC.64 UR12, c[0x0][0x420] ;  /* 0x00010800000c1ab9 */ /* 0x000fe20000000a00 */
[----:B------:R-:W-:Y:S01]  /*0fe0*/  USEL UR31, UR14, URZ, UP2 ;  /* 0x0000003f0e1f7287 */ /* 0x000fe20009000000 */
[----:B-1----:R-:W1:Y:S01]  /*0ff0*/  MUFU.RCP R2, R2 ;  /* 0x0000000200027308 */ /* 0x002e620000001000 */
[----:B------:R-:W-:Y:S02]  /*1000*/  @!UP1 UIMAD UR35, UR49, UR9, UR10 ;  /* 0x00000009312392a4 */ /* 0x000fe4000f8e020a */
[----:B------:R-:W-:-:S02]  /*1010*/  UIADD3 UR10, UR32, 0x3f, URZ ;  /* 0x0000003f200a7890 */ /* 0x000fc4000fffe03f */
[----:B------:R-:W-:Y:S02]  /*1020*/  UIMAD.WIDE UR8, UR29, UR46, URZ ;  /* 0x0000002e1d0872a5 */ /* 0x000fe4000f8e023f */
[----:B------:R-:W-:Y:S02]  /*1030*/  USHF.R.S32.HI UR17, URZ, 0x1f, UR10 ;  /* 0x0000001f3f117899 */ /* 0x000fe4000801140a */
[----:B------:R-:W-:Y:S02]  /*1040*/  @UP1 UIMAD.WIDE.U32 UR40, UR5, UR12, URZ ;  /* 0x0000000c052812a5 */ /* 0x000fe4000f8e003f */
[----:B------:R-:W-:Y:S02]  /*1050*/  ULEA.HI UR29, UR17, UR10, URZ, 0x6 ;  /* 0x0000000a111d7291 */ /* 0x000fe4000f8f303f */
[----:B------:R-:W-:Y:S02]  /*1060*/  UIMAD UR10, UR36, UR49, URZ ;  /* 0x00000031240a72a4 */ /* 0x000fe4000f8e023f */
[----:B------:R-:W-:Y:S01]  /*1070*/  @UP1 UIMAD UR52, UR5, UR13, UR41 ;  /* 0x0000000d053412a4 */ /* 0x000fe2000f8e0229 */
[----:B-1----:R-:W-:Y:S01]  /*1080*/  VIADD R2, R2, 0xffffffe ;  /* 0x0ffffffe02027836 */ /* 0x002fe20000000000 */
[----:B------:R-:W-:-:S02]  /*1090*/  UIMAD.WIDE.U32 UR14, UR5, UR22, URZ ;  /* 0x00000016050e72a5 */ /* 0x000fc4000f8e003f */
[----:B------:R-:W-:Y:S01]  /*10a0*/  UIMAD.WIDE.U32 UR12, UR49, UR60, URZ ;  /* 0x0000003c310c72a5 */ /* 0x000fe2000f8e003f */
[----:B------:R-:W1:Y:S01]  /*10b0*/  F2I.FTZ.U32.TRUNC.NTZ R3, R2 ;  /* 0x0000000200037305 */ /* 0x000e62000021f000 */
[----:B------:R-:W-:Y:S02]  /*10c0*/  UIMAD UR10, UR59, UR60, UR10 ;  /* 0x0000003c3b0a72a4 */ /* 0x000fe4000f8e020a */
[----:B------:R-:W-:Y:S02]  /*10d0*/  USEL UR56, UR24, UR14, !UP1 ;  /* 0x0000000e18387287 */ /* 0x000fe4000c800000 */
[----:B------:R-:W-:Y:S02]  /*10e0*/  @UP1 UIADD3 UR43, UR15, UR18, URZ ;  /* 0x000000120f2b1290 */ /* 0x000fe4000fffe03f */
[----:B------:R-:W-:Y:S02]  /*10f0*/  UIMAD UR14, UR9, UR12, URZ ;  /* 0x0000000c090e72a4 */ /* 0x000fe4000f8e023f */
[----:B------:R-:W-:-:S02]  /*1100*/  UIADD3 UR10, UR13, UR10, URZ ;  /* 0x0000000a0d0a7290 */ /* 0x000fc4000fffe03f */
[----:B------:R-:W-:Y:S02]  /*1110*/  ULOP3.LUT UR15, UR29, 0xffffffc0, URZ, 0xc0, !UPT ;  /* 0xffffffc01d0f7892 */ /* 0x000fe4000f8ec03f */
[----:B------:R-:W-:Y:S01]  /*1120*/  UIMAD UR14, UR8, UR10, UR14 ;  /* 0x0000000a080e72a4 */ /* 0x000fe2000f8e020e */
[--C-:B-1----:R-:W-:Y:S01]  /*1130*/  IMAD.MOV R0, RZ, RZ, -R3.reuse ;  /* 0x000000ffff007224 */ /* 0x102fe200078e0a03 */
[----:B------:R-:W-:Y:S01]  /*1140*/  UIADD3 UR10, UR15, -0x40, URZ ;  /* 0xffffffc00f0a7890 */ /* 0x000fe2000fffe03f */
[----:B------:R-:W-:Y:S01]  /*1150*/  IMAD.MOV.U32 R2, RZ, RZ, RZ ;  /* 0x000000ffff027224 */ /* 0x000fe200078e00ff */
[----:B------:R-:W-:Y:S01]  /*1160*/  UIMAD.WIDE.U32 UR24, UR8, UR12, URZ ;  /* 0x0000000c081872a5 */ /* 0x000fe2000f8e003f */
[----:B------:R-:W-:Y:S01]  /*1170*/  IMAD R0, R0, R5, RZ ;  /* 0x0000000500007224 */ /* 0x000fe200078e02ff */
[----:B------:R-:W-:Y:S02]  /*1180*/  USEL UR34, UR16, URZ, UP2 ;  /* 0x0000003f10227287 */ /* 0x000fe40009000000 */
[----:B------:R-:W-:Y:S01]  /*1190*/  UIMAD.WIDE.U32 UR12, UR8, UR5, URZ ;  /* 0x00000005080c72a5 */ /* 0x000fe2000f8e003f */
[----:B------:R-:W-:Y:S01]  /*11a0*/  IMAD.HI.U32 R0, R3, R0, R2 ;  /* 0x0000000003007227 */ /* 0x000fe200078e0002 */
[----:B------:R-:W-:Y:S01]  /*11b0*/  MOV R2, R4 ;  /* 0x0000000400027202 */ /* 0x000fe20000000f00 */
[----:B------:R-:W-:-:S02]  /*11c0*/  USHF.R.S32.HI UR36, URZ, 0x1f, UR10 ;  /* 0x0000001f3f247899 */ /* 0x000fc4000801140a */
[----:B------:R-:W-:Y:S02]  /*11d0*/  UIADD3 UR18, UP2, UR10, UR31, URZ ;  /* 0x0000001f0a127290 */ /* 0x000fe4000ff5e03f */
[----:B------:R-:W-:Y:S01]  /*11e0*/  IMAD.HI.U32 R0, R0, R2, RZ ;  /* 0x0000000200007227 */ /* 0x000fe200078e00ff */
[----:B------:R-:W-:Y:S02]  /*11f0*/  UISETP.NE.AND UP0, UPT, UR48, -0x1, UPT ;  /* 0xffffffff3000788c */ /* 0x000fe4000bf05270 */
[----:B------:R-:W-:Y:S01]  /*1200*/  UIMAD UR26, UR9, UR5, URZ ;  /* 0x00000005091a72a4 */ /* 0x000fe2000f8e023f */
[----:B------:R-:W-:Y:S01]  /*1210*/  IMAD.MOV R3, RZ, RZ, -R0 ;  /* 0x000000ffff037224 */ /* 0x000fe200078e0a00 */
[----:B------:R-:W-:Y:S02]  /*1220*/  USEL UR57, UR24, UR12, !UP1 ;  /* 0x0000000c18397287 */ /* 0x000fe4000c800000 */
[----:B------:R-:W-:Y:S01]  /*1230*/  UIADD3.X UR12, UR36, UR34, URZ, UP2, !UPT ;  /* 0x00000022240c7290 */ /* 0x000fe200097fe43f */
[----:B------:R-:W-:Y:S01]  /*1240*/  IMAD R2, R5, R3, R2 ;  /* 0x0000000305027224 */ /* 0x000fe200078e0202 */
[----:B------:R-:W-:Y:S01]  /*1250*/  UIMAD UR9, UR9, UR18, URZ ;  /* 0x00000012090972a4 */ /* 0x000fe2000f8e023f */
[----:B------:R-:W-:Y:S01]  /*1260*/  ULDC UR42, c[0x0][0x2c4] ;  /* 0x0000b100002a7ab9 */ /* 0x000fe20000000800 */
[----:B------:R-:W-:-:S02]  /*1270*/  @!UP1 UIADD3 UR52, UR39, UR35, URZ ;  /* 0x0000002327349290 */ /* 0x000fc4000fffe03f */
[----:B------:R-:W-:Y:S01]  /*1280*/  ISETP.GT.U32.AND P1, PT, R5, R2, PT ;  /* 0x000000020500720c */ /* 0x000fe20003f24070 */
[----:B------:R-:W-:Y:S02]  /*1290*/  UIMAD UR24, UR8, UR12, UR9 ;  /* 0x0000000c081872a4 */ /* 0x000fe4000f8e0209 */
[----:B------:R-:W-:Y:S02]  /*12a0*/  UIMAD.WIDE.U32 UR34, UR8, UR18, URZ ;  /* 0x00000012082272a5 */ /* 0x000fe4000f8e003f */
[----:B------:R-:W-:Y:S01]  /*12b0*/  @UP3 UIMAD UR8, UR49, UR42, URZ ;  /* 0x0000002a310832a4 */ /* 0x000fe2000f8e023f */
[----:B------:R-:W-:Y:S01]  /*12c0*/  ULDC.U8 UR21, c[0x0][0x480] ;  /* 0x0001200000157ab9 */ /* 0x000fe20000000000 */
[----:B------:R-:W-:Y:S02]  /*12d0*/  @UP0 UIADD3 UR27, UR44, UR48, URZ ;  /* 0x000000302c1b0290 */ /* 0x000fe4000fffe03f */
[----:B------:R-:W-:Y:S02]  /*12e0*/  @UP0 UIADD3 UR28, UR44, UR48, URZ ;  /* 0x000000302c1c0290 */ /* 0x000fe4000fffe03f */
[----:B------:R-:W-:-:S02]  /*12f0*/  UISETP.NE.AND UP4, UPT, UR21, URZ, UPT ;  /* 0x0000003f1500728c */ /* 0x000fc4000bf85270 */
[----:B------:R-:W-:Y:S01]  /*1300*/  @!P1 IMAD.IADD R2, R2, 0x1, -R5 ;  /* 0x0000000102029824 */ /* 0x000fe200078e0a05 */
[----:B------:R-:W-:Y:S01]  /*1310*/  @!P1 IADD3 R0, R0, 0x1, RZ ;  /* 0x0000000100009810 */ /* 0x000fe20007ffe0ff */
[----:B------:R-:W-:Y:S01]  /*1320*/  @UP3 USEL UR9, UR8, UR5, !UP1 ;  /* 0x0000000508093287 */ /* 0x000fe2000c800000 */
[----:B------:R-:W-:Y:S01]  /*1330*/  PLOP3.LUT P1, PT, PT, PT, UP0, 0x80, 0x0 ;  /* 0x000000000000781c */ /* 0x000fe20003f2f008 */
[----:B------:R-:W-:Y:S01]  /*1340*/  @UP0 ULDC.64 UR20, c[0x0][0x248] ;  /* 0x0000920000140ab9 */ /* 0x000fe20000000a00 */
[----:B------:R-:W-:Y:S01]  /*1350*/  ISETP.GE.U32.AND P0, PT, R2, R5, PT ;  /* 0x000000050200720c */ /* 0x000fe20003f06070 */
[----:B------:R-:W-:Y:S01]  /*1360*/  @UP0 ULDC.64 UR16, c[0x0][0x250] ;  /* 0x0000940000100ab9 */ /* 0x000fe20000000a00 */
[----:B------:R-:W-:Y:S01]  /*1370*/  LOP3.LUT R2, R6, UR58, RZ, 0x3c, !PT ;  /* 0x0000003a06027c12 */ /* 0x000fe2000f8e3cff */
[----:B------:R-:W-:Y:S02]  /*1380*/  UIADD3 UR50, UR25, UR14, URZ ;  /* 0x0000000e19327290 */ /* 0x000fe4000fffe03f */
[----:B------:R-:W-:Y:S01]  /*1390*/  @UP1 UIADD3 UR50, UR13, UR26, URZ ;  /* 0x0000001a0d321290 */ /* 0x000fe2000fffe03f */
[----:B------:R-:W-:Y:S01]  /*13a0*/  ISETP.GE.AND P2, PT, R2, RZ, PT ;  /* 0x000000ff0200720c */ /* 0x000fe20003f46270 */
[----:B------:R-:W-:Y:S01]  /*13b0*/  @UP3 ULDC UR8, c[0x0][0x2e4] ;  /* 0x0000b90000083ab9 */ /* 0x000fe20000000800 */
[----:B------:R-:W-:-:S02]  /*13c0*/  @UP0 UIMAD.WIDE.U32 UR14, UR27, UR20, URZ ;  /* 0x000000141b0e02a5 */ /* 0x000fc4000f8e003f */
[----:B------:R-:W-:Y:S02]  /*13d0*/  @UP0 UIMAD.WIDE.U32 UR12, UR28, UR16, URZ ;  /* 0x000000101c0c02a5 */ /* 0x000fe4000f8e003f */
[----:B------:R-:W-:Y:S01]  /*13e0*/  @UP0 UIMAD UR18, UR28, UR17, URZ ;  /* 0x000000111c1202a4 */ /* 0x000fe2000f8e023f */
[----:B------:R-:W-:Y:S01]  /*13f0*/  @P0 VIADD R0, R0, 0x1 ;  /* 0x0000000100000836 */ /* 0x000fe20000000000 */
[----:B------:R-:W-:Y:S01]  /*1400*/  @UP3 UIMAD UR25, UR58, UR8, UR9 ;  /* 0x000000083a1932a4 */ /* 0x000fe2000f8e0209 */
[----:B------:R-:W-:Y:S01]  /*1410*/  PLOP3.LUT P0, PT, PT, PT, UP3, 0x80, 0x0 ;  /* 0x000000000000781c */ /* 0x000fe20003f0f038 */
[----:B------:R-:W-:Y:S01]  /*1420*/  @!UP3 UIMAD UR8, UR49, UR46, UR58 ;  /* 0x0000002e3108b2a4 */ /* 0x000fe2000f8e023a */
[----:B------:R-:W-:Y:S01]  /*1430*/  IMAD.MOV.U32 R13, RZ, RZ, R0 ;  /* 0x000000ffff0d7224 */ /* 0x000fe200078e0000 */
[----:B------:R-:W-:Y:S02]  /*1440*/  @UP0 UIMAD UR27, UR27, UR21, URZ ;  /* 0x000000151b1b02a4 */ /* 0x000fe4000f8e023f */
[----:B------:R-:W-:-:S02]  /*1450*/  USEL UR55, UR30, URZ, UP4 ;  /* 0x0000003f1e377287 */ /* 0x000fc4000a000000 */
[----:B------:R-:W-:Y:S01]  /*1460*/  @UP0 UIADD3 UR46, UR13, UR18, URZ ;  /* 0x000000120d2e0290 */ /* 0x000fe2000fffe03f */
[----:B------:R-:W-:Y:S01]  /*1470*/  @!P2 IADD3 R13, -R13, RZ, RZ ;  /* 0x000000ff0d0da210 */ /* 0x000fe20007ffe1ff */
[----:B------:R-:W-:Y:S01]  /*1480*/  @!UP3 UIMAD UR25, UR8, UR42, URZ ;  /* 0x0000002a0819b2a4 */ /* 0x000fe2000f8e023f */
[----:B------:R-:W-:Y:S01]  /*1490*/  @!P3 LOP3.LUT R13, RZ, R6, RZ, 0x33, !PT ;  /* 0x00000006ff0db212 */ /* 0x000fe200078e33ff */
[----:B------:R-:W-:Y:S02]  /*14a0*/  USHF.R.S32.HI UR33, URZ, 0x1f, UR45 ;  /* 0x0000001f3f217899 */ /* 0x000fe4000801142d */
[----:B------:R-:W-:Y:S02]  /*14b0*/  USHF.R.S32.HI UR53, URZ, 0x1f, UR51 ;  /* 0x0000001f3f357899 */ /* 0x000fe40008011433 */
[----:B------:R-:W-:Y:S02]  /*14c0*/  USHF.R.S32.HI UR47, URZ, 0x6, UR29 ;  /* 0x000000063f2f7899 */ /* 0x000fe4000801141d */
[----:B------:R-:W-:-:S02]  /*14d0*/  USEL UR54, UR37, URZ, UP4 ;  /* 0x0000003f25367287 */ /* 0x000fc4000a000000 */
[----:B------:R-:W-:Y:S02]  /*14e0*/  UIADD3 UR31, UR35, UR24, URZ ;  /* 0x00000018231f7290 */ /* 0x000fe4000fffe03f */
[----:B------:R-:W-:Y:S01]  /*14f0*/  @UP0 UIADD3 UR30, UR15, UR27, URZ ;  /* 0x0000001b0f1e0290 */ /* 0x000fe2000fffe03f */
[----:B------:R-:W-:Y:S01]  /*1500*/  @UP0 UMOV UR18, UR14 ;  /* 0x0000000e00120c82 */ /* 0x000fe20008000000 */
[----:B------:R-:W-:Y:S01]  /*1510*/  @UP0 UMOV UR42, UR12 ;  /* 0x0000000c002a0c82 */ /* 0x000fe20008000000 */
[----:B------:R-:W-:Y:S09]  /*1520*/  @P1 BRA `(.L_x_90) ;  /* 0x0000000000301947 */ /* 0x000ff20003800000 */
[----:B------:R-:W-:Y:S01]  /*1530*/  USHF.R.S32.HI UR8, URZ, 0x1f, UR44 ;  /* 0x0000001f3f087899 */ /* 0x000fe2000801142c */
[----:B------:R-:W-:-:S03]  /*1540*/  ULDC.64 UR20, c[0x0][0x248] ;  /* 0x0000920000147ab9 */ /* 0x000fc60000000a00 */
[----:B------:R-:W-:Y:S02]  /*1550*/  UIMAD UR12, UR8, UR20, URZ ;  /* 0x00000014080c72a4 */ /* 0x000fe4000f8e023f */
[----:B------:R-:W-:Y:S02]  /*1560*/  UIMAD.WIDE.U32 UR8, UR44, UR20, URZ ;  /* 0x000000142c0872a5 */ /* 0x000fe4000f8e003f */
[----:B------:R-:W-:-:S03]  /*1570*/  UIMAD UR14, UR44, UR21, UR12 ;  /* 0x000000152c0e72a4 */ /* 0x000fc6000f8e020c */
[----:B------:R-:W-:Y:S01]  /*1580*/  ULDC.64 UR12, c[0x0][0x230] ;  /* 0x00008c00000c7ab9 */ /* 0x000fe20000000a00 */
[----:B------:R-:W-:Y:S02]  /*1590*/  UIADD3 UR9, UR9, UR14, URZ ;  /* 0x0000000e09097290 */ /* 0x000fe4000fffe03f */
[----:B------:R-:W-:Y:S02]  /*15a0*/  UIMAD UR14, UR59, UR12, URZ ;  /* 0x0000000c3b0e72a4 */ /* 0x000fe4000f8e023f */
[----:B------:R-:W-:Y:S02]  /*15b0*/  UIMAD.WIDE.U32 UR8, UR49, UR12, UR8 ;  /* 0x0000000c310872a5 */ /* 0x000fe4000f8e0008 */
[----:B------:R-:W-:-:S04]  /*15c0*/  UIMAD UR13, UR49, UR13, UR14 ;  /* 0x0000000d310d72a4 */ /* 0x000fc8000f8e020e */
[----:B------:R-:W-:Y:S01]  /*15d0*/  UIADD3 UR30, UR9, UR13, URZ ;  /* 0x0000000d091e7290 */ /* 0x000fe2000fffe03f */
[----:B------:R-:W-:-:S11]  /*15e0*/  UMOV UR18, UR8 ;  /* 0x0000000800127c82 */ /* 0x000fd60008000000 */
.L_x_90:
[----:B------:R-:W-:Y:S05]  /*15f0*/  @P1 BRA `(.L_x_91) ;  /* 0x0000000000301947 */ /* 0x000fea0003800000 */
        /* <DEDUP_REMOVED lines=12> */
.L_x_91:
        /* <DEDUP_REMOVED lines=11> */
.L_x_92:
[----:B------:R-:W-:Y:S02]  /*1770*/  ULDC UR5, c[0x0][0x270] ;  /* 0x00009c0000057ab9 */ /* 0x000fe40000000800 */
[----:B------:R-:W-:-:S04]  /*1780*/  UIMAD UR5, UR49, UR5, UR58 ;  /* 0x00000005310572a4 */ /* 0x000fc8000f8e023a */
[----:B------:R-:W-:-:S12]  /*1790*/  UIMAD UR5, UR5, UR60, URZ ;  /* 0x0000003c050572a4 */ /* 0x000fd8000f8e023f */
.L_x_93:
[----:B------:R-:W1:Y:S01]  /*17a0*/  S2R R21, SR_TID.X ;  /* 0x0000000000157919 */ /* 0x000e620000002100 */
[----:B------:R-:W-:Y:S01]  /*17b0*/  SHF.R.S32.HI R19, RZ, 0x1f, R243 ;  /* 0x0000001fff137819 */ /* 0x000fe200000114f3 */
[----:B------:R-:W2:Y:S01]  /*17c0*/  LDC.64 R14, c[0x0][0x420] ;  /* 0x00010800ff0e7b82 */ /* 0x000ea20000000a00 */
[----:B------:R-:W-:Y:S01]  /*17d0*/  IADD3 R0, P0, R243, UR10, RZ ;  /* 0x0000000af3007c10 */ /* 0x000fe2000ff1e0ff */
[----:B------:R-:W-:Y:S01]  /*17e0*/  ULDC UR8, c[0x0][0x2dc] ;  /* 0x0000b70000087ab9 */ /* 0x000fe20000000800 */
[----:B------:R-:W-:Y:S01]  /*17f0*/  SHF.R.S32.HI R227, RZ, 0x1f, R226 ;  /* 0x0000001fffe37819 */ /* 0x000fe200000114e2 */
[----:B------:R-:W-:Y:S01]  /*1800*/  ULDC UR9, c[0x0][0x270] ;  /* 0x00009c0000097ab9 */ /* 0x000fe20000000800 */
[----:B------:R-:W-:Y:S01]  /*1810*/  IADD3.X R2, R19, UR36, RZ, P0, !PT ;  /* 0x0000002413027c10 */ /* 0x000fe200087fe4ff */
[----:B------:R-:W-:Y:S01]  /*1820*/  UIMAD UR38, UR8, UR9, URZ ;  /* 0x00000009082672a4 */ /* 0x000fe2000f8e023f */
[----:B------:R-:W-:Y:S01]  /*1830*/  BSSY B1, `(.L_x_89) ;  /* 0x000064b000017945 */ /* 0x000fe20003800000 */
[----:B------:R-:W-:-:S02]  /*1840*/  UIADD3 UR9, -UR11, UR32, UR45 ;  /* 0x000000200b097290 */ /* 0x000fc4000fffe12d */
[----:B------:R-:W-:Y:S01]  /*1850*/  IMAD R4, R2, UR22, RZ ;  /* 0x0000001602047c24 */ /* 0x000fe2000f8e02ff */
[----:B------:R-:W-:Y:S01]  /*1860*/  ULDC UR13, c[0x0][0x398] ;  /* 0x0000e600000d7ab9 */ /* 0x000fe20000000800 */
[C---:B------:R-:W-:Y:S01]  /*1870*/  IMAD.WIDE.U32 R2, R0.reuse, UR22, R226 ;  /* 0x0000001600027c25 */ /* 0x040fe2000f8e00e2 */
[----:B------:R-:W-:Y:S02]  /*1880*/  UIADD3 UR9, UR9, -UR13, URZ ;  /* 0x8000000d09097290 */ /* 0x000fe4000fffe03f */
[----:B------:R-:W-:Y:S01]  /*1890*/  UIADD3 UR39, UR10, UR5, URZ ;  /* 0x000000050a277290 */ /* 0x000fe2000fffe03f */
[----:B------:R-:W-:Y:S01]  /*18a0*/  IMAD R0, R0, UR23, R4 ;  /* 0x0000001700007c24 */ /* 0x000fe2000f8e0204 */
[----:B------:R-:W-:Y:S01]  /*18b0*/  IADD3 R4, P0, R2, UR56, RZ ;  /* 0x0000003802047c10 */ /* 0x000fe2000ff1e0ff */
[----:B------:R-:W-:Y:S02]  /*18c0*/  USHF.L.U32 UR5, UR38, 0x6, URZ ;  /* 0x0000000626057899 */ /* 0x000fe4000800063f */
[----:B------:R-:W-:Y:S01]  /*18d0*/  USHF.R.S32.HI UR60, URZ, 0x1f, UR58 ;  /* 0x0000001f3f3c7899 */ /* 0x000fe2000801143a */
[----:B------:R-:W-:Y:S01]  /*18e0*/  IADD3.X R5, R3, UR43, R0, P0, !PT ;  /* 0x0000002b03057c10 */ /* 0x000fe200087fe400 */
[----:B------:R-:W-:Y:S01]  /*18f0*/  USHF.R.S32.HI UR43, URZ, 0x1f, UR9 ;  /* 0x0000001f3f2b7899 */ /* 0x000fe20008011409 */
[----:B------:R-:W-:Y:S01]  /*1900*/  IADD3 R2, P0, R226, UR12, RZ ;  /* 0x0000000ce2027c10 */ /* 0x000fe2000ff1e0ff */
[----:B------:R-:W-:Y:S01]  /*1910*/  USHF.R.S32.HI UR28, URZ, 0x1f, UR5 ;  /* 0x0000001f3f1c7899 */ /* 0x000fe20008011405 */
[C---:B--2---:R-:W-:Y:S01]  /*1920*/  IMAD R6, R14.reuse, UR36, RZ ;  /* 0x000000240e067c24 */ /* 0x044fe2000f8e02ff */
[----:B------:R-:W-:Y:S01]  /*1930*/  UIADD3 UR29, UP2, UP1, UR34, UR5, UR51 ;  /* 0x00000005221d7290 */ /* 0x000fe2000f95e033 */
[----:B------:R-:W-:Y:S01]  /*1940*/  IADD3.X R3, R227, UR52, RZ, P0, !PT ;  /* 0x00000034e3037c10 */ /* 0x000fe200087fe4ff */
[----:B------:R-:W-:Y:S01]  /*1950*/  ULDC.64 UR12, c[0x0][0x428] ;  /* 0x00010a00000c7ab9 */ /* 0x000fe20000000a00 */
[----:B------:R-:W-:Y:S01]  /*1960*/  ULEA.HI UR43, UR43, UR9, URZ, 0x6 ;  /* 0x000000092b2b7291 */ /* 0x000fe2000f8f303f */
[----:B-1----:R-:W-:Y:S01]  /*1970*/  SHF.R.S32.HI R20, RZ, 0x1f, R21 ;  /* 0x0000001fff147819 */ /* 0x002fe20000011415 */
[----:B------:R-:W-:Y:S01]  /*1980*/  UIADD3 UR37, UR10, UR25, URZ ;  /* 0x000000190a257290 */ /* 0x000fe2000fffe03f */
[----:B------:R-:W-:Y:S01]  /*1990*/  IMAD.WIDE.U32 R2, R14, UR10, R2 ;  /* 0x0000000a0e027c25 */ /* 0x000fe2000f8e0002 */
[----:B------:R-:W-:Y:S01]  /*19a0*/  UIADD3.X UR31, UR31, UR28, UR53, UP2, UP1 ;  /* 0x0000001c1f1f7290 */ /* 0x000fe200097e2435 */
[----:B------:R-:W-:Y:S01]  /*19b0*/  LEA.HI R0, R20, R21, RZ, 0x5 ;  /* 0x0000001514007211 */ /* 0x000fe200078f28ff */
[----:B------:R-:W-:Y:S01]  /*19c0*/  UIMAD UR5, UR60, UR12, URZ ;  /* 0x0000000c3c0572a4 */ /* 0x000fe2000f8e023f */
[----:B------:R-:W-:Y:S01]  /*19d0*/  IMAD R6, R15, UR10, R6 ;  /* 0x0000000a0f067c24 */ /* 0x000fe2000f8e0206 */
[----:B------:R-:W-:Y:S01]  /*19e0*/  UIADD3 UR10, UP2, UP1, UR55, UR29, UR57 ;  /* 0x0000001d370a7290 */ /* 0x000fe2000f95e039 */
[----:B------:R-:W-:Y:S01]  /*19f0*/  SHF.R.S32.HI R0, RZ, 0x5, R0 ;  /* 0x00000005ff007819 */ /* 0x000fe20000011400 */
[----:B------:R-:W-:Y:S01]  /*1a00*/  USHF.R.S32.HI UR43, URZ, 0x6, UR43 ;  /* 0x000000063f2b7899 */ /* 0x000fe2000801142b */
[----:B------:R-:W-:Y:S01]  /*1a10*/  IMAD.IADD R3, R3, 0x1, R6 ;  /* 0x0000000103037824 */ /* 0x000fe200078e0206 */
[----:B------:R-:W-:Y:S01]  /*1a20*/  UIMAD UR13, UR58, UR13, UR5 ;  /* 0x0000000d3a0d72a4 */ /* 0x000fe2000f8e0205 */
[----:B------:R-:W-:Y:S01]  /*1a30*/  IMAD.U32 R6, RZ, RZ, UR12 ;  /* 0x0000000cff067e24 */ /* 0x000fe2000f8e00ff */
[----:B------:R-:W-:Y:S01]  /*1a40*/  UIADD3.X UR5, UR54, UR31, UR50, UP2, UP1 ;  /* 0x0000001f36057290 */ /* 0x000fe200097e2432 */
[----:B------:R-:W-:Y:S01]  /*1a50*/  IMAD R0, R0, UR38, R251 ;  /* 0x0000002600007c24 */ /* 0x000fe2000f8e02fb */
[----:B------:R-:W-:Y:S01]  /*1a60*/  UISETP.LT.AND UP1, UPT, URZ, UR43, UPT ;  /* 0x0000002b3f00728c */ /* 0x000fe2000bf21270 */
[----:B------:R-:W-:Y:S01]  /*1a70*/  IMAD.WIDE.U32 R2, R6, UR58, R2 ;  /* 0x0000003a06027c25 */ /* 0x000fe2000f8e0002 */
[----:B------:R-:W-:Y:S01]  /*1a80*/  ULDC.64 UR34, c[0x0][0x400] ;  /* 0x0001000000227ab9 */ /* 0x000fe20000000a00 */
[----:B------:R-:W-:Y:S01]  /*1a90*/  ULDC.64 UR14, c[0x0][0x258] ;  /* 0x00009600000e7ab9 */ /* 0x000fe20000000a00 */
[C---:B------:R-:W-:Y:S01]  /*1aa0*/  IADD3 R6, P0, R0.reuse, UR10, RZ ;  /* 0x0000000a00067c10 */ /* 0x040fe2000ff1e0ff */
[----:B------:R-:W-:Y:S01]  /*1ab0*/  USEL UR43, URZ, UR43, !UP1 ;  /* 0x0000002b3f2b7287 */ /* 0x000fe2000c800000 */
[----:B------:R-:W-:Y:S01]  /*1ac0*/  IMAD.U32 R10, RZ, RZ, UR14 ;  /* 0x0000000eff0a7e24 */ /* 0x000fe2000f8e00ff */
[----:B------:R-:W-:Y:S01]  /*1ad0*/  UIMAD UR28, UR60, UR14, URZ ;  /* 0x0000000e3c1c72a4 */ /* 0x000fe2000f8e023f */
[----:B------:R-:W-:Y:S01]  /*1ae0*/  LEA.HI.X.SX32 R0, R0, UR5, 0x1, P0 ;  /* 0x0000000500007c11 */ /* 0x000fe200080f0eff */
[----:B------:R-:W-:Y:S01]  /*1af0*/  UISETP.GT.AND UP1, UPT, UR47, UR43, UPT ;  /* 0x0000002b2f00728c */ /* 0x000fe2000bf24270 */
[----:B------:R-:W-:Y:S01]  /*1b00*/  LEA R216, P0, R6, UR34, 0x2 ;  /* 0x0000002206d87c11 */ /* 0x000fe2000f8010ff */
[----:B------:R-:W-:Y:S01]  /*1b10*/  IMAD.WIDE.U32 R10, R10, UR58, R4 ;  /* 0x0000003a0a0a7c25 */ /* 0x000fe2000f8e0004 */
[----:B------:R-:W-:Y:S01]  /*1b20*/  ULDC.64 UR40, c[0x0][0x2b0] ;  /* 0x0000ac0000287ab9 */ /* 0x000fe20000000a00 */
[----:B------:R-:W-:Y:S01]  /*1b30*/  UIMAD UR9, UR58, UR15, UR28 ;  /* 0x0000000f3a0972a4 */ /* 0x000fe2000f8e021c */
[----:B------:R-:W-:Y:S01]  /*1b40*/  LEA.HI.X R217, R6, UR35, R0, 0x2, P0 ;  /* 0x0000002306d97c11 */ /* 0x000fe200080f1400 */
[----:B------:R-:W-:Y:S01]  /*1b50*/  VIADD R5, R3, UR13 ;  /* 0x0000000d03057c36 */ /* 0x000fe20008000000 */
[----:B------:R-:W-:Y:S01]  /*1b60*/  PLOP3.LUT P0, PT, PT, PT, UP1, 0x80, 0x0 ;  /* 0x000000000000781c */ /* 0x000fe20003f0f018 */
[-C--:B------:R-:W-:Y:S01]  /*1b70*/  IMAD R0, R19, R14.reuse, RZ ;  /* 0x0000000e13007224 */ /* 0x080fe200078e02ff */
[----:B------:R-:W-:Y:S01]  /*1b80*/  ULDC.64 UR52, c[0x0][0x478] ;  /* 0x00011e0000347ab9 */ /* 0x000fe20000000a00 */
[----:B------:R-:W-:Y:S01]  /*1b90*/  IMAD.MOV.U32 R4, RZ, RZ, R2 ;  /* 0x000000ffff047224 */ /* 0x000fe200078e0002 */
[----:B------:R-:W-:Y:S01]  /*1ba0*/  UIMAD.WIDE UR14, UR37, 0x4, UR40 ;  /* 0x00000004250e78a5 */ /* 0x000fe2000f8e0228 */
[C---:B------:R-:W-:Y:S01]  /*1bb0*/  IMAD R0, R243.reuse, R15, R0 ;  /* 0x0000000ff3007224 */ /* 0x040fe200078e0200 */
[----:B------:R-:W-:Y:S01]  /*1bc0*/  UIMAD.WIDE UR28, UR39, 0x4, UR52 ;  /* 0x00000004271c78a5 */ /* 0x000fe2000f8e0234 */
[----:B------:R-:W-:Y:S01]  /*1bd0*/  IMAD.WIDE.U32 R4, R243, R14, R4 ;  /* 0x0000000ef3047225 */ /* 0x000fe200078e0004 */
[----:B------:R-:W-:Y:S01]  /*1be0*/  ULDC.64 UR24, c[0x0][0x210] ;  /* 0x0000840000187ab9 */ /* 0x000fe20000000a00 */
[----:B------:R-:W-:Y:S01]  /*1bf0*/  ULDC.64 UR26, c[0x0][0x3e0] ;  /* 0x0000f800001a7ab9 */ /* 0x000fe20000000a00 */
[----:B------:R-:W-:Y:S01]  /*1c00*/  LEA R224, P3, R10, UR24, 0x1 ;  /* 0x000000180ae07c11 */ /* 0x000fe2000f8608ff */
[----:B------:R-:W-:Y:S01]  /*1c10*/  VIADD R17, R11, UR9 ;  /* 0x000000090b117c36 */ /* 0x000fe20008000000 */
[----:B------:R-:W-:Y:S01]  /*1c20*/  UMOV UR13, UR14 ;  /* 0x0000000e000d7c82 */ /* 0x000fe20008000000 */
[----:B------:R-:W-:Y:S01]  /*1c30*/  IMAD.IADD R16, R5, 0x1, R0 ;  /* 0x0000000105107824 */ /* 0x000fe200078e0200 */
[----:B------:R-:W-:Y:S01]  /*1c40*/  LEA R222, P2, R4, UR26, 0x1 ;  /* 0x0000001a04de7c11 */ /* 0x000fe2000f8408ff */
[----:B------:R-:W-:Y:S01]  /*1c50*/  UMOV UR12, UR15 ;  /* 0x0000000f000c7c82 */ /* 0x000fe20008000000 */
[----:B------:R-:W-:Y:S01]  /*1c60*/  UIADD3 UR8, UR47, -0x1, URZ ;  /* 0xffffffff2f087890 */ /* 0x000fe2000fffe03f */
[----:B------:R-:W-:Y:S01]  /*1c70*/  LEA.HI.X R225, R10, UR25, R17, 0x1, P3 ;  /* 0x000000190ae17c11 */ /* 0x000fe200098f0c11 */
[----:B------:R-:W-:Y:S01]  /*1c80*/  UMOV UR15, UR28 ;  /* 0x0000001c000f7c82 */ /* 0x000fe20008000000 */
[----:B------:R-:W-:Y:S01]  /*1c90*/  UMOV UR14, UR29 ;  /* 0x0000001d000e7c82 */ /* 0x000fe20008000000 */
[----:B------:R-:W-:Y:S01]  /*1ca0*/  LEA.HI.X R223, R4, UR27, R16, 0x1, P2 ;  /* 0x0000001b04df7c11 */ /* 0x000fe200090f0c10 */
[----:B------:R-:W-:Y:S07]  /*1cb0*/  @P0 BRA `(.L_x_94) ;  /* 0x0000000800380947 */ /* 0x000fee0003800000 */
        /* <DEDUP_REMOVED lines=19> */
.L_x_95:
        /* <DEDUP_REMOVED lines=19> */
.L_x_96:
        /* <DEDUP_REMOVED lines=13> */
[----:B------:R-:W-:Y:S01]  /*1ff0*/  ISETP.GE.AND P2, PT, R4, UR11, PT ;  /* 0x0000000b04007c0c */ /* 0x000fe2000bf46270 */
[----:B------:R-:W-:Y:S01]  /*2000*/  UIMAD UR15, UR58, UR15, UR5 ;  /* 0x0000000f3a0f72a4 */ /* 0x000fe2000f8e0205 */
[----:B------:R-:W-:Y:S02]  /*2010*/  IADD3.X R3, R3, UR18, R0, P0, !PT ;  /* 0x0000001203037c10 */ /* 0x000fe400087fe400 */
[----:B------:R-:W-:-:S05]  /*2020*/  MOV R0, UR14 ;  /* 0x0000000e00007c02 */ /* 0x000fca0008000f00 */
[----:B------:R-:W-:-:S04]  /*2030*/  IMAD.WIDE.U32 R2, R0, UR58, R2 ;  /* 0x0000003a00027c25 */ /* 0x000fc8000f8e0002 */
[----:B------:R-:W-:Y:S01]  /*2040*/  VIADD R8, R3, UR15 ;  /* 0x0000000f03087c36 */ /* 0x000fe20008000000 */
[----:B------:R-:W-:Y:S06]  /*2050*/  @P3 BRA `(.L_x_98) ;  /* 0x0000000000383947 */ /* 0x000fec0003800000 */
[----:B------:R-:W-:Y:S01]  /*2060*/  MOV R5, R8 ;  /* 0x0000000800057202 */ /* 0x000fe20000000f00 */
[----:B------:R-:W-:Y:S01]  /*2070*/  IMAD R0, R19, UR12, RZ ;  /* 0x0000000c13007c24 */ /* 0x000fe2000f8e02ff */
[----:B------:R-:W-:Y:S01]  /*2080*/  ULDC UR5, c[0x0][0x2d0] ;  /* 0x0000b40000057ab9 */ /* 0x000fe20000000800 */
[----:B------:R-:W-:Y:S01]  /*2090*/  IMAD.MOV.U32 R4, RZ, RZ, R2 ;  /* 0x000000ffff047224 */ /* 0x000fe200078e0002 */
[----:B------:R-:W-:Y:S01]  /*20a0*/  ISETP.GE.AND P4, PT, R226, UR5, PT ;  /* 0x00000005e2007c0c */ /* 0x000fe2000bf86270 */
[----:B------:R-:W-:Y:S01]  /*20b0*/  IMAD R0, R243, UR13, R0 ;  /* 0x0000000df3007c24 */ /* 0x000fe2000f8e0200 */
[----:B------:R-:W-:Y:S01]  /*20c0*/  ISETP.GE.AND P1, PT, R233, UR5, PT ;  /* 0x00000005e9007c0c */ /* 0x000fe2000bf26270 */
[----:B------:R-:W-:Y:S01]  /*20d0*/  IMAD.WIDE.U32 R6, R243, UR12, R4 ;  /* 0x0000000cf3067c25 */ /* 0x000fe2000f8e0004 */
[----:B------:R-:W-:-:S03]  /*20e0*/  ULDC.64 UR14, c[0x0][0x3f0] ;  /* 0x0000fc00000e7ab9 */ /* 0x000fc60000000a00 */
[----:B------:R-:W-:Y:S01]  /*20f0*/  IMAD.IADD R0, R7, 0x1, R0 ;  /* 0x0000000107007824 */ /* 0x000fe200078e0200 */
[----:B------:R-:W-:-:S04]  /*2100*/  LEA R4, P0, R6, UR14, 0x1 ;  /* 0x0000000e06047c11 */ /* 0x000fc8000f8008ff */
[----:B------:R-:W-:-:S05]  /*2110*/  LEA.HI.X R5, R6, UR15, R0, 0x1, P0 ;  /* 0x0000000f06057c11 */ /* 0x000fca00080f0c00 */
[----:B------:R1:W-:Y:S04]  /*2120*/  @!P4 STG.E.128 desc[UR6][R4.64], RZ ;  /* 0x000000ff0400c986 */ /* 0x0003e8000c101d06 */
[----:B------:R1:W-:Y:S02]  /*2130*/  @!P1 STG.E.128 desc[UR6][R4.64+0x80], RZ ;  /* 0x000080ff04009986 */ /* 0x0003e4000c101d06 */
.L_x_98:
[----:B------:R-:W-:Y:S05]  /*2140*/  BSYNC B0 ;  /* 0x0000000000007941 */ /* 0x000fea0003800000 */
.L_x_97:
        /* <DEDUP_REMOVED lines=9> */
[----:B------:R-:W-:Y:S01]  /*21e0*/  IMAD.WIDE.U32 R4, R0, UR12, R4 ;  /* 0x0000000c00047c25 */ /* 0x000fe2000f8e0004 */
[----:B------:R-:W-:-:S03]  /*21f0*/  ISETP.GE.AND P0, PT, R233, UR5, PT ;  /* 0x00000005e9007c0c */ /* 0x000fc6000bf06270 */
[----:B------:R-:W-:Y:S01]  /*2200*/  IMAD R3, R3, UR12, RZ ;  /* 0x0000000c03037c24 */ /* 0x000fe2000f8e02ff */
[----:B------:R-:W-:-:S03]  /*2210*/  LEA R2, P4, R4, UR10, 0x1 ;  /* 0x0000000a04027c11 */ /* 0x000fc6000f8808ff */
[----:B------:R-:W-:-:S04]  /*2220*/  IMAD R0, R0, UR13, R3 ;  /* 0x0000000d00007c24 */ /* 0x000fc8000f8e0203 */
[----:B------:R-:W-:-:S05]  /*2230*/  IMAD.IADD R0, R5, 0x1, R0 ;  /* 0x0000000105007824 */ /* 0x000fca00078e0200 */
[----:B------:R-:W-:-:S05]  /*2240*/  LEA.HI.X R3, R4, UR11, R0, 0x1, P4 ;  /* 0x0000000b04037c11 */ /* 0x000fca000a0f0c00 */
[----:B------:R2:W-:Y:S04]  /*2250*/  @!P1 STG.E.128 desc[UR6][R2.64], RZ ;  /* 0x000000ff02009986 */ /* 0x0005e8000c101d06 */
[----:B------:R2:W-:Y:S02]  /*2260*/  @!P0 STG.E.128 desc[UR6][R2.64+0x80], RZ ;  /* 0x000080ff02008986 */ /* 0x0005e4000c101d06 */
.L_x_100:
[----:B------:R-:W-:Y:S05]  /*2270*/  BSYNC B0 ;  /* 0x0000000000007941 */ /* 0x000fea0003800000 */
.L_x_99:
[----:B------:R-:W-:Y:S01]  /*2280*/  UIMAD UR5, UR33, UR8, URZ ;  /* 0x00000008210572a4 */ /* 0x000fe2000f8e023f */
[----:B--2---:R-:W-:Y:S01]  /*2290*/  IMAD.U32 R2, RZ, RZ, UR8 ;  /* 0x00000008ff027e24 */ /* 0x004fe2000f8e00ff */
[----:B------:R-:W-:Y:S01]  /*22a0*/  USHF.R.S32.HI UR12, URZ, 0x1f, UR58 ;  /* 0x0000001f3f0c7899 */ /* 0x000fe2000801143a */
[----:B------:R-:W-:Y:S01]  /*22b0*/  BSSY B0, `(.L_x_101) ;  /* 0x000001b000007945 */ /* 0x000fe20003800000 */
[----:B------:R-:W-:Y:S01]  /*22c0*/  UIMAD UR5, UR45, UR9, UR5 ;  /* 0x000000092d0572a4 */ /* 0x000fe2000f8e0205 */
[----:B------:R-:W-:Y:S01]  /*22d0*/  IMAD.WIDE.U32 R2, R2, UR45, R226 ;  /* 0x0000002d02027c25 */ /* 0x000fe2000f8e00e2 */
[----:B------:R-:W-:-:S04]  /*22e0*/  ULDC.64 UR10, c[0x0][0x470] ;  /* 0x00011c00000a7ab9 */ /* 0x000fc80000000a00 */
[----:B------:R-:W-:Y:S01]  /*22f0*/  IMAD.U32 R0, RZ, RZ, UR5 ;  /* 0x00000005ff007e24 */ /* 0x000fe2000f8e00ff */
[----:B------:R-:W-:Y:S01]  /*2300*/  IADD3 R2, P0, R2, UR16, RZ ;  /* 0x0000001002027c10 */ /* 0x000fe2000ff1e0ff */
[----:B------:R-:W-:-:S03]  /*2310*/  UIMAD UR5, UR12, UR10, URZ ;  /* 0x0000000a0c0572a4 */ /* 0x000fc6000f8e023f */
[----:B------:R-:W-:Y:S01]  /*2320*/  IADD3.X R3, R3, UR17, R0, P0, !PT ;  /* 0x0000001103037c10 */ /* 0x000fe200087fe400 */
[----:B------:R-:W-:Y:S01]  /*2330*/  UIMAD UR11, UR58, UR11, UR5 ;  /* 0x0000000b3a0b72a4 */ /* 0x000fe2000f8e0205 */
[----:B------:R-:W-:-:S05]  /*2340*/  MOV R0, UR10 ;  /* 0x0000000a00007c02 */ /* 0x000fca0008000f00 */
[----:B------:R-:W-:-:S05]  /*2350*/  IMAD.WIDE.U32 R2, R0, UR58, R2 ;  /* 0x0000003a00027c25 */ /* 0x000fca000f8e0002 */
[----:B------:R-:W-:Y:S01]  /*2360*/  IADD3 R8, R3, UR11, RZ ;  /* 0x0000000b03087c10 */ /* 0x000fe2000fffe0ff */
[----:B------:R-:W-:Y:S06]  /*2370*/  @P3 BRA `(.L_x_102) ;  /* 0x0000000000383947 */ /* 0x000fec0003800000 */
[----:B-1----:R-:W-:Y:S01]  /*2380*/  MOV R5, R8 ;  /* 0x0000000800057202 */ /* 0x002fe20000000f00 */
        /* <DEDUP_REMOVED lines=13> */
.L_x_102:
[----:B------:R-:W-:Y:S05]  /*2460*/  BSYNC B0 ;  /* 0x0000000000007941 */ /* 0x000fea0003800000 */
.L_x_101:
        /* <DEDUP_REMOVED lines=8> */
[----:B------:R-:W-:-:S04]  /*24f0*/  IMAD.WIDE.U32 R4, R0, UR8, R4 ;  /* 0x0000000800047c25 */ /* 0x000fc8000f8e0004 */
[----:B------:R-:W-:Y:S01]  /*2500*/  IMAD R3, R3, UR8, RZ ;  /* 0x0000000803037c24 */ /* 0x000fe2000f8e02ff */
[----:B------:R-:W-:-:S03]  /*2510*/  LEA R2, P1, R4, UR10, 0x1 ;  /* 0x0000000a04027c11 */ /* 0x000fc6000f8208ff */
[----:B------:R-:W-:-:S04]  /*2520*/  IMAD R0, R0, UR9, R3 ;  /* 0x0000000900007c24 */ /* 0x000fc8000f8e0203 */
[----:B------:R-:W-:-:S05]  /*2530*/  IMAD.IADD R0, R5, 0x1, R0 ;  /* 0x0000000105007824 */ /* 0x000fca00078e0200 */
[----:B------:R-:W-:-:S05]  /*2540*/  LEA.HI.X R3, R4, UR11, R0, 0x1, P1 ;  /* 0x0000000b04037c11 */ /* 0x000fca00088f0c00 */
[----:B------:R1:W-:Y:S01]  /*2550*/  @!P0 STG.E.128 desc[UR6][R2.64], RZ ;  /* 0x000000ff02008986 */ /* 0x0003e2000c101d06 */
[----:B------:R-:W-:-:S13]  /*2560*/  ISETP.GE.AND P0, PT, R233, UR5, PT ;  /* 0x00000005e9007c0c */ /* 0x000fda000bf06270 */
[----:B------:R-:W-:Y:S05]  /*2570*/  @P0 BRA `(.L_x_103) ;  /* 0x0000005400d80947 */ /* 0x000fea0003800000 */
[----:B------:R2:W-:Y:S01]  /*2580*/  STG.E.128 desc[UR6][R2.64+0x80], RZ ;  /* 0x000080ff02007986 */ /* 0x0005e2000c101d06 */
[----:B------:R-:W-:Y:S05]  /*2590*/  BRA `(.L_x_103) ;  /* 0x0000005400d07947 */ /* 0x000fea0003800000 */
.L_x_94:
[----:B------:R-:W-:Y:S01]  /*25a0*/  PLOP3.LUT P0, PT, PT, PT, UP4, 0x80, 0x0 ;  /* 0x000000000000781c */ /* 0x000fe20003f0f048 */
[----:B------:R-:W-:Y:S01]  /*25b0*/  UIMAD UR9, UR19, -0x40, UR11 ;  /* 0xffffffc0130978a4 */ /* 0x000fe2000f8e020b */
[----:B------:R-:W-:Y:S01]  /*25c0*/  LEA R219, R249, UR4, 0x1 ;  /* 0x00000004f9db7c11 */ /* 0x000fe2000f8e08ff */
[----:B------:R-:W-:Y:S01]  /*25d0*/  UIMAD UR10, UR33, UR16, URZ ;  /* 0x00000010210a72a4 */ /* 0x000fe2000f8e023f */
[----:B------:R-:W-:Y:S01]  /*25e0*/  IMAD.U32 R2, RZ, RZ, UR16 ;  /* 0x00000010ff027e24 */ /* 0x000fe2000f8e00ff */
[----:B------:R-:W-:Y:S01]  /*25f0*/  UIMAD UR5, UR8, -0x40, UR32 ;  /* 0xffffffc0080578a4 */ /* 0x000fe2000f8e0220 */
[----:B------:R-:W-:-:S07]  /*2600*/  VIADD R0, R243, 0x20 ;  /* 0x00000020f3007836 */ /* 0x000fce0000000000 */
[----:B------:R-:W-:Y:S01]  /*2610*/  @P0 BAR.SYNC.DEFER_BLOCKING 0x0 ;  /* 0x0000000000000b1d */ /* 0x000fe20000010000 */
[----:B------:R-:W-:Y:S01]  /*2620*/  ISETP.GE.AND P1, PT, R243, UR9, PT ;  /* 0x00000009f3007c0c */ /* 0x000fe2000bf26270 */
[----:B------:R-:W-:Y:S01]  /*2630*/  UIMAD UR10, UR45, UR17, UR10 ;  /* 0x000000112d0a72a4 */ /* 0x000fe2000f8e020a */
[----:B------:R-:W-:Y:S01]  /*2640*/  IMAD.WIDE.U32 R2, R2, UR45, R226 ;  /* 0x0000002d02027c25 */ /* 0x000fe2000f8e00e2 */
[C---:B------:R-:W-:Y:S02]  /*2650*/  ISETP.GE.AND P3, PT, R0.reuse, UR9, PT ;  /* 0x0000000900007c0c */ /* 0x040fe4000bf66270 */
[----:B------:R-:W-:Y:S01]  /*2660*/  ISETP.GE.AND P2, PT, R0, UR5, PT ;  /* 0x0000000500007c0c */ /* 0x000fe2000bf46270 */
[----:B------:R-:W-:Y:S01]  /*2670*/  ULDC.64 UR28, c[0x0][0x268] ;  /* 0x00009a00001c7ab9 */ /* 0x000fe20000000a00 */
[----:B------:R-:W-:Y:S01]  /*2680*/  IMAD.U32 R0, RZ, RZ, UR10 ;  /* 0x0000000aff007e24 */ /* 0x000fe2000f8e00ff */
[----:B------:R-:W-:Y:S01]  /*2690*/  ULEA.HI UR10, UR8, UR8, URZ, 0x1 ;  /* 0x00000008080a7291 */ /* 0x000fe2000f8f083f */
[----:B------:R-:W-:Y:S01]  /*26a0*/  IADD3 R6, P4, R2, UR42, RZ ;  /* 0x0000002a02067c10 */ /* 0x000fe2000ff9e0ff */
[----:B------:R-:W-:Y:S02]  /*26b0*/  BSSY B0, `(.L_x_104) ;  /* 0x0000027000007945 */ /* 0x000fe40003800000 */
[----:B------:R-:W-:Y:S01]  /*26c0*/  ULOP3.LUT UR10, UR10, 0xfffffffe, URZ, 0xc0, !UPT ;  /* 0xfffffffe0a0a7892 */ /* 0x000fe2000f8ec03f */
[----:B------:R-:W-:Y:S01]  /*26d0*/  IADD3.X R7, R3, UR46, R0, P4, !PT ;  /* 0x0000002e03077c10 */ /* 0x000fe2000a7fe400 */
[----:B------:R-:W-:Y:S01]  /*26e0*/  IMAD R0, R18, UR28, RZ ;  /* 0x0000001c12007c24 */ /* 0x000fe2000f8e02ff */
[----:B------:R-:W-:Y:S01]  /*26f0*/  ISETP.GE.AND P4, PT, R243, UR5, PT ;  /* 0x00000005f3007c0c */ /* 0x000fe2000bf86270 */
[----:B------:R-:W-:-:S02]  /*2700*/  UIADD3 UR10, UR8, -UR10, URZ ;  /* 0x8000000a080a7290 */ /* 0x000fc4000fffe03f */
[C---:B------:R-:W-:Y:S02]  /*2710*/  IMAD R0, R13.reuse, UR29, R0 ;  /* 0x0000001d0d007c24 */ /* 0x040fe4000f8e0200 */
[----:B------:R-:W-:Y:S01]  /*2720*/  IMAD.WIDE.U32 R6, R13, UR28, R6 ;  /* 0x0000001c0d067c25 */ /* 0x000fe2000f8e0006 */
[----:B------:R-:W-:Y:S01]  /*2730*/  UISETP.NE.AND UP0, UPT, UR10, 0x1, UPT ;  /* 0x000000010a00788c */ /* 0x000fe2000bf05270 */
[----:B------:R1:W-:Y:S02]  /*2740*/  @P1 STS.128 [R219+0x10000], RZ ;  /* 0x010000ffdb001388 */ /* 0x0003e40000000c00 */
[----:B------:R-:W-:Y:S02]  /*2750*/  IMAD.IADD R12, R7, 0x1, R0 ;  /* 0x00000001070c7824 */ /* 0x000fe400078e0200 */
[----:B------:R1:W-:Y:S01]  /*2760*/  @P1 STS.128 [R219+0x12000], RZ ;  /* 0x012000ffdb001388 */ /* 0x0003e20000000c00 */
[----:B------:R-:W-:Y:S05]  /*2770*/  @P1 BRA `(.L_x_105) ;  /* 0x0000000000681947 */ /* 0x000fea0003800000 */
[----:B------:R-:W-:Y:S01]  /*2780*/  ULDC UR10, c[0x0][0x2d0] ;  /* 0x0000b400000a7ab9 */ /* 0x000fe20000000800 */
[----:B------:R-:W-:Y:S01]  /*2790*/  MOV R3, R12 ;  /* 0x0000000c00037202 */ /* 0x000fe20000000f00 */
[----:B------:R-:W-:Y:S01]  /*27a0*/  IMAD R0, R19, UR16, RZ ;  /* 0x0000001013007c24 */ /* 0x000fe2000f8e02ff */
[----:B------:R-:W-:Y:S01]  /*27b0*/  ISETP.GE.AND P6, PT, R226, UR10, PT ;  /* 0x0000000ae2007c0c */ /* 0x000fe2000bfc6270 */
[----:B------:R-:W-:Y:S01]  /*27c0*/  IMAD.MOV.U32 R2, RZ, RZ, R6 ;  /* 0x000000ffff027224 */ /* 0x000fe200078e0006 */
[----:B------:R-:W-:Y:S01]  /*27d0*/  ISETP.GE.AND P5, PT, R233, UR10, PT ;  /* 0x0000000ae9007c0c */ /* 0x000fe2000bfa6270 */
[C---:B------:R-:W-:Y:S02]  /*27e0*/  IMAD R0, R243.reuse, UR17, R0 ;  /* 0x00000011f3007c24 */ /* 0x040fe4000f8e0200 */
[----:B------:R-:W-:-:S04]  /*27f0*/  IMAD.WIDE.U32 R2, R243, UR16, R2 ;  /* 0x00000010f3027c25 */ /* 0x000fc8000f8e0002 */
        /* <DEDUP_REMOVED lines=18> */
.L_x_105:
[----:B------:R-:W-:Y:S05]  /*2920*/  BSYNC B0 ;  /* 0x0000000000007941 */ /* 0x000fea0003800000 */
.L_x_104:
        /* <DEDUP_REMOVED lines=10> */
[----:B------:R-:W-:Y:S02]  /*29d0*/  IMAD R2, R2, UR16, RZ ;  /* 0x0000001002027c24 */ /* 0x000fe4000f8e02ff */
[----:B------:R-:W-:-:S04]  /*29e0*/  IMAD.WIDE.U32 R6, R0, UR16, R6 ;  /* 0x0000001000067c25 */ /* 0x000fc8000f8e0006 */
[----:B--23--:R-:W2:Y:S01]  /*29f0*/  @!P5 LDC.64 R8, c[0x0][0x220] ;  /* 0x00008800ff08db82 */ /* 0x00cea20000000a00 */
[----:B------:R-:W-:Y:S01]  /*2a00*/  IMAD R0, R0, UR17, R2 ;  /* 0x0000001100007c24 */ /* 0x000fe2000f8e0202 */
        /* <DEDUP_REMOVED lines=17> */
.L_x_107:
[----:B------:R-:W-:Y:S05]  /*2b20*/  BSYNC B0 ;  /* 0x0000000000007941 */ /* 0x000fea0003800000 */
.L_x_106:
[----:B------:R-:W0:Y:S01]  /*2b30*/  LDGDEPBAR ;  /* 0x00000000000079af */ /* 0x000e220000000000 */
[----:B------:R-:W-:Y:S03]  /*2b40*/  BSSY B0, `(.L_x_108) ;  /* 0x0000012000007945 */ /* 0x000fe60003800000 */
        /* <DEDUP_REMOVED lines=17> */
.L_x_109:
[----:B------:R-:W-:Y:S05]  /*2c60*/  BSYNC B0 ;  /* 0x0000000000007941 */ /* 0x000fea0003800000 */
.L_x_108:
[----:B------:R1:W-:Y:S01]  /*2c70*/  @P2 STS.128 [R219+0x9000], RZ ;  /* 0x009000ffdb002388 */ /* 0x0003e20000000c00 */
[----:B------:R-:W-:Y:S01]  /*2c80*/  BSSY B0, `(.L_x_110) ;  /* 0x0000018000007945 */ /* 0x000fe20003800000 */
[----:B------:R-:W-:Y:S02]  /*2c90*/  IADD3 R218, R249, 0x2000, RZ ;  /* 0x00002000f9da7810 */ /* 0x000fe40007ffe0ff */
[----:B------:R1:W-:Y:S01]  /*2ca0*/  @P2 STS.128 [R219+0xb000], RZ ;  /* 0x00b000ffdb002388 */ /* 0x0003e20000000c00 */
[----:B------:R-:W-:Y:S05]  /*2cb0*/  @P2 BRA `(.L_x_111) ;  /* 0x0000000000502947 */ /* 0x000fea0003800000 */
[----:B------:R-:W-:Y:S02]  /*2cc0*/  ULDC UR9, c[0x0][0x2d0] ;  /* 0x0000b40000097ab9 */ /* 0x000fe40000000800 */
[----:B------:R-:W-:Y:S02]  /*2cd0*/  ISETP.GE.AND P5, PT, R226, UR9, PT ;  /* 0x00000009e2007c0c */ /* 0x000fe4000bfa6270 */
[----:B------:R-:W-:-:S11]  /*2ce0*/  ISETP.GE.AND P0, PT, R233, UR9, PT ;  /* 0x00000009e9007c0c */ /* 0x000fd6000bf06270 */
[C---:B--23--:R-:W-:Y:S01]  /*2cf0*/  @!P5 LEA R2, P6, R14.reuse, R222, 0x6 ;  /* 0x000000de0e02d211 */ /* 0x04cfe200078c30ff */
[----:B------:R2:W-:Y:S03]  /*2d00*/  @P5 STS.128 [R219+0x9000], RZ ;  /* 0x009000ffdb005388 */ /* 0x0005e60000000c00 */
[----:B------:R-:W-:-:S05]  /*2d10*/  @!P5 LEA.HI.X R3, R14, R223, R15, 0x6, P6 ;  /* 0x000000df0e03d211 */ /* 0x000fca00030f340f */
[----:B------:R-:W-:Y:S01]  /*2d20*/  @!PT LDS RZ, [RZ] ;  /* 0x00000000fffff984 */ /* 0x000fe20000000800 */
[----:B------:R-:W-:Y:S01]  /*2d30*/  @!PT LDS RZ, [RZ] ;  /* 0x00000000fffff984 */ /* 0x000fe20000000800 */
[----:B------:R-:W-:Y:S01]  /*2d40*/  @!PT LDS RZ, [RZ] ;  /* 0x00000000fffff984 */ /* 0x000fe20000000800 */
[----:B------:R2:W-:Y:S04]  /*2d50*/  @!P5 LDGSTS.E.BYPASS.LTC128B.128 [R219+0x9000], desc[UR6][R2.64] ;  /* 0x0900000002dbdfae */ /* 0x0005e8000b901d46 */
        /* <DEDUP_REMOVED lines=10> */
.L_x_111:
[----:B------:R-:W-:Y:S05]  /*2e00*/  BSYNC B0 ;  /* 0x0000000000007941 */ /* 0x000fea0003800000 */
.L_x_110:
[----:B------:R-:W-:Y:S01]  /*2e10*/  PLOP3.LUT P0, PT, PT, PT, UP0, 0x80, 0x0 ;  /* 0x000000000000781c */ /* 0x000fe20003f0f008 */
[----:B------:R-:W-:Y:S03]  /*2e20*/  BSSY B0, `(.L_x_112) ;  /* 0x0000021000007945 */ /* 0x000fe60003800000 */
[----:B------:R-:W-:-:S04]  /*2e30*/  SEL R218, R218, R249, !P0 ;  /* 0x000000f9dada7207 */ /* 0x000fc80004000000 */
[----:B------:R-:W-:Y:S01]  /*2e40*/  LEA R218, R218, UR4, 0x1 ;  /* 0x00000004dada7c11 */ /* 0x000fe2000f8e08ff */
[----:B------:R-:W-:Y:S06]  /*2e50*/  @!P4 BRA `(.L_x_113) ;  /* 0x000000000024c947 */ /* 0x000fec0003800000 */
        /* <DEDUP_REMOVED lines=9> */
.L_x_113:
        /* <DEDUP_REMOVED lines=20> */
.L_x_114:
[----:B------:R-:W-:Y:S05]  /*3030*/  BSYNC B0 ;  /* 0x0000000000007941 */ /* 0x000fea0003800000 */
.L_x_112:
[----:B------:R-:W-:Y:S01]  /*3040*/  UIMAD.WIDE.U32 UR16, UR22, 0x20, URZ ;  /* 0x00000020161078a5 */ /* 0x000fe2000f8e003f */
[----:B------:R-:W-:Y:S01]  /*3050*/  BSSY B0, `(.L_x_115) ;  /* 0x0000029000007945 */ /* 0x000fe20003800000 */
[----:B------:R-:W-:-:S03]  /*3060*/  USHF.L.U32 UR9, UR23, 0x5, URZ ;  /* 0x0000000517097899 */ /* 0x000fc6000800063f */
[----:B------:R-:W-:Y:S09]  /*3070*/  @!P2 BRA `(.L_x_116) ;  /* 0x000000000024a947 */ /* 0x000ff20003800000 */
        /* <DEDUP_REMOVED lines=9> */
.L_x_116:
[----:B------:R-:W-:Y:S01]  /*3110*/  ULDC UR10, c[0x0][0x2d0] ;  /* 0x0000b400000a7ab9 */ /* 0x000fe20000000800 */
[----:B------:R-:W-:Y:S01]  /*3120*/  IMAD.U32 R0, RZ, RZ, UR22 ;  /* 0x00000016ff007e24 */ /* 0x000fe2000f8e00ff */
[----:B------:R-:W-:Y:S01]  /*3130*/  ISETP.GE.AND P4, PT, R226, UR10, PT ;  /* 0x0000000ae2007c0c */ /* 0x000fe2000bf86270 */
[----:B--23--:R-:W-:Y:S01]  /*3140*/  IMAD.U32 R3, RZ, RZ, UR23 ;  /* 0x00000017ff037e24 */ /* 0x00cfe2000f8e00ff */
[----:B------:R-:W-:-:S11]  /*3150*/  ISETP.GE.AND P2, PT, R233, UR10, PT ;  /* 0x0000000ae9007c0c */ /* 0x000fd6000bf46270 */
[C---:B------:R-:W-:Y:S01]  /*3160*/  @!P4 LEA R2, P5, R0.reuse, R224, 0x6 ;  /* 0x000000e00002c211 */ /* 0x040fe200078a30ff */
        /* <DEDUP_REMOVED lines=9> */
[----:B------:R-:W-:-:S03]  /*3200*/  IADD3 R0, P4, R10, UR16, RZ ;  /* 0x000000100a007c10 */ /* 0x000fc6000ff9e0ff */
[----:B------:R2:W-:Y:S04]  /*3210*/  @P2 STS [R218+0x3000], RZ ;  /* 0x003000ffda002388 */ /* 0x0005e80000000800 */
[----:B------:R2:W-:Y:S04]  /*3220*/  @P2 STS [R218+0x3004], RZ ;  /* 0x003004ffda002388 */ /* 0x0005e80000000800 */
[----:B------:R2:W-:Y:S04]  /*3230*/  @P2 STS [R218+0x3008], RZ ;  /* 0x003008ffda002388 */ /* 0x0005e80000000800 */
[----:B------:R2:W-:Y:S01]  /*3240*/  @P2 STS [R218+0x300c], RZ ;  /* 0x00300cffda002388 */ /* 0x0005e20000000800 */
[----:B---3--:R-:W-:-:S05]  /*3250*/  IMAD.U32 R3, RZ, RZ, UR9 ;  /* 0x00000009ff037e24 */ /* 0x008fca000f8e00ff */
[----:B------:R-:W-:Y:S01]  /*3260*/  IADD3.X R3, R17, UR17, R3, P4, !PT ;  /* 0x0000001111037c10 */ /* 0x000fe2000a7fe403 */
[----:B------:R-:W-:Y:S06]  /*3270*/  @P2 BRA `(.L_x_117) ;  /* 0x0000000000182947 */ /* 0x000fec0003800000 */
[----:B------:R-:W-:-:S04]  /*3280*/  LEA R2, P2, R0, UR24, 0x1 ;  /* 0x0000001800027c11 */ /* 0x000fc8000f8408ff */
[----:B------:R-:W-:-:S05]  /*3290*/  LEA.HI.X R3, R0, UR25, R3, 0x1, P2 ;  /* 0x0000001900037c11 */ /* 0x000fca00090f0c03 */
[----:B------:R-:W-:Y:S01]  /*32a0*/  @!PT LDS RZ, [RZ] ;  /* 0x00000000fffff984 */ /* 0x000fe20000000800 */
[----:B------:R-:W-:Y:S01]  /*32b0*/  @!PT LDS RZ, [RZ] ;  /* 0x00000000fffff984 */ /* 0x000fe20000000800 */
[----:B------:R-:W-:Y:S01]  /*32c0*/  @!PT LDS RZ, [RZ] ;  /* 0x00000000fffff984 */ /* 0x000fe20000000800 */
[----:B------:R3:W-:Y:S04]  /*32d0*/  LDGSTS.E.BYPASS.LTC128B.128 [R218+0x3000], desc[UR6][R2.64+0x80] ;  /* 0x0300008002da7fae */ /* 0x0007e8000b901d46 */
.L_x_117:
[----:B------:R-:W-:Y:S05]  /*32e0*/  BSYNC B0 ;  /* 0x0000000000007941 */ /* 0x000fea0003800000 */
.L_x_115:
[----:B------:R-:W-:Y:S01]  /*32f0*/  UIMAD UR9, UR33, UR20, URZ ;  /* 0x00000014210972a4 */ /* 0x000fe2000f8e023f */
[----:B--23--:R-:W-:Y:S01]  /*3300*/  IMAD.U32 R2, RZ, RZ, UR20 ;  /* 0x00000014ff027e24 */ /* 0x00cfe2000f8e00ff */
[----:B------:R2:W-:Y:S01]  /*3310*/  @P1 STS.128 [R219+0xc000], RZ ;  /* 0x00c000ffdb001388 */ /* 0x0005e20000000c00 */
[----:B------:R-:W-:Y:S01]  /*3320*/  ULDC.64 UR16, c[0x0][0x260] ;  /* 0x0000980000107ab9 */ /* 0x000fe20000000a00 */
[----:B------:R-:W-:Y:S01]  /*3330*/  UIMAD UR9, UR45, UR21, UR9 ;  /* 0x000000152d0972a4 */ /* 0x000fe2000f8e0209 */
[----:B------:R-:W-:Y:S01]  /*3340*/  IMAD.WIDE.U32 R2, R2, UR45, R226 ;  /* 0x0000002d02027c25 */ /* 0x000fe2000f8e00e2 */
[----:B------:R2:W-:Y:S01]  /*3350*/  @P1 STS.128 [R219+0xe000], RZ ;  /* 0x00e000ffdb001388 */ /* 0x0005e20000000c00 */
[----:B------:R-:W-:Y:S01]  /*3360*/  BSSY B0, `(.L_x_118) ;  /* 0x0000026000007945 */ /* 0x000fe20003800000 */
[----:B------:R-:W-:Y:S01]  /*3370*/  ISETP.GE.AND P6, PT, R248, UR5, PT ;  /* 0x00000005f8007c0c */ /* 0x000fe2000bfc6270 */
[----:B------:R-:W-:Y:S01]  /*3380*/  IMAD R8, R18, UR16, RZ ;  /* 0x0000001012087c24 */ /* 0x000fe2000f8e02ff */
[----:B------:R-:W-:Y:S01]  /*3390*/  IADD3 R4, P2, R2, UR18, RZ ;  /* 0x0000001202047c10 */ /* 0x000fe2000ff5e0ff */
[----:B------:R-:W-:-:S02]  /*33a0*/  IMAD.U32 R0, RZ, RZ, UR9 ;  /* 0x00000009ff007e24 */ /* 0x000fc4000f8e00ff */
[----:B------:R-:W-:-:S03]  /*33b0*/  IMAD R8, R13, UR17, R8 ;  /* 0x000000110d087c24 */ /* 0x000fc6000f8e0208 */
[----:B------:R-:W-:Y:S02]  /*33c0*/  IADD3.X R5, R3, UR30, R0, P2, !PT ;  /* 0x0000001e03057c10 */ /* 0x000fe400097fe400 */
[----:B------:R-:W-:Y:S01]  /*33d0*/  IADD3 R0, R248, 0x8, RZ ;  /* 0x00000008f8007810 */ /* 0x000fe20007ffe0ff */
[----:B------:R-:W-:-:S03]  /*33e0*/  IMAD.WIDE.U32 R4, R13, UR16, R4 ;  /* 0x000000100d047c25 */ /* 0x000fc6000f8e0004 */
[----:B------:R-:W-:Y:S02]  /*33f0*/  ISETP.GE.AND P5, PT, R0, UR5, PT ;  /* 0x0000000500007c0c */ /* 0x000fe4000bfa6270 */
[----:B------:R-:W-:Y:S01]  /*3400*/  IADD3 R8, R5, R8, RZ ;  /* 0x0000000805087210 */ /* 0x000fe20007ffe0ff */
[----:B------:R-:W-:Y:S10]  /*3410*/  @P1 BRA `(.L_x_119) ;  /* 0x0000000000681947 */ /* 0x000ff40003800000 */
        /* <DEDUP_REMOVED lines=9> */
[----:B------:R-:W3:Y:S01]  /*34b0*/  @!P2 LDC.64 R6, c[0x0][0x218] ;  /* 0x00008600ff06ab82 */ /* 0x000ee20000000a00 */
[----:B------:R1:W-:Y:S01]  /*34c0*/  @P2 STS.128 [R219+0xc000], RZ ;  /* 0x00c000ffdb002388 */ /* 0x0003e20000000c00 */
[----:B---3--:R-:W-:-:S04]  /*34d0*/  @!P2 LEA R6, P4, R2, R6, 0x1 ;  /* 0x000000060206a211 */ /* 0x008fc800078808ff */
        /* <DEDUP_REMOVED lines=8> */
[----:B-1----:R-:W-:-:S04]  /*3560*/  LEA R6, P1, R2, UR16, 0x1 ;  /* 0x0000001002067c11 */ /* 0x002fc8000f8208ff */
[----:B------:R-:W-:-:S05]  /*3570*/  LEA.HI.X R7, R2, UR17, R0, 0x1, P1 ;  /* 0x0000001102077c11 */ /* 0x000fca00088f0c00 */
[----:B------:R-:W-:Y:S01]  /*3580*/  @!PT LDS RZ, [RZ] ;  /* 0x00000000fffff984 */ /* 0x000fe20000000800 */
[----:B------:R-:W-:Y:S01]  /*3590*/  @!PT LDS RZ, [RZ] ;  /* 0x00000000fffff984 */ /* 0x000fe20000000800 */
[----:B------:R-:W-:Y:S01]  /*35a0*/  @!PT LDS RZ, [RZ] ;  /* 0x00000000fffff984 */ /* 0x000fe20000000800 */
[----:B------:R3:W-:Y:S04]  /*35b0*/  LDGSTS.E.BYPASS.LTC128B.128 [R219+0xe000], desc[UR6][R6.64+0x80] ;  /* 0x0e00008006db7fae */ /* 0x0007e8000b901d46 */
.L_x_119:
[----:B------:R-:W-:Y:S05]  /*35c0*/  BSYNC B0 ;  /* 0x0000000000007941 */ /* 0x000fea0003800000 */
.L_x_118:
        /* <DEDUP_REMOVED lines=12> */
[----:B-1-3--:R-:W1:Y:S01]  /*3690*/  @!P2 LDC.64 R6, c[0x0][0x218] ;  /* 0x00008600ff06ab82 */ /* 0x00ae620000000a00 */
[----:B------:R-:W-:Y:S01]  /*36a0*/  IMAD R0, R0, UR21, R2 ;  /* 0x0000001500007c24 */ /* 0x000fe2000f8e0202 */
[----:B------:R3:W-:Y:S03]  /*36b0*/  @P2 STS.128 [R219+0xd000], RZ ;  /* 0x00d000ffdb002388 */ /* 0x0007e60000000c00 */
[----:B------:R-:W-:Y:S01]  /*36c0*/  IMAD.IADD R0, R5, 0x1, R0 ;  /* 0x0000000105007824 */ /* 0x000fe200078e0200 */
[----:B-1----:R-:W-:-:S04]  /*36d0*/  @!P2 LEA R2, P3, R4, R6, 0x1 ;  /* 0x000000060402a211 */ /* 0x002fc800078608ff */
        /* <DEDUP_REMOVED lines=14> */
.L_x_121:
[----:B------:R-:W-:Y:S05]  /*37c0*/  BSYNC B0 ;  /* 0x0000000000007941 */ /* 0x000fea0003800000 */
.L_x_120:
[----:B------:R-:W0:Y:S01]  /*37d0*/  LDGDEPBAR ;  /* 0x00000000000079af */ /* 0x000e220000000000 */
[----:B------:R-:W-:Y:S01]  /*37e0*/  ULDC.64 UR20, c[0x0][0x3c8] ;  /* 0x0000f20000147ab9 */ /* 0x000fe20000000a00 */
[----:B------:R-:W-:Y:S01]  /*37f0*/  IMAD.SHL.U32 R234, R248, 0x4, RZ ;  /* 0x00000004f8ea7824 */ /* 0x000fe200078e00ff */
[----:B------:R-:W-:Y:S01]  /*3800*/  UISETP.NE.U32.AND UP1, UPT, UR20, URZ, UPT ;  /* 0x0000003f1400728c */ /* 0x000fe2000bf25070 */
[----:B------:R-:W-:Y:S01]  /*3810*/  SHF.R.S32.HI R8, RZ, 0x1f, R248 ;  /* 0x0000001fff087819 */ /* 0x000fe200000114f8 */
[----:B------:R-:W-:Y:S01]  /*3820*/  IMAD.MOV.U32 R228, RZ, RZ, 0x7f800000 ;  /* 0x7f800000ffe47424 */ /* 0x000fe200078e00ff */
[----:B------:R-:W-:Y:S01]  /*3830*/  USHF.R.S32.HI UR9, URZ, 0x1f, UR58 ;  /* 0x0000001f3f097899 */ /* 0x000fe2000801143a */
[----:B-1-3--:R-:W-:Y:S01]  /*3840*/  IADD3 R2, P1, R234, UR13, RZ ;  /* 0x0000000dea027c10 */ /* 0x00afe2000ff3e0ff */
[----:B------:R-:W-:Y:S01]  /*3850*/  UISETP.NE.AND.EX UP1, UPT, UR21, URZ, UPT, UP1 ;  /* 0x0000003f1500728c */ /* 0x000fe2000bf25310 */
[----:B------:R-:W-:Y:S01]  /*3860*/  SHF.L.U64.HI R0, R248, 0x2, R8 ;  /* 0x00000002f8007819 */ /* 0x000fe20000010208 */
[----:B------:R-:W-:Y:S01]  /*3870*/  IMAD.MOV.U32 R221, RZ, RZ, 0x7f800000 ;  /* 0x7f800000ffdd7424 */ /* 0x000fe200078e00ff */
[----:B------:R-:W-:Y:S01]  /*3880*/  ULDC UR46, c[0x0][0x2d0] ;  /* 0x0000b400002e7ab9 */ /* 0x000fe20000000800 */
[----:B------:R-:W-:Y:S01]  /*3890*/  IMAD.MOV.U32 R172, RZ, RZ, 0x20 ;  /* 0x00000020ffac7424 */ /* 0x000fe200078e00ff */
[----:B------:R-:W-:-:S02]  /*38a0*/  IADD3.X R3, R0, UR12, RZ, P1, !PT ;  /* 0x0000000c00037c10 */ /* 0x000fc40008ffe4ff */
[----:B------:R-:W-:Y:S01]  /*38b0*/  LEA R148, R215, UR4, 0x1 ;  /* 0x00000004d7947c11 */ /* 0x000fe2000f8e08ff */
[----:B------:R-:W-:Y:S01]  /*38c0*/  USHF.L.U32 UR18, UR38, 0x4, URZ ;  /* 0x0000000426127899 */ /* 0x000fe2000800063f */
[----:B------:R-:W-:Y:S01]  /*38d0*/  PLOP3.LUT P3, PT, PT, PT, UP1, 0x80, 0x0 ;  /* 0x000000000000781c */ /* 0x000fe20003f6f018 */
[----:B------:R-:W5:Y:S01]  /*38e0*/  @!P6 LDG.E R228, desc[UR6][R2.64] ;  /* 0x0000000602e4e981 */ /* 0x000f62000c1e1900 */
[----:B------:R-:W-:Y:S01]  /*38f0*/  @UP1 ULDC.64 UR22, c[0x0][0x3d0] ;  /* 0x0000f40000161ab9 */ /* 0x000fe20000000a00 */
[----:B------:R-:W-:Y:S01]  /*3900*/  @UP1 UMOV UR16, UR58 ;  /* 0x0000003a00101c82 */ /* 0x000fe20008000000 */
[----:B------:R-:W-:Y:S01]  /*3910*/  @UP1 UIMAD UR5, UR59, UR22, URZ ;  /* 0x000000163b0512a4 */ /* 0x000fe2000f8e023f */
[----:B------:R1:W5:Y:S01]  /*3920*/  @!P5 LDG.E R221, desc[UR6][R2.64+0x20] ;  /* 0x0000200602ddd981 */ /* 0x000362000c1e1900 */
[----:B------:R-:W-:Y:S01]  /*3930*/  @UP1 UMOV UR17, UR9 ;  /* 0x0000000900111c82 */ /* 0x000fe20008000000 */
[----:B------:R-:W-:-:S04]  /*3940*/  DEPBAR.LE SB0, 0x1 ;  /* 0x000080400000791a */ /* 0x000fc80000000000 */
[----:B------:R-:W-:Y:S01]  /*3950*/  BAR.SYNC.DEFER_BLOCKING 0x0 ;  /* 0x0000000000007b1d */ /* 0x000fe20000010000 */
[----:B------:R-:W-:Y:S02]  /*3960*/  @UP1 UIMAD.WIDE.U32 UR16, UR49, UR22, UR16 ;  /* 0x00000016311012a5 */ /* 0x000fe4000f8e0010 */
[----:B------:R-:W-:Y:S02]  /*3970*/  @UP1 UIMAD UR5, UR49, UR23, UR5 ;  /* 0x00000017310512a4 */ /* 0x000fe4000f8e0205 */
[----:B------:R-:W-:-:S03]  /*3980*/  @UP1 ULEA UR20, UP0, UR16, UR20, 0x2 ;  /* 0x0000001410141291 */ /* 0x000fc6000f80103f */
[----:B------:R-:W3:Y:S01]  /*3990*/  LDC R250, c[0x0][0x270] ;  /* 0x00009c00fffa7b82 */ /* 0x000ee20000000800 */
[----:B------:R-:W-:Y:S01]  /*39a0*/  @UP1 UIADD3 UR5, UR17, UR5, URZ ;  /* 0x0000000511051290 */ /* 0x000fe2000fffe03f */
[----:B------:R-:W-:Y:S01]  /*39b0*/  LEA.HI R0, R20, R21, RZ, 0x4 ;  /* 0x0000001514007211 */ /* 0x000fe200078f20ff */
[----:B------:R-:W-:Y:S02]  /*39c0*/  UIADD3 UR45, UR32, 0x40, UR45 ;  /* 0x00000040202d7890 */ /* 0x000fe4000fffe02d */
[----:B------:R-:W-:Y:S01]  /*39d0*/  @UP1 ULEA.HI.X UR21, UR16, UR21, UR5, 0x2, UP0 ;  /* 0x0000001510151291 */ /* 0x000fe200080f1405 */
[----:B------:R-:W-:Y:S02]  /*39e0*/  VIADD R4, R248, 0x1 ;  /* 0x00000001f8047836 */ /* 0x000fe40000000000 */
[----:B------:R-:W-:Y:S02]  /*39f0*/  IMAD.MOV.U32 R208, RZ, RZ, 0x20 ;  /* 0x00000020ffd07424 */ /* 0x000fe400078e00ff */
[----:B------:R-:W-:Y:S01]  /*3a00*/  IMAD.MOV.U32 R205, RZ, RZ, 0x40 ;  /* 0x00000040ffcd7424 */ /* 0x000fe200078e00ff */
[----:B------:R-:W-:Y:S01]  /*3a10*/  CS2R R94, SRZ ;  /* 0x00000000005e7805 */ /* 0x000fe2000001ff00 */
[----:B------:R-:W-:Y:S01]  /*3a20*/  IMAD.MOV.U32 R220, RZ, RZ, R218 ;  /* 0x000000ffffdc7224 */ /* 0x000fe200078e00da */
[----:B------:R-:W-:Y:S01]  /*3a30*/  CS2R R92, SRZ ;  /* 0x00000000005c7805 */ /* 0x000fe2000001ff00 */
[----:B-1----:R-:W-:Y:S01]  /*3a40*/  IMAD.U32 R2, RZ, RZ, UR20 ;  /* 0x00000014ff027e24 */ /* 0x002fe2000f8e00ff */
[----:B------:R-:W-:Y:S01]  /*3a50*/  LOP3.LUT R0, R0, 0xfffffff0, RZ, 0xc0, !PT ;  /* 0xfffffff000007812 */ /* 0x000fe200078ec0ff */
[----:B------:R-:W-:Y:S01]  /*3a60*/  IMAD.U32 R3, RZ, RZ, UR21 ;  /* 0x00000015ff037e24 */ /* 0x000fe2000f8e00ff */
[----:B------:R-:W-:Y:S01]  /*3a70*/  @UP1 ULDC UR5, c[0x0][0x2e8] ;  /* 0x0000ba0000051ab9 */ /* 0x000fe20000000800 */
[----:B------:R1:W1:Y:S01]  /*3a80*/  LDSM.16.M88.4 R112, [R148+0x10000] ;  /* 0x010000009470783b */ /* 0x0002620000000200 */
[----:B------:R-:W-:-:S02]  /*3a90*/  UIADD3 UR33, UR18, 0x40, URZ ;  /* 0x0000004012217890 */ /* 0x000fc4000fffe03f */
[----:B------:R-:W-:Y:S01]  /*3aa0*/  UIADD3 UR26, UR18, 0x60, URZ ;  /* 0x00000060121a7890 */ /* 0x000fe2000fffe03f */
[----:B------:R2:W4:Y:S01]  /*3ab0*/  @P3 LDG.E R7, desc[UR6][R2.64] ;  /* 0x0000000602073981 */ /* 0x000522000c1e1900 */
[----:B------:R-:W-:Y:S02]  /*3ac0*/  CS2R R98, SRZ ;  /* 0x0000000000627805 */ /* 0x000fe4000001ff00 */
[----:B------:R-:W-:Y:S02]  /*3ad0*/  CS2R R96, SRZ ;  /* 0x0000000000607805 */ /* 0x000fe4000001ff00 */
[----:B------:R-:W-:Y:S01]  /*3ae0*/  CS2R R90, SRZ ;  /* 0x00000000005a7805 */ /* 0x000fe2000001ff00 */
[----:B------:R1:W1:Y:S01]  /*3af0*/  LDSM.16.M88.4 R116, [R148+0x10800] ;  /* 0x010800009474783b */ /* 0x0002620000000200 */
[----:B------:R-:W-:Y:S02]  /*3b00*/  CS2R R88, SRZ ;  /* 0x0000000000587805 */ /* 0x000fe4000001ff00 */
[----:B------:R-:W-:-:S02]  /*3b10*/  CS2R R86, SRZ ;  /* 0x0000000000567805 */ /* 0x000fc4000001ff00 */
[----:B------:R-:W-:Y:S01]  /*3b20*/  CS2R R84, SRZ ;  /* 0x0000000000547805 */ /* 0x000fe2000001ff00 */
[----:B------:R1:W1:Y:S01]  /*3b30*/  LDSM.16.M88.4 R144, [R148+0x12000] ;  /* 0x012000009490783b */ /* 0x0002620000000200 */
[----:B------:R-:W-:Y:S01]  /*3b40*/  IMAD.IADD R0, R21, 0x1, -R0 ;  /* 0x0000000115007824 */ /* 0x000fe200078e0a00 */
[----:B------:R-:W4:Y:S01]  /*3b50*/  @P3 MUFU.RCP R6, UR5 ;  /* 0x0000000500063d08 */ /* 0x000f220008001000 */
[----:B------:R-:W-:Y:S01]  /*3b60*/  CS2R R78, SRZ ;  /* 0x00000000004e7805 */ /* 0x000fe2000001ff00 */
[----:B------:R-:W1:Y:S01]  /*3b70*/  LDSM.16.M88.4 R148, [R148+0x12800] ;  /* 0x012800009494783b */ /* 0x000e620000000200 */
[----:B------:R-:W-:Y:S02]  /*3b80*/  CS2R R76, SRZ ;  /* 0x00000000004c7805 */ /* 0x000fe4000001ff00 */
[----:B------:R-:W-:Y:S02]  /*3b90*/  CS2R R82, SRZ ;  /* 0x0000000000527805 */ /* 0x000fe4000001ff00 */
[----:B------:R-:W-:Y:S01]  /*3ba0*/  CS2R R80, SRZ ;  /* 0x0000000000507805 */ /* 0x000fe2000001ff00 */
[----:B------:R1:W1:Y:S01]  /*3bb0*/  LDSM.16.M88.4 R120, [R206] ;  /* 0x00000000ce78783b */ /* 0x0002620000000200 */
[----:B------:R-:W-:-:S02]  /*3bc0*/  CS2R R74, SRZ ;  /* 0x00000000004a7805 */ /* 0x000fc4000001ff00 */
[----:B------:R-:W-:Y:S02]  /*3bd0*/  CS2R R72, SRZ ;  /* 0x0000000000487805 */ /* 0x000fe4000001ff00 */
[----:B------:R-:W-:Y:S01]  /*3be0*/  CS2R R70, SRZ ;  /* 0x0000000000467805 */ /* 0x000fe2000001ff00 */
[----:B------:R1:W1:Y:S01]  /*3bf0*/  LDSM.16.M88.4 R124, [R206+0x800] ;  /* 0x00080000ce7c783b */ /* 0x0002620000000200 */
[----:B------:R-:W-:Y:S02]  /*3c00*/  CS2R R68, SRZ ;  /* 0x0000000000447805 */ /* 0x000fe4000001ff00 */
[----:B------:R-:W-:Y:S02]  /*3c10*/  CS2R R46, SRZ ;  /* 0x00000000002e7805 */ /* 0x000fe4000001ff00 */
[----:B------:R-:W-:Y:S01]  /*3c20*/  CS2R R44, SRZ ;  /* 0x00000000002c7805 */ /* 0x000fe2000001ff00 */
[----:B------:R1:W1:Y:S01]  /*3c30*/  LDSM.16.M88.4 R128, [R204] ;  /* 0x00000000cc80783b */ /* 0x0002620000000200 */
[----:B--2---:R-:W-:-:S02]  /*3c40*/  LEA.HI R3, R20, R21, RZ, 0x3 ;  /* 0x0000001514037211 */ /* 0x004fc400078f18ff */
[----:B------:R-:W-:Y:S02]  /*3c50*/  CS2R R50, SRZ ;  /* 0x0000000000327805 */ /* 0x000fe4000001ff00 */
[----:B------:R-:W-:Y:S01]  /*3c60*/  CS2R R48, SRZ ;  /* 0x0000000000307805 */ /* 0x000fe2000001ff00 */
[----:B------:R2:W1:Y:S01]  /*3c70*/  LDSM.16.M88.4 R132, [R204+0x800] ;  /* 0x00080000cc84783b */ /* 0x0004620000000200 */
[----:B------:R-:W-:Y:S02]  /*3c80*/  LOP3.LUT R3, R3, 0xfffffff8, RZ, 0xc0, !PT ;  /* 0xfffffff803037812 */ /* 0x000fe400078ec0ff */
[----:B------:R-:W-:Y:S02]  /*3c90*/  CS2R R42, SRZ ;  /* 0x00000000002a7805 */ /* 0x000fe4000001ff00 */
[----:B------:R-:W-:Y:S01]  /*3ca0*/  CS2R R40, SRZ ;  /* 0x0000000000287805 */ /* 0x000fe2000001ff00 */
[----:B------:R2:W1:Y:S01]  /*3cb0*/  LDSM.16.M88.4 R152, [R206+0x2000] ;  /* 0x00200000ce98783b */ /* 0x0004620000000200 */
[----:B------:R-:W-:Y:S01]  /*3cc0*/  CS2R R38, SRZ ;  /* 0x0000000000267805 */ /* 0x000fe2000001ff00 */
[----:B------:R-:W-:Y:S01]  /*3cd0*/  IMAD.IADD R5, R21, 0x1, -R3 ;  /* 0x0000000115057824 */ /* 0x000fe200078e0a03 */
[----:B------:R-:W-:Y:S01]  /*3ce0*/  CS2R R36, SRZ ;  /* 0x0000000000247805 */ /* 0x000fe2000001ff00 */
[----:B------:R2:W1:Y:S01]  /*3cf0*/  LDSM.16.M88.4 R156, [R206+0x2800] ;  /* 0x00280000ce9c783b */ /* 0x0004620000000200 */
[----:B------:R-:W-:-:S02]  /*3d00*/  CS2R R30, SRZ ;  /* 0x00000000001e7805 */ /* 0x000fc4000001ff00 */
[----:B------:R-:W-:Y:S02]  /*3d10*/  CS2R R28, SRZ ;  /* 0x00000000001c7805 */ /* 0x000fe4000001ff00 */
[----:B------:R-:W-:Y:S01]  /*3d20*/  LOP3.LUT P4, RZ, R5, 0x2, RZ, 0xc0, !PT ;  /* 0x0000000205ff7812 */ /* 0x000fe2000788c0ff */
[----:B------:R2:W1:Y:S01]  /*3d30*/  LDSM.16.M88.4 R160, [R204+0x2000] ;  /* 0x00200000cca0783b */ /* 0x0004620000000200 */
[----:B------:R-:W-:Y:S02]  /*3d40*/  CS2R R34, SRZ ;  /* 0x0000000000227805 */ /* 0x000fe4000001ff00 */
[----:B------:R-:W-:Y:S02]  /*3d50*/  CS2R R32, SRZ ;  /* 0x0000000000207805 */ /* 0x000fe4000001ff00 */
[----:B------:R-:W-:Y:S01]  /*3d60*/  SEL R172, R172, 0xffffffe0, !P4 ;  /* 0xffffffe0acac7807 */ /* 0x000fe20006000000 */
[----:B------:R2:W1:Y:S01]  /*3d70*/  LDSM.16.M88.4 R164, [R204+0x2800] ;  /* 0x00280000cca4783b */ /* 0x0004620000000200 */
[----:B------:R-:W-:-:S02]  /*3d80*/  CS2R R26, SRZ ;  /* 0x00000000001a7805 */ /* 0x000fc4000001ff00 */
[----:B------:R-:W-:Y:S02]  /*3d90*/  CS2R R24, SRZ ;  /* 0x0000000000187805 */ /* 0x000fe4000001ff00 */
[----:B------:R-:W-:Y:S01]  /*3da0*/  CS2R R22, SRZ ;  /* 0x0000000000167805 */ /* 0x000fe2000001ff00 */
[----:B------:R-:W-:Y:S01]  /*3db0*/  IMAD.IADD R172, R172, 0x1, R204 ;  /* 0x00000001acac7824 */ /* 0x000fe200078e02cc */
[----:B------:R-:W-:Y:S01]  /*3dc0*/  SHF.R.S32.HI R2, RZ, 0x1f, R0 ;  /* 0x0000001fff027819 */ /* 0x000fe20000011400 */
[----:B------:R-:W-:Y:S01]  /*3dd0*/  UIMAD UR42, UR38, 0x18, URZ ;  /* 0x00000018262a78a4 */ /* 0x000fe2000f8e023f */
[----:B------:R-:W-:Y:S01]  /*3de0*/  SHF.L.U64.HI R242, R248, 0x2, R8 ;  /* 0x00000002f8f27819 */ /* 0x000fe20000010208 */
[----:B------:R-:W-:Y:S01]  /*3df0*/  USHF.L.U32 UR41, UR38, 0x5, URZ ;  /* 0x0000000526297899 */ /* 0x000fe2000800063f */
[----:B------:R2:W1:Y:S01]  /*3e00*/  LDSM.16.M88.4 R136, [R172] ;  /* 0x00000000ac88783b */ /* 0x0004620000000200 */
[----:B------:R-:W-:Y:S02]  /*3e10*/  UIMAD UR40, UR38, 0x28, URZ ;  /* 0x00000028262878a4 */ /* 0x000fe4000f8e023f */
[----:B------:R-:W-:Y:S01]  /*3e20*/  UIMAD UR39, UR38, 0x30, URZ ;  /* 0x00000030262778a4 */ /* 0x000fe2000f8e023f */
[----:B------:R2:W1:Y:S01]  /*3e30*/  LDSM.16.M88.4 R140, [R172+0x800] ;  /* 0x00080000ac8c783b */ /* 0x0004620000000200 */
[----:B------:R-:W-:Y:S01]  /*3e40*/  UIADD3 UR37, UR18, 0x40, URZ ;  /* 0x0000004012257890 */ /* 0x000fe2000fffe03f */
[----:B------:R-:W-:-:S02]  /*3e50*/  ULDC UR47, c[0x0][0x2dc] ;  /* 0x0000b700002f7ab9 */ /* 0x000fc40000000800 */
[----:B------:R2:W1:Y:S01]  /*3e60*/  LDSM.16.M88.4 R168, [R172+0x2000] ;  /* 0x00200000aca8783b */ /* 0x0004620000000200 */
[----:B------:R-:W-:-:S03]  /*3e70*/  ULDC UR17, c[0x0][0x2ec] ;  /* 0x0000bb0000117ab9 */ /* 0x000fc60000000800 */
[----:B------:R-:W1:Y:S01]  /*3e80*/  LDSM.16.M88.4 R172, [R172+0x2800] ;  /* 0x00280000acac783b */ /* 0x000e620000000200 */
[----:B------:R-:W-:-:S04]  /*3e90*/  LEA.HI R2, R2, R0, RZ, 0x3 ;  /* 0x0000000002027211 */ /* 0x000fc800078f18ff */
[----:B------:R-:W-:Y:S01]  /*3ea0*/  LOP3.LUT R2, R2, 0xfffffff8, RZ, 0xc0, !PT ;  /* 0xfffffff802027812 */ /* 0x000fe200078ec0ff */
[----:B------:R-:W-:Y:S01]  /*3eb0*/  IMAD.U32 R3, RZ, RZ, UR32 ;  /* 0x00000020ff037e24 */ /* 0x000fe2000f8e00ff */
[----:B------:R-:W-:-:S03]  /*3ec0*/  USHF.L.U32 UR16, UR38, 0x3, URZ ;  /* 0x0000000326107899 */ /* 0x000fc6000800063f */
[----:B------:R-:W-:Y:S01]  /*3ed0*/  IMAD.IADD R2, R0, 0x1, -R2 ;  /* 0x0000000100027824 */ /* 0x000fe200078e0a02 */
[----:B------:R-:W-:Y:S02]  /*3ee0*/  UIADD3 UR32, UR18, 0x20, URZ ;  /* 0x0000002012207890 */ /* 0x000fe4000fffe03f */
[----:B------:R-:W-:Y:S02]  /*3ef0*/  UIADD3 UR33, UR16, UR33, URZ ;  /* 0x0000002110217290 */ /* 0x000fe4000fffe03f */
[----:B------:R-:W-:Y:S01]  /*3f00*/  R2P PR, R2, 0x6 ;  /* 0x0000000602007804 */ /* 0x000fe20000000000 */
[----:B------:R-:W-:Y:S02]  /*3f10*/  UIADD3 UR31, UR16, UR32, URZ ;  /* 0x00000020101f7290 */ /* 0x000fe4000fffe03f */
[----:B------:R-:W-:Y:S01]  /*3f20*/  UIADD3 UR23, UR16, UR26, URZ ;  /* 0x0000001a10177290 */ /* 0x000fe2000fffe03f */
[----:B------:R-:W-:Y:S01]  /*3f30*/  IADD3 R244, R4, UR11, -R3 ;  /* 0x0000000b04f47c10 */ /* 0x000fe2000fffe803 */
[----:B------:R-:W-:Y:S01]  /*3f40*/  VIADD R2, R214, 0x2000 ;  /* 0x00002000d6027836 */ /* 0x000fe20000000000 */
[----:B------:R-:W-:Y:S01]  /*3f50*/  UIADD3 UR30, UR16, UR31, URZ ;  /* 0x0000001f101e7290 */ /* 0x000fe2000fffe03f */
[----:B------:R-:W-:Y:S01]  /*3f60*/  VIADD R3, R213, 0x2000 ;  /* 0x00002000d5037836 */ /* 0x000fe20000000000 */
[----:B------:R-:W-:Y:S01]  /*3f70*/  UIADD3 UR27, UR16, UR33, URZ ;  /* 0x00000021101b7290 */ /* 0x000fe2000fffe03f */
[----:B------:R-:W-:Y:S01]  /*3f80*/  SEL R208, R208, 0xffffffe0, !P1 ;  /* 0xffffffe0d0d07807 */ /* 0x000fe20004800000 */
[----:B------:R-:W-:Y:S01]  /*3f90*/  UIADD3 UR22, UR16, UR23, URZ ;  /* 0x0000001710167290 */ /* 0x000fe2000fffe03f */
[----:B------:R-:W-:Y:S01]  /*3fa0*/  SEL R205, R205, 0xffffffc0, !P2 ;  /* 0xffffffc0cdcd7807 */ /* 0x000fe20005000000 */
[----:B------:R-:W-:Y:S01]  /*3fb0*/  UIADD3 UR29, UR16, UR30, URZ ;  /* 0x0000001e101d7290 */ /* 0x000fe2000fffe03f */
[----:B------:R-:W-:Y:S01]  /*3fc0*/  SEL R2, R2, R214, !P0 ;  /* 0x000000d602027207 */ /* 0x000fe20004000000 */
[----:B------:R-:W-:Y:S01]  /*3fd0*/  UIADD3 UR25, UR16, UR27, URZ ;  /* 0x0000001b10197290 */ /* 0x000fe2000fffe03f */
[----:B------:R-:W-:Y:S01]  /*3fe0*/  SEL R3, R3, R213, !P0 ;  /* 0x000000d503037207 */ /* 0x000fe20004000000 */
[----:B------:R-:W-:Y:S01]  /*3ff0*/  UIADD3 UR21, UR16, UR22, URZ ;  /* 0x0000001610157290 */ /* 0x000fe2000fffe03f */
[----:B------:R-:W-:Y:S01]  /*4000*/  IMAD.IADD R209, R210, 0x1, R208 ;  /* 0x00000001d2d17824 */ /* 0x000fe200078e02d0 */
[----:B------:R-:W-:Y:S01]  /*4010*/  UIADD3 UR28, UR16, UR29, URZ ;  /* 0x0000001d101c7290 */ /* 0x000fe2000fffe03f */
[----:B------:R-:W-:Y:S01]  /*4020*/  CS2R R20, SRZ ;  /* 0x0000000000147805 */ /* 0x000fe2000001ff00 */
[----:B------:R-:W-:Y:S01]  /*4030*/  UIADD3 UR24, UR16, UR25, URZ ;  /* 0x0000001910187290 */ /* 0x000fe2000fffe03f */
[----:B------:R-:W-:Y:S01]  /*4040*/  LEA R200, R2, UR4, 0x1 ;  /* 0x0000000402c87c11 */ /* 0x000fe2000f8e08ff */
[----:B------:R-:W-:Y:S01]  /*4050*/  UIADD3 UR20, UR16, UR21, URZ ;  /* 0x0000001510147290 */ /* 0x000fe2000fffe03f */
[----:B------:R-:W-:Y:S01]  /*4060*/  LEA R203, R3, UR4, 0x1 ;  /* 0x0000000403cb7c11 */ /* 0x000fe2000f8e08ff */
[----:B------:R-:W-:-:S02]  /*4070*/  IMAD.IADD R211, R210, 0x1, R205 ;  /* 0x00000001d2d37824 */ /* 0x000fc400078e02cd */
[----:B------:R-:W-:Y:S01]  /*4080*/  IMAD.IADD R212, R205, 0x1, R209 ;  /* 0x00000001cdd47824 */ /* 0x000fe200078e02d1 */
[----:B------:R-:W-:Y:S01]  /*4090*/  UMOV UR5, URZ ;  /* 0x0000003f00057c82 */ /* 0x000fe20008000000 */
[----:B------:R-:W-:Y:S02]  /*40a0*/  UIMAD UR38, UR38, 0x38, URZ ;  /* 0x00000038262678a4 */ /* 0x000fe4000f8e023f */
[----:B------:R-:W-:Y:S02]  /*40b0*/  UIADD3 UR45, UR45, -UR11, URZ ;  /* 0x8000000b2d2d7290 */ /* 0x000fe4000fffe03f */
[----:B------:R-:W-:Y:S02]  /*40c0*/  UIADD3 UR36, UR16, UR28, URZ ;  /* 0x0000001c10247290 */ /* 0x000fe4000fffe03f */
[----:B------:R-:W-:Y:S02]  /*40d0*/  UIADD3 UR35, UR16, UR24, URZ ;  /* 0x0000001810237290 */ /* 0x000fe4000fffe03f */
[----:B------:R-:W-:Y:S01]  /*40e0*/  UIADD3 UR34, UR16, UR20, URZ ;  /* 0x0000001410227290 */ /* 0x000fe2000fffe03f */
[----:B----4-:R-:W-:-:S05]  /*40f0*/  @P3 FMUL.FTZ R0, R7, R6 ;  /* 0x0000000607003220 */ /* 0x010fca0000410000 */
[----:B------:R-:W-:Y:S01]  /*4100*/  @P3 R2UR UR9, R0 ;  /* 0x00000000000932ca */ /* 0x000fe200000e0000 */
[----:B------:R-:W-:-:S04]  /*4110*/  IMAD.U32 R0, RZ, RZ, UR19 ;  /* 0x00000013ff007e24 */ /* 0x000fc8000f8e00ff */
[----:B------:R-:W-:-:S04]  /*4120*/  IMAD R0, R0, 0x40, R245 ;  /* 0x0000004000007824 */ /* 0x000fc800078e02f5 */
[C---:B------:R-:W-:Y:S02]  /*4130*/  VIADD R241, R0.reuse, 0x19 ;  /* 0x0000001900f17836 */ /* 0x040fe40000000000 */
[C---:B------:R-:W-:Y:S02]  /*4140*/  VIADD R240, R0.reuse, 0x18 ;  /* 0x0000001800f07836 */ /* 0x040fe40000000000 */
[C---:B------:R-:W-:Y:S02]  /*4150*/  VIADD R239, R0.reuse, 0x11 ;  /* 0x0000001100ef7836 */ /* 0x040fe40000000000 */
[C---:B------:R-:W-:Y:S02]  /*4160*/  VIADD R238, R0.reuse, 0x10 ;  /* 0x0000001000ee7836 */ /* 0x040fe40000000000 */
[C---:B------:R-:W-:Y:S02]  /*4170*/  VIADD R237, R0.reuse, 0x9 ;  /* 0x0000000900ed7836 */ /* 0x040fe40000000000 */
[----:B------:R-:W-:-:S02]  /*4180*/  VIADD R236, R0, 0x8 ;  /* 0x0000000800ec7836 */ /* 0x000fc40000000000 */
[----:B------:R-:W-:Y:S01]  /*4190*/  VIADD R235, R0, 0x1 ;  /* 0x0000000100eb7836 */ /* 0x000fe20000000000 */
[----:B------:R-:W-:Y:S02]  /*41a0*/  I2FP.F32.S32 R241, R241 ;  /* 0x000000f100f17245 */ /* 0x000fe40000201400 */
[----:B------:R-:W-:Y:S02]  /*41b0*/  I2FP.F32.S32 R240, R240 ;  /* 0x000000f000f07245 */ /* 0x000fe40000201400 */
[----:B------:R-:W-:Y:S02]  /*41c0*/  I2FP.F32.S32 R239, R239 ;  /* 0x000000ef00ef7245 */ /* 0x000fe40000201400 */
[----:B------:R-:W-:Y:S02]  /*41d0*/  I2FP.F32.S32 R238, R238 ;  /* 0x000000ee00ee7245 */ /* 0x000fe40000201400 */
[----:B------:R-:W-:Y:S02]  /*41e0*/  I2FP.F32.S32 R237, R237 ;  /* 0x000000ed00ed7245 */ /* 0x000fe40000201400 */
[----:B------:R-:W-:-:S02]  /*41f0*/  I2FP.F32.S32 R236, R236 ;  /* 0x000000ec00ec7245 */ /* 0x000fc40000201400 */
[----:B------:R-:W-:Y:S01]  /*4200*/  I2FP.F32.S32 R235, R235 ;  /* 0x000000eb00eb7245 */ /* 0x000fe20000201400 */
[----:B-123--:R-:W-:-:S06]  /*4210*/  @UP1 UMOV UR5, UR9 ;  /* 0x0000000900051c82 */ /* 0x00efcc0008000000 */
.L_x_124:
[----:B------:R-:W0:Y:S01]  /*4220*/  LDGDEPBAR ;  /* 0x00000000000079af */ /* 0x000e220000000000 */
[----:B------:R-:W-:Y:S01]  /*4230*/  LEA R0, R215, UR4, 0x1 ;  /* 0x00000004d7007c11 */ /* 0x000fe2000f8e08ff */
[----:B------:R-:W-:Y:S01]  /*4240*/  USHF.L.U32 UR9, UR8, 0x6, URZ ;  /* 0x0000000608097899 */ /* 0x000fe2000800063f */
[C---:B------:R-:W-:Y:S01]  /*4250*/  IADD3 R2, R203.reuse, R208, RZ ;  /* 0x000000d0cb027210 */ /* 0x040fe20007ffe0ff */
[----:B------:R-:W-:Y:S01]  /*4260*/  USHF.L.U32 UR10, UR19, 0x6, URZ ;  /* 0x00000006130a7899 */ /* 0x000fe2000800063f */
[-C--:B------:R-:W-:Y:S01]  /*4270*/  IADD3 R3, R203, R205.reuse, RZ ;  /* 0x000000cdcb037210 */ /* 0x080fe20007ffe0ff */
[----:B------:R-:W-:Y:S01]  /*4280*/  UISETP.GE.AND UP0, UPT, UR9, UR45, UPT ;  /* 0x0000002d0900728c */ /* 0x000fe2000bf06270 */
[----:B------:R-:W-:Y:S01]  /*4290*/  IADD3 R176, R2, R205, RZ ;  /* 0x000000cd02b07210 */ /* 0x000fe20007ffe0ff */
[----:B------:R-:W-:Y:S01]  /*42a0*/  UIADD3 UR10, UR10, 0x40, URZ ;  /* 0x000000400a0a7890 */ /* 0x000fe2000fffe03f */
[----:B-----5:R-:W-:Y:S01]  /*42b0*/  FSETP.NEU.FTZ.AND P1, PT, R228, -INF , PT ;  /* 0xff800000e400780b */ /* 0x020fe20003f3d000 */
[----:B------:R-:W-:Y:S01]  /*42c0*/  UISETP.GT.AND UP3, UPT, UR8, UR43, UPT ;  /* 0x0000002b0800728c */ /* 0x000fe2000bf64270 */
[----:B------:R-:W-:Y:S01]  /*42d0*/  MOV R177, 0x8 ;  /* 0x0000000800b17802 */ /* 0x000fe20000000f00 */
[----:B------:R-:W-:Y:S06]  /*42e0*/  UISETP.LT.AND UP0, UPT, UR10, UR11, UP0 ;  /* 0x0000000b0a00728c */ /* 0x000fec0008701270 */
[----:B------:R-:W-:Y:S01]  /*42f0*/  PLOP3.LUT P0, PT, PT, PT, UP0, 0x80, 0x0 ;  /* 0x000000000000781c */ /* 0x000fe20003f0f008 */
[----:B------:R-:W-:Y:S04]  /*4300*/  DEPBAR.LE SB0, 0x0 ;  /* 0x000080000000791a */ /* 0x000fe80000000000 */
[----:B------:R-:W-:Y:S06]  /*4310*/  BAR.SYNC.DEFER_BLOCKING 0x0 ;  /* 0x0000000000007b1d */ /* 0x000fec0000010000 */
[----:B------:R-:W-:Y:S08]  /*4320*/  LDSM.16.M88.4 R16, [R203] ;  /* 0x00000000cb10783b */ /* 0x000ff00000000200 */
[----:B------:R-:W1:Y:S08]  /*4330*/  LDSM.16.M88.4 R8, [R0+0xc000] ;  /* 0x00c000000008783b */ /* 0x000e700000000200 */
[----:B------:R-:W2:Y:S08]  /*4340*/  LDSM.16.M88.4 R52, [R0+0xc800] ;  /* 0x00c800000034783b */ /* 0x000eb00000000200 */
[----:B------:R-:W-:Y:S08]  /*4350*/  LDSM.16.M88.4 R56, [R2] ;  /* 0x000000000238783b */ /* 0x000ff00000000200 */
[----:B------:R-:W3:Y:S08]  /*4360*/  LDSM.16.M88.4 R60, [R206+-0x4000] ;  /* 0xffc00000ce3c783b */ /* 0x000ef00000000200 */
[----:B------:R-:W4:Y:S01]  /*4370*/  LDSM.16.M88.4 R64, [R206+-0x3800] ;  /* 0xffc80000ce40783b */ /* 0x000f220000000200 */
[C---:B-1----:R-:W-:Y:S07]  /*4380*/  HMMA.16816.F32.BF16 R4, R16.reuse, R8, RZ ;  /* 0x000000081004723c */ /* 0x042fee00000418ff */
[----:B------:R-:W-:Y:S01]  /*4390*/  LDSM.16.M88.4 R100, [R3] ;  /* 0x000000000364783b */ /* 0x000fe20000000200 */
[C---:B------:R-:W-:Y:S07]  /*43a0*/  HMMA.16816.F32.BF16 R8, R16.reuse, R10, RZ ;  /* 0x0000000a1008723c */ /* 0x040fee00000418ff */
[----:B------:R-:W1:Y:S01]  /*43b0*/  LDSM.16.M88.4 R104, [R204+-0x4000] ;  /* 0xffc00000cc68783b */ /* 0x000e620000000200 */
[C---:B--2---:R-:W-:Y:S07]  /*43c0*/  HMMA.16816.F32.BF16 R12, R16.reuse, R52, RZ ;  /* 0x00000034100c723c */ /* 0x044fee00000418ff */
[----:B------:R-:W-:Y:S01]  /*43d0*/  LDSM.16.M88.4 R108, [R207] ;  /* 0x00000000cf6c783b */ /* 0x000fe20000000200 */
[----:B------:R-:W-:Y:S06]  /*43e0*/  HMMA.16816.F32.BF16 R16, R16, R54, RZ ;  /* 0x000000361010723c */ /* 0x000fec00000418ff */
[C---:B---3--:R-:W-:Y:S01]  /*43f0*/  HMMA.16816.F32.BF16 R4, R56.reuse, R60, R4 ;  /* 0x0000003c3804723c */ /* 0x048fe20000041804 */
[----:B------:R-:W2:Y:S05]  /*4400*/  LDSM.16.M88.4 R52, [R204+-0x3800] ;  /* 0xffc80000cc34783b */ /* 0x000eaa0000000200 */
[C---:B------:R-:W-:Y:S03]  /*4410*/  HMMA.16816.F32.BF16 R8, R56.reuse, R62, R8 ;  /* 0x0000003e3808723c */ /* 0x040fe60000041808 */
[----:B------:R-:W3:Y:S03]  /*4420*/  LDSM.16.M88.4 R60, [R176] ;  /* 0x00000000b03c783b */ /* 0x000ee60000000200 */
[C---:B----4-:R-:W-:Y:S06]  /*4430*/  HMMA.16816.F32.BF16 R12, R56.reuse, R64, R12 ;  /* 0x00000040380c723c */ /* 0x050fec000004180c */
[----:B------:R-:W-:Y:S01]  /*4440*/  HMMA.16816.F32.BF16 R16, R56, R66, R16 ;  /* 0x000000423810723c */ /* 0x000fe20000041810 */
[----:B------:R-:W4:Y:S05]  /*4450*/  LDSM.16.M88.4 R56, [R207+0x800] ;  /* 0x00080000cf38783b */ /* 0x000f2a0000000200 */
[C---:B-1----:R-:W-:Y:S03]  /*4460*/  HMMA.16816.F32.BF16 R4, R100.reuse, R104, R4 ;  /* 0x000000686404723c */ /* 0x042fe60000041804 */
[----:B------:R-:W-:Y:S03]  /*4470*/  LDSM.16.M88.4 R64, [R203+0x2000] ;  /* 0x00200000cb40783b */ /* 0x000fe60000000200 */
[C---:B------:R-:W-:Y:S05]  /*4480*/  HMMA.16816.F32.BF16 R8, R100.reuse, R106, R8 ;  /* 0x0000006a6408723c */ /* 0x040fea0000041808 */
[----:B------:R-:W1:Y:S01]  /*4490*/  LDSM.16.M88.4 R104, [R0+0xe000] ;  /* 0x00e000000068783b */ /* 0x000e620000000200 */
[C---:B--2---:R-:W-:Y:S06]  /*44a0*/  HMMA.16816.F32.BF16 R12, R100.reuse, R52, R12 ;  /* 0x00000034640c723c */ /* 0x044fec000004180c */
[----:B------:R-:W-:Y:S01]  /*44b0*/  HMMA.16816.F32.BF16 R16, R100, R54, R16 ;  /* 0x000000366410723c */ /* 0x000fe20000041810 */
[----:B------:R2:W1:Y:S05]  /*44c0*/  LDSM.16.M88.4 R52, [R0+0xe800] ;  /* 0x00e800000034783b */ /* 0x00046a0000000200 */
[C---:B---3--:R-:W-:Y:S03]  /*44d0*/  HMMA.16816.F32.BF16 R4, R60.reuse, R108, R4 ;  /* 0x0000006c3c04723c */ /* 0x048fe60000041804 */
[----:B------:R3:W-:Y:S03]  /*44e0*/  LDSM.16.M88.4 R100, [R2+0x2000] ;  /* 0x002000000264783b */ /* 0x0007e60000000200 */
[C---:B------:R-:W-:Y:S05]  /*44f0*/  HMMA.16816.F32.BF16 R8, R60.reuse, R110, R8 ;  /* 0x0000006e3c08723c */ /* 0x040fea0000041808 */
[----:B------:R-:W3:Y:S01]  /*4500*/  LDSM.16.M88.4 R108, [R206+-0x2000] ;  /* 0xffe00000ce6c783b */ /* 0x000ee20000000200 */
[C---:B----4-:R-:W-:Y:S06]  /*4510*/  HMMA.16816.F32.BF16 R12, R60.reuse, R56, R12 ;  /* 0x000000383c0c723c */ /* 0x050fec000004180c */
[----:B------:R-:W-:Y:S01]  /*4520*/  HMMA.16816.F32.BF16 R16, R60, R58, R16 ;  /* 0x0000003a3c10723c */ /* 0x000fe20000041810 */
[----:B------:R-:W4:Y:S01]  /*4530*/  LDSM.16.M88.4 R56, [R206+-0x1800] ;  /* 0xffe80000ce38783b */ /* 0x000f220000000200 */
[----:B--2---:R-:W-:Y:S04]  /*4540*/  IMAD.U32 R0, RZ, RZ, UR19 ;  /* 0x00000013ff007e24 */ /* 0x004fe8000f8e00ff */
[C---:B-1----:R-:W-:Y:S03]  /*4550*/  HMMA.16816.F32.BF16 R4, R64.reuse, R104, R4 ;  /* 0x000000684004723c */ /* 0x042fe60000041804 */
[----:B------:R1:W-:Y:S02]  /*4560*/  LDSM.16.M88.4 R60, [R3+0x2000] ;  /* 0x00200000033c783b */ /* 0x0003e40000000200 */
[----:B------:R-:W-:Y:S01]  /*4570*/  LEA R0, R0, R245, 0x6 ;  /* 0x000000f500007211 */ /* 0x000fe200078e30ff */
[C---:B------:R-:W-:Y:S05]  /*4580*/  HMMA.16816.F32.BF16 R8, R64.reuse, R106, R8 ;  /* 0x0000006a4008723c */ /* 0x040fea0000041808 */
[----:B------:R-:W2:Y:S01]  /*4590*/  LDSM.16.M88.4 R104, [R204+-0x2000] ;  /* 0xffe00000cc68783b */ /* 0x000ea20000000200 */
[C---:B------:R-:W-:Y:S05]  /*45a0*/  HMMA.16816.F32.BF16 R12, R64.reuse, R52, R12 ;  /* 0x00000034400c723c */ /* 0x040fea000004180c */
[----:B---3--:R-:W-:Y:S01]  /*45b0*/  I2FP.F32.S32 R2, R0 ;  /* 0x0000000000027245 */ /* 0x008fe20000201400 */
[----:B------:R-:W-:Y:S01]  /*45c0*/  HMMA.16816.F32.BF16 R16, R64, R54, R16 ;  /* 0x000000364010723c */ /* 0x000fe20000041810 */
[----:B------:R-:W3:Y:S04]  /*45d0*/  LDSM.16.M88.4 R52, [R204+-0x1800] ;  /* 0xffe80000cc34783b */ /* 0x000ee80000000200 */
[----:B-1----:R-:W-:Y:S01]  /*45e0*/  @!P0 IADD3 R3, R244, UR9, RZ ;  /* 0x00000009f4038c10 */ /* 0x002fe2000fffe0ff */
[C---:B------:R-:W-:Y:S03]  /*45f0*/  HMMA.16816.F32.BF16 R4, R100.reuse, R108, R4 ;  /* 0x0000006c6404723c */ /* 0x040fe60000041804 */
[----:B------:R-:W-:Y:S03]  /*4600*/  LDSM.16.M88.4 R64, [R176+0x2000] ;  /* 0x00200000b040783b */ /* 0x000fe60000000200 */
[C---:B------:R-:W-:Y:S05]  /*4610*/  HMMA.16816.F32.BF16 R8, R100.reuse, R110, R8 ;  /* 0x0000006e6408723c */ /* 0x040fea0000041808 */
[----:B------:R-:W1:Y:S01]  /*4620*/  LDSM.16.M88.4 R108, [R207+0x2000] ;  /* 0x00200000cf6c783b */ /* 0x000e620000000200 */
[C---:B----4-:R-:W-:Y:S06]  /*4630*/  HMMA.16816.F32.BF16 R12, R100.reuse, R56, R12 ;  /* 0x00000038640c723c */ /* 0x050fec000004180c */
[----:B------:R-:W-:Y:S05]  /*4640*/  HMMA.16816.F32.BF16 R16, R100, R58, R16 ;  /* 0x0000003a6410723c */ /* 0x000fea0000041810 */
[C---:B------:R-:W-:Y:S01]  /*4650*/  @!P0 VIMNMX R57, R3.reuse, UR11, PT ;  /* 0x0000000b03398c48 */ /* 0x040fe2000bfe0100 */
[C---:B--2---:R-:W-:Y:S05]  /*4660*/  HMMA.16816.F32.BF16 R4, R60.reuse, R104, R4 ;  /* 0x000000683c04723c */ /* 0x044fea0000041804 */
[C---:B------:R-:W-:Y:S01]  /*4670*/  @!P0 VIADD R58, R0.reuse, 0x1 ;  /* 0x00000001003a8836 */ /* 0x040fe20000000000 */
[C---:B------:R-:W-:Y:S03]  /*4680*/  HMMA.16816.F32.BF16 R8, R60.reuse, R106, R8 ;  /* 0x0000006a3c08723c */ /* 0x040fe60000041808 */
[----:B------:R-:W-:Y:S02]  /*4690*/  @!P0 ISETP.GE.AND P2, PT, R0, R57, PT ;  /* 0x000000390000820c */ /* 0x000fe40003f46270 */
[----:B------:R-:W-:Y:S01]  /*46a0*/  @!P0 VIADDMNMX R3, R3, R177, UR11, PT ;  /* 0x0000000b03038e46 */ /* 0x000fe2000b8001b1 */
[C---:B---3--:R-:W-:Y:S05]  /*46b0*/  HMMA.16816.F32.BF16 R12, R60.reuse, R52, R12 ;  /* 0x000000343c0c723c */ /* 0x048fea000004180c */
[----:B------:R-:W-:Y:S01]  /*46c0*/  FMUL.FTZ R56, R228, 1.4426950216293334961 ;  /* 0x3fb8aa3be4387820 */ /* 0x000fe20000410000 */
[----:B------:R-:W-:Y:S01]  /*46d0*/  HMMA.16816.F32.BF16 R16, R60, R54, R16 ;  /* 0x000000363c10723c */ /* 0x000fe20000041810 */
[----:B------:R-:W2:Y:S04]  /*46e0*/  LDSM.16.M88.4 R52, [R207+0x2800] ;  /* 0x00280000cf34783b */ /* 0x000ea80000000200 */
[----:B------:R-:W-:Y:S01]  /*46f0*/  FSEL R56, R56, RZ, P1 ;  /* 0x000000ff38387208 */ /* 0x000fe20000800000 */
[C---:B-1----:R-:W-:Y:S05]  /*4700*/  HMMA.16816.F32.BF16 R4, R64.reuse, R108, R4 ;  /* 0x0000006c4004723c */ /* 0x042fea0000041804 */
[----:B------:R-:W-:Y:S01]  /*4710*/  @!P0 ISETP.GE.AND P1, PT, R58, R57, PT ;  /* 0x000000393a00820c */ /* 0x000fe20003f26270 */
[C---:B------:R-:W-:Y:S11]  /*4720*/  HMMA.16816.F32.BF16 R8, R64.reuse, R110, R8 ;  /* 0x0000006e4008723c */ /* 0x040ff60000041808 */
[----:B------:R-:W-:Y:S07]  /*4730*/  @!UPT UIADD3 URZ, URZ, URZ, URZ ;  /* 0x0000003f3f3ff290 */ /* 0x000fee000fffe03f */
[----:B------:R-:W-:Y:S01]  /*4740*/  FFMA.FTZ R5, R235, UR5, R5 ;  /* 0x00000005eb057c23 */ /* 0x000fe20008010005 */
[C---:B------:R-:W-:Y:S01]  /*4750*/  FFMA.FTZ R4, R2.reuse, UR5, R4 ;  /* 0x0000000502047c23 */ /* 0x040fe20008010004 */
[----:B------:R-:W-:Y:S01]  /*4760*/  FFMA.FTZ R6, R2, UR5, R6 ;  /* 0x0000000502067c23 */ /* 0x000fe20008010006 */
[----:B------:R-:W-:Y:S01]  /*4770*/  FMUL.FTZ R2, R221, 1.4426950216293334961 ;  /* 0x3fb8aa3bdd027820 */ /* 0x000fe20000410000 */
[----:B------:R-:W-:Y:S01]  /*4780*/  FFMA.FTZ R7, R235, UR5, R7 ;  /* 0x00000005eb077c23 */ /* 0x000fe20008010007 */
[----:B------:R-:W-:Y:S01]  /*4790*/  @!P0 FSEL R5, R5, -INF , !P1 ;  /* 0xff80000005058808 */ /* 0x000fe20004800000 */
[----:B------:R-:W-:Y:S01]  /*47a0*/  FFMA.FTZ R8, R236, UR5, R8 ;  /* 0x00000005ec087c23 */ /* 0x000fe20008010008 */
[----:B------:R-:W-:Y:S01]  /*47b0*/  @!P0 FSEL R4, R4, -INF , !P2 ;  /* 0xff80000004048808 */ /* 0x000fe20005000000 */
[----:B------:R-:W-:Y:S01]  /*47c0*/  FFMA.FTZ R11, R237, UR5, R11 ;  /* 0x00000005ed0b7c23 */ /* 0x000fe2000801000b */
[----:B------:R-:W-:Y:S01]  /*47d0*/  FSETP.NEU.FTZ.AND P1, PT, R221, -INF , PT ;  /* 0xff800000dd00780b */ /* 0x000fe20003f3d000 */
[C---:B--2---:R-:W-:Y:S03]  /*47e0*/  HMMA.16816.F32.BF16 R12, R64.reuse, R52, R12 ;  /* 0x00000034400c723c */ /* 0x044fe6000004180c */
[--C-:B------:R-:W-:Y:S01]  /*47f0*/  FFMA.FTZ R5, R5, UR17, -R56.reuse ;  /* 0x0000001105057c23 */ /* 0x100fe20008010838 */
[----:B------:R-:W-:Y:S01]  /*4800*/  FFMA.FTZ R4, R4, UR17, -R56 ;  /* 0x0000001104047c23 */ /* 0x000fe20008010838 */
[----:B------:R-:W-:Y:S01]  /*4810*/  FSEL R2, R2, RZ, P1 ;  /* 0x000000ff02027208 */ /* 0x000fe20000800000 */
[----:B------:R-:W-:Y:S01]  /*4820*/  HMMA.16816.F32.BF16 R16, R64, R54, R16 ;  /* 0x000000364010723c */ /* 0x000fe20000041810 */
[----:B------:R1:W-:Y:S02]  /*4830*/  MUFU.EX2 R111, R5 ;  /* 0x00000005006f7308 */ /* 0x0003e40000000800 */
[-C--:B------:R-:W-:Y:S02]  /*4840*/  @!P0 ISETP.GE.AND P1, PT, R58, R3.reuse, PT ;  /* 0x000000033a00820c */ /* 0x080fe40003f26270 */
[----:B------:R-:W-:Y:S01]  /*4850*/  @!P0 ISETP.GE.AND P2, PT, R0, R3, PT ;  /* 0x000000030000820c */ /* 0x000fe20003f46270 */
[----:B------:R-:W-:Y:S01]  /*4860*/  FFMA.FTZ R9, R237, UR5, R9 ;  /* 0x00000005ed097c23 */ /* 0x000fe20008010009 */
[----:B------:R-:W-:Y:S01]  /*4870*/  @!P0 FSEL R7, R7, -INF , !P1 ;  /* 0xff80000007078808 */ /* 0x000fe20004800000 */
[----:B------:R-:W-:Y:S03]  /*4880*/  FFMA.FTZ R10, R236, UR5, R10 ;  /* 0x00000005ec0a7c23 */ /* 0x000fe6000801000a */
[----:B------:R2:W-:Y:S01]  /*4890*/  MUFU.EX2 R176, R4 ;  /* 0x0000000400b07308 */ /* 0x0005e20000000800 */
[----:B------:R-:W-:Y:S01]  /*48a0*/  @!P0 FSEL R6, R6, -INF , !P2 ;  /* 0xff80000006068808 */ /* 0x000fe20005000000 */
[--C-:B------:R-:W-:Y:S04]  /*48b0*/  FFMA.FTZ R7, R7, UR17, -R2.reuse ;  /* 0x0000001107077c23 */ /* 0x100fe80008010802 */
[----:B------:R-:W-:Y:S04]  /*48c0*/  FFMA.FTZ R6, R6, UR17, -R2 ;  /* 0x0000001106067c23 */ /* 0x000fe80008010802 */
[----:B------:R3:W-:Y:S01]  /*48d0*/  MUFU.EX2 R177, R7 ;  /* 0x0000000700b17308 */ /* 0x0007e20000000800 */
[----:B-1----:R-:W-:Y:S01]  /*48e0*/  @!P0 IADD3 R5, R0, 0x8, RZ ;  /* 0x0000000800058810 */ /* 0x002fe20007ffe0ff */
[C---:B------:R-:W-:Y:S01]  /*48f0*/  FFMA.FTZ R12, R238.reuse, UR5, R12 ;  /* 0x00000005ee0c7c23 */ /* 0x040fe2000801000c */
[----:B------:R-:W-:Y:S01]  /*4900*/  FFMA.FTZ R14, R238, UR5, R14 ;  /* 0x00000005ee0e7c23 */ /* 0x000fe2000801000e */
[----:B------:R-:W-:Y:S01]  /*4910*/  FFMA.FTZ R15, R239, UR5, R15 ;  /* 0x00000005ef0f7c23 */ /* 0x000fe2000801000f */
[-C--:B------:R-:W-:Y:S01]  /*4920*/  @!P0 ISETP.GE.AND P1, PT, R5, R57.reuse, PT ;  /* 0x000000390500820c */ /* 0x080fe20003f26270 */
[----:B------:R-:W-:Y:S01]  /*4930*/  FFMA.FTZ R13, R239, UR5, R13 ;  /* 0x00000005ef0d7c23 */ /* 0x000fe2000801000d */
[----:B------:R-:W-:Y:S03]  /*4940*/  FFMA.FTZ R16, R240, UR5, R16 ;  /* 0x00000005f0107c23 */ /* 0x000fe60008010010 */
[----:B------:R1:W4:Y:S01]  /*4950*/  MUFU.EX2 R178, R6 ;  /* 0x0000000600b27308 */ /* 0x0003220000000800 */
[----:B--2---:R-:W-:Y:S01]  /*4960*/  @!P0 VIADD R4, R0, 0x9 ;  /* 0x0000000900048836 */ /* 0x004fe20000000000 */
[----:B------:R-:W-:Y:S01]  /*4970*/  @!P0 FSEL R8, R8, -INF , !P1 ;  /* 0xff80000008088808 */ /* 0x000fe20004800000 */
[C---:B------:R-:W-:Y:S01]  /*4980*/  FFMA.FTZ R17, R241.reuse, UR5, R17 ;  /* 0x00000005f1117c23 */ /* 0x040fe20008010011 */
[----:B------:R-:W-:Y:S01]  /*4990*/  FFMA.FTZ R18, R240, UR5, R18 ;  /* 0x00000005f0127c23 */ /* 0x000fe20008010012 */
[----:B------:R-:W-:Y:S01]  /*49a0*/  FFMA.FTZ R19, R241, UR5, R19 ;  /* 0x00000005f1137c23 */ /* 0x000fe20008010013 */
[----:B------:R-:W-:Y:S01]  /*49b0*/  @!P0 ISETP.GE.AND P1, PT, R4, R57, PT ;  /* 0x000000390400820c */ /* 0x000fe20003f26270 */
[--C-:B------:R-:W-:Y:S01]  /*49c0*/  FFMA.FTZ R8, R8, UR17, -R56.reuse ;  /* 0x0000001108087c23 */ /* 0x100fe20008010838 */
[----:B---3--:R-:W-:Y:S02]  /*49d0*/  @!P0 IADD3 R7, R0, 0x10, RZ ;  /* 0x0000001000078810 */ /* 0x008fe40007ffe0ff */
[----:B------:R-:W-:Y:S01]  /*49e0*/  @!P0 FSEL R9, R9, -INF , !P1 ;  /* 0xff80000009098808 */ /* 0x000fe20004800000 */
[----:B------:R-:W-:Y:S01]  /*49f0*/  MUFU.EX2 R109, R8 ;  /* 0x00000008006d7308 */ /* 0x000fe20000000800 */
[-C--:B------:R-:W-:Y:S03]  /*4a00*/  @!P0 ISETP.GE.AND P1, PT, R5, R3.reuse, PT ;  /* 0x000000030500820c */ /* 0x080fe60003f26270 */
[----:B------:R-:W-:Y:S01]  /*4a10*/  FFMA.FTZ R9, R9, UR17, -R56 ;  /* 0x0000001109097c23 */ /* 0x000fe20008010838 */
[----:B------:R-:W-:Y:S02]  /*4a20*/  @!P0 FSEL R10, R10, -INF , !P1 ;  /* 0xff8000000a0a8808 */ /* 0x000fe40004800000 */
[----:B------:R-:W-:Y:S03]  /*4a30*/  @!P0 ISETP.GE.AND P1, PT, R4, R3, PT ;  /* 0x000000030400820c */ /* 0x000fe60003f26270 */
[----:B------:R-:W-:Y:S01]  /*4a40*/  MUFU.EX2 R107, R9 ;  /* 0x00000009006b7308 */ /* 0x000fe20000000800 */
[----:B-1----:R-:W-:Y:S01]  /*4a50*/  @!P0 IADD3 R6, R0, 0x11, RZ ;  /* 0x0000001100068810 */ /* 0x002fe20007ffe0ff */
[--C-:B------:R-:W-:Y:S01]  /*4a60*/  FFMA.FTZ R10, R10, UR17, -R2.reuse ;  /* 0x000000110a0a7c23 */ /* 0x100fe20008010802 */
[----:B------:R-:W-:Y:S02]  /*4a70*/  @!P0 FSEL R11, R11, -INF , !P1 ;  /* 0xff8000000b0b8808 */ /* 0x000fe40004800000 */
[-C--:B------:R-:W-:Y:S02]  /*4a80*/  @!P0 ISETP.GE.AND P1, PT, R7, R57.reuse, PT ;  /* 0x000000390700820c */ /* 0x080fe40003f26270 */
[----:B------:R-:W-:Y:S01]  /*4a90*/  @!P0 ISETP.GE.AND P2, PT, R6, R57, PT ;  /* 0x000000390600820c */ /* 0x000fe20003f46270 */
[----:B------:R-:W-:Y:S01]  /*4aa0*/  FFMA.FTZ R11, R11, UR17, -R2 ;  /* 0x000000110b0b7c23 */ /* 0x000fe20008010802 */
[----:B------:R-:W-:Y:S01]  /*4ab0*/  @!P0 FSEL R12, R12, -INF , !P1 ;  /* 0xff8000000c0c8808 */ /* 0x000fe20004800000 */
[----:B------:R-:W-:Y:S01]  /*4ac0*/  MUFU.EX2 R110, R10 ;  /* 0x0000000a006e7308 */ /* 0x000fe20000000800 */
[----:B------:R-:W-:Y:S02]  /*4ad0*/  IADD3 R4, P1, R234, UR15, RZ ;  /* 0x0000000fea047c10 */ /* 0x000fe4000ff3e0ff */
[----:B------:R-:W-:Y:S01]  /*4ae0*/  @!P0 FSEL R13, R13, -INF , !P2 ;  /* 0xff8000000d0d8808 */ /* 0x000fe20005000000 */
[--C-:B------:R-:W-:Y:S01]  /*4af0*/  FFMA.FTZ R12, R12, UR17, -R56.reuse ;  /* 0x000000110c0c7c23 */ /* 0x100fe20008010838 */
[----:B------:R-:W-:Y:S02]  /*4b00*/  IADD3.X R5, R242, UR14, RZ, P1, !PT ;  /* 0x0000000ef2057c10 */ /* 0x000fe40008ffe4ff */
[-C--:B------:R-:W-:Y:S03]  /*4b10*/  @!P0 ISETP.GE.AND P1, PT, R7, R3.reuse, PT ;  /* 0x000000030700820c */ /* 0x080fe60003f26270 */
[----:B------:R-:W1:Y:S01]  /*4b20*/  MUFU.EX2 R108, R11 ;  /* 0x0000000b006c7308 */ /* 0x000e620000000800 */
[----:B------:R-:W-:Y:S01]  /*4b30*/  FFMA.FTZ R13, R13, UR17, -R56 ;  /* 0x000000110d0d7c23 */ /* 0x000fe20008010838 */
[----:B------:R-:W2:Y:S01]  /*4b40*/  LDG.E R66, desc[UR6][R4.64] ;  /* 0x0000000604427981 */ /* 0x000ea2000c1e1900 */
[----:B------:R-:W-:Y:S02]  /*4b50*/  @!P0 FSEL R14, R14, -INF , !P1 ;  /* 0xff8000000e0e8808 */ /* 0x000fe40004800000 */
[----:B------:R-:W-:Y:S01]  /*4b60*/  @!P0 ISETP.GE.AND P1, PT, R6, R3, PT ;  /* 0x000000030600820c */ /* 0x000fe20003f26270 */
[----:B------:R3:W2:Y:S01]  /*4b70*/  LDG.E R65, desc[UR6][R4.64+0x20] ;  /* 0x0000200604417981 */ /* 0x0006a2000c1e1900 */
[C---:B------:R-:W-:Y:S01]  /*4b80*/  @!P0 IADD3 R6, R0.reuse, 0x18, RZ ;  /* 0x0000001800068810 */ /* 0x040fe20007ffe0ff */
[----:B------:R-:W-:Y:S01]  /*4b90*/  @!P0 VIADD R0, R0, 0x19 ;  /* 0x0000001900008836 */ /* 0x000fe20000000000 */
[----:B------:R-:W-:Y:S01]  /*4ba0*/  @!P0 FSEL R15, R15, -INF , !P1 ;  /* 0xff8000000f0f8808 */ /* 0x000fe20004800000 */
[--C-:B------:R-:W-:Y:S01]  /*4bb0*/  FFMA.FTZ R14, R14, UR17, -R2.reuse ;  /* 0x000000110e0e7c23 */ /* 0x100fe20008010802 */
[C---:B------:R-:W-:Y:S01]  /*4bc0*/  @!P0 ISETP.GE.AND P1, PT, R6.reuse, R57, PT ;  /* 0x000000390600820c */ /* 0x040fe20003f26270 */
[----:B------:R-:W-:Y:S01]  /*4bd0*/  MUFU.EX2 R104, R12 ;  /* 0x0000000c00687308 */ /* 0x000fe20000000800 */
[----:B------:R-:W-:Y:S01]  /*4be0*/  @!P0 ISETP.GE.AND P2, PT, R6, R3, PT ;  /* 0x000000030600820c */ /* 0x000fe20003f46270 */
[----:B------:R-:W-:Y:S01]  /*4bf0*/  FFMA.FTZ R15, R15, UR17, -R2 ;  /* 0x000000110f0f7c23 */ /* 0x000fe20008010802 */
[----:B------:R-:W-:Y:S02]  /*4c00*/  @!P0 FSEL R16, R16, -INF , !P1 ;  /* 0xff80000010108808 */ /* 0x000fe40004800000 */
[----:B------:R-:W-:Y:S02]  /*4c10*/  @!P0 ISETP.GE.AND P1, PT, R0, R57, PT ;  /* 0x000000390000820c */ /* 0x000fe40003f26270 */
[----:B------:R-:W-:Y:S03]  /*4c20*/  @!P0 FSEL R18, R18, -INF , !P2 ;  /* 0xff80000012128808 */ /* 0x000fe60005000000 */
[----:B------:R-:W3:Y:S01]  /*4c30*/  MUFU.EX2 R103, R13 ;  /* 0x0000000d00677308 */ /* 0x000ee20000000800 */
[----:B------:R-:W-:Y:S01]  /*4c40*/  @!P0 FSEL R17, R17, -INF , !P1 ;  /* 0xff80000011118808 */ /* 0x000fe20004800000 */
[----:B------:R-:W-:Y:S01]  /*4c50*/  FFMA.FTZ R16, R16, UR17, -R56 ;  /* 0x0000001110107c23 */ /* 0x000fe20008010838 */
[----:B------:R-:W-:Y:S01]  /*4c60*/  @!P0 ISETP.GE.AND P1, PT, R0, R3, PT ;  /* 0x000000030000820c */ /* 0x000fe20003f26270 */
[----:B------:R-:W-:Y:S01]  /*4c70*/  FFMA.FTZ R18, R18, UR17, -R2 ;  /* 0x0000001112127c23 */ /* 0x000fe20008010802 */
[----:B----4-:R-:W-:Y:S01]  /*4c80*/  F2FP.BF16.F32.PACK_AB R3, R177, R178 ;  /* 0x000000b2b103723e */ /* 0x010fe200000010ff */
[----:B------:R-:W-:Y:S01]  /*4c90*/  FFMA.FTZ R56, R17, UR17, -R56 ;  /* 0x0000001111387c23 */ /* 0x000fe20008010838 */
[----:B------:R-:W-:Y:S03]  /*4ca0*/  @!P0 FSEL R19, R19, -INF , !P1 ;  /* 0xff80000013138808 */ /* 0x000fe60004800000 */
[----:B------:R-:W-:Y:S01]  /*4cb0*/  MUFU.EX2 R106, R14 ;  /* 0x0000000e006a7308 */ /* 0x000fe20000000800 */
[----:B-1----:R-:W-:Y:S01]  /*4cc0*/  F2FP.BF16.F32.PACK_AB R0, R108, R110 ;  /* 0x0000006e6c00723e */ /* 0x002fe200000010ff */
[----:B------:R-:W-:Y:S01]  /*4cd0*/  STS [R231+0x12400], R3 ;  /* 0x01240003e7007388 */ /* 0x000fe20000000800 */
[----:B---3--:R-:W-:Y:S01]  /*4ce0*/  F2FP.BF16.F32.PACK_AB R4, R111, R176 ;  /* 0x000000b06f04723e */ /* 0x008fe200000010ff */
[----:B------:R-:W-:Y:S01]  /*4cf0*/  FFMA.FTZ R2, R19, UR17, -R2 ;  /* 0x0000001113027c23 */ /* 0x000fe20008010802 */
[----:B------:R-:W-:Y:S05]  /*4d00*/  PLOP3.LUT P1, PT, PT, PT, UP3, 0x80, 0x0 ;  /* 0x000000000000781c */ /* 0x000fea0003f2f038 */
[----:B------:R1:W-:Y:S01]  /*4d10*/  MUFU.EX2 R101, R2 ;  /* 0x0000000200657308 */ /* 0x0003e20000000800 */
[----:B------:R3:W-:Y:S01]  /*4d20*/  STS [R231+0x12000], R4 ;  /* 0x01200004e7007388 */ /* 0x0007e20000000800 */
[----:B------:R-:W-:Y:S03]  /*4d30*/  F2FP.BF16.F32.PACK_AB R5, R103, R104 ;  /* 0x000000686705723e */ /* 0x000fe600000010ff */
[----:B------:R4:W-:Y:S05]  /*4d40*/  STS [R232+0x12400], R0 ;  /* 0x01240000e8007388 */ /* 0x0009ea0000000800 */
[----:B------:R-:W3:Y:S10]  /*4d50*/  MUFU.EX2 R105, R15 ;  /* 0x0000000f00697308 */ /* 0x000ef40000000800 */
[----:B------:R-:W4:Y:S01]  /*4d60*/  MUFU.EX2 R102, R18 ;  /* 0x0000001200667308 */ /* 0x000f220000000800 */
[----:B-1----:R-:W-:Y:S05]  /*4d70*/  F2FP.BF16.F32.PACK_AB R2, R107, R109 ;  /* 0x0000006d6b02723e */ /* 0x002fea00000010ff */
[----:B------:R1:W-:Y:S04]  /*4d80*/  STS [R232+0x12000], R2 ;  /* 0x01200002e8007388 */ /* 0x0003e80000000800 */
[----:B------:R-:W-:Y:S01]  /*4d90*/  MUFU.EX2 R100, R16 ;  /* 0x0000001000647308 */ /* 0x000fe20000000800 */
[----:B---3--:R-:W-:Y:S01]  /*4da0*/  F2FP.BF16.F32.PACK_AB R4, R105, R106 ;  /* 0x0000006a6904723e */ /* 0x008fe200000010ff */
[----:B------:R-:W-:Y:S01]  /*4db0*/  STS [R229+0x12000], R5 ;  /* 0x01200005e5007388 */ /* 0x000fe20000000800 */
[----:B----4-:R-:W-:Y:S03]  /*4dc0*/  LEA R0, R213, UR4, 0x1 ;  /* 0x00000004d5007c11 */ /* 0x010fe6000f8e08ff */
[----:B------:R-:W-:Y:S04]  /*4dd0*/  STS [R229+0x12400], R4 ;  /* 0x01240004e5007388 */ /* 0x000fe80000000800 */
[----:B------:R-:W3:Y:S01]  /*4de0*/  MUFU.EX2 R67, R56 ;  /* 0x0000003800437308 */ /* 0x000ee20000000800 */
[----:B-1----:R-:W-:Y:S02]  /*4df0*/  F2FP.BF16.F32.PACK_AB R2, R101, R102 ;  /* 0x000000666502723e */ /* 0x002fe400000010ff */
[----:B---3--:R-:W-:Y:S03]  /*4e00*/  F2FP.BF16.F32.PACK_AB R3, R67, R100 ;  /* 0x000000644303723e */ /* 0x008fe600000010ff */
[----:B------:R1:W-:Y:S04]  /*4e10*/  STS [R230+0x12400], R2 ;  /* 0x01240002e6007388 */ /* 0x0003e80000000800 */
[----:B------:R3:W-:Y:S04]  /*4e20*/  STS [R230+0x12000], R3 ;  /* 0x01200003e6007388 */ /* 0x0007e80000000800 */
[----:B------:R-:W4:Y:S01]  /*4e30*/  LDSM.16.M88.4 R16, [R0+0x8000] ;  /* 0x008000000010783b */ /* 0x000f220000000200 */
[-C--:B-1----:R-:W-:Y:S02]  /*4e40*/  IADD3 R2, R208, R0.reuse, RZ ;  /* 0x00000000d0027210 */ /* 0x082fe40007ffe0ff */
[C---:B---3--:R-:W-:Y:S05]  /*4e50*/  IADD3 R3, R205.reuse, R0, RZ ;  /* 0x00000000cd037210 */ /* 0x048fea0007ffe0ff */
[----:B------:R-:W1:Y:S01]  /*4e60*/  LDSM.16.M88.4 R52, [R2+0x8000] ;  /* 0x008000000234783b */ /* 0x000e620000000200 */
[----:B------:R-:W-:Y:S07]  /*4e70*/  IADD3 R64, R205, R2, RZ ;  /* 0x00000002cd407210 */ /* 0x000fee0007ffe0ff */
[----:B------:R-:W3:Y:S08]  /*4e80*/  LDSM.16.M88.4 R56, [R3+0x8000] ;  /* 0x008000000338783b */ /* 0x000ef00000000200 */
[----:B------:R-:W3:Y:S01]  /*4e90*/  LDSM.16.M88.4 R60, [R64+0x8000] ;  /* 0x00800000403c783b */ /* 0x000ee20000000200 */
[C---:B----4-:R-:W-:Y:S06]  /*4ea0*/  HMMA.16816.F32.BF16 R4, R16.reuse, R112, RZ ;  /* 0x000000701004723c */ /* 0x050fec00000418ff */
        /* <DEDUP_REMOVED lines=13> */
[C---:B------:R-:W-:Y:S06]  /*4f80*/  HMMA.16816.F32.BF16 R4, R60.reuse, R136, R4 ;  /* 0x000000883c04723c */ /* 0x040fec0000041804 */
        /* <DEDUP_REMOVED lines=12> */
[----:B------:R-:W-:Y:S06]  /*5050*/  HMMA.16816.F32.BF16 R16, R56, R158, R16 ;  /* 0x0000009e3810723c */ /* 0x000fec0000041810 */
        /* <DEDUP_REMOVED lines=8> */
[C---:B--2---:R-:W-:Y:S01]  /*50e0*/  FADD.FTZ R0, -R66.reuse, R4 ;  /* 0x0000000442007221 */ /* 0x044fe20000010100 */
[----:B------:R-:W-:Y:S01]  /*50f0*/  FADD.FTZ R5, -R66, R5 ;  /* 0x0000000542057221 */ /* 0x000fe20000010100 */
[----:B------:R-:W-:Y:S03]  /*5100*/  FADD.FTZ R7, -R65, R7 ;  /* 0x0000000741077221 */ /* 0x000fe60000010100 */
[----:B------:R-:W-:Y:S01]  /*5110*/  FMUL.FTZ R0, R176, R0 ;  /* 0x00000000b0007220 */ /* 0x000fe20000410000 */
[C---:B------:R-:W-:Y:S01]  /*5120*/  FADD.FTZ R4, -R66.reuse, R8 ;  /* 0x0000000842047221 */ /* 0x040fe20000010100 */
[C---:B------:R-:W-:Y:S01]  /*5130*/  FADD.FTZ R2, -R66.reuse, R9 ;  /* 0x0000000942027221 */ /* 0x040fe20000010100 */
[----:B------:R-:W-:Y:S01]  /*5140*/  FMUL.FTZ R52, R111, R5 ;  /* 0x000000056f347220 */ /* 0x000fe20000410000 */
[----:B------:R-:W-:Y:S01]  /*5150*/  FADD.FTZ R11, -R65, R11 ;  /* 0x0000000b410b7221 */ /* 0x000fe20000010100 */
[----:B------:R-:W-:Y:S01]  /*5160*/  FMUL.FTZ R4, R109, R4 ;  /* 0x000000046d047220 */ /* 0x000fe20000410000 */
[----:B------:R-:W-:Y:S01]  /*5170*/  FMUL.FTZ R2, R107, R2 ;  /* 0x000000026b027220 */ /* 0x000fe20000410000 */
[----:B------:R-:W-:Y:S01]  /*5180*/  FADD.FTZ R3, -R66, R12 ;  /* 0x0000000c42037221 */ /* 0x000fe20000010100 */
[----:B------:R-:W-:Y:S01]  /*5190*/  F2FP.BF16.F32.PACK_AB R52, R52, R0 ;  /* 0x000000003434723e */ /* 0x000fe200000010ff */
[----:B------:R-:W-:Y:S01]  /*51a0*/  FADD.FTZ R8, -R66, R13 ;  /* 0x0000000d42087221 */ /* 0x000fe20000010100 */
[----:B------:R-:W-:Y:S01]  /*51b0*/  FMUL.FTZ R9, R177, R7 ;  /* 0x00000007b1097220 */ /* 0x000fe20000410000 */
[----:B------:R-:W-:Y:S01]  /*51c0*/  F2FP.BF16.F32.PACK_AB R12, R2, R4 ;  /* 0x00000004020c723e */ /* 0x000fe200000010ff */
[----:B------:R-:W-:Y:S01]  /*51d0*/  FADD.FTZ R4, -R65, R6 ;  /* 0x0000000641047221 */ /* 0x000fe20000010100 */
[C---:B------:R-:W-:Y:S01]  /*51e0*/  FADD.FTZ R16, -R66.reuse, R16 ;  /* 0x0000001042107221 */ /* 0x040fe20000010100 */
        /* <DEDUP_REMOVED lines=22> */
[----:B------:R-:W-:Y:S01]  /*5350*/  ISETP.GE.AND P3, PT, R226, UR46, PT ;  /* 0x0000002ee2007c0c */ /* 0x000fe2000bf66270 */
[----:B------:R-:W-:Y:S01]  /*5360*/  ULOP3.LUT UR9, UR8, 0x1, URZ, 0xc0, !UPT ;  /* 0x0000000108097892 */ /* 0x000fe2000f8ec03f */
[----:B------:R-:W-:Y:S03]  /*5370*/  ISETP.GE.AND P2, PT, R233, UR46, PT ;  /* 0x0000002ee9007c0c */ /* 0x000fe6000bf46270 */
[----:B------:R-:W-:Y:S02]  /*5380*/  UISETP.NE.U32.AND UP0, UPT, UR9, 0x1, UPT ;  /* 0x000000010900788c */ /* 0x000fe4000bf05070 */
[----:B------:R-:W2:Y:S02]  /*5390*/  LDC R18, c[0x0][0x244] ;  /* 0x00009100ff127b82 */ /* 0x000ea40000000800 */
[----:B------:R-:W-:Y:S06]  /*53a0*/  USEL UR9, UR61, 0x4000, !UP0 ;  /* 0x000040003d097887 */ /* 0x000fec000c000000 */
[----:B------:R-:W-:Y:S02]  /*53b0*/  VIADD R218, R218, UR9 ;  /* 0x00000009dada7c36 */ /* 0x000fe40008000000 */
[----:B------:R-:W-:Y:S02]  /*53c0*/  VIADD R220, R220, UR9 ;  /* 0x00000009dcdc7c36 */ /* 0x000fe40008000000 */
[----:B------:R-:W-:Y:S01]  /*53d0*/  VIADD R203, R203, UR9 ;  /* 0x00000009cbcb7c36 */ /* 0x000fe20008000000 */
[----:B------:R3:W-:Y:S04]  /*53e0*/  @P3 STS [R218], RZ ;  /* 0x000000ffda003388 */ /* 0x0007e80000000800 */
[----:B------:R3:W-:Y:S04]  /*53f0*/  @P3 STS [R218+0x4], RZ ;  /* 0x000004ffda003388 */ /* 0x0007e80000000800 */
[----:B------:R3:W-:Y:S04]  /*5400*/  @P3 STS [R218+0x8], RZ ;  /* 0x000008ffda003388 */ /* 0x0007e80000000800 */
[----:B------:R3:W-:Y:S01]  /*5410*/  @P3 STS [R218+0xc], RZ ;  /* 0x00000cffda003388 */ /* 0x0007e20000000800 */
[----:B-1----:R-:W-:Y:S05]  /*5420*/  IMAD.U32 R3, R7, -0x40, RZ ;  /* 0xffffffc007037824 */ /* 0x002fea00078e00ff */
[----:B------:R-:W-:Y:S02]  /*5430*/  LEA R2, P0, R3, R224, 0x1 ;  /* 0x000000e003027211 */ /* 0x000fe400078008ff */
[----:B------:R-:W-:Y:S02]  /*5440*/  LEA R0, P5, R7, R3, 0x5 ;  /* 0x0000000307007211 */ /* 0x000fe400078a28ff */
[----:B------:R-:W-:Y:S02]  /*5450*/  SHF.R.S32.HI R5, RZ, 0x1f, R3 ;  /* 0x0000001fff057819 */ /* 0x000fe40000011403 */
[----:B------:R-:W-:Y:S02]  /*5460*/  LEA.HI.X.SX32 R3, R3, R225, 0x1, P0 ;  /* 0x000000e103037211 */ /* 0x000fe400000f0eff */
[C---:B------:R-:W-:Y:S02]  /*5470*/  @!P3 LEA R6, P0, R7.reuse, R2, 0x6 ;  /* 0x000000020706b211 */ /* 0x040fe400078030ff */
[C---:B------:R-:W-:Y:S01]  /*5480*/  @!P2 LEA R4, P4, R0.reuse, R224, 0x1 ;  /* 0x000000e00004a211 */ /* 0x040fe200078808ff */
[----:B------:R-:W-:Y:S01]  /*5490*/  @!PT LDS RZ, [RZ] ;  /* 0x00000000fffff984 */ /* 0x000fe20000000800 */
[----:B------:R-:W-:Y:S01]  /*54a0*/  @!PT LDS RZ, [RZ] ;  /* 0x00000000fffff984 */ /* 0x000fe20000000800 */
[----:B------:R-:W-:Y:S01]  /*54b0*/  @!PT LDS RZ, [RZ] ;  /* 0x00000000fffff984 */ /* 0x000fe20000000800 */
[----:B------:R3:W-:Y:S01]  /*54c0*/  @!P3 LDGSTS.E.BYPASS.LTC128B.128 [R220], desc[UR6][R2.64] ;  /* 0x0000000002dcbfae */ /* 0x0007e2000b901d46 */
[C---:B--2---:R-:W-:Y:S01]  /*54d0*/  LEA.HI.X R5, R7.reuse, R5, R18, 0x5, P5 ;  /* 0x0000000507057211 */ /* 0x044fe200028f2c12 */
[----:B------:R-:W-:Y:S01]  /*54e0*/  IMAD.MOV.U32 R224, RZ, RZ, R2 ;  /* 0x000000ffffe07224 */ /* 0x000fe200078e0002 */
[----:B------:R-:W-:Y:S01]  /*54f0*/  @!P3 LEA.HI.X R7, R7, R3, R18, 0x6, P0 ;  /* 0x000000030707b211 */ /* 0x000fe200000f3412 */
[----:B------:R3:W-:Y:S01]  /*5500*/  @P2 STS [R218+0x2000], RZ ;  /* 0x002000ffda002388 */ /* 0x0007e20000000800 */
[----:B------:R-:W-:Y:S01]  /*5510*/  @!P2 LEA.HI.X R5, R0, R225, R5, 0x1, P4 ;  /* 0x000000e10005a211 */ /* 0x000fe200020f0c05 */
[----:B------:R-:W-:Y:S02]  /*5520*/  IMAD.MOV.U32 R225, RZ, RZ, R3 ;  /* 0x000000ffffe17224 */ /* 0x000fe400078e0003 */
        /* <DEDUP_REMOVED lines=24> */
.L_x_122:
[----:B---3--:R-:W-:Y:S01]  /*56b0*/  F2FP.BF16.F32.PACK_AB R2, R16, R17 ;  /* 0x000000111002723e */ /* 0x008fe200000010ff */
[----:B------:R-:W-:Y:S01]  /*56c0*/  STS [R231+0x10000], R52 ;  /* 0x01000034e7007388 */ /* 0x000fe20000000800 */
[----:B------:R-:W-:Y:S02]  /*56d0*/  F2FP.BF16.F32.PACK_AB R0, R11, R13 ;  /* 0x0000000d0b00723e */ /* 0x000fe400000010ff */
        /* <DEDUP_REMOVED lines=104> */
.L_x_123:
[----:B------:R-:W-:Y:S01]  /*5d60*/  LDSM.16.M88.4 R64, [R210] ;  /* 0x00000000d240783b */ /* 0x000fe20000000200 */
[----:B---3--:R-:W-:Y:S01]  /*5d70*/  IMAD.U32 R2, RZ, RZ, UR16 ;  /* 0x00000010ff027e24 */ /* 0x008fe2000f8e00ff */
[----:B------:R-:W-:Y:S02]  /*5d80*/  ULOP3.LUT UR9, UR8, 0x1, URZ, 0xc0, !UPT ;  /* 0x0000000108097892 */ /* 0x000fe4000f8ec03f */
[----:B------:R-:W1:Y:S01]  /*5d90*/  LDSM.16.MT88.4 R16, [R0+0xc000] ;  /* 0x00c000000010783b */ /* 0x000e620000004200 */
[----:B------:R-:W-:Y:S02]  /*5da0*/  UISETP.GT.AND UP2, UPT, UR8, UR43, UPT ;  /* 0x0000002b0800728c */ /* 0x000fe4000bf44270 */
[----:B------:R-:W-:Y:S01]  /*5db0*/  UISETP.NE.U32.AND UP0, UPT, UR9, 0x1, UPT ;  /* 0x000000010900788c */ /* 0x000fe2000bf05070 */
[----:B------:R-:W2:Y:S01]  /*5dc0*/  LDSM.16.M88.4 R60, [R210+0x1000] ;  /* 0x00100000d23c783b */ /* 0x000ea20000000200 */
[----:B------:R-:W-:Y:S02]  /*5dd0*/  @UP3 UIADD3 UR10, UP1, UR13, -0x100, URZ ;  /* 0xffffff000d0a3890 */ /* 0x000fe4000ff3e03f */
[----:B------:R-:W-:Y:S01]  /*5de0*/  UIADD3 UR8, UR8, -0x1, URZ ;  /* 0xffffffff08087890 */ /* 0x000fe2000fffe03f */
[----:B------:R-:W3:Y:S01]  /*5df0*/  LDSM.16.MT88.4 R100, [R0+0xe000] ;  /* 0x00e000000064783b */ /* 0x000ee20000004200 */
[----:B------:R-:W-:Y:S03]  /*5e00*/  @UP3 UIADD3.X UR9, UR12, -0x1, URZ, UP1, !UPT ;  /* 0xffffffff0c093890 */ /* 0x000fe60008ffe43f */
[----:B------:R-:W-:Y:S04]  /*5e10*/  LDSM.16.M88.4 R104, [R209] ;  /* 0x00000000d168783b */ /* 0x000fe80000000200 */
[----:B------:R-:W4:Y:S04]  /*5e20*/  LDSM.16.MT88.4 R108, [R0+0xc800] ;  /* 0x00c80000006c783b */ /* 0x000f280000004200 */
[----:B------:R-:W4:Y:S04]  /*5e30*/  LDSM.16.M88.4 R176, [R209+0x1000] ;  /* 0x00100000d1b0783b */ /* 0x000f280000000200 */
[----:B------:R-:W4:Y:S04]  /*5e40*/  LDSM.16.MT88.4 R180, [R0+0xe800] ;  /* 0x00e8000000b4783b */ /* 0x000f280000004200 */
[----:B------:R-:W-:Y:S04]  /*5e50*/  LDSM.16.M88.4 R184, [R211] ;  /* 0x00000000d3b8783b */ /* 0x000fe80000000200 */
[----:B------:R-:W4:Y:S04]  /*5e60*/  LDSM.16.MT88.4 R188, [R0+0xd000] ;  /* 0x00d0000000bc783b */ /* 0x000f280000004200 */
[----:B------:R-:W-:Y:S01]  /*5e70*/  LDSM.16.M88.4 R192, [R212] ;  /* 0x00000000d4c0783b */ /* 0x000fe20000000200 */
[-C--:B-1----:R-:W-:Y:S03]  /*5e80*/  HMMA.16816.F32.BF16 R4, R64, R16.reuse, RZ ;  /* 0x000000104004723c */ /* 0x082fe600000418ff */
[----:B------:R-:W-:Y:S03]  /*5e90*/  LDSM.16.MT88.4 R196, [R0+0xd800] ;  /* 0x00d8000000c4783b */ /* 0x000fe60000004200 */
[C---:B--2---:R-:W-:Y:S06]  /*5ea0*/  HMMA.16816.F32.BF16 R8, R60.reuse, R16, RZ ;  /* 0x000000103c08723c */ /* 0x044fec00000418ff */
[-C--:B------:R-:W-:Y:S06]  /*5eb0*/  HMMA.16816.F32.BF16 R12, R60, R18.reuse, RZ ;  /* 0x000000123c0c723c */ /* 0x080fec00000418ff */
[C---:B------:R-:W-:Y:S06]  /*5ec0*/  HMMA.16816.F32.BF16 R16, R64.reuse, R18, RZ ;  /* 0x000000124010723c */ /* 0x040fec00000418ff */
[-C--:B---3--:R-:W-:Y:S06]  /*5ed0*/  HMMA.16816.F32.BF16 R52, R64, R100.reuse, RZ ;  /* 0x000000644034723c */ /* 0x088fec00000418ff */
[C---:B------:R-:W-:Y:S06]  /*5ee0*/  HMMA.16816.F32.BF16 R56, R60.reuse, R100, RZ ;  /* 0x000000643c38723c */ /* 0x040fec00000418ff */
[-C--:B------:R-:W-:Y:S06]  /*5ef0*/  HMMA.16816.F32.BF16 R60, R60, R102.reuse, RZ ;  /* 0x000000663c3c723c */ /* 0x080fec00000418ff */
[----:B------:R-:W-:Y:S01]  /*5f00*/  HMMA.16816.F32.BF16 R64, R64, R102, RZ ;  /* 0x000000664040723c */ /* 0x000fe200000418ff */
[----:B------:R-:W1:Y:S05]  /*5f10*/  LDSM.16.M88.4 R100, [R211+0x1000] ;  /* 0x00100000d364783b */ /* 0x000e6a0000000200 */
[-C--:B----4-:R-:W-:Y:S06]  /*5f20*/  HMMA.16816.F32.BF16 R4, R104, R108.reuse, R4 ;  /* 0x0000006c6804723c */ /* 0x090fec0000041804 */
[C---:B------:R-:W-:Y:S06]  /*5f30*/  HMMA.16816.F32.BF16 R8, R176.reuse, R108, R8 ;  /* 0x0000006cb008723c */ /* 0x040fec0000041808 */
[-C--:B------:R-:W-:Y:S06]  /*5f40*/  HMMA.16816.F32.BF16 R12, R176, R110.reuse, R12 ;  /* 0x0000006eb00c723c */ /* 0x080fec000004180c */
[C---:B------:R-:W-:Y:S01]  /*5f50*/  HMMA.16816.F32.BF16 R16, R104.reuse, R110, R16 ;  /* 0x0000006e6810723c */ /* 0x040fe20000041810 */
[----:B------:R-:W2:Y:S05]  /*5f60*/  LDSM.16.MT88.4 R108, [R0+0xf000] ;  /* 0x00f00000006c783b */ /* 0x000eaa0000004200 */
[-C--:B------:R-:W-:Y:S06]  /*5f70*/  HMMA.16816.F32.BF16 R52, R104, R180.reuse, R52 ;  /* 0x000000b46834723c */ /* 0x080fec0000041834 */
[C---:B------:R-:W-:Y:S06]  /*5f80*/  HMMA.16816.F32.BF16 R56, R176.reuse, R180, R56 ;  /* 0x000000b4b038723c */ /* 0x040fec0000041838 */
[-C--:B------:R-:W-:Y:S01]  /*5f90*/  HMMA.16816.F32.BF16 R60, R176, R182.reuse, R60 ;  /* 0x000000b6b03c723c */ /* 0x080fe2000004183c */
[----:B------:R-:W3:Y:S05]  /*5fa0*/  LDSM.16.M88.4 R176, [R212+0x1000] ;  /* 0x00100000d4b0783b */ /* 0x000eea0000000200 */
[----:B------:R-:W-:Y:S01]  /*5fb0*/  HMMA.16816.F32.BF16 R64, R104, R182, R64 ;  /* 0x000000b66840723c */ /* 0x000fe20000041840 */
[----:B------:R4:W3:Y:S05]  /*5fc0*/  LDSM.16.MT88.4 R104, [R0+0xf800] ;  /* 0x00f800000068783b */ /* 0x0008ea0000004200 */
[-C--:B------:R-:W-:Y:S06]  /*5fd0*/  HMMA.16816.F32.BF16 R4, R184, R188.reuse, R4 ;  /* 0x000000bcb804723c */ /* 0x080fec0000041804 */
[C---:B-1----:R-:W-:Y:S06]  /*5fe0*/  HMMA.16816.F32.BF16 R8, R100.reuse, R188, R8 ;  /* 0x000000bc6408723c */ /* 0x042fec0000041808 */
[-C--:B------:R-:W-:Y:S06]  /*5ff0*/  HMMA.16816.F32.BF16 R12, R100, R190.reuse, R12 ;  /* 0x000000be640c723c */ /* 0x080fec000004180c */
[C---:B------:R-:W-:Y:S01]  /*6000*/  HMMA.16816.F32.BF16 R16, R184.reuse, R190, R16 ;  /* 0x000000beb810723c */ /* 0x040fe20000041810 */
[----:B----4-:R-:W-:Y:S05]  /*6010*/  IMAD.U32 R0, RZ, RZ, UR16 ;  /* 0x00000010ff007e24 */ /* 0x010fea000f8e00ff */
[-C--:B--2---:R-:W-:Y:S06]  /*6020*/  HMMA.16816.F32.BF16 R52, R184, R108.reuse, R52 ;  /* 0x0000006cb834723c */ /* 0x084fec0000041834 */
[C---:B------:R-:W-:Y:S06]  /*6030*/  HMMA.16816.F32.BF16 R56, R100.reuse, R108, R56 ;  /* 0x0000006c6438723c */ /* 0x040fec0000041838 */
[-C--:B------:R-:W-:Y:S06]  /*6040*/  HMMA.16816.F32.BF16 R60, R100, R110.reuse, R60 ;  /* 0x0000006e643c723c */ /* 0x080fec000004183c */
[----:B------:R-:W-:Y:S01]  /*6050*/  HMMA.16816.F32.BF16 R64, R184, R110, R64 ;  /* 0x0000006eb840723c */ /* 0x000fe20000041840 */
[----:B------:R-:W-:Y:S04]  /*6060*/  IMAD.U32 R102, RZ, RZ, UR42 ;  /* 0x0000002aff667e24 */ /* 0x000fe8000f8e00ff */
[----:B------:R-:W-:Y:S01]  /*6070*/  @P1 IADD3 R100, P0, R234, UR13, RZ ;  /* 0x0000000dea641c10 */ /* 0x000fe2000ff1e0ff */
[-C--:B------:R-:W-:Y:S01]  /*6080*/  HMMA.16816.F32.BF16 R4, R192, R196.reuse, R4 ;  /* 0x000000c4c004723c */ /* 0x080fe20000041804 */
[----:B------:R-:W-:Y:S04]  /*6090*/  @UP3 UMOV UR13, UR10 ;  /* 0x0000000a000d3c82 */ /* 0x000fe80008000000 */
[-C--:B------:R-:W-:Y:S01]  /*60a0*/  LEA R102, P2, R102, R216.reuse, 0x2 ;  /* 0x000000d866667211 */ /* 0x080fe200078410ff */
[C---:B---3--:R-:W-:Y:S05]  /*60b0*/  HMMA.16816.F32.BF16 R8, R176.reuse, R196, R8 ;  /* 0x000000c4b008723c */ /* 0x048fea0000041808 */
[----:B------:R-:W-:Y:S01]  /*60c0*/  @P1 IADD3.X R101, R242, UR12, RZ, P0, !PT ;  /* 0x0000000cf2651c10 */ /* 0x000fe200087fe4ff */
[-C--:B------:R-:W-:Y:S01]  /*60d0*/  HMMA.16816.F32.BF16 R12, R176, R198.reuse, R12 ;  /* 0x000000c6b00c723c */ /* 0x080fe2000004180c */
[----:B------:R-:W-:Y:S03]  /*60e0*/  @UP3 UMOV UR12, UR9 ;  /* 0x00000009000c3c82 */ /* 0x000fe60008000000 */
[----:B------:R-:W5:Y:S01]  /*60f0*/  @P1 LDG.E R228, desc[UR6][R100.64+-0x100] ;  /* 0xffff000664e41981 */ /* 0x000f62000c1e1900 */
[-C--:B------:R-:W-:Y:S01]  /*6100*/  LEA R2, P0, R2, R216.reuse, 0x2 ;  /* 0x000000d802027211 */ /* 0x080fe200078010ff */
[C---:B------:R-:W-:Y:S02]  /*6110*/  HMMA.16816.F32.BF16 R16, R192.reuse, R198, R16 ;  /* 0x000000c6c010723c */ /* 0x040fe40000041810 */
[----:B------:R1:W5:Y:S03]  /*6120*/  @P1 LDG.E R221, desc[UR6][R100.64+-0xe0] ;  /* 0xffff200664dd1981 */ /* 0x000366000c1e1900 */
[-C--:B------:R-:W-:Y:S01]  /*6130*/  LEA.HI.X.SX32 R3, R0, R217.reuse, 0x2, P0 ;  /* 0x000000d900037211 */ /* 0x080fe200000f16ff */
[-C--:B------:R-:W-:Y:S01]  /*6140*/  HMMA.16816.F32.BF16 R52, R192, R104.reuse, R52 ;  /* 0x00000068c034723c */ /* 0x080fe20000041834 */
[----:B------:R2:W-:Y:S01]  /*6150*/  REDG.E.ADD.F32.FTZ.RN.STRONG.GPU desc[UR6][R216.64], R4 ;  /* 0x00000004d80079a6 */ /* 0x0005e2000c10f386 */
[----:B------:R-:W-:Y:S03]  /*6160*/  IMAD.U32 R0, RZ, RZ, UR18 ;  /* 0x00000012ff007e24 */ /* 0x000fe6000f8e00ff */
[----:B------:R3:W-:Y:S01]  /*6170*/  REDG.E.ADD.F32.FTZ.RN.STRONG.GPU desc[UR6][R2.64], R5 ;  /* 0x00000005020079a6 */ /* 0x0007e2000c10f386 */
[C---:B------:R-:W-:Y:S06]  /*6180*/  HMMA.16816.F32.BF16 R56, R176.reuse, R104, R56 ;  /* 0x00000068b038723c */ /* 0x040fec0000041838 */
[-C--:B------:R-:W-:Y:S01]  /*6190*/  HMMA.16816.F32.BF16 R60, R176, R106.reuse, R60 ;  /* 0x0000006ab03c723c */ /* 0x080fe2000004183c */
[----:B------:R-:W-:Y:S05]  /*61a0*/  IMAD.U32 R104, RZ, RZ, UR18 ;  /* 0x00000012ff687e24 */ /* 0x000fea000f8e00ff */
[----:B------:R-:W-:Y:S05]  /*61b0*/  HMMA.16816.F32.BF16 R64, R192, R106, R64 ;  /* 0x0000006ac040723c */ /* 0x000fea0000041840 */
[-C--:B------:R-:W-:Y:S01]  /*61c0*/  LEA R104, P0, R104, R216.reuse, 0x2 ;  /* 0x000000d868687211 */ /* 0x080fe200078010ff */
[----:B-1----:R-:W-:Y:S02]  /*61d0*/  IMAD.U32 R100, RZ, RZ, UR41 ;  /* 0x00000029ff647e24 */ /* 0x002fe4000f8e00ff */
[----:B------:R-:W-:Y:S03]  /*61e0*/  IMAD.U32 R101, RZ, RZ, UR42 ;  /* 0x0000002aff657e24 */ /* 0x000fe6000f8e00ff */
[-C--:B------:R-:W-:Y:S01]  /*61f0*/  LEA.HI.X.SX32 R105, R0, R217.reuse, 0x2, P0 ;  /* 0x000000d900697211 */ /* 0x080fe200000f16ff */
[----:B--2---:R-:W-:Y:S01]  /*6200*/  IMAD.U32 R4, RZ, RZ, UR40 ;  /* 0x00000028ff047e24 */ /* 0x004fe2000f8e00ff */
[-C--:B------:R-:W-:Y:S01]  /*6210*/  LEA R100, P1, R100, R216.reuse, 0x2 ;  /* 0x000000d864647211 */ /* 0x080fe200078210ff */
[----:B---3--:R-:W-:Y:S01]  /*6220*/  IMAD.U32 R5, RZ, RZ, UR41 ;  /* 0x00000029ff057e24 */ /* 0x008fe2000f8e00ff */
[-C--:B------:R-:W-:Y:S01]  /*6230*/  LEA.HI.X.SX32 R103, R101, R217.reuse, 0x2, P2 ;  /* 0x000000d965677211 */ /* 0x080fe200010f16ff */
[----:B------:R1:W-:Y:S01]  /*6240*/  REDG.E.ADD.F32.FTZ.RN.STRONG.GPU desc[UR6][R104.64], R6 ;  /* 0x00000006680079a6 */ /* 0x0003e2000c10f386 */
[----:B------:R-:W-:Y:S01]  /*6250*/  IMAD.U32 R0, RZ, RZ, UR40 ;  /* 0x00000028ff007e24 */ /* 0x000fe2000f8e00ff */
[-C--:B------:R-:W-:Y:S02]  /*6260*/  LEA R4, P0, R4, R216.reuse, 0x2 ;  /* 0x000000d804047211 */ /* 0x080fe400078010ff */
[-C--:B------:R-:W-:Y:S01]  /*6270*/  LEA.HI.X.SX32 R101, R5, R217.reuse, 0x2, P1 ;  /* 0x000000d905657211 */ /* 0x080fe200008f16ff */
[----:B------:R2:W-:Y:S01]  /*6280*/  REDG.E.ADD.F32.FTZ.RN.STRONG.GPU desc[UR6][R102.64], R7 ;  /* 0x00000007660079a6 */ /* 0x0005e2000c10f386 */
[-C--:B------:R-:W-:Y:S01]  /*6290*/  LEA.HI.X.SX32 R5, R0, R217.reuse, 0x2, P0 ;  /* 0x000000d900057211 */ /* 0x080fe200000f16ff */
[----:B------:R-:W-:Y:S02]  /*62a0*/  IMAD.U32 R0, RZ, RZ, UR39 ;  /* 0x00000027ff007e24 */ /* 0x000fe4000f8e00ff */
[----:B------:R3:W-:Y:S04]  /*62b0*/  REDG.E.ADD.F32.FTZ.RN.STRONG.GPU desc[UR6][R100.64], R8 ;  /* 0x00000008640079a6 */ /* 0x0007e8000c10f386 */
[----:B------:R4:W-:Y:S04]  /*62c0*/  REDG.E.ADD.F32.FTZ.RN.STRONG.GPU desc[UR6][R4.64], R9 ;  /* 0x00000009040079a6 */ /* 0x0009e8000c10f386 */
[----:B------:R-:W-:Y:S01]  /*62d0*/  LDSM.16.MT88.4 R104, [R201+0x11000] ;  /* 0x01100000c968783b */ /* 0x000fe20000004200 */
[----:B-1----:R-:W-:Y:S02]  /*62e0*/  IMAD.U32 R6, RZ, RZ, UR39 ;  /* 0x00000027ff067e24 */ /* 0x002fe4000f8e00ff */
[----:B--2---:R-:W-:Y:S02]  /*62f0*/  IMAD.U32 R7, RZ, RZ, UR31 ;  /* 0x0000001fff077e24 */ /* 0x004fe4000f8e00ff */
[----:B---3--:R-:W-:Y:S02]  /*6300*/  IMAD.U32 R8, RZ, RZ, UR38 ;  /* 0x00000026ff087e24 */ /* 0x008fe4000f8e00ff */
[----:B------:R-:W-:Y:S01]  /*6310*/  IMAD.U32 R100, RZ, RZ, UR32 ;  /* 0x00000020ff647e24 */ /* 0x000fe2000f8e00ff */
[-C--:B----4-:R-:W-:Y:S01]  /*6320*/  LEA R4, P1, R6, R216.reuse, 0x2 ;  /* 0x000000d806047211 */ /* 0x090fe200078210ff */
[----:B------:R-:W-:Y:S01]  /*6330*/  IMAD.U32 R9, RZ, RZ, UR38 ;  /* 0x00000026ff097e24 */ /* 0x000fe2000f8e00ff */
[-C--:B------:R-:W-:Y:S01]  /*6340*/  LEA R8, P0, R8, R216.reuse, 0x2 ;  /* 0x000000d808087211 */ /* 0x080fe200078010ff */
[----:B------:R-:W-:Y:S01]  /*6350*/  IMAD.U32 R6, RZ, RZ, UR32 ;  /* 0x00000020ff067e24 */ /* 0x000fe2000f8e00ff */
[-C--:B------:R-:W-:Y:S01]  /*6360*/  LEA.HI.X.SX32 R5, R0, R217.reuse, 0x2, P1 ;  /* 0x000000d900057211 */ /* 0x080fe200008f16ff */
[----:B------:R-:W-:Y:S01]  /*6370*/  IMAD.U32 R0, RZ, RZ, UR31 ;  /* 0x0000001fff007e24 */ /* 0x000fe2000f8e00ff */
[-C--:B------:R-:W-:Y:S02]  /*6380*/  LEA.HI.X.SX32 R9, R9, R217.reuse, 0x2, P0 ;  /* 0x000000d909097211 */ /* 0x080fe400000f16ff */
[-C--:B------:R-:W-:Y:S01]  /*6390*/  LEA R6, P1, R6, R216.reuse, 0x2 ;  /* 0x000000d806067211 */ /* 0x080fe200078210ff */
[----:B------:R1:W-:Y:S04]  /*63a0*/  REDG.E.ADD.F32.FTZ.RN.STRONG.GPU desc[UR6][R4.64], R10 ;  /* 0x0000000a040079a6 */ /* 0x0003e8000c10f386 */
[----:B------:R2:W-:Y:S04]  /*63b0*/  REDG.E.ADD.F32.FTZ.RN.STRONG.GPU desc[UR6][R8.64], R11 ;  /* 0x0000000b080079a6 */ /* 0x0005e8000c10f386 */
[----:B------:R-:W-:Y:S04]  /*63c0*/  REDG.E.ADD.F32.FTZ.RN.STRONG.GPU desc[UR6][R216.64+0x80], R16 ;  /* 0x00008010d80079a6 */ /* 0x000fe8000c10f386 */
[----:B------:R-:W-:Y:S01]  /*63d0*/  REDG.E.ADD.F32.FTZ.RN.STRONG.GPU desc[UR6][R2.64+0x80], R17 ;  /* 0x00008011020079a6 */ /* 0x000fe2000c10f386 */
[-C--:B-1----:R-:W-:Y:S01]  /*63e0*/  LEA R4, P0, R7, R216.reuse, 0x2 ;  /* 0x000000d807047211 */ /* 0x082fe200078010ff */
[----:B------:R-:W-:Y:S01]  /*63f0*/  IMAD.U32 R10, RZ, RZ, UR30 ;  /* 0x0000001eff0a7e24 */ /* 0x000fe2000f8e00ff */
[-C--:B------:R-:W-:Y:S02]  /*6400*/  LEA.HI.X.SX32 R7, R100, R217.reuse, 0x2, P1 ;  /* 0x000000d964077211 */ /* 0x080fe400008f16ff */
[-C--:B------:R-:W-:Y:S01]  /*6410*/  LEA.HI.X.SX32 R5, R0, R217.reuse, 0x2, P0 ;  /* 0x000000d900057211 */ /* 0x080fe200000f16ff */
[----:B--2---:R-:W-:Y:S01]  /*6420*/  IMAD.U32 R8, RZ, RZ, UR29 ;  /* 0x0000001dff087e24 */ /* 0x004fe2000f8e00ff */
[-C--:B------:R-:W-:Y:S01]  /*6430*/  LEA R10, P0, R10, R216.reuse, 0x2 ;  /* 0x000000d80a0a7211 */ /* 0x080fe200078010ff */
[----:B------:R1:W-:Y:S01]  /*6440*/  REDG.E.ADD.F32.FTZ.RN.STRONG.GPU desc[UR6][R6.64], R18 ;  /* 0x00000012060079a6 */ /* 0x0003e2000c10f386 */
[----:B------:R-:W-:Y:S02]  /*6450*/  IMAD.U32 R0, RZ, RZ, UR30 ;  /* 0x0000001eff007e24 */ /* 0x000fe4000f8e00ff */
[-C--:B------:R-:W-:Y:S01]  /*6460*/  LEA R8, P2, R8, R216.reuse, 0x2 ;  /* 0x000000d808087211 */ /* 0x080fe200078410ff */
[----:B------:R2:W-:Y:S02]  /*6470*/  REDG.E.ADD.F32.FTZ.RN.STRONG.GPU desc[UR6][R4.64], R19 ;  /* 0x00000013040079a6 */ /* 0x0005e4000c10f386 */
[-C--:B------:R-:W-:Y:S01]  /*6480*/  LEA.HI.X.SX32 R11, R0, R217.reuse, 0x2, P0 ;  /* 0x000000d9000b7211 */ /* 0x080fe200000f16ff */
[----:B------:R-:W-:Y:S01]  /*6490*/  IMAD.U32 R0, RZ, RZ, UR36 ;  /* 0x00000024ff007e24 */ /* 0x000fe2000f8e00ff */
[----:B------:R-:W-:Y:S04]  /*64a0*/  LDSM.16.MT88.4 R16, [R200+0x2000] ;  /* 0x00200000c810783b */ /* 0x000fe80000004200 */
[----:B------:R3:W-:Y:S04]  /*64b0*/  REDG.E.ADD.F32.FTZ.RN.STRONG.GPU desc[UR6][R10.64], R12 ;  /* 0x0000000c0a0079a6 */ /* 0x0007e8000c10f386 */
[----:B------:R-:W-:Y:S01]  /*64c0*/  LDSM.16.MT88.4 R100, [R200+0x2800] ;  /* 0x00280000c864783b */ /* 0x000fe20000004200 */
[----:B-1----:R-:W-:Y:S02]  /*64d0*/  IMAD.U32 R6, RZ, RZ, UR28 ;  /* 0x0000001cff067e24 */ /* 0x002fe4000f8e00ff */
[----:B------:R-:W-:Y:S02]  /*64e0*/  IMAD.U32 R7, RZ, RZ, UR29 ;  /* 0x0000001dff077e24 */ /* 0x000fe4000f8e00ff */
[----:B--2---:R-:W-:Y:S01]  /*64f0*/  IMAD.U32 R4, RZ, RZ, UR36 ;  /* 0x00000024ff047e24 */ /* 0x004fe2000f8e00ff */
[-C--:B------:R-:W-:Y:S01]  /*6500*/  LEA R6, P1, R6, R216.reuse, 0x2 ;  /* 0x000000d806067211 */ /* 0x080fe200078210ff */
[----:B------:R-:W-:Y:S01]  /*6510*/  IMAD.U32 R5, RZ, RZ, UR28 ;  /* 0x0000001cff057e24 */ /* 0x000fe2000f8e00ff */
[-C--:B------:R-:W-:Y:S02]  /*6520*/  LEA.HI.X.SX32 R9, R7, R217.reuse, 0x2, P2 ;  /* 0x000000d907097211 */ /* 0x080fe400010f16ff */
[-C--:B------:R-:W-:Y:S02]  /*6530*/  LEA R4, P0, R4, R216.reuse, 0x2 ;  /* 0x000000d804047211 */ /* 0x080fe400078010ff */
[-C--:B------:R-:W-:Y:S01]  /*6540*/  LEA.HI.X.SX32 R7, R5, R217.reuse, 0x2, P1 ;  /* 0x000000d905077211 */ /* 0x080fe200008f16ff */
[----:B------:R1:W-:Y:S01]  /*6550*/  REDG.E.ADD.F32.FTZ.RN.STRONG.GPU desc[UR6][R8.64], R13 ;  /* 0x0000000d080079a6 */ /* 0x0003e2000c10f386 */
[-C--:B------:R-:W-:Y:S01]  /*6560*/  LEA.HI.X.SX32 R5, R0, R217.reuse, 0x2, P0 ;  /* 0x000000d900057211 */ /* 0x080fe200000f16ff */
[----:B------:R-:W-:Y:S02]  /*6570*/  IMAD.U32 R0, RZ, RZ, UR27 ;  /* 0x0000001bff007e24 */ /* 0x000fe4000f8e00ff */
[----:B------:R2:W-:Y:S01]  /*6580*/  REDG.E.ADD.F32.FTZ.RN.STRONG.GPU desc[UR6][R6.64], R14 ;  /* 0x0000000e060079a6 */ /* 0x0005e2000c10f386 */
[----:B---3--:R-:W-:Y:S03]  /*6590*/  IMAD.U32 R10, RZ, RZ, UR25 ;  /* 0x00000019ff0a7e24 */ /* 0x008fe6000f8e00ff */
[----:B------:R3:W-:Y:S04]  /*65a0*/  REDG.E.ADD.F32.FTZ.RN.STRONG.GPU desc[UR6][R4.64], R15 ;  /* 0x0000000f040079a6 */ /* 0x0007e8000c10f386 */
[----:B------:R-:W-:Y:S04]  /*65b0*/  REDG.E.ADD.F32.FTZ.RN.STRONG.GPU desc[UR6][R216.64+0x100], R52 ;  /* 0x00010034d80079a6 */ /* 0x000fe8000c10f386 */
[----:B------:R-:W-:Y:S04]  /*65c0*/  REDG.E.ADD.F32.FTZ.RN.STRONG.GPU desc[UR6][R2.64+0x100], R53 ;  /* 0x00010035020079a6 */ /* 0x000fe8000c10f386 */
[----:B------:R-:W-:Y:S01]  /*65d0*/  LDSM.16.MT88.4 R12, [R201+0x10000] ;  /* 0x01000000c90c783b */ /* 0x000fe20000004200 */
[----:B-1----:R-:W-:Y:S02]  /*65e0*/  IMAD.U32 R8, RZ, RZ, UR37 ;  /* 0x00000025ff087e24 */ /* 0x002fe4000f8e00ff */
[----:B--2---:R-:W-:Y:S03]  /*65f0*/  IMAD.U32 R6, RZ, RZ, UR33 ;  /* 0x00000021ff067e24 */ /* 0x004fe6000f8e00ff */
[-C--:B------:R-:W-:Y:S01]  /*6600*/  LEA R8, P2, R8, R216.reuse, 0x2 ;  /* 0x000000d808087211 */ /* 0x080fe200078410ff */
[----:B------:R-:W-:Y:S02]  /*6610*/  IMAD.U32 R7, RZ, RZ, UR37 ;  /* 0x00000025ff077e24 */ /* 0x000fe4000f8e00ff */
[----:B---3--:R-:W-:Y:S01]  /*6620*/  IMAD.U32 R4, RZ, RZ, UR27 ;  /* 0x0000001bff047e24 */ /* 0x008fe2000f8e00ff */
[-C--:B------:R-:W-:Y:S01]  /*6630*/  LEA R6, P1, R6, R216.reuse, 0x2 ;  /* 0x000000d806067211 */ /* 0x080fe200078210ff */
[----:B------:R-:W-:Y:S01]  /*6640*/  IMAD.U32 R5, RZ, RZ, UR33 ;  /* 0x00000021ff057e24 */ /* 0x000fe2000f8e00ff */
[-C--:B------:R-:W-:Y:S02]  /*6650*/  LEA.HI.X.SX32 R9, R7, R217.reuse, 0x2, P2 ;  /* 0x000000d907097211 */ /* 0x080fe400010f16ff */
[-C--:B------:R-:W-:Y:S02]  /*6660*/  LEA R4, P0, R4, R216.reuse, 0x2 ;  /* 0x000000d804047211 */ /* 0x080fe400078010ff */
[-C--:B------:R-:W-:Y:S01]  /*6670*/  LEA.HI.X.SX32 R7, R5, R217.reuse, 0x2, P1 ;  /* 0x000000d905077211 */ /* 0x080fe200008f16ff */
[----:B------:R1:W-:Y:S01]  /*6680*/  REDG.E.ADD.F32.FTZ.RN.STRONG.GPU desc[UR6][R8.64], R54 ;  /* 0x00000036080079a6 */ /* 0x0003e2000c10f386 */
[-C--:B------:R-:W-:Y:S01]  /*6690*/  LEA.HI.X.SX32 R5, R0, R217.reuse, 0x2, P0 ;  /* 0x000000d900057211 */ /* 0x080fe200000f16ff */
[----:B------:R-:W-:Y:S01]  /*66a0*/  IMAD.U32 R0, RZ, RZ, UR25 ;  /* 0x00000019ff007e24 */ /* 0x000fe2000f8e00ff */
[-C--:B------:R-:W-:Y:S01]  /*66b0*/  LEA R10, P2, R10, R216.reuse, 0x2 ;  /* 0x000000d80a0a7211 */ /* 0x080fe200078410ff */
[----:B------:R2:W-:Y:S03]  /*66c0*/  REDG.E.ADD.F32.FTZ.RN.STRONG.GPU desc[UR6][R6.64], R55 ;  /* 0x00000037060079a6 */ /* 0x0005e6000c10f386 */
[-C--:B------:R-:W-:Y:S01]  /*66d0*/  LEA.HI.X.SX32 R11, R0, R217.reuse, 0x2, P2 ;  /* 0x000000d9000b7211 */ /* 0x080fe200010f16ff */
[----:B------:R3:W-:Y:S01]  /*66e0*/  REDG.E.ADD.F32.FTZ.RN.STRONG.GPU desc[UR6][R4.64], R56 ;  /* 0x00000038040079a6 */ /* 0x0007e2000c10f386 */
[----:B------:R-:W-:Y:S03]  /*66f0*/  IMAD.U32 R0, RZ, RZ, UR26 ;  /* 0x0000001aff007e24 */ /* 0x000fe6000f8e00ff */
[----:B------:R4:W-:Y:S04]  /*6700*/  REDG.E.ADD.F32.FTZ.RN.STRONG.GPU desc[UR6][R10.64], R57 ;  /* 0x000000390a0079a6 */ /* 0x0009e8000c10f386 */
[----:B------:R-:W-:Y:S01]  /*6710*/  LDSM.16.MT88.4 R52, [R202+0x10800] ;  /* 0x01080000ca34783b */ /* 0x000fe20000004200 */
[----:B-1----:R-:W-:Y:S02]  /*6720*/  IMAD.U32 R8, RZ, RZ, UR24 ;  /* 0x00000018ff087e24 */ /* 0x002fe4000f8e00ff */
[----:B--2---:R-:W-:Y:S03]  /*6730*/  IMAD.U32 R6, RZ, RZ, UR35 ;  /* 0x00000023ff067e24 */ /* 0x004fe6000f8e00ff */
[-C--:B------:R-:W-:Y:S01]  /*6740*/  LEA R8, P1, R8, R216.reuse, 0x2 ;  /* 0x000000d808087211 */ /* 0x080fe200078210ff */
[----:B------:R-:W-:Y:S02]  /*6750*/  IMAD.U32 R7, RZ, RZ, UR35 ;  /* 0x00000023ff077e24 */ /* 0x000fe4000f8e00ff */
[----:B---3--:R-:W-:Y:S01]  /*6760*/  IMAD.U32 R5, RZ, RZ, UR24 ;  /* 0x00000018ff057e24 */ /* 0x008fe2000f8e00ff */
[-C--:B------:R-:W-:Y:S01]  /*6770*/  LEA R6, P0, R6, R216.reuse, 0x2 ;  /* 0x000000d806067211 */ /* 0x080fe200078010ff */
[----:B------:R-:W-:Y:S02]  /*6780*/  IMAD.U32 R4, RZ, RZ, UR26 ;  /* 0x0000001aff047e24 */ /* 0x000fe4000f8e00ff */
[----:B----4-:R-:W-:Y:S01]  /*6790*/  IMAD.U32 R10, RZ, RZ, UR23 ;  /* 0x00000017ff0a7e24 */ /* 0x010fe2000f8e00ff */
[-C--:B------:R-:W-:Y:S02]  /*67a0*/  LEA.HI.X.SX32 R9, R5, R217.reuse, 0x2, P1 ;  /* 0x000000d905097211 */ /* 0x080fe400008f16ff */
[-C--:B------:R-:W-:Y:S02]  /*67b0*/  LEA.HI.X.SX32 R7, R7, R217.reuse, 0x2, P0 ;  /* 0x000000d907077211 */ /* 0x080fe400000f16ff */
[-C--:B------:R-:W-:Y:S01]  /*67c0*/  LEA R4, P1, R4, R216.reuse, 0x2 ;  /* 0x000000d804047211 */ /* 0x080fe200078210ff */
[----:B------:R1:W-:Y:S01]  /*67d0*/  REDG.E.ADD.F32.FTZ.RN.STRONG.GPU desc[UR6][R8.64], R58 ;  /* 0x0000003a080079a6 */ /* 0x0003e2000c10f386 */
[-C--:B------:R-:W-:Y:S02]  /*67e0*/  LEA R10, P0, R10, R216.reuse, 0x2 ;  /* 0x000000d80a0a7211 */ /* 0x080fe400078010ff */
[-C--:B------:R-:W-:Y:S01]  /*67f0*/  LEA.HI.X.SX32 R5, R0, R217.reuse, 0x2, P1 ;  /* 0x000000d900057211 */ /* 0x080fe200008f16ff */
[----:B------:R2:W-:Y:S01]  /*6800*/  REDG.E.ADD.F32.FTZ.RN.STRONG.GPU desc[UR6][R6.64], R59 ;  /* 0x0000003b060079a6 */ /* 0x0005e2000c10f386 */
[----:B------:R-:W-:Y:S03]  /*6810*/  IMAD.U32 R0, RZ, RZ, UR23 ;  /* 0x00000017ff007e24 */ /* 0x000fe6000f8e00ff */
[----:B------:R-:W-:Y:S02]  /*6820*/  REDG.E.ADD.F32.FTZ.RN.STRONG.GPU desc[UR6][R216.64+0x180], R64 ;  /* 0x00018040d80079a6 */ /* 0x000fe4000c10f386 */
[-C--:B------:R-:W-:Y:S01]  /*6830*/  LEA.HI.X.SX32 R11, R0, R217.reuse, 0x2, P0 ;  /* 0x000000d9000b7211 */ /* 0x080fe200000f16ff */
[----:B------:R-:W-:Y:S01]  /*6840*/  VIADD R0, R200, 0xffffc000 ;  /* 0xffffc000c8007836 */ /* 0x000fe20000000000 */
[----:B------:R3:W-:Y:S04]  /*6850*/  REDG.E.ADD.F32.FTZ.RN.STRONG.GPU desc[UR6][R2.64+0x180], R65 ;  /* 0x00018041020079a6 */ /* 0x0007e8000c10f386 */
[----:B------:R4:W-:Y:S04]  /*6860*/  REDG.E.ADD.F32.FTZ.RN.STRONG.GPU desc[UR6][R4.64], R66 ;  /* 0x00000042040079a6 */ /* 0x0009e8000c10f386 */
[----:B------:R-:W-:Y:S04]  /*6870*/  REDG.E.ADD.F32.FTZ.RN.STRONG.GPU desc[UR6][R10.64], R67 ;  /* 0x000000430a0079a6 */ /* 0x000fe8000c10f386 */
[----:B------:R-:W-:Y:S01]  /*6880*/  LDSM.16.MT88.4 R56, [R200+0x800] ;  /* 0x00080000c838783b */ /* 0x000fe20000004200 */
[----:B-1----:R-:W-:Y:S03]  /*6890*/  IMAD.U32 R8, RZ, RZ, UR22 ;  /* 0x00000016ff087e24 */ /* 0x002fe6000f8e00ff */
[----:B------:R-:W-:Y:S01]  /*68a0*/  LDSM.16.MT88.4 R64, [R201+0x10800] ;  /* 0x01080000c940783b */ /* 0x000fe20000004200 */
[----:B------:R-:W-:Y:S02]  /*68b0*/  IMAD.U32 R9, RZ, RZ, UR22 ;  /* 0x00000016ff097e24 */ /* 0x000fe4000f8e00ff */
[----:B--2---:R-:W-:Y:S01]  /*68c0*/  IMAD.U32 R6, RZ, RZ, UR21 ;  /* 0x00000015ff067e24 */ /* 0x004fe2000f8e00ff */
[-C--:B------:R-:W-:Y:S01]  /*68d0*/  LEA R8, P3, R8, R216.reuse, 0x2 ;  /* 0x000000d808087211 */ /* 0x080fe200078610ff */
[----:B------:R-:W-:Y:S03]  /*68e0*/  IMAD.U32 R7, RZ, RZ, UR21 ;  /* 0x00000015ff077e24 */ /* 0x000fe6000f8e00ff */
[-C--:B------:R-:W-:Y:S02]  /*68f0*/  LEA R6, P2, R6, R216.reuse, 0x2 ;  /* 0x000000d806067211 */ /* 0x080fe400078410ff */
[-C--:B------:R-:W-:Y:S01]  /*6900*/  LEA.HI.X.SX32 R9, R9, R217.reuse, 0x2, P3 ;  /* 0x000000d909097211 */ /* 0x080fe200018f16ff */
[----:B---3--:R-:W-:Y:S01]  /*6910*/  IMAD.U32 R2, RZ, RZ, UR34 ;  /* 0x00000022ff027e24 */ /* 0x008fe2000f8e00ff */
[-C--:B------:R-:W-:Y:S01]  /*6920*/  LEA.HI.X.SX32 R7, R7, R217.reuse, 0x2, P2 ;  /* 0x000000d907077211 */ /* 0x080fe200010f16ff */
[----:B------:R-:W-:Y:S02]  /*6930*/  IMAD.U32 R3, RZ, RZ, UR34 ;  /* 0x00000022ff037e24 */ /* 0x000fe4000f8e00ff */
[----:B----4-:R-:W-:Y:S01]  /*6940*/  IMAD.U32 R4, RZ, RZ, UR20 ;  /* 0x00000014ff047e24 */ /* 0x010fe2000f8e00ff */
[----:B------:R-:W-:Y:S01]  /*6950*/  REDG.E.ADD.F32.FTZ.RN.STRONG.GPU desc[UR6][R8.64], R60 ;  /* 0x0000003c080079a6 */ /* 0x000fe2000c10f386 */
[----:B------:R-:W-:Y:S01]  /*6960*/  IMAD.U32 R5, RZ, RZ, UR20 ;  /* 0x00000014ff057e24 */ /* 0x000fe2000f8e00ff */
[-C--:B------:R-:W-:Y:S02]  /*6970*/  LEA R2, P0, R2, R216.reuse, 0x2 ;  /* 0x000000d802027211 */ /* 0x080fe400078010ff */
[----:B------:R-:W-:Y:S01]  /*6980*/  LEA R4, P1, R4, R216, 0x2 ;  /* 0x000000d804047211 */ /* 0x000fe200078210ff */
[----:B------:R-:W-:Y:S01]  /*6990*/  REDG.E.ADD.F32.FTZ.RN.STRONG.GPU desc[UR6][R6.64], R61 ;  /* 0x0000003d060079a6 */ /* 0x000fe2000c10f386 */
[-C--:B------:R-:W-:Y:S02]  /*69a0*/  LEA.HI.X.SX32 R3, R3, R217.reuse, 0x2, P0 ;  /* 0x000000d903037211 */ /* 0x080fe400000f16ff */
[----:B------:R-:W-:Y:S01]  /*69b0*/  LEA.HI.X.SX32 R5, R5, R217, 0x2, P1 ;  /* 0x000000d905057211 */ /* 0x000fe200008f16ff */
[----:B------:R-:W-:Y:S01]  /*69c0*/  LDSM.16.MT88.4 R8, [R200] ;  /* 0x00000000c808783b */ /* 0x000fe20000004200 */
[----:B------:R-:W-:Y:S01]  /*69d0*/  PLOP3.LUT P1, PT, PT, PT, UP0, 0x80, 0x0 ;  /* 0x000000000000781c */ /* 0x000fe20003f2f008 */
[----:B------:R-:W-:Y:S01]  /*69e0*/  @UP3 UIADD3 UR15, UP0, UR15, -0x100, URZ ;  /* 0xffffff000f0f3890 */ /* 0x000fe2000ff1e03f */
[----:B------:R-:W-:Y:S01]  /*69f0*/  PLOP3.LUT P0, PT, PT, PT, UP2, 0x80, 0x0 ;  /* 0x000000000000781c */ /* 0x000fe20003f0f028 */
[----:B------:R-:W-:Y:S02]  /*6a00*/  REDG.E.ADD.F32.FTZ.RN.STRONG.GPU desc[UR6][R4.64], R62 ;  /* 0x0000003e040079a6 */ /* 0x000fe4000c10f386 */
[----:B------:R-:W-:Y:S02]  /*6a10*/  @UP3 UIADD3.X UR14, UR14, -0x1, URZ, UP0, !UPT ;  /* 0xffffffff0e0e3890 */ /* 0x000fe400087fe43f */
[----:B------:R-:W-:Y:S04]  /*6a20*/  REDG.E.ADD.F32.FTZ.RN.STRONG.GPU desc[UR6][R2.64], R63 ;  /* 0x0000003f020079a6 */ /* 0x000fe8000c10f386 */
[----:B------:R-:W1:Y:S02]  /*6a30*/  LDSM.16.MT88.4 R4, [R202+0x10000] ;  /* 0x01000000ca04783b */ /* 0x000e640000004200 */
[----:B------:R-:W-:Y:S02]  /*6a40*/  @P1 VIADD R0, R200, 0x4000 ;  /* 0x00004000c8001836 */ /* 0x000fe40000000000 */
[----:B------:R-:W-:Y:S01]  /*6a50*/  LDSM.16.MT88.4 R60, [R200+0x1000] ;  /* 0x00100000c83c783b */ /* 0x000fe20000004200 */
[-C--:B-1----:R-:W-:Y:S06]  /*6a60*/  HMMA.16816.F32.BF16 R68, R4, R8.reuse, R68 ;  /* 0x000000080444723c */ /* 0x082fec0000041844 */
[C---:B------:R-:W-:Y:S06]  /*6a70*/  HMMA.16816.F32.BF16 R72, R12.reuse, R8, R72 ;  /* 0x000000080c48723c */ /* 0x040fec0000041848 */
        /* <DEDUP_REMOVED lines=9> */
[----:B------:R-:W3:Y:S01]  /*6b10*/  LDSM.16.MT88.4 R16, [R200+0x1800] ;  /* 0x00180000c810783b */ /* 0x000ee20000004200 */
[-C--:B------:R-:W-:Y:S06]  /*6b20*/  HMMA.16816.F32.BF16 R68, R52, R56.reuse, R68 ;  /* 0x000000383444723c */ /* 0x080fec0000041844 */
[C---:B------:R-:W-:Y:S06]  /*6b30*/  HMMA.16816.F32.BF16 R72, R64.reuse, R56, R72 ;  /* 0x000000384048723c */ /* 0x040fec0000041848 */
[-C--:B------:R-:W-:Y:S06]  /*6b40*/  HMMA.16816.F32.BF16 R76, R64, R58.reuse, R76 ;  /* 0x0000003a404c723c */ /* 0x080fec000004184c */
[C---:B------:R-:W-:Y:S01]  /*6b50*/  HMMA.16816.F32.BF16 R80, R52.reuse, R58, R80 ;  /* 0x0000003a3450723c */ /* 0x040fe20000041850 */
[----:B------:R-:W4:Y:S05]  /*6b60*/  LDSM.16.MT88.4 R56, [R201+0x11800] ;  /* 0x01180000c938783b */ /* 0x000f2a0000004200 */
[-C--:B------:R-:W-:Y:S06]  /*6b70*/  HMMA.16816.F32.BF16 R84, R52, R100.reuse, R84 ;  /* 0x000000643454723c */ /* 0x080fec0000041854 */
[C---:B------:R-:W-:Y:S06]  /*6b80*/  HMMA.16816.F32.BF16 R88, R64.reuse, R100, R88 ;  /* 0x000000644058723c */ /* 0x040fec0000041858 */
[-C--:B------:R-:W-:Y:S01]  /*6b90*/  HMMA.16816.F32.BF16 R92, R64, R102.reuse, R92 ;  /* 0x00000066405c723c */ /* 0x080fe2000004185c */
[----:B------:R2:W4:Y:S05]  /*6ba0*/  LDSM.16.MT88.4 R64, [R200+0x3800] ;  /* 0x00380000c840783b */ /* 0x00052a0000004200 */
[----:B------:R-:W-:Y:S06]  /*6bb0*/  HMMA.16816.F32.BF16 R96, R52, R102, R96 ;  /* 0x000000663460723c */ /* 0x000fec0000041860 */
[-C--:B-1----:R-:W-:Y:S06]  /*6bc0*/  HMMA.16816.F32.BF16 R68, R8, R60.reuse, R68 ;  /* 0x0000003c0844723c */ /* 0x082fec0000041844 */
[C---:B------:R-:W-:Y:S06]  /*6bd0*/  HMMA.16816.F32.BF16 R72, R104.reuse, R60, R72 ;  /* 0x0000003c6848723c */ /* 0x040fec0000041848 */
[-C--:B------:R-:W-:Y:S05]  /*6be0*/  HMMA.16816.F32.BF16 R76, R104, R62.reuse, R76 ;  /* 0x0000003e684c723c */ /* 0x080fea000004184c */
[----:B--2---:R-:W-:Y:S01]  /*6bf0*/  IMAD.MOV.U32 R200, RZ, RZ, R0 ;  /* 0x000000ffffc87224 */ /* 0x004fe200078e0000 */
[C---:B------:R-:W-:Y:S06]  /*6c00*/  HMMA.16816.F32.BF16 R80, R8.reuse, R62, R80 ;  /* 0x0000003e0850723c */ /* 0x040fec0000041850 */
        /* <DEDUP_REMOVED lines=135> */
.L_x_125:
[----:B------:R-:W-:Y:S01]  /*7480*/  @UP0 UIADD3 UR10, UR44, UR48, URZ ;  /* 0x000000302c0a0290 */ /* 0x000fe2000fffe03f */
[----:B-1----:R-:W-:Y:S01]  /*7490*/  LEA R0, R249, UR4, 0x1 ;  /* 0x00000004f9007c11 */ /* 0x002fe2000f8e08ff */
[----:B------:R-:W-:Y:S01]  /*74a0*/  @UP0 ULDC.64 UR12, c[0x0][0x458] ;  /* 0x00011600000c0ab9 */ /* 0x000fe20000000a00 */
[----:B------:R-:W-:Y:S02]  /*74b0*/  USHF.L.U32 UR5, UR19, 0x6, URZ ;  /* 0x0000000613057899 */ /* 0x000fe4000800063f */
        /* <DEDUP_REMOVED lines=16> */
.L_x_126:
[----:B------:R-:W-:Y:S01]  /*75c0*/  BAR.SYNC.DEFER_BLOCKING 0x0 ;  /* 0x0000000000007b1d */ /* 0x000fe20000010000 */
[----:B------:R-:W-:Y:S01]  /*75d0*/  USHF.R.S32.HI UR10, URZ, 0x1f, UR5 ;  /* 0x0000001f3f0a7899 */ /* 0x000fe20008011405 */
[--C-:B------:R-:W-:Y:S01]  /*75e0*/  SHF.R.S32.HI R3, RZ, 0x1f, R226.reuse ;  /* 0x0000001fff037819 */ /* 0x100fe200000114e2 */
[----:B------:R-:W-:Y:S01]  /*75f0*/  IMAD.U32 R4, RZ, RZ, UR8 ;  /* 0x00000008ff047e24 */ /* 0x000fe2000f8e00ff */
[----:B------:R-:W-:Y:S01]  /*7600*/  UIMAD UR11, UR19, -0x40, UR11 ;  /* 0xffffffc0130b78a4 */ /* 0x000fe2000f8e020b */
[----:B------:R-:W-:Y:S01]  /*7610*/  IMAD.MOV.U32 R2, RZ, RZ, R226 ;  /* 0x000000ffff027224 */ /* 0x000fe200078e00e2 */
[----:B------:R-:W-:Y:S01]  /*7620*/  UIMAD UR15, UR10, UR8, URZ ;  /* 0x000000080a0f72a4 */ /* 0x000fe2000f8e023f */
[C---:B------:R-:W-:Y:S01]  /*7630*/  IADD3 R7, R243.reuse, 0x20, RZ ;  /* 0x00000020f3077810 */ /* 0x040fe20007ffe0ff */
[----:B------:R-:W-:Y:S01]  /*7640*/  USHF.R.S32.HI UR22, URZ, 0x1f, UR58 ;  /* 0x0000001f3f167899 */ /* 0x000fe2000801143a */
[----:B------:R-:W-:Y:S01]  /*7650*/  IMAD.WIDE.U32 R4, R4, UR5, R2 ;  /* 0x0000000504047c25 */ /* 0x000fe2000f8e0002 */
[----:B------:R-:W-:Y:S01]  /*7660*/  UIMAD UR15, UR5, UR9, UR15 ;  /* 0x00000009050f72a4 */ /* 0x000fe2000f8e020f */
[----:B------:R-:W-:Y:S01]  /*7670*/  ISETP.GE.AND P3, PT, R243, UR11, PT ;  /* 0x0000000bf3007c0c */ /* 0x000fe2000bf66270 */
[----:B------:R-:W-:Y:S01]  /*7680*/  ULDC.64 UR16, c[0x0][0x468] ;  /* 0x00011a0000107ab9 */ /* 0x000fe20000000a00 */
[----:B------:R-:W-:Y:S01]  /*7690*/  BSSY B0, `(.L_x_127) ;  /* 0x0000020000007945 */ /* 0x000fe20003800000 */
[----:B------:R-:W-:-:S02]  /*76a0*/  IADD3 R4, P0, R4, UR20, RZ ;  /* 0x0000001404047c10 */ /* 0x000fc4000ff1e0ff */
[----:B------:R-:W-:Y:S01]  /*76b0*/  IMAD.U32 R6, RZ, RZ, UR15 ;  /* 0x0000000fff067e24 */ /* 0x000fe2000f8e00ff */
[----:B------:R-:W-:Y:S01]  /*76c0*/  UIMAD UR15, UR22, UR16, URZ ;  /* 0x00000010160f72a4 */ /* 0x000fe2000f8e023f */
[----:B------:R-:W-:Y:S02]  /*76d0*/  ISETP.GE.AND P2, PT, R7, UR11, PT ;  /* 0x0000000b07007c0c */ /* 0x000fe4000bf46270 */
[----:B------:R-:W-:Y:S01]  /*76e0*/  SHF.R.S32.HI R36, RZ, 0x1f, R243 ;  /* 0x0000001fff247819 */ /* 0x000fe200000114f3 */
[----:B------:R-:W-:Y:S01]  /*76f0*/  UIMAD UR17, UR58, UR17, UR15 ;  /* 0x000000113a1172a4 */ /* 0x000fe2000f8e020f */
[----:B------:R-:W-:Y:S01]  /*7700*/  IADD3.X R5, R5, UR21, R6, P0, !PT ;  /* 0x0000001505057c10 */ /* 0x000fe200087fe406 */
[----:B------:R-:W-:Y:S01]  /*7710*/  IMAD.U32 R6, RZ, RZ, UR16 ;  /* 0x00000010ff067e24 */ /* 0x000fe2000f8e00ff */
[----:B------:R1:W2:Y:S03]  /*7720*/  LDS.128 R24, [R0+0xd000] ;  /* 0x00d0000000187984 */ /* 0x0002a60000000c00 */
[----:B------:R-:W-:Y:S01]  /*7730*/  IMAD.WIDE.U32 R4, R6, UR58, R4 ;  /* 0x0000003a06047c25 */ /* 0x000fe2000f8e0004 */
[----:B------:R1:W3:Y:S04]  /*7740*/  LDS.128 R20, [R0+0xf000] ;  /* 0x00f0000000147984 */ /* 0x0002e80000000c00 */
[----:B------:R1:W4:Y:S01]  /*7750*/  LDS.128 R32, [R0+0x11000] ;  /* 0x0110000000207984 */ /* 0x0003220000000c00 */
[----:B------:R-:W-:-:S03]  /*7760*/  IADD3 R10, R5, UR17, RZ ;  /* 0x00000011050a7c10 */ /* 0x000fc6000fffe0ff */
[----:B------:R1:W1:Y:S01]  /*7770*/  LDS.128 R28, [R0+0x13000] ;  /* 0x01300000001c7984 */ /* 0x0002620000000c00 */
[----:B------:R-:W-:Y:S05]  /*7780*/  @P3 BRA `(.L_x_128) ;  /* 0x0000000000403947 */ /* 0x000fea0003800000 */
[----:B------:R-:W-:Y:S01]  /*7790*/  ULDC UR15, c[0x0][0x2d0] ;  /* 0x0000b400000f7ab9 */ /* 0x000fe20000000800 */
[----:B------:R-:W2:Y:S01]  /*77a0*/  LDS.128 R16, [R0+0xe000] ;  /* 0x00e0000000107984 */ /* 0x000ea20000000c00 */
[----:B------:R-:W-:Y:S01]  /*77b0*/  ISETP.GE.AND P1, PT, R226, UR15, PT ;  /* 0x0000000fe2007c0c */ /* 0x000fe2000bf26270 */
[----:B------:R-:W-:Y:S01]  /*77c0*/  IMAD.MOV.U32 R6, RZ, RZ, R4 ;  /* 0x000000ffff067224 */ /* 0x000fe200078e0004 */
[----:B------:R-:W-:Y:S01]  /*77d0*/  MOV R7, R10 ;  /* 0x0000000a00077202 */ /* 0x000fe20000000f00 */
[----:B------:R-:W-:Y:S01]  /*77e0*/  IMAD R11, R36, UR8, RZ ;  /* 0x00000008240b7c24 */ /* 0x000fe2000f8e02ff */
[----:B------:R-:W-:Y:S01]  /*77f0*/  ISETP.GE.AND P0, PT, R233, UR15, PT ;  /* 0x0000000fe9007c0c */ /* 0x000fe2000bf06270 */
[----:B------:R-:W-:Y:S01]  /*7800*/  ULDC.64 UR16, c[0x0][0x3f0] ;  /* 0x0000fc0000107ab9 */ /* 0x000fe20000000a00 */
[----:B------:R-:W-:-:S04]  /*7810*/  IMAD.WIDE.U32 R8, R243, UR8, R6 ;  /* 0x00000008f3087c25 */ /* 0x000fc8000f8e0006 */
[----:B------:R-:W-:-:S03]  /*7820*/  IMAD R6, R243, UR9, R11 ;  /* 0x00000009f3067c24 */ /* 0x000fc6000f8e020b */
[----:B------:R-:W3:Y:S01]  /*7830*/  @!P1 LDS.128 R12, [R0+0xc000] ;  /* 0x00c00000000c9984 */ /* 0x000ee20000000c00 */
[----:B------:R-:W-:Y:S01]  /*7840*/  IMAD.IADD R7, R6, 0x1, R9 ;  /* 0x0000000106077824 */ /* 0x000fe200078e0209 */
[----:B------:R-:W-:-:S04]  /*7850*/  LEA R6, P4, R8, UR16, 0x1 ;  /* 0x0000001008067c11 */ /* 0x000fc8000f8808ff */
[----:B------:R-:W-:-:S05]  /*7860*/  LEA.HI.X R7, R8, UR17, R7, 0x1, P4 ;  /* 0x0000001108077c11 */ /* 0x000fca000a0f0c07 */
[----:B--2---:R2:W-:Y:S04]  /*7870*/  @!P0 STG.E.128 desc[UR6][R6.64+0x80], R16 ;  /* 0x0000801006008986 */ /* 0x0045e8000c101d06 */
[----:B---3--:R2:W-:Y:S02]  /*7880*/  @!P1 STG.E.128 desc[UR6][R6.64], R12 ;  /* 0x0000000c06009986 */ /* 0x0085e4000c101d06 */
.L_x_128:
[----:B------:R-:W-:Y:S05]  /*7890*/  BSYNC B0 ;  /* 0x0000000000007941 */ /* 0x000fea0003800000 */
.L_x_127:
[----:B------:R-:W-:Y:S04]  /*78a0*/  BSSY B0, `(.L_x_129) ;  /* 0x0000012000007945 */ /* 0x000fe80003800000 */
[----:B------:R-:W-:Y:S05]  /*78b0*/  @P2 BRA `(.L_x_130) ;  /* 0x0000000000402947 */ /* 0x000fea0003800000 */
[----:B------:R-:W-:Y:S01]  /*78c0*/  IADD3 R5, P0, R243, 0x20, RZ ;  /* 0x00000020f3057810 */ /* 0x000fe20007f1e0ff */
[----:B------:R-:W-:Y:S01]  /*78d0*/  ULDC UR11, c[0x0][0x2d0] ;  /* 0x0000b400000b7ab9 */ /* 0x000fe20000000800 */
[----:B--2---:R-:W-:Y:S01]  /*78e0*/  MOV R7, R10 ;  /* 0x0000000a00077202 */ /* 0x004fe20000000f00 */
[----:B------:R-:W-:Y:S01]  /*78f0*/  ULDC.64 UR16, c[0x0][0x3f0] ;  /* 0x0000fc0000107ab9 */ /* 0x000fe20000000a00 */
[----:B------:R-:W-:Y:S01]  /*7900*/  ISETP.GE.AND P1, PT, R226, UR11, PT ;  /* 0x0000000be2007c0c */ /* 0x000fe2000bf26270 */
[----:B------:R-:W-:Y:S01]  /*7910*/  IMAD.X R6, RZ, RZ, R36, P0 ;  /* 0x000000ffff067224 */ /* 0x000fe200000e0624 */
[----:B------:R-:W-:-:S03]  /*7920*/  ISETP.GE.AND P0, PT, R233, UR11, PT ;  /* 0x0000000be9007c0c */ /* 0x000fc6000bf06270 */
[----:B------:R-:W-:Y:S02]  /*7930*/  IMAD R8, R6, UR8, RZ ;  /* 0x0000000806087c24 */ /* 0x000fe4000f8e02ff */
[----:B------:R-:W-:-:S04]  /*7940*/  IMAD.MOV.U32 R6, RZ, RZ, R4 ;  /* 0x000000ffff067224 */ /* 0x000fc800078e0004 */
[----:B------:R-:W-:-:S04]  /*7950*/  IMAD.WIDE.U32 R6, R5, UR8, R6 ;  /* 0x0000000805067c25 */ /* 0x000fc8000f8e0006 */
[----:B------:R-:W-:Y:S01]  /*7960*/  IMAD R5, R5, UR9, R8 ;  /* 0x0000000905057c24 */ /* 0x000fe2000f8e0208 */
[----:B------:R-:W-:-:S03]  /*7970*/  LEA R4, P4, R6, UR16, 0x1 ;  /* 0x0000001006047c11 */ /* 0x000fc6000f8808ff */
[----:B------:R-:W-:-:S05]  /*7980*/  IMAD.IADD R5, R5, 0x1, R7 ;  /* 0x0000000105057824 */ /* 0x000fca00078e0207 */
[----:B------:R-:W-:-:S05]  /*7990*/  LEA.HI.X R5, R6, UR17, R5, 0x1, P4 ;  /* 0x0000001106057c11 */ /* 0x000fca000a0f0c05 */
[----:B------:R2:W-:Y:S04]  /*79a0*/  @!P1 STG.E.128 desc[UR6][R4.64], R24 ;  /* 0x0000001804009986 */ /* 0x0005e8000c101d06 */
[----:B---3--:R2:W-:Y:S02]  /*79b0*/  @!P0 STG.E.128 desc[UR6][R4.64+0x80], R20 ;  /* 0x0000801404008986 */ /* 0x0085e4000c101d06 */
.L_x_130:
[----:B------:R-:W-:Y:S05]  /*79c0*/  BSYNC B0 ;  /* 0x0000000000007941 */ /* 0x000fea0003800000 */
.L_x_129:
[----:B--2---:R-:W-:Y:S01]  /*79d0*/  IMAD.U32 R4, RZ, RZ, UR12 ;  /* 0x0000000cff047e24 */ /* 0x004fe2000f8e00ff */
[----:B------:R-:W-:Y:S01]  /*79e0*/  UIMAD UR10, UR10, UR12, URZ ;  /* 0x0000000c0a0a72a4 */ /* 0x000fe2000f8e023f */
[----:B------:R-:W2:Y:S01]  /*79f0*/  LDS.128 R16, [R0+0x10000] ;  /* 0x0100000000107984 */ /* 0x000ea20000000c00 */
[----:B------:R-:W-:Y:S01]  /*7a00*/  USHF.R.S32.HI UR11, URZ, 0x1f, UR58 ;  /* 0x0000001f3f0b7899 */ /* 0x000fe2000801143a */
[----:B------:R-:W-:Y:S01]  /*7a10*/  IMAD.WIDE.U32 R2, R4, UR5, R2 ;  /* 0x0000000504027c25 */ /* 0x000fe2000f8e0002 */
[----:B------:R-:W-:Y:S01]  /*7a20*/  UIMAD UR5, UR5, UR13, UR10 ;  /* 0x0000000d050572a4 */ /* 0x000fe2000f8e020a */
[----:B------:R1:W2:Y:S01]  /*7a30*/  LDS.128 R12, [R0+0x12000] ;  /* 0x01200000000c7984 */ /* 0x0002a20000000c00 */
[----:B------:R-:W-:Y:S01]  /*7a40*/  ULDC.64 UR8, c[0x0][0x470] ;  /* 0x00011c0000087ab9 */ /* 0x000fe20000000a00 */
[----:B------:R-:W-:Y:S01]  /*7a50*/  BSSY B0, `(.L_x_131) ;  /* 0x0000018000007945 */ /* 0x000fe20003800000 */
[----:B------:R-:W-:Y:S02]  /*7a60*/  IADD3 R2, P0, R2, UR14, RZ ;  /* 0x0000000e02027c10 */ /* 0x000fe4000ff1e0ff */
[----:B-1----:R-:W-:Y:S01]  /*7a70*/  IMAD.U32 R0, RZ, RZ, UR5 ;  /* 0x00000005ff007e24 */ /* 0x002fe2000f8e00ff */
[----:B------:R-:W-:-:S04]  /*7a80*/  UIMAD UR5, UR11, UR8, URZ ;  /* 0x000000080b0572a4 */ /* 0x000fc8000f8e023f */
[----:B------:R-:W-:Y:S01]  /*7a90*/  IADD3.X R3, R3, UR18, R0, P0, !PT ;  /* 0x0000001203037c10 */ /* 0x000fe200087fe400 */
[----:B------:R-:W-:Y:S01]  /*7aa0*/  UIMAD UR9, UR58, UR9, UR5 ;  /* 0x000000093a0972a4 */ /* 0x000fe2000f8e0205 */
[----:B------:R-:W-:-:S05]  /*7ab0*/  MOV R0, UR8 ;  /* 0x0000000800007c02 */ /* 0x000fca0008000f00 */
[----:B------:R-:W-:-:S05]  /*7ac0*/  IMAD.WIDE.U32 R2, R0, UR58, R2 ;  /* 0x0000003a00027c25 */ /* 0x000fca000f8e0002 */
[----:B------:R-:W-:Y:S01]  /*7ad0*/  IADD3 R8, R3, UR9, RZ ;  /* 0x0000000903087c10 */ /* 0x000fe2000fffe0ff */
[----:B--2---:R-:W-:Y:S06]  /*7ae0*/  @P3 BRA `(.L_x_132) ;  /* 0x0000000000383947 */ /* 0x004fec0003800000 */
        /* <DEDUP_REMOVED lines=12> */
[----:B------:R1:W-:Y:S04]  /*7bb0*/  @!P1 STG.E.128 desc[UR6][R4.64], R16 ;  /* 0x0000001004009986 */ /* 0x0003e8000c101d06 */
[----:B------:R1:W-:Y:S02]  /*7bc0*/  @!P0 STG.E.128 desc[UR6][R4.64+0x80], R12 ;  /* 0x0000800c04008986 */ /* 0x0003e4000c101d06 */
.L_x_132:
[----:B------:R-:W-:Y:S05]  /*7bd0*/  BSYNC B0 ;  /* 0x0000000000007941 */ /* 0x000fea0003800000 */
.L_x_131:
[----:B------:R-:W-:Y:S05]  /*7be0*/  @P2 BRA `(.L_x_103) ;  /* 0x00000000003c2947 */ /* 0x000fea0003800000 */
[----:B------:R-:W-:Y:S01]  /*7bf0*/  IADD3 R0, P0, R243, 0x20, RZ ;  /* 0x00000020f3007810 */ /* 0x000fe20007f1e0ff */
[----:B------:R-:W-:Y:S01]  /*7c00*/  ULDC UR5, c[0x0][0x2d0] ;  /* 0x0000b40000057ab9 */ /* 0x000fe20000000800 */
[----:B------:R-:W-:Y:S01]  /*7c10*/  ULDC.64 UR8, c[0x0][0x3f8] ;  /* 0x0000fe0000087ab9 */ /* 0x000fe20000000a00 */
[----:B------:R-:W-:Y:S02]  /*7c20*/  ISETP.GE.AND P1, PT, R226, UR5, PT ;  /* 0x00000005e2007c0c */ /* 0x000fe4000bf26270 */
[----:B------:R-:W-:Y:S01]  /*7c30*/  IMAD.X R3, RZ, RZ, R36, P0 ;  /* 0x000000ffff037224 */ /* 0x000fe200000e0624 */
[----:B------:R-:W-:-:S03]  /*7c40*/  ISETP.GE.AND P0, PT, R233, UR5, PT ;  /* 0x00000005e9007c0c */ /* 0x000fc6000bf06270 */
[----:B------:R-:W-:Y:S01]  /*7c50*/  IMAD R6, R3, UR12, RZ ;  /* 0x0000000c03067c24 */ /* 0x000fe2000f8e02ff */
[----:B------:R-:W-:-:S03]  /*7c60*/  MOV R3, R8 ;  /* 0x0000000800037202 */ /* 0x000fc60000000f00 */
[----:B-1----:R-:W-:-:S04]  /*7c70*/  IMAD.WIDE.U32 R4, R0, UR12, R2 ;  /* 0x0000000c00047c25 */ /* 0x002fc8000f8e0002 */
[----:B------:R-:W-:Y:S01]  /*7c80*/  IMAD R0, R0, UR13, R6 ;  /* 0x0000000d00007c24 */ /* 0x000fe2000f8e0206 */
[----:B------:R-:W-:-:S03]  /*7c90*/  LEA R2, P2, R4, UR8, 0x1 ;  /* 0x0000000804027c11 */ /* 0x000fc6000f8408ff */
[----:B------:R-:W-:-:S05]  /*7ca0*/  IMAD.IADD R0, R0, 0x1, R5 ;  /* 0x0000000100007824 */ /* 0x000fca00078e0205 */
[----:B------:R-:W-:-:S05]  /*7cb0*/  LEA.HI.X R3, R4, UR9, R0, 0x1, P2 ;  /* 0x0000000904037c11 */ /* 0x000fca00090f0c00 */
[----:B----4-:R2:W-:Y:S04]  /*7cc0*/  @!P1 STG.E.128 desc[UR6][R2.64], R32 ;  /* 0x0000002002009986 */ /* 0x0105e8000c101d06 */
[----:B------:R2:W-:Y:S02]  /*7cd0*/  @!P0 STG.E.128 desc[UR6][R2.64+0x80], R28 ;  /* 0x0000801c02008986 */ /* 0x0005e4000c101d06 */
.L_x_103:
[----:B------:R-:W-:Y:S05]  /*7ce0*/  BSYNC B1 ;  /* 0x0000000000017941 */ /* 0x000fea0003800000 */
.L_x_89:
[----:B------:R-:W-:Y:S01]  /*7cf0*/  R2UR UR8, R252 ;  /* 0x00000000fc0872ca */ /* 0x000fe200000e0000 */
[----:B------:R-:W-:Y:S02]  /*7d00*/  ULDC UR5, c[0x0][0xc] ;  /* 0x0000030000057ab9 */ /* 0x000fe40000000800 */
[----:B------:R-:W-:-:S10]  /*7d10*/  UIADD3 UR19, UR5, UR19, URZ ;  /* 0x0000001305137290 */ /* 0x000fd4000fffe03f */
[----:B------:R-:W-:-:S06]  /*7d20*/  UISETP.GE.AND UP0, UPT, UR19, UR8, UPT ;  /* 0x000000081300728c */ /* 0x000fcc000bf06270 */
[----:B------:R-:W-:-:S13]  /*7d30*/  PLOP3.LUT P0, PT, PT, PT, UP0, 0x80, 0x0 ;  /* 0x000000000000781c */ /* 0x000fda0003f0f008 */
[----:B------:R-:W-:Y:S05]  /*7d40*/  @P0 BRA `(.L_x_133) ;  /* 0x0000000000040947 */ /* 0x000fea0003800000 */
[----:B------:R-:W-:Y:S05]  /*7d50*/  BRA `(.L_x_134) ;  /* 0xffffff8c00047947 */ /* 0x000fea000383ffff */
.L_x_133:
[----:B------:R-:W-:Y:S05]  /*7d60*/  EXIT ;  /* 0x000000000000794d */ /* 0x000fea0003800000 */
.L_x_135:
        /* <DEDUP_REMOVED lines=9> */
.L_x_1069:


//--------------------- .text._ZN5flash44flash_bwd_dq_dk_dv_loop_seqk_parallel_kernelI23Flash_bwd_kernel_traitsILi128ELi64ELi128ELi8ELi2ELi4ELi2ELb0ELb0EN7cutlass10bfloat16_tE19Flash_kernel_traitsILi128ELi64ELi128ELi8ES3_EELb0ELb1ELb0ELb0ELb0ELb0ELb0EEEvNS_16Flash_bwd_paramsE --------------------------
	.section	.text._ZN5flash44flash_bwd_dq_dk_dv_loop_seqk_parallel_kernelI23Flash_bwd_kernel_traitsILi128ELi64ELi128ELi8ELi2ELi4ELi2ELb0ELb0EN7cutlass10bfloat16_tE19Flash_kernel_traitsILi128ELi64ELi128ELi8ES3_EELb0ELb1ELb0ELb0ELb0ELb0ELb0EEEvNS_16Flash_bwd_paramsE,"ax",@progbits
	.align	128
        .global         _ZN5flash44flash_bwd_dq_dk_dv_loop_seqk_parallel_kernelI23Flash_bwd_kernel_traitsILi128ELi64ELi128ELi8ELi2ELi4ELi2ELb0ELb0EN7cutlass10bfloat16_tE19Flash_kernel_traitsILi128ELi64ELi128ELi8ES3_EELb0ELb1ELb0ELb0ELb0ELb0ELb0EEEvNS_16Flash_bwd_paramsE
        .type           _ZN5flash44flash_bwd_dq_dk_dv_loop_seqk_parallel_kernelI23Flash_bwd_kernel_traitsILi128ELi64ELi128ELi8ELi2ELi4ELi2ELb0ELb0EN7cutlass10bfloat16_tE19Flash_kernel_traitsILi128ELi64ELi128ELi8ES3_EELb0ELb1ELb0ELb0ELb0ELb0ELb0EEEvNS_16Flash_bwd_paramsE,@function
        .size           _ZN5flash44flash_bwd_dq_dk_dv_loop_seqk_parallel_kernelI23Flash_bwd_kernel_traitsILi128ELi64ELi128ELi8ELi2ELi4ELi2ELb0ELb0EN7cutlass10bfloat16_tE19Flash_kernel_traitsILi128ELi64ELi128ELi8ES3_EELb0ELb1ELb0ELb0ELb0ELb0ELb0EEEvNS_16Flash_bwd_paramsE,(.L_x_1070 - _ZN5flash44flash_bwd_dq_dk_dv_loop_seqk_parallel_kernelI23Flash_bwd_kernel_traitsILi128ELi64ELi128ELi8ELi2ELi4ELi2ELb0ELb0EN7cutlass10bfloat16_tE19Flash_kernel_traitsILi128ELi64ELi128ELi8ES3_EELb0ELb1ELb0ELb0ELb0ELb0ELb0EEEvNS_16Flash_bwd_paramsE)
        .other          _ZN5flash44flash_bwd_dq_dk_dv_loop_seqk_parallel_kernelI23Flash_bwd_kernel_traitsILi128ELi64ELi128ELi8ELi2ELi4ELi2ELb0ELb0EN7cutlass10bfloat16_tE19Flash_kernel_traitsILi128ELi64ELi128ELi8ES3_EELb0ELb1ELb0ELb0ELb0ELb0ELb0EEEvNS_16Flash_bwd_paramsE,@"STO_CUDA_ENTRY STV_DEFAULT"
_ZN5flash44flash_bwd_dq_dk_dv_loop_seqk_parallel_kernelI23Flash_bwd_kernel_traitsILi128ELi64ELi128ELi8ELi2ELi4ELi2ELb0ELb0EN7cutlass10bfloat16_tE19Flash_kernel_traitsILi128ELi64ELi128ELi8ES3_EELb0ELb1ELb0ELb0ELb0ELb0ELb0EEEvNS_16Flash_bwd_paramsE:
.text._ZN5flash44flash_bwd_dq_dk_dv_loop_seqk_parallel_kernelI23Flash_bwd_kernel_traitsILi128ELi64ELi128ELi8ELi2ELi4ELi2ELb0ELb0EN7cutlass10bfloat16_tE19Flash_kernel_traitsILi128ELi64ELi128ELi8ES3_EELb0ELb1ELb0ELb0ELb0ELb0ELb0EEEvNS_16Flash_bwd_paramsE:
[----:B------:R-:W1:Y:S08]  /*0000*/  LDC R1, c[0x0][0x28] ;  /* 0x00000a00ff017b82 */ /* 0x000e700000000800 */
[----:B------:R-:W2:Y:S01]  /*0010*/  S2UR UR22, SR_CTAID.X ;  /* 0x00000000001679c3 */ /* 0x000ea20000002500 */
[----:B------:R-:W-:Y:S01]  /*0020*/  ULDC UR4, c[0x0][0x2c8] ;  /* 0x0000b20000047ab9 */ /* 0x000fe20000000800 */
[----:B-1----:R-:W-:Y:S01]  /*0030*/  IADD3 R1, R1, -0x18, RZ ;  /* 0xffffffe801017810 */ /* 0x002fe20007ffe0ff */
[----:B------:R-:W-:-:S04]  /*0040*/  UIADD3 UR5, UR4, 0x7f, URZ ;  /* 0x0000007f04057890 */ /* 0x000fc8000fffe03f */
[----:B------:R-:W-:-:S04]  /*0050*/  USHF.R.S32.HI UR4, URZ, 0x1f, UR5 ;  /* 0x0000001f3f047899 */ /* 0x000fc80008011405 */
[----:B------:R-:W-:-:S04]  /*0060*/  ULEA.HI UR4, UR4, UR5, URZ, 0x7 ;  /* 0x0000000504047291 */ /* 0x000fc8000f8f383f */
[----:B------:R-:W-:-:S04]  /*0070*/  USHF.R.S32.HI UR4, URZ, 0x7, UR4 ;  /* 0x000000073f047899 */ /* 0x000fc80008011404 */
[----:B--2---:R-:W-:-:S06]  /*0080*/  UISETP.GE.AND UP0, UPT, UR22, UR4, UPT ;  /* 0x000000041600728c */ /* 0x004fcc000bf06270 */
[----:B------:R-:W-:-:S13]  /*0090*/  PLOP3.LUT P0, PT, PT, PT, UP0, 0x80, 0x0 ;  /* 0x000000000000781c */ /* 0x000fda0003f0f008 */
[----:B------:R-:W-:Y:S05]  /*00a0*/  @P0 EXIT ;  /* 0x000000000000094d */ /* 0x000fea0003800000 */
[----:B------:R-:W1:Y:S01]  /*00b0*/  S2R R14, SR_TID.X ;  /* 0x00000000000e7919 */ /* 0x000e620000002100 */
[----:B------:R-:W2:Y:S01]  /*00c0*/  S2UR UR55, SR_CTAID.Z ;  /* 0x00000000003779c3 */ /* 0x000ea20000002700 */
[----:B------:R-:W-:Y:S01]  /*00d0*/  UMOV UR5, 0x400 ;  /* 0x0000040000057882 */ /* 0x000fe20000000000 */
[----:B------:R-:W-:Y:S01]  /*00e0*/  IMAD.MOV.U32 R224, RZ, RZ, -0x10 ;  /* 0xfffffff0ffe07424 */ /* 0x000fe200078e00ff */
[----:B------:R-:W-:Y:S01]  /*00f0*/  ULDC.64 UR12, c[0x0][0x208] ;  /* 0x00008200000c7ab9 */ /* 0x000fe20000000a00 */
[----:B------:R-:W-:-:S04]  /*0100*/  UMOV UR58, 0xffffc000 ;  /* 0xffffc000003a7882 */ /* 0x000fc80000000000 */
[----:B------:R-:W3:Y:S08]  /*0110*/  S2UR UR4, SR_CgaCtaId ;  /* 0x00000000000479c3 */ /* 0x000ef00000008800 */
[----:B------:R-:W4:Y:S01]  /*0120*/  S2UR UR50, SR_CTAID.Y ;  /* 0x00000000003279c3 */ /* 0x000f220000002600 */
[----:B--2---:R-:W-:Y:S01]  /*0130*/  USHF.R.S32.HI UR6, URZ, 0x1f, UR55 ;  /* 0x0000001f3f067899 */ /* 0x004fe20008011437 */
[----:B-1----:R-:W-:Y:S01]  /*0140*/  SHF.R.S32.HI R15, RZ, 0x1f, R14 ;  /* 0x0000001fff0f7819 */ /* 0x002fe2000001140e */
[----:B------:R-:W-:Y:S01]  /*0150*/  IMAD.SHL.U32 R252, R14, 0x2, RZ ;  /* 0x000000020efc7824 */ /* 0x000fe200078e00ff */
[----:B---3--:R-:W-:-:S02]  /*0160*/  ULEA UR4, UR4, UR5, 0x18 ;  /* 0x0000000504047291 */ /* 0x008fc4000f8ec03f */
[CC--:B------:R-:W-:Y:S02]  /*0170*/  LEA.HI R5, R15.reuse, R14.reuse, RZ, 0x5 ;  /* 0x0000000e0f057211 */ /* 0x0c0fe400078f28ff */
[CC--:B------:R-:W-:Y:S02]  /*0180*/  LEA.HI R8, R15.reuse, R14.reuse, RZ, 0x4 ;  /* 0x0000000e0f087211 */ /* 0x0c0fe400078f20ff */
[----:B------:R-:W-:Y:S01]  /*0190*/  LEA.HI R17, R15, R14, RZ, 0x2 ;  /* 0x0000000e0f117211 */ /* 0x000fe200078f10ff */
[----:B----4-:R-:W-:Y:S01]  /*01a0*/  USHF.L.U32 UR5, UR50, 0x7, URZ ;  /* 0x0000000732057899 */ /* 0x010fe2000800063f */
[--C-:B------:R-:W-:Y:S02]  /*01b0*/  SHF.R.S32.HI R6, RZ, 0x5, R5.reuse ;  /* 0x00000005ff067819 */ /* 0x100fe40000011405 */
[----:B------:R-:W-:Y:S02]  /*01c0*/  SHF.R.S32.HI R0, RZ, 0x1f, R5 ;  /* 0x0000001fff007819 */ /* 0x000fe40000011405 */
[----:B------:R-:W-:-:S02]  /*01d0*/  SHF.R.S32.HI R7, RZ, 0x4, R8 ;  /* 0x00000004ff077819 */ /* 0x000fc40000011408 */
[--C-:B------:R-:W-:Y:S02]  /*01e0*/  SHF.R.S32.HI R10, RZ, 0x2, R17.reuse ;  /* 0x00000002ff0a7819 */ /* 0x100fe40000011411 */
[----:B------:R-:W-:Y:S02]  /*01f0*/  SHF.R.S32.HI R2, RZ, 0x1f, R17 ;  /* 0x0000001fff027819 */ /* 0x000fe40000011411 */
[-C--:B------:R-:W-:Y:S02]  /*0200*/  LEA.HI R4, R5, R6.reuse, RZ, 0x1 ;  /* 0x0000000605047211 */ /* 0x080fe400078f08ff */
[----:B------:R-:W-:Y:S02]  /*0210*/  LEA.HI R0, R0, R6, RZ, 0x2 ;  /* 0x0000000600007211 */ /* 0x000fe400078f10ff */
[----:B------:R-:W-:Y:S02]  /*0220*/  LEA.HI R3, R8, R7, RZ, 0x1 ;  /* 0x0000000708037211 */ /* 0x000fe400078f08ff */
[----:B------:R-:W-:-:S02]  /*0230*/  LEA.HI R2, R2, R10, RZ, 0x3 ;  /* 0x0000000a02027211 */ /* 0x000fc400078f18ff */
[----:B------:R-:W-:Y:S02]  /*0240*/  LOP3.LUT R4, R4, 0xfffffffe, RZ, 0xc0, !PT ;  /* 0xfffffffe04047812 */ /* 0x000fe400078ec0ff */
[----:B------:R-:W-:Y:S02]  /*0250*/  LOP3.LUT R0, R0, 0xfffffffc, RZ, 0xc0, !PT ;  /* 0xfffffffc00007812 */ /* 0x000fe400078ec0ff */
[----:B------:R-:W-:Y:S01]  /*0260*/  LOP3.LUT R3, R3, 0xfffffffe, RZ, 0xc0, !PT ;  /* 0xfffffffe03037812 */ /* 0x000fe200078ec0ff */
[----:B------:R-:W-:Y:S01]  /*0270*/  IMAD.IADD R13, R6, 0x1, -R4 ;  /* 0x00000001060d7824 */ /* 0x000fe200078e0a04 */
[----:B------:R-:W-:Y:S01]  /*0280*/  LOP3.LUT R2, R2, 0xfffffff8, RZ, 0xc0, !PT ;  /* 0xfffffff802027812 */ /* 0x000fe200078ec0ff */
[----:B------:R-:W-:Y:S01]  /*0290*/  IMAD.IADD R11, R6, 0x1, -R0 ;  /* 0x00000001060b7824 */ /* 0x000fe200078e0a00 */
[----:B------:R-:W-:Y:S01]  /*02a0*/  LEA.HI R214, R15, R14, RZ, 0x3 ;  /* 0x0000000e0fd67211 */ /* 0x000fe200078f18ff */
[----:B------:R-:W-:Y:S01]  /*02b0*/  IMAD.IADD R9, R7, 0x1, -R3 ;  /* 0x0000000107097824 */ /* 0x000fe200078e0a03 */
[----:B------:R-:W-:Y:S01]  /*02c0*/  LOP3.LUT R3, R5, 0xffffffe0, RZ, 0xc0, !PT ;  /* 0xffffffe005037812 */ /* 0x000fe200078ec0ff */
[----:B------:R-:W-:Y:S01]  /*02d0*/  IMAD.IADD R7, R10, 0x1, -R2 ;  /* 0x000000010a077824 */ /* 0x000fe200078e0a02 */
[----:B------:R-:W-:-:S02]  /*02e0*/  LOP3.LUT R0, R214, 0xfffffff8, RZ, 0xc0, !PT ;  /* 0xfffffff8d6007812 */ /* 0x000fc400078ec0ff */
[----:B------:R-:W-:Y:S02]  /*02f0*/  SHF.R.S32.HI R4, RZ, 0x3, R214 ;  /* 0x00000003ff047819 */ /* 0x000fe400000114d6 */
[----:B------:R-:W-:Y:S01]  /*0300*/  LOP3.LUT R2, R8, 0xfffffff0, RZ, 0xc0, !PT ;  /* 0xfffffff008027812 */ /* 0x000fe200078ec0ff */
[----:B------:R-:W-:Y:S02]  /*0310*/  IMAD.IADD R0, R14, 0x1, -R0 ;  /* 0x000000010e007824 */ /* 0x000fe400078e0a00 */
[----:B------:R-:W-:Y:S02]  /*0320*/  IMAD.SHL.U32 R5, R4, 0x40, RZ ;  /* 0x0000004004057824 */ /* 0x000fe400078e00ff */
[----:B------:R-:W-:Y:S01]  /*0330*/  IMAD.IADD R2, R14, 0x1, -R2 ;  /* 0x000000010e027824 */ /* 0x000fe200078e0a02 */
[----:B------:R-:W-:Y:S01]  /*0340*/  LOP3.LUT P4, RZ, R0, 0x2, RZ, 0xc0, !PT ;  /* 0x0000000200ff7812 */ /* 0x000fe2000788c0ff */
[----:B------:R-:W-:Y:S01]  /*0350*/  IMAD.IADD R4, R14, 0x1, -R3 ;  /* 0x000000010e047824 */ /* 0x000fe200078e0a03 */
[----:B------:R-:W-:Y:S01]  /*0360*/  LOP3.LUT R3, R5, 0x1c0, RZ, 0xc0, !PT ;  /* 0x000001c005037812 */ /* 0x000fe200078ec0ff */
[----:B------:R-:W-:Y:S01]  /*0370*/  IMAD.SHL.U32 R228, R0, 0x8, RZ ;  /* 0x0000000800e47824 */ /* 0x000fe200078e00ff */
[----:B------:R-:W-:-:S02]  /*0380*/  SHF.R.S32.HI R8, RZ, 0x1f, R2 ;  /* 0x0000001fff087819 */ /* 0x000fc40000011402 */
[----:B------:R-:W-:Y:S02]  /*0390*/  SHF.R.U32.HI R6, RZ, 0x3, R3 ;  /* 0x00000003ff067819 */ /* 0x000fe40000011603 */
[----:B------:R-:W-:Y:S01]  /*03a0*/  LOP3.LUT R5, R3, 0x38, R228, 0xf8, !PT ;  /* 0x0000003803057812 */ /* 0x000fe200078ef8e4 */
[----:B------:R-:W-:Y:S01]  /*03b0*/  IMAD.SHL.U32 R3, R0, 0x40, RZ ;  /* 0x0000004000037824 */ /* 0x000fe200078e00ff */
[----:B------:R-:W-:Y:S02]  /*03c0*/  LEA.HI R12, R8, R2, RZ, 0x3 ;  /* 0x00000002080c7211 */ /* 0x000fe400078f18ff */
[----:B------:R-:W-:Y:S02]  /*03d0*/  LOP3.LUT R244, R5, R6, RZ, 0x3c, !PT ;  /* 0x0000000605f47212 */ /* 0x000fe400078e3cff */
[----:B------:R-:W-:Y:S01]  /*03e0*/  LOP3.LUT P3, RZ, R0, 0x4, RZ, 0xc0, !PT ;  /* 0x0000000400ff7812 */ /* 0x000fe2000786c0ff */
[----:B------:R-:W-:Y:S01]  /*03f0*/  IMAD.SHL.U32 R0, R11, 0x10, RZ ;  /* 0x000000100b007824 */ /* 0x000fe200078e00ff */
[----:B------:R-:W-:-:S02]  /*0400*/  LOP3.LUT R5, R12, 0xfffffff8, RZ, 0xc0, !PT ;  /* 0xfffffff80c057812 */ /* 0x000fc400078ec0ff */
[----:B------:R-:W-:Y:S02]  /*0410*/  LOP3.LUT R3, R3, 0x1c0, RZ, 0xc0, !PT ;  /* 0x000001c003037812 */ /* 0x000fe400078ec0ff */
[----:B------:R-:W-:Y:S01]  /*0420*/  SHF.R.S32.HI R10, RZ, 0x1f, R4 ;  /* 0x0000001fff0a7819 */ /* 0x000fe20000011404 */
[----:B------:R-:W-:Y:S01]  /*0430*/  IMAD.IADD R18, R2, 0x1, -R5 ;  /* 0x0000000102127824 */ /* 0x000fe200078e0a05 */
[----:B------:R-:W-:Y:S02]  /*0440*/  LOP3.LUT R2, R3, 0x30, R0, 0xf8, !PT ;  /* 0x0000003003027812 */ /* 0x000fe400078ef800 */
[----:B------:R-:W-:Y:S02]  /*0450*/  LEA.HI R5, R15, R14, RZ, 0x6 ;  /* 0x0000000e0f057211 */ /* 0x000fe400078f30ff */
[--C-:B------:R-:W-:Y:S01]  /*0460*/  LOP3.LUT R6, R2, 0x8, R214.reuse, 0xf8, !PT ;  /* 0x0000000802067812 */ /* 0x100fe200078ef8d6 */
[----:B------:R1:W-:Y:S01]  /*0470*/  STL [R1+0x10], R18 ;  /* 0x0000101201007387 */ /* 0x0003e20000100800 */
[----:B------:R-:W-:Y:S01]  /*0480*/  SHF.R.S32.HI R0, RZ, 0x6, R5 ;  /* 0x00000006ff007819 */ /* 0x000fe20000011405 */
[----:B------:R-:W-:Y:S01]  /*0490*/  IMAD.SHL.U32 R5, R9, 0x200, RZ ;  /* 0x0000020009057824 */ /* 0x000fe200078e00ff */
[----:B------:R-:W-:-:S02]  /*04a0*/  LOP3.LUT R214, R3, 0x8, R214, 0xf8, !PT ;  /* 0x0000000803d67812 */ /* 0x000fc400078ef8d6 */
[----:B------:R-:W-:Y:S01]  /*04b0*/  SHF.R.U32.HI R209, RZ, 0x3, R3 ;  /* 0x00000003ffd17819 */ /* 0x000fe20000011603 */
[C---:B------:R-:W-:Y:S01]  /*04c0*/  IMAD R3, R0.reuse, 0x800, R5 ;  /* 0x0000080000037824 */ /* 0x040fe200078e0205 */
[----:B------:R-:W-:Y:S01]  /*04d0*/  LOP3.LUT R2, R17, 0x7ffffffc, RZ, 0xc0, !PT ;  /* 0x7ffffffc11027812 */ /* 0x000fe200078ec0ff */
[----:B------:R-:W-:Y:S01]  /*04e0*/  IMAD.SHL.U32 R8, R0, 0x8, RZ ;  /* 0x0000000800087824 */ /* 0x000fe200078e00ff */
[----:B------:R-:W-:Y:S01]  /*04f0*/  LOP3.LUT R214, R214, R209, RZ, 0x3c, !PT ;  /* 0x000000d1d6d67212 */ /* 0x000fe200078e3cff */
[----:B------:R-:W-:Y:S01]  /*0500*/  IMAD R244, R0, 0x200, R244 ;  /* 0x0000020000f47824 */ /* 0x000fe200078e02f4 */
[----:B------:R-:W-:Y:S01]  /*0510*/  LEA.HI R16, R10, R4, RZ, 0x2 ;  /* 0x000000040a107211 */ /* 0x000fe200078f10ff */
[----:B------:R-:W-:Y:S01]  /*0520*/  IMAD.IADD R2, R14, 0x1, -R2 ;  /* 0x000000010e027824 */ /* 0x000fe200078e0a02 */
[----:B------:R-:W-:Y:S01]  /*0530*/  LOP3.LUT R4, R7, 0x1, RZ, 0xc0, !PT ;  /* 0x0000000107047812 */ /* 0x000fe200078ec0ff */
[----:B------:R-:W-:Y:S01]  /*0540*/  IMAD.IADD R214, R3, 0x1, R214 ;  /* 0x0000000103d67824 */ /* 0x000fe200078e02d6 */
[----:B------:R-:W-:Y:S01]  /*0550*/  LEA.HI R15, R15, R14, RZ, 0x7 ;  /* 0x0000000e0f0f7211 */ /* 0x000fe200078f38ff */
[----:B------:R-:W-:Y:S01]  /*0560*/  IMAD.SHL.U32 R3, R2, 0x2, RZ ;  /* 0x0000000202037824 */ /* 0x000fe200078e00ff */
[----:B------:R-:W-:Y:S01]  /*0570*/  ISETP.NE.U32.AND P0, PT, R4, 0x1, PT ;  /* 0x000000010400780c */ /* 0x000fe20003f05070 */
[----:B------:R-:W-:Y:S01]  /*0580*/  IMAD.SHL.U32 R4, R9, 0x20, RZ ;  /* 0x0000002009047824 */ /* 0x000fe200078e00ff */
[----:B------:R-:W-:Y:S01]  /*0590*/  SHF.R.S32.HI R2, RZ, 0x7, R15 ;  /* 0x00000007ff027819 */ /* 0x000fe2000001140f */
[----:B------:R-:W-:Y:S01]  /*05a0*/  IMAD R11, R11, 0x400, R3 ;  /* 0x000004000b0b7824 */ /* 0x000fe200078e0203 */
[----:B------:R-:W-:Y:S01]  /*05b0*/  LOP3.LUT R209, R5, R6, R209, 0xf6, !PT ;  /* 0x0000000605d17212 */ /* 0x000fe200078ef6d1 */
[----:B------:R-:W-:Y:S01]  /*05c0*/  IMAD.SHL.U32 R5, R9, 0x10, RZ ;  /* 0x0000001009057824 */ /* 0x000fe200078e00ff */
[----:B------:R-:W-:Y:S01]  /*05d0*/  LOP3.LUT R4, R4, 0x20, RZ, 0xc0, !PT ;  /* 0x0000002004047812 */ /* 0x000fe200078ec0ff */
[C---:B------:R-:W-:Y:S01]  /*05e0*/  IMAD R10, R2.reuse, 0x1000, R3 ;  /* 0x00001000020a7824 */ /* 0x040fe200078e0203 */
[C---:B------:R-:W-:Y:S01]  /*05f0*/  R2P PR, R7.reuse, 0x6 ;  /* 0x0000000607007804 */ /* 0x040fe20000000000 */
[----:B------:R-:W-:Y:S01]  /*0600*/  IMAD.SHL.U32 R3, R2, 0x8, RZ ;  /* 0x0000000802037824 */ /* 0x000fe200078e00ff */
[----:B------:R-:W-:Y:S01]  /*0610*/  LOP3.LUT R208, R4, 0x18, R8, 0xf8, !PT ;  /* 0x0000001804d07812 */ /* 0x000fe200078ef808 */
[----:B------:R-:W-:Y:S01]  /*0620*/  IMAD.SHL.U32 R2, R7, 0x40, RZ ;  /* 0x0000004007027824 */ /* 0x000fe200078e00ff */
[----:B------:R-:W-:Y:S01]  /*0630*/  SEL R224, R224, 0x10, !P0 ;  /* 0x00000010e0e07807 */ /* 0x000fe20004000000 */
[----:B------:R-:W-:Y:S01]  /*0640*/  IMAD.SHL.U32 R4, R0, 0x20, RZ ;  /* 0x0000002000047824 */ /* 0x000fe200078e00ff */
[----:B------:R-:W-:Y:S01]  /*0650*/  LEA R209, R209, UR4, 0x1 ;  /* 0x00000004d1d17c11 */ /* 0x000fe2000f8e08ff */
[----:B------:R-:W-:Y:S01]  /*0660*/  IMAD.SHL.U32 R6, R9, 0x8, RZ ;  /* 0x0000000809067824 */ /* 0x000fe200078e00ff */
[----:B------:R-:W-:Y:S01]  /*0670*/  LOP3.LUT R0, R2, 0x1c0, RZ, 0xc0, !PT ;  /* 0x000001c002007812 */ /* 0x000fe200078ec0ff */
[----:B------:R-:W-:Y:S01]  /*0680*/  IMAD.SHL.U32 R214, R214, 0x2, RZ ;  /* 0x00000002d6d67824 */ /* 0x000fe200078e00ff */
[----:B------:R-:W-:-:S02]  /*0690*/  LOP3.LUT R2, R3, 0x8, RZ, 0xc0, !PT ;  /* 0x0000000803027812 */ /* 0x000fc400078ec0ff */
[----:B------:R-:W-:Y:S02]  /*06a0*/  LOP3.LUT R252, R4, 0x6, R252, 0xf8, !PT ;  /* 0x0000000604fc7812 */ /* 0x000fe400078ef8fc */
[----:B------:R-:W-:Y:S02]  /*06b0*/  SHF.R.U32.HI R3, RZ, 0x3, R0 ;  /* 0x00000003ff037819 */ /* 0x000fe40000011600 */
[----:B------:R-:W-:Y:S02]  /*06c0*/  LOP3.LUT R4, R0, 0x20, R4, 0xf8, !PT ;  /* 0x0000002000047812 */ /* 0x000fe400078ef804 */
[----:B------:R-:W-:Y:S01]  /*06d0*/  LOP3.LUT R8, R2, 0x10, R5, 0xf8, !PT ;  /* 0x0000001002087812 */ /* 0x000fe200078ef805 */
[----:B------:R-:W-:Y:S01]  /*06e0*/  IMAD.SHL.U32 R5, R18, 0x40, RZ ;  /* 0x0000004012057824 */ /* 0x000fe200078e00ff */
[----:B------:R-:W-:Y:S01]  /*06f0*/  LOP3.LUT R7, R3, R0, R2, 0x1e, !PT ;  /* 0x0000000003077212 */ /* 0x000fe200078e1e02 */
[----:B------:R-:W-:Y:S01]  /*0700*/  IMAD R0, R13, 0x400, R10 ;  /* 0x000004000d007824 */ /* 0x000fe200078e020a */
[----:B------:R-:W-:Y:S01]  /*0710*/  LOP3.LUT R3, R4, R3, RZ, 0x3c, !PT ;  /* 0x0000000304037212 */ /* 0x000fe200078e3cff */
[----:B------:R-:W-:Y:S01]  /*0720*/  IMAD.SHL.U32 R4, R12, 0x40, RZ ;  /* 0x000000400c047824 */ /* 0x000fe200078e00ff */
[----:B------:R-:W-:Y:S01]  /*0730*/  LOP3.LUT R5, R5, 0x1c0, RZ, 0xc0, !PT ;  /* 0x000001c005057812 */ /* 0x000fe200078ec0ff */
[----:B------:R-:W-:Y:S01]  /*0740*/  IMAD.IADD R7, R11, 0x1, R7 ;  /* 0x000000010b077824 */ /* 0x000fe200078e0207 */
[----:B------:R-:W-:Y:S01]  /*0750*/  SHF.R.S32.HI R2, RZ, 0x2, R16 ;  /* 0x00000002ff027819 */ /* 0x000fe20000011410 */
[----:B------:R-:W-:Y:S01]  /*0760*/  IMAD.IADD R225, R3, 0x1, R0 ;  /* 0x0000000103e17824 */ /* 0x000fe200078e0200 */
[----:B------:R-:W-:-:S02]  /*0770*/  LOP3.LUT R0, R4, 0xfffffe00, RZ, 0xc0, !PT ;  /* 0xfffffe0004007812 */ /* 0x000fc400078ec0ff */
[----:B------:R-:W-:Y:S01]  /*0780*/  LOP3.LUT R4, R5, 0x8, R6, 0xf8, !PT ;  /* 0x0000000805047812 */ /* 0x000fe200078ef806 */
[C---:B------:R-:W-:Y:S01]  /*0790*/  IMAD R9, R13.reuse, 0x10, R2 ;  /* 0x000000100d097824 */ /* 0x040fe200078e0202 */
[--C-:B------:R-:W-:Y:S01]  /*07a0*/  SHF.R.U32.HI R6, RZ, 0x3, R5.reuse ;  /* 0x00000003ff067819 */ /* 0x100fe20000011605 */
[----:B------:R-:W-:Y:S01]  /*07b0*/  IMAD R3, R13, 0x400, R0 ;  /* 0x000004000d037824 */ /* 0x000fe200078e0200 */
[----:B------:R-:W-:Y:S02]  /*07c0*/  LEA R225, R225, UR4, 0x1 ;  /* 0x00000004e1e17c11 */ /* 0x000fe4000f8e08ff */
[----:B------:R-:W-:Y:S01]  /*07d0*/  LOP3.LUT R2, R4, R6, RZ, 0x3c, !PT ;  /* 0x0000000604027212 */ /* 0x000fe200078e3cff */
[----:B------:R1:W-:Y:S01]  /*07e0*/  STL [R1+0x8], R9 ;  /* 0x0000080901007387 */ /* 0x0003e20000100800 */
[C-C-:B------:R-:W-:Y:S01]  /*07f0*/  LOP3.LUT R4, R6.reuse, R8, R5.reuse, 0x1e, !PT ;  /* 0x0000000806047212 */ /* 0x140fe200078e1e05 */
[----:B------:R-:W-:Y:S01]  /*0800*/  IMAD.IADD R226, R225, 0x1, R224 ;  /* 0x00000001e1e27824 */ /* 0x000fe200078e02e0 */
[----:B------:R-:W-:Y:S01]  /*0810*/  LOP3.LUT R208, R6, R208, R5, 0x1e, !PT ;  /* 0x000000d006d07212 */ /* 0x000fe200078e1e05 */
[----:B------:R-:W-:Y:S01]  /*0820*/  IMAD.IADD R218, R3, 0x1, R2 ;  /* 0x0000000103da7824 */ /* 0x000fe200078e0202 */
[-C--:B------:R-:W-:Y:S01]  /*0830*/  LOP3.LUT R219, R4, R0.reuse, RZ, 0xfc, !PT ;  /* 0x0000000004db7212 */ /* 0x080fe200078efcff */
[----:B------:R-:W-:Y:S01]  /*0840*/  IMAD.U32 R3, RZ, RZ, UR5 ;  /* 0x00000005ff037e24 */ /* 0x000fe2000f8e00ff */
[----:B------:R-:W-:Y:S01]  /*0850*/  LOP3.LUT R208, R208, R0, RZ, 0xfc, !PT ;  /* 0x00000000d0d07212 */ /* 0x000fe200078efcff */
[----:B------:R-:W-:Y:S01]  /*0860*/  IMAD.U32 R0, RZ, RZ, UR6 ;  /* 0x00000006ff007e24 */ /* 0x000fe2000f8e00ff */
[----:B------:R-:W-:Y:S01]  /*0870*/  USHF.R.S32.HI UR6, URZ, 0x1f, UR50 ;  /* 0x0000001f3f067899 */ /* 0x000fe20008011432 */
[----:B------:R-:W-:Y:S01]  /*0880*/  IMAD.MOV.U32 R2, RZ, RZ, 0x20 ;  /* 0x00000020ff027424 */ /* 0x000fe200078e00ff */
[----:B------:R-:W-:Y:S01]  /*0890*/  UIADD3 UR5, UR4, 0xc000, URZ ;  /* 0x0000c00004057890 */ /* 0x000fe2000fffe03f */
[----:B------:R-:W-:-:S03]  /*08a0*/  IMAD.MOV.U32 R0, RZ, RZ, 0x40 ;  /* 0x00000040ff007424 */ /* 0x000fc600078e00ff */
[----:B------:R-:W-:Y:S01]  /*08b0*/  IMAD.U32 R3, RZ, RZ, UR6 ;  /* 0x00000006ff037e24 */ /* 0x000fe2000f8e00ff */
[----:B------:R-:W-:Y:S01]  /*08c0*/  USHF.R.S32.HI UR6, URZ, 0x1f, UR55 ;  /* 0x0000001f3f067899 */ /* 0x000fe20008011437 */
[----:B------:R-:W-:Y:S01]  /*08d0*/  SEL R213, R2, 0xffffffe0, !P4 ;  /* 0xffffffe002d57807 */ /* 0x000fe20006000000 */
[----:B------:R-:W-:Y:S01]  /*08e0*/  VIADD R216, R214, UR5 ;  /* 0x00000005d6d87c36 */ /* 0x000fe20008000000 */
[----:B------:R-:W-:Y:S02]  /*08f0*/  SEL R2, R2, 0xffffffe0, !P1 ;  /* 0xffffffe002027807 */ /* 0x000fe40004800000 */
[----:B------:R-:W-:Y:S01]  /*0900*/  LEA R250, R7, UR5, 0x1 ;  /* 0x0000000507fa7c11 */ /* 0x000fe2000f8e08ff */
[----:B------:R-:W-:Y:S01]  /*0910*/  IMAD.U32 R3, RZ, RZ, UR6 ;  /* 0x00000006ff037e24 */ /* 0x000fe2000f8e00ff */
[C---:B------:R-:W-:Y:S01]  /*0920*/  SEL R215, R0.reuse, 0xffffffc0, !P3 ;  /* 0xffffffc000d77807 */ /* 0x040fe20005800000 */
[----:B------:R-:W-:Y:S01]  /*0930*/  IMAD.IADD R223, R225, 0x1, R2 ;  /* 0x00000001e1df7824 */ /* 0x000fe200078e0202 */
[----:B------:R-:W-:Y:S01]  /*0940*/  SEL R0, R0, 0xffffffc0, !P2 ;  /* 0xffffffc000007807 */ /* 0x000fe20005000000 */
[----:B------:R-:W-:Y:S01]  /*0950*/  VIADD R3, R250, 0x420 ;  /* 0x00000420fa037836 */ /* 0x000fe20000000000 */
[----:B------:R-:W-:Y:S01]  /*0960*/  LEA R208, R208, UR5, 0x1 ;  /* 0x00000005d0d07c11 */ /* 0x000fe2000f8e08ff */
[----:B------:R-:W-:-:S02]  /*0970*/  IMAD.IADD R4, R2, 0x1, R250 ;  /* 0x0000000102047824 */ /* 0x000fc400078e02fa */
[C---:B------:R-:W-:Y:S02]  /*0980*/  @P1 VIADD R3, R250.reuse, 0x3e0 ;  /* 0x000003e0fa031836 */ /* 0x040fe40000000000 */
[--C-:B------:R-:W-:Y:S01]  /*0990*/  IMAD.IADD R251, R250, 0x1, R0.reuse ;  /* 0x00000001fafb7824 */ /* 0x100fe200078e0200 */
[----:B------:R1:W-:Y:S01]  /*09a0*/  STL [R1], R4 ;  /* 0x0000000401007387 */ /* 0x0003e20000100800 */
[----:B------:R-:W-:Y:S02]  /*09b0*/  IMAD.IADD R2, R4, 0x1, R0 ;  /* 0x0000000104027824 */ /* 0x000fe400078e0200 */
[----:B------:R-:W-:Y:S01]  /*09c0*/  IMAD.IADD R0, R0, 0x1, R3 ;  /* 0x0000000100007824 */ /* 0x000fe200078e0203 */
[----:B------:R1:W-:Y:S01]  /*09d0*/  STL [R1+0x14], R3 ;  /* 0x0000140301007387 */ /* 0x0003e20000100800 */
[C---:B------:R-:W-:Y:S02]  /*09e0*/  IMAD.IADD R213, R216.reuse, 0x1, R213 ;  /* 0x00000001d8d57824 */ /* 0x040fe400078e02d5 */
[--C-:B------:R-:W-:Y:S01]  /*09f0*/  IMAD.IADD R216, R216, 0x1, R215.reuse ;  /* 0x00000001d8d87824 */ /* 0x100fe200078e02d7 */
[----:B------:R1:W-:Y:S01]  /*0a00*/  STL [R1+0x4], R2 ;  /* 0x0000040201007387 */ /* 0x0003e20000100800 */
[----:B------:R-:W-:-:S02]  /*0a10*/  IMAD.IADD R215, R213, 0x1, R215 ;  /* 0x00000001d5d77824 */ /* 0x000fc400078e02d7 */
[----:B------:R-:W-:Y:S01]  /*0a20*/  IMAD.IADD R224, R224, 0x1, R223 ;  /* 0x00000001e0e07824 */ /* 0x000fe200078e02df */
[----:B------:R1:W-:Y:S06]  /*0a30*/  STL [R1+0xc], R0 ;  /* 0x00000c0001007387 */ /* 0x0003ec0000100800 */
.L_x_206:
        /* <DEDUP_REMOVED lines=30> */
[----:B---34-:R-:W2:Y:S01]  /*0c20*/  @P1 LDG.E R7, desc[UR12][R4.64] ;  /* 0x0000000c04071981 */ /* 0x018ea2000c1e1900 */
[----:B------:R-:W-:-:S04]  /*0c30*/  UIADD3 UR6, UP0, UR16, UR10, URZ ;  /* 0x0000000a10067290 */ /* 0x000fc8000ff1e03f */
[----:B------:R-:W-:Y:S01]  /*0c40*/  PLOP3.LUT P2, PT, PT, PT, UP4, 0x80, 0x0 ;  /* 0x000000000000781c */ /* 0x000fe20003f4f048 */
[----:B------:R-:W-:Y:S01]  /*0c50*/  UIADD3.X UR5, UR5, UR11, URZ, UP0, !UPT ;  /* 0x0000000b05057290 */ /* 0x000fe200087fe43f */
[----:B------:R1:W3:Y:S02]  /*0c60*/  @P0 LDG.E R5, desc[UR12][R2.64] ;  /* 0x0000000c02050981 */ /* 0x0002e4000c1e1900 */
[----:B-1----:R-:W-:Y:S02]  /*0c70*/  IMAD.U32 R2, RZ, RZ, UR15 ;  /* 0x0000000fff027e24 */ /* 0x002fe4000f8e00ff */
[----:B------:R-:W-:-:S05]  /*0c80*/  IMAD.U32 R3, RZ, RZ, UR14 ;  /* 0x0000000eff037e24 */ /* 0x000fca000f8e00ff */
[----:B------:R-:W4:Y:S04]  /*0c90*/  @P3 LDG.E R6, desc[UR12][R2.64] ;  /* 0x0000000c02063981 */ /* 0x000f28000c1e1900 */
        /* <DEDUP_REMOVED lines=29> */
.L_x_136:
[----:B------:R-:W-:Y:S02]  /*0e70*/  @!UP3 UIADD3 UR15, UR7, UR6, -UR26 ;  /* 0x00000006070fb290 */ /* 0x000fe4000fffe81a */
[----:B------:R-:W-:Y:S02]  /*0e80*/  @UP2 UIADD3 UR34, UR8, -UR5, URZ ;  /* 0x8000000508222290 */ /* 0x000fe4000fffe03f */
[----:B------:R-:W-:-:S05]  /*0e90*/  UISETP.GT.AND UP0, UPT, UR15, UR32, UPT ;  /* 0x000000200f00728c */ /* 0x000fca000bf04270 */
[----:B------:R-:W-:Y:S01]  /*0ea0*/  @!UP2 ULDC UR34, c[0x0][0x2c4] ;  /* 0x0000b1000022aab9 */ /* 0x000fe20000000800 */
[----:B------:R-:W-:-:S13]  /*0eb0*/  PLOP3.LUT P0, PT, PT, PT, UP0, 0x80, 0x0 ;  /* 0x000000000000781c */ /* 0x000fda0003f0f008 */
[----:B------:R-:W-:Y:S05]  /*0ec0*/  @!P0 BRA `(.L_x_137) ;  /* 0x0000009c006c8947 */ /* 0x000fea0003800000 */
[----:B------:R-:W1:Y:S01]  /*0ed0*/  LDC R6, c[0x0][0x278] ;  /* 0x00009e00ff067b82 */ /* 0x000e620000000800 */
[----:B------:R-:W-:Y:S01]  /*0ee0*/  IABS R4, UR55 ;  /* 0x0000003700047c13 */ /* 0x000fe20008000000 */
[----:B------:R-:W-:Y:S01]  /*0ef0*/  UISETP.NE.AND UP1, UPT, UR5, -0x1, UPT ;  /* 0xffffffff0500788c */ /* 0x000fe2000bf25270 */
[----:B------:R-:W-:Y:S01]  /*0f00*/  ULDC.64 UR6, c[0x0][0x228] ;  /* 0x00008a0000067ab9 */ /* 0x000fe20000000a00 */
[----:B------:R-:W-:Y:S01]  /*0f10*/  ULDC.64 UR8, c[0x0][0x488] ;  /* 0x0001220000087ab9 */ /* 0x000fe20000000a00 */
[----:B------:R-:W-:-:S03]  /*0f20*/  UIMAD.WIDE.U32 UR18, UR50, UR6, URZ ;  /* 0x00000006321272a5 */ /* 0x000fc6000f8e003f */
[----:B------:R-:W2:Y:S01]  /*0f30*/  S2UR UR10, SR_CTAID.X ;  /* 0x00000000000a79c3 */ /* 0x000ea20000002500 */
[----:B------:R-:W-:Y:S02]  /*0f40*/  UIMAD UR6, UR56, UR6, URZ ;  /* 0x00000006380672a4 */ /* 0x000fe4000f8e023f */
[----:B------:R-:W-:Y:S02]  /*0f50*/  UIADD3 UR14, UR34, 0x3f, URZ ;  /* 0x0000003f220e7890 */ /* 0x000fe4000fffe03f */
[----:B------:R-:W-:Y:S02]  /*0f60*/  UISETP.NE.AND UP0, UPT, UR36, -0x1, UPT ;  /* 0xffffffff2400788c */ /* 0x000fe4000bf05270 */
[----:B------:R-:W-:Y:S01]  /*0f70*/  UIMAD UR31, UR50, UR7, UR6 ;  /* 0x00000007321f72a4 */ /* 0x000fe2000f8e0206 */
[----:B------:R-:W-:Y:S02]  /*0f80*/  ULDC UR57, c[0x0][0x2d4] ;  /* 0x0000b50000397ab9 */ /* 0x000fe40000000800 */
[----:B------:R-:W-:Y:S01]  /*0f90*/  @!UP1 ULDC.64 UR6, c[0x0][0x418] ;  /* 0x0001060000069ab9 */ /* 0x000fe20000000a00 */
[----:B------:R-:W-:-:S02]  /*0fa0*/  USHF.R.S32.HI UR27, URZ, 0x1f, UR14 ;  /* 0x0000001f3f1b7899 */ /* 0x000fc4000801140e */
[----:B------:R-:W-:Y:S02]  /*0fb0*/  USHF.R.S32.HI UR38, URZ, 0x1f, UR57 ;  /* 0x0000001f3f267899 */ /* 0x000fe40008011439 */
[----:B------:R-:W-:Y:S01]  /*0fc0*/  @!UP1 UIMAD.WIDE.U32 UR42, UR50, UR6, URZ ;  /* 0x00000006322a92a5 */ /* 0x000fe2000f8e003f */
[----:B-1----:R-:W-:Y:S01]  /*0fd0*/  IABS R5, R6 ;  /* 0x0000000600057213 */ /* 0x002fe20000000000 */
[----:B------:R-:W-:Y:S01]  /*0fe0*/  ULEA.HI UR27, UR27, UR14, URZ, 0x6 ;  /* 0x0000000e1b1b7291 */ /* 0x000fe2000f8f303f */
[----:B------:R-:W-:Y:S01]  /*0ff0*/  ISETP.NE.AND P3, PT, R6, RZ, PT ;  /* 0x000000ff0600720c */ /* 0x000fe20003f65270 */
[----:B------:R-:W-:Y:S01]  /*1000*/  ULDC.64 UR24, c[0x0][0x240] ;  /* 0x0000900000187ab9 */ /* 0x000fe20000000a00 */
[----:B------:R-:W1:Y:S01]  /*1010*/  I2F.RP R2, R5 ;  /* 0x0000000500027306 */ /* 0x000e620000209400 */
[----:B------:R-:W-:Y:S01]  /*1020*/  UIMAD UR14, UR38, UR50, URZ ;  /* 0x00000032260e72a4 */ /* 0x000fe2000f8e023f */
[----:B------:R-:W-:Y:S01]  /*1030*/  ULDC UR60, c[0x0][0x2dc] ;  /* 0x0000b700003c7ab9 */ /* 0x000fe20000000800 */
[----:B--2---:R-:W-:Y:S01]  /*1040*/  UIMAD.WIDE.U32 UR28, UR10, UR8, URZ ;  /* 0x000000080a1c72a5 */ /* 0x004fe2000f8e003f */
[----:B------:R-:W-:Y:S01]  /*1050*/  ULDC UR59, c[0x0][0x270] ;  /* 0x00009c00003b7ab9 */ /* 0x000fe20000000800 */
[----:B------:R-:W-:-:S02]  /*1060*/  UIMAD.WIDE.U32 UR16, UR5, UR24, URZ ;  /* 0x00000018051072a5 */ /* 0x000fc4000f8e003f */
[----:B------:R-:W-:Y:S02]  /*1070*/  UIMAD UR49, UR10, UR9, UR29 ;  /* 0x000000090a3172a4 */ /* 0x000fe4000f8e021d */
[----:B------:R-:W-:Y:S01]  /*1080*/  USHF.L.U32 UR10, UR50, 0x7, URZ ;  /* 0x00000007320a7899 */ /* 0x000fe2000800063f */
[----:B------:R-:W-:Y:S01]  /*1090*/  @UP1 ULDC.64 UR8, c[0x0][0x420] ;  /* 0x0001080000081ab9 */ /* 0x000fe20000000a00 */
[----:B------:R-:W-:Y:S01]  /*10a0*/  @UP0 UIADD3 UR23, UR26, UR36, URZ ;  /* 0x000000241a170290 */ /* 0x000fe2000fffe03f */
[----:B-1----:R-:W1:Y:S01]  /*10b0*/  MUFU.RCP R2, R2 ;  /* 0x0000000200027308 */ /* 0x002e620000001000 */
[----:B------:R-:W-:Y:S02]  /*10c0*/  @UP1 UIMAD.WIDE.U32 UR44, UR5, UR8, URZ ;  /* 0x00000008052c12a5 */ /* 0x000fe4000f8e003f */
[----:B------:R-:W-:Y:S02]  /*10d0*/  @!UP1 UIMAD UR8, UR56, UR6, URZ ;  /* 0x00000006380892a4 */ /* 0x000fe4000f8e023f */
[----:B------:R-:W-:-:S02]  /*10e0*/  USHF.L.U64.HI UR6, UR50, 0x7, UR56 ;  /* 0x0000000732067899 */ /* 0x000fc40008010238 */
[----:B------:R-:W-:Y:S02]  /*10f0*/  @!UP1 UIMAD UR37, UR50, UR7, UR8 ;  /* 0x00000007322592a4 */ /* 0x000fe4000f8e0208 */
[----:B------:R-:W-:Y:S01]  /*1100*/  @UP1 UIMAD UR51, UR5, UR9, UR45 ;  /* 0x00000009053312a4 */ /* 0x000fe2000f8e022d */
[----:B------:R-:W-:Y:S01]  /*1110*/  ULDC.U8 UR7, c[0x0][0x3d8] ;  /* 0x0000f60000077ab9 */ /* 0x000fe20000000000 */
[----:B------:R-:W-:Y:S02]  /*1120*/  USEL UR33, UR10, URZ, UP2 ;  /* 0x0000003f0a217287 */ /* 0x000fe40009000000 */
[----:B------:R-:W-:Y:S02]  /*1130*/  UIMAD.WIDE UR8, UR60, UR59, URZ ;  /* 0x0000003b3c0872a5 */ /* 0x000fe4000f8e023f */
[----:B------:R-:W-:Y:S01]  /*1140*/  UIMAD.WIDE.U32 UR10, UR50, UR57, URZ ;  /* 0x00000039320a72a5 */ /* 0x000fe2000f8e003f */
[----:B-1----:R-:W-:Y:S01]  /*1150*/  VIADD R2, R2, 0xffffffe ;  /* 0x0ffffffe02027836 */ /* 0x002fe20000000000 */
[----:B------:R-:W-:-:S02]  /*1160*/  USEL UR35, UR6, URZ, UP2 ;  /* 0x0000003f06237287 */ /* 0x000fc40009000000 */
[----:B------:R-:W-:Y:S01]  /*1170*/  UISETP.NE.AND UP3, UPT, UR7, URZ, UPT ;  /* 0x0000003f0700728c */ /* 0x000fe2000bf65270 */
[----:B------:R-:W1:Y:S01]  /*1180*/  F2I.FTZ.U32.TRUNC.NTZ R3, R2 ;  /* 0x0000000200037305 */ /* 0x000e62000021f000 */
[----:B------:R-:W-:Y:S01]  /*1190*/  UIMAD UR14, UR56, UR57, UR14 ;  /* 0x00000039380e72a4 */ /* 0x000fe2000f8e020e */
[----:B------:R-:W-:Y:S01]  /*11a0*/  @UP0 ULDC.64 UR6, c[0x0][0x248] ;  /* 0x0000920000060ab9 */ /* 0x000fe20000000a00 */
[----:B------:R-:W-:Y:S02]  /*11b0*/  USEL UR54, UR18, UR16, !UP1 ;  /* 0x0000001012367287 */ /* 0x000fe4000c800000 */
[----:B------:R-:W-:Y:S02]  /*11c0*/  UIADD3 UR47, UR19, UR31, URZ ;  /* 0x0000001f132f7290 */ /* 0x000fe4000fffe03f */
[----:B------:R-:W-:Y:S02]  /*11d0*/  UIMAD UR30, UR5, UR25, URZ ;  /* 0x00000019051e72a4 */ /* 0x000fe4000f8e023f */
[----:B------:R-:W-:-:S02]  /*11e0*/  @UP0 UIMAD.WIDE.U32 UR18, UR23, UR6, URZ ;  /* 0x00000006171202a5 */ /* 0x000fc4000f8e003f */
[----:B------:R-:W-:Y:S02]  /*11f0*/  @UP0 UIMAD UR31, UR23, UR7, URZ ;  /* 0x00000007171f02a4 */ /* 0x000fe4000f8e023f */
[----:B------:R-:W-:Y:S01]  /*1200*/  UIMAD UR23, UR9, UR10, URZ ;  /* 0x0000000a091772a4 */ /* 0x000fe2000f8e023f */
[--C-:B-1----:R-:W-:Y:S01]  /*1210*/  IMAD.MOV R0, RZ, RZ, -R3.reuse ;  /* 0x000000ffff007224 */ /* 0x102fe200078e0a03 */
[----:B------:R-:W-:Y:S01]  /*1220*/  UIADD3 UR14, UR11, UR14, URZ ;  /* 0x0000000e0b0e7290 */ /* 0x000fe2000fffe03f */
[----:B------:R-:W-:Y:S01]  /*1230*/  IMAD.MOV.U32 R2, RZ, RZ, RZ ;  /* 0x000000ffff027224 */ /* 0x000fe200078e00ff */
[----:B------:R-:W-:Y:S01]  /*1240*/  @UP1 UIADD3 UR47, UR17, UR30, URZ ;  /* 0x0000001e112f1290 */ /* 0x000fe2000fffe03f */
[----:B------:R-:W-:Y:S01]  /*1250*/  IMAD R0, R0, R5, RZ ;  /* 0x0000000500007224 */ /* 0x000fe200078e02ff */
[----:B------:R-:W-:Y:S02]  /*1260*/  UIMAD.WIDE.U32 UR16, UR8, UR10, URZ ;  /* 0x0000000a081072a5 */ /* 0x000fe4000f8e003f */
[----:B------:R-:W-:Y:S01]  /*1270*/  UIMAD UR14, UR8, UR14, UR23 ;  /* 0x0000000e080e72a4 */ /* 0x000fe2000f8e0217 */
[----:B------:R-:W-:Y:S01]  /*1280*/  IMAD.HI.U32 R0, R3, R0, R2 ;  /* 0x0000000003007227 */ /* 0x000fe200078e0002 */
[----:B------:R-:W-:Y:S01]  /*1290*/  MOV R2, R4 ;  /* 0x0000000400027202 */ /* 0x000fe20000000f00 */
[----:B------:R-:W-:-:S02]  /*12a0*/  UIMAD.WIDE.U32 UR10, UR8, UR5, URZ ;  /* 0x00000005080a72a5 */ /* 0x000fc4000f8e003f */
[----:B------:R-:W-:Y:S02]  /*12b0*/  ULOP3.LUT UR23, UR27, 0xffffffc0, URZ, 0xc0, !UPT ;  /* 0xffffffc01b177892 */ /* 0x000fe4000f8ec03f */
[----:B------:R-:W-:Y:S01]  /*12c0*/  IMAD.HI.U32 R0, R0, R2, RZ ;  /* 0x0000000200007227 */ /* 0x000fe200078e00ff */
[----:B------:R-:W-:Y:S02]  /*12d0*/  UIADD3 UR41, UR17, UR14, URZ ;  /* 0x0000000e11297290 */ /* 0x000fe4000fffe03f */
[----:B------:R-:W-:Y:S01]  /*12e0*/  USEL UR53, UR16, UR10, !UP1 ;  /* 0x0000000a10357287 */ /* 0x000fe2000c800000 */
[----:B------:R-:W-:Y:S01]  /*12f0*/  IMAD.MOV R3, RZ, RZ, -R0 ;  /* 0x000000ffff037224 */ /* 0x000fe200078e0a00 */
[----:B------:R-:W-:Y:S02]  /*1300*/  UIMAD UR14, UR9, UR5, URZ ;  /* 0x00000005090e72a4 */ /* 0x000fe4000f8e023f */
[----:B------:R-:W-:Y:S01]  /*1310*/  UIADD3 UR10, UR23, -0x40, URZ ;  /* 0xffffffc0170a7890 */ /* 0x000fe2000fffe03f */
[----:B------:R-:W-:Y:S01]  /*1320*/  IMAD R2, R5, R3, R2 ;  /* 0x0000000305027224 */ /* 0x000fe200078e0202 */
[----:B------:R-:W-:-:S02]  /*1330*/  @UP1 UIADD3 UR41, UR11, UR14, URZ ;  /* 0x0000000e0b291290 */ /* 0x000fc4000fffe03f */
[----:B------:R-:W-:Y:S02]  /*1340*/  USHF.R.S32.HI UR30, URZ, 0x1f, UR10 ;  /* 0x0000001f3f1e7899 */ /* 0x000fe4000801140a */
[----:B------:R-:W-:Y:S01]  /*1350*/  ISETP.GT.U32.AND P1, PT, R5, R2, PT ;  /* 0x000000020500720c */ /* 0x000fe20003f24070 */
[----:B------:R-:W-:Y:S01]  /*1360*/  UIADD3 UR11, UP2, UR10, UR33, URZ ;  /* 0x000000210a0b7290 */ /* 0x000fe2000ff5e03f */
[----:B------:R-:W-:Y:S01]  /*1370*/  ULDC.U8 UR20, c[0x0][0x480] ;  /* 0x0001200000147ab9 */ /* 0x000fe20000000000 */
[----:B------:R-:W-:Y:S02]  /*1380*/  ULDC UR61, c[0x0][0x2c4] ;  /* 0x0000b100003d7ab9 */ /* 0x000fe40000000800 */
[----:B------:R-:W-:Y:S02]  /*1390*/  UIADD3.X UR14, UR30, UR35, URZ, UP2, !UPT ;  /* 0x000000231e0e7290 */ /* 0x000fe400097fe43f */
[----:B------:R-:W-:Y:S02]  /*13a0*/  UIMAD UR9, UR9, UR11, URZ ;  /* 0x0000000b090972a4 */ /* 0x000fe4000f8e023f */
[----:B------:R-:W-:-:S02]  /*13b0*/  @UP0 UIADD3 UR29, UR26, UR36, URZ ;  /* 0x000000241a1d0290 */ /* 0x000fc4000fffe03f */
[----:B------:R-:W-:Y:S02]  /*13c0*/  UISETP.NE.AND UP4, UPT, UR20, URZ, UPT ;  /* 0x0000003f1400728c */ /* 0x000fe4000bf85270 */
[----:B------:R-:W-:Y:S01]  /*13d0*/  @!P1 IMAD.IADD R2, R2, 0x1, -R5 ;  /* 0x0000000102029824 */ /* 0x000fe200078e0a05 */
[----:B------:R-:W-:Y:S01]  /*13e0*/  @!P1 IADD3 R0, R0, 0x1, RZ ;  /* 0x0000000100009810 */ /* 0x000fe20007ffe0ff */
[----:B------:R-:W-:Y:S01]  /*13f0*/  UIMAD UR23, UR8, UR14, UR9 ;  /* 0x0000000e081772a4 */ /* 0x000fe2000f8e0209 */
[----:B------:R-:W-:Y:S01]  /*1400*/  PLOP3.LUT P1, PT, PT, PT, UP0, 0x80, 0x0 ;  /* 0x000000000000781c */ /* 0x000fe20003f2f008 */
[----:B------:R-:W-:Y:S01]  /*1410*/  @UP0 ULDC.64 UR20, c[0x0][0x250] ;  /* 0x0000940000140ab9 */ /* 0x000fe20000000a00 */
[----:B------:R-:W-:Y:S01]  /*1420*/  ISETP.GE.U32.AND P0, PT, R2, R5, PT ;  /* 0x000000050200720c */ /* 0x000fe20003f06070 */
[----:B------:R-:W-:Y:S01]  /*1430*/  @UP3 UIMAD UR14, UR50, UR61, URZ ;  /* 0x0000003d320e32a4 */ /* 0x000fe2000f8e023f */
[----:B------:R-:W-:Y:S01]  /*1440*/  LOP3.LUT R2, R6, UR55, RZ, 0x3c, !PT ;  /* 0x0000003706027c12 */ /* 0x000fe2000f8e3cff */
[----:B------:R-:W-:-:S02]  /*1450*/  @UP0 UIMAD.WIDE.U32 UR16, UR29, UR20, URZ ;  /* 0x000000141d1002a5 */ /* 0x000fc4000f8e003f */
[----:B------:R-:W-:Y:S01]  /*1460*/  UIMAD.WIDE.U32 UR38, UR8, UR11, URZ ;  /* 0x0000000b082672a5 */ /* 0x000fe2000f8e003f */
[----:B------:R-:W-:Y:S01]  /*1470*/  ISETP.GE.AND P2, PT, R2, RZ, PT ;  /* 0x000000ff0200720c */ /* 0x000fe20003f46270 */
[----:B------:R-:W-:Y:S02]  /*1480*/  @UP3 USEL UR11, UR14, UR5, !UP1 ;  /* 0x000000050e0b3287 */ /* 0x000fe4000c800000 */
[----:B------:R-:W-:Y:S02]  /*1490*/  UIMAD UR48, UR55, UR60, URZ ;  /* 0x0000003c373072a4 */ /* 0x000fe4000f8e023f */
[----:B------:R-:W-:Y:S02]  /*14a0*/  @UP0 UIMAD UR29, UR29, UR21, URZ ;  /* 0x000000151d1d02a4 */ /* 0x000fe4000f8e023f */
[----:B------:R-:W-:Y:S01]  /*14b0*/  @P0 VIADD R0, R0, 0x1 ;  /* 0x0000000100000836 */ /* 0x000fe20000000000 */
[----:B------:R-:W-:Y:S01]  /*14c0*/  @!UP3 UIMAD UR9, UR50, UR59, UR55 ;  /* 0x0000003b3209b2a4 */ /* 0x000fe2000f8e0237 */
[----:B------:R-:W-:Y:S01]  /*14d0*/  PLOP3.LUT P0, PT, PT, PT, UP3, 0x80, 0x0 ;  /* 0x000000000000781c */ /* 0x000fe20003f0f038 */
[----:B------:R-:W-:Y:S01]  /*14e0*/  @UP3 ULDC UR8, c[0x0][0x2e4] ;  /* 0x0000b90000083ab9 */ /* 0x000fe20000000800 */
[----:B------:R-:W-:Y:S01]  /*14f0*/  IMAD.MOV.U32 R16, RZ, RZ, R0 ;  /* 0x000000ffff107224 */ /* 0x000fe200078e0000 */
[----:B------:R-:W-:-:S02]  /*1500*/  USEL UR52, UR28, URZ, UP4 ;  /* 0x0000003f1c347287 */ /* 0x000fc4000a000000 */
[----:B------:R-:W-:Y:S02]  /*1510*/  @!UP1 UIADD3 UR51, UR43, UR37, URZ ;  /* 0x000000252b339290 */ /* 0x000fe4000fffe03f */
[----:B------:R-:W-:Y:S01]  /*1520*/  USHF.R.S32.HI UR46, URZ, 0x6, UR27 ;  /* 0x000000063f2e7899 */ /* 0x000fe2000801141b */
[----:B------:R-:W-:Y:S01]  /*1530*/  @!P2 IADD3 R16, -R16, RZ, RZ ;  /* 0x000000ff1010a210 */ /* 0x000fe20007ffe1ff */
[----:B------:R-:W-:Y:S01]  /*1540*/  @UP3 UIMAD UR14, UR55, UR8, UR11 ;  /* 0x00000008370e32a4 */ /* 0x000fe2000f8e020b */
[----:B------:R-:W-:Y:S01]  /*1550*/  @!P3 LOP3.LUT R16, RZ, R6, RZ, 0x33, !PT ;  /* 0x00000006ff10b212 */ /* 0x000fe200078e33ff */
[----:B------:R-:W-:Y:S02]  /*1560*/  USHF.R.S32.HI UR40, URZ, 0x1f, UR32 ;  /* 0x0000001f3f287899 */ /* 0x000fe40008011420 */
[----:B------:R-:W-:Y:S02]  /*1570*/  USHF.R.S32.HI UR28, URZ, 0x1f, UR48 ;  /* 0x0000001f3f1c7899 */ /* 0x000fe40008011430 */
[----:B------:R-:W-:-:S02]  /*1580*/  @UP0 UIADD3 UR37, UR17, UR29, URZ ;  /* 0x0000001d11250290 */ /* 0x000fc4000fffe03f */
[----:B------:R-:W-:Y:S02]  /*1590*/  USEL UR49, UR49, URZ, UP4 ;  /* 0x0000003f31317287 */ /* 0x000fe4000a000000 */
[----:B------:R-:W-:Y:S02]  /*15a0*/  @!UP3 UIMAD UR14, UR9, UR61, URZ ;  /* 0x0000003d090eb2a4 */ /* 0x000fe4000f8e023f */
[----:B------:R-:W-:Y:S02]  /*15b0*/  UIADD3 UR23, UR39, UR23, URZ ;  /* 0x0000001727177290 */ /* 0x000fe4000fffe03f */
        /* <DEDUP_REMOVED lines=16> */
.L_x_138:
        /* <DEDUP_REMOVED lines=13> */
.L_x_139:
        /* <DEDUP_REMOVED lines=11> */
.L_x_140:
[----:B------:R-:W-:-:S04]  /*1840*/  UIMAD UR5, UR50, UR59, UR55 ;  /* 0x0000003b320572a4 */ /* 0x000fc8000f8e0237 */
[----:B------:R-:W-:-:S12]  /*1850*/  UIMAD UR5, UR5, UR57, URZ ;  /* 0x00000039050572a4 */ /* 0x000fd8000f8e023f */
.L_x_141:
[----:B------:R-:W1:Y:S01]  /*1860*/  S2R R6, SR_TID.X ;  /* 0x0000000000067919 */ /* 0x000e620000002100 */
[----:B------:R-:W2:Y:S01]  /*1870*/  LDC.64 R4, c[0x0][0x420] ;  /* 0x00010800ff047b82 */ /* 0x000ea20000000a00 */
[----:B------:R-:W-:Y:S01]  /*1880*/  UIADD3 UR39, UR10, UR5, URZ ;  /* 0x000000050a277290 */ /* 0x000fe2000fffe03f */
[----:B------:R-:W-:Y:S01]  /*1890*/  SHF.R.S32.HI R229, RZ, 0x1f, R228 ;  /* 0x0000001fffe57819 */ /* 0x000fe200000114e4 */
[----:B------:R-:W-:Y:S01]  /*18a0*/  UIMAD UR5, UR60, UR59, URZ ;  /* 0x0000003b3c0572a4 */ /* 0x000fe2000f8e023f */
[----:B------:R-:W-:Y:S01]  /*18b0*/  BSSY B1, `(.L_x_137) ;  /* 0x000093c000017945 */ /* 0x000fe20003800000 */
[----:B------:R-:W-:Y:S01]  /*18c0*/  UIADD3 UR8, -UR15, UR34, UR32 ;  /* 0x000000220f087290 */ /* 0x000fe2000fffe120 */
[----:B------:R-:W-:Y:S01]  /*18d0*/  VIADD R13, R228, 0x40 ;  /* 0x00000040e40d7836 */ /* 0x000fe20000000000 */
[----:B------:R-:W-:Y:S02]  /*18e0*/  UIADD3 UR31, UR10, UR14, URZ ;  /* 0x0000000e0a1f7290 */ /* 0x000fe4000fffe03f */
[----:B------:R-:W-:Y:S01]  /*18f0*/  USHF.R.S32.HI UR29, URZ, 0x1f, UR55 ;  /* 0x0000001f3f1d7899 */ /* 0x000fe20008011437 */
[----:B------:R-:W-:Y:S01]  /*1900*/  ULDC UR14, c[0x0][0x398] ;  /* 0x0000e600000e7ab9 */ /* 0x000fe20000000800 */
[----:B------:R-:W-:Y:S01]  /*1910*/  ULDC.64 UR16, c[0x0][0x428] ;  /* 0x00010a0000107ab9 */ /* 0x000fe20000000a00 */
[----:B------:R-:W-:Y:S01]  /*1920*/  UIADD3 UR8, UR8, -UR14, URZ ;  /* 0x8000000e08087290 */ /* 0x000fe2000fffe03f */
[----:B------:R-:W-:Y:S01]  /*1930*/  ULDC.64 UR18, c[0x0][0x258] ;  /* 0x0000960000127ab9 */ /* 0x000fe20000000a00 */
[----:B------:R-:W-:Y:S01]  /*1940*/  ULDC.64 UR42, c[0x0][0x2b0] ;  /* 0x0000ac00002a7ab9 */ /* 0x000fe20000000a00 */
[----:B------:R-:W-:Y:S01]  /*1950*/  ULDC.64 UR44, c[0x0][0x478] ;  /* 0x00011e00002c7ab9 */ /* 0x000fe20000000a00 */
[----:B------:R-:W-:Y:S01]  /*1960*/  UIADD3 UR11, UR46, -0x1, URZ ;  /* 0xffffffff2e0b7890 */ /* 0x000fe2000fffe03f */
[----:B-1----:R-:W-:-:S04]  /*1970*/  SHF.R.S32.HI R2, RZ, 0x1f, R6 ;  /* 0x0000001fff027819 */ /* 0x002fc80000011406 */
[CC--:B------:R-:W-:Y:S02]  /*1980*/  LEA.HI R3, R2.reuse, R6.reuse, RZ, 0x5 ;  /* 0x0000000602037211 */ /* 0x0c0fe400078f28ff */
[----:B------:R-:W-:Y:S02]  /*1990*/  LEA.HI R2, R2, R6, RZ, 0x3 ;  /* 0x0000000602027211 */ /* 0x000fe400078f18ff */
[----:B------:R-:W-:Y:S02]  /*19a0*/  LOP3.LUT R0, R3, 0xffffffe0, RZ, 0xc0, !PT ;  /* 0xffffffe003007812 */ /* 0x000fe400078ec0ff */
[----:B------:R-:W-:Y:S02]  /*19b0*/  SHF.R.S32.HI R3, RZ, 0x5, R3 ;  /* 0x00000005ff037819 */ /* 0x000fe40000011403 */
[----:B------:R-:W-:Y:S01]  /*19c0*/  SHF.R.S32.HI R2, RZ, 0x3, R2 ;  /* 0x00000003ff027819 */ /* 0x000fe20000011402 */
[----:B------:R-:W-:Y:S01]  /*19d0*/  IMAD.IADD R0, R6, 0x1, -R0 ;  /* 0x0000000106007824 */ /* 0x000fe200078e0a00 */
[----:B------:R-:W-:Y:S01]  /*19e0*/  IADD3 R6, P0, R228, UR9, RZ ;  /* 0x00000009e4067c10 */ /* 0x000fe2000ff1e0ff */
[----:B------:R-:W-:Y:S01]  /*19f0*/  UIMAD UR9, UR29, UR16, URZ ;  /* 0x000000101d0972a4 */ /* 0x000fe2000f8e023f */
[----:B------:R-:W-:Y:S01]  /*1a00*/  SHF.R.S32.HI R25, RZ, 0x1f, R2 ;  /* 0x0000001fff197819 */ /* 0x000fe20000011402 */
[----:B------:R-:W-:Y:S01]  /*1a10*/  IMAD R10, R3, UR5, R0 ;  /* 0x00000005030a7c24 */ /* 0x000fe2000f8e0200 */
[----:B------:R-:W-:Y:S01]  /*1a20*/  USHF.L.U32 UR5, UR5, 0x6, URZ ;  /* 0x0000000605057899 */ /* 0x000fe2000800063f */
[----:B------:R-:W-:Y:S01]  /*1a30*/  IADD3 R0, P2, R2, UR10, RZ ;  /* 0x0000000a02007c10 */ /* 0x000fe2000ff5e0ff */
[C---:B--2---:R-:W-:Y:S01]  /*1a40*/  IMAD R3, R4.reuse, UR30, RZ ;  /* 0x0000001e04037c24 */ /* 0x044fe2000f8e02ff */
[----:B------:R-:W-:Y:S01]  /*1a50*/  IADD3.X R7, R229, UR51, RZ, P0, !PT ;  /* 0x00000033e5077c10 */ /* 0x000fe200087fe4ff */
[----:B------:R-:W-:Y:S01]  /*1a60*/  USHF.R.S32.HI UR14, URZ, 0x1f, UR5 ;  /* 0x0000001f3f0e7899 */ /* 0x000fe20008011405 */
[----:B------:R-:W-:Y:S01]  /*1a70*/  IADD3.X R8, R25, UR30, RZ, P2, !PT ;  /* 0x0000001e19087c10 */ /* 0x000fe200097fe4ff */
[----:B------:R-:W-:Y:S01]  /*1a80*/  UIADD3 UR5, UP2, UP1, UR38, UR5, UR48 ;  /* 0x0000000526057290 */ /* 0x000fe2000f95e030 */
[----:B------:R-:W-:Y:S01]  /*1a90*/  IMAD R3, R5, UR10, R3 ;  /* 0x0000000a05037c24 */ /* 0x000fe2000f8e0203 */
[----:B------:R-:W-:Y:S01]  /*1aa0*/  UIMAD UR30, UR55, UR17, UR9 ;  /* 0x00000011371e72a4 */ /* 0x000fe2000f8e0209 */
[----:B------:R-:W-:Y:S01]  /*1ab0*/  IMAD.WIDE.U32 R6, R4, UR10, R6 ;  /* 0x0000000a04067c25 */ /* 0x000fe2000f8e0006 */
[----:B------:R-:W-:-:S02]  /*1ac0*/  UIADD3.X UR9, UR23, UR14, UR28, UP2, UP1 ;  /* 0x0000000e17097290 */ /* 0x000fc400097e241c */
[----:B------:R-:W-:Y:S01]  /*1ad0*/  UIADD3 UR10, UP2, UP1, UR52, UR5, UR53 ;  /* 0x00000005340a7290 */ /* 0x000fe2000f95e035 */
[----:B------:R-:W-:Y:S01]  /*1ae0*/  IMAD R11, R8, UR24, RZ ;  /* 0x00000018080b7c24 */ /* 0x000fe2000f8e02ff */
[----:B------:R-:W-:Y:S01]  /*1af0*/  UIMAD UR5, UR29, UR18, URZ ;  /* 0x000000121d0572a4 */ /* 0x000fe2000f8e023f */
[C---:B------:R-:W-:Y:S01]  /*1b00*/  IMAD.WIDE.U32 R8, R0.reuse, UR24, R228 ;  /* 0x0000001800087c25 */ /* 0x040fe2000f8e00e4 */
[----:B------:R-:W-:Y:S02]  /*1b10*/  UIADD3.X UR9, UR49, UR9, UR41, UP2, UP1 ;  /* 0x0000000931097290 */ /* 0x000fe400097e2429 */
[----:B------:R-:W-:Y:S01]  /*1b20*/  UIMAD UR14, UR55, UR19, UR5 ;  /* 0x00000013370e72a4 */ /* 0x000fe2000f8e0205 */
[----:B------:R-:W-:Y:S01]  /*1b30*/  IMAD R11, R0, UR25, R11 ;  /* 0x00000019000b7c24 */ /* 0x000fe2000f8e020b */
[----:B------:R-:W-:Y:S01]  /*1b40*/  USHF.R.S32.HI UR5, URZ, 0x1f, UR8 ;  /* 0x0000001f3f057899 */ /* 0x000fe20008011408 */
[----:B------:R-:W-:Y:S01]  /*1b50*/  IADD3 R8, P0, R8, UR54, RZ ;  /* 0x0000003608087c10 */ /* 0x000fe2000ff1e0ff */
[----:B------:R-:W-:Y:S01]  /*1b60*/  IMAD.IADD R7, R7, 0x1, R3 ;  /* 0x0000000107077824 */ /* 0x000fe200078e0203 */
[----:B------:R-:W-:Y:S01]  /*1b70*/  ULDC.64 UR28, c[0x0][0x3e0] ;  /* 0x0000f800001c7ab9 */ /* 0x000fe20000000a00 */
[----:B------:R-:W-:Y:S01]  /*1b80*/  ULEA.HI UR5, UR5, UR8, URZ, 0x6 ;  /* 0x0000000805057291 */ /* 0x000fe2000f8f303f */
[----:B------:R-:W-:Y:S01]  /*1b90*/  IMAD.U32 R0, RZ, RZ, UR16 ;  /* 0x00000010ff007e24 */ /* 0x000fe2000f8e00ff */
[----:B------:R-:W-:Y:S01]  /*1ba0*/  IADD3.X R9, R9, UR47, R11, P0, !PT ;  /* 0x0000002f09097c10 */ /* 0x000fe200087fe40b */
[----:B------:R-:W-:Y:S01]  /*1bb0*/  ULDC.64 UR16, c[0x0][0x400] ;  /* 0x0001000000107ab9 */ /* 0x000fe20000000a00 */
[----:B------:R-:W-:Y:S01]  /*1bc0*/  USHF.R.S32.HI UR23, URZ, 0x6, UR5 ;  /* 0x000000063f177899 */ /* 0x000fe20008011405 */
[----:B------:R-:W-:Y:S01]  /*1bd0*/  IMAD.WIDE.U32 R6, R0, UR55, R6 ;  /* 0x0000003700067c25 */ /* 0x000fe2000f8e0006 */
[----:B------:R-:W-:-:S02]  /*1be0*/  IADD3 R0, P0, R10, UR10, RZ ;  /* 0x0000000a0a007c10 */ /* 0x000fc4000ff1e0ff */
[----:B------:R-:W-:Y:S01]  /*1bf0*/  UISETP.LT.AND UP1, UPT, URZ, UR23, UPT ;  /* 0x000000173f00728c */ /* 0x000fe2000bf21270 */
[----:B------:R-:W-:Y:S01]  /*1c00*/  IMAD.U32 R11, RZ, RZ, UR18 ;  /* 0x00000012ff0b7e24 */ /* 0x000fe2000f8e00ff */
[----:B------:R-:W-:Y:S01]  /*1c10*/  LEA.HI.X.SX32 R3, R10, UR9, 0x1, P0 ;  /* 0x000000090a037c11 */ /* 0x000fe200080f0eff */
[----:B------:R-:W-:Y:S01]  /*1c20*/  VIADD R7, R7, UR30 ;  /* 0x0000001e07077c36 */ /* 0x000fe20008000000 */
[----:B------:R-:W-:Y:S01]  /*1c30*/  USEL UR23, URZ, UR23, !UP1 ;  /* 0x000000173f177287 */ /* 0x000fe2000c800000 */
[C---:B------:R-:W-:Y:S01]  /*1c40*/  LEA R220, P0, R0.reuse, UR16, 0x2 ;  /* 0x0000001000dc7c11 */ /* 0x040fe2000f8010ff */
[----:B------:R-:W-:Y:S01]  /*1c50*/  UIMAD.WIDE UR18, UR31, 0x4, UR42 ;  /* 0x000000041f1278a5 */ /* 0x000fe2000f8e022a */
[----:B------:R-:W-:Y:S01]  /*1c60*/  IMAD.WIDE.U32 R8, R11, UR55, R8 ;  /* 0x000000370b087c25 */ /* 0x000fe2000f8e0008 */
[----:B------:R-:W-:Y:S01]  /*1c70*/  UISETP.GT.AND UP1, UPT, UR46, UR23, UPT ;  /* 0x000000172e00728c */ /* 0x000fe2000bf24270 */
[----:B------:R-:W-:Y:S01]  /*1c80*/  LEA.HI.X R221, R0, UR17, R3, 0x2, P0 ;  /* 0x0000001100dd7c11 */ /* 0x000fe200080f1403 */
[----:B------:R-:W-:Y:S01]  /*1c90*/  UIMAD.WIDE UR30, UR39, 0x4, UR44 ;  /* 0x00000004271e78a5 */ /* 0x000fe2000f8e022c */
[-C--:B------:R-:W-:Y:S01]  /*1ca0*/  IMAD R3, R25, R4.reuse, RZ ;  /* 0x0000000419037224 */ /* 0x080fe200078e02ff */
[----:B------:R-:W-:Y:S01]  /*1cb0*/  ULDC.64 UR8, c[0x0][0x210] ;  /* 0x0000840000087ab9 */ /* 0x000fe20000000a00 */
[----:B------:R-:W-:Y:S01]  /*1cc0*/  IMAD.WIDE.U32 R6, R2, R4, R6 ;  /* 0x0000000402067225 */ /* 0x000fe200078e0006 */
[----:B------:R-:W-:Y:S01]  /*1cd0*/  PLOP3.LUT P0, PT, PT, PT, UP1, 0x80, 0x0 ;  /* 0x000000000000781c */ /* 0x000fe20003f0f018 */
[----:B------:R-:W-:Y:S01]  /*1ce0*/  UMOV UR17, UR18 ;  /* 0x0000001200117c82 */ /* 0x000fe20008000000 */
[----:B------:R-:W-:Y:S01]  /*1cf0*/  LEA R232, P3, R8, UR8, 0x1 ;  /* 0x0000000808e87c11 */ /* 0x000fe2000f8608ff */
[----:B------:R-:W-:Y:S01]  /*1d00*/  IMAD R3, R2, R5, R3 ;  /* 0x0000000502037224 */ /* 0x000fe200078e0203 */
[----:B------:R-:W-:Y:S01]  /*1d10*/  LEA R230, P2, R6, UR28, 0x1 ;  /* 0x0000001c06e67c11 */ /* 0x000fe2000f8408ff */
[----:B------:R-:W-:Y:S01]  /*1d20*/  VIADD R12, R9, UR14 ;  /* 0x0000000e090c7c36 */ /* 0x000fe20008000000 */
[----:B------:R-:W-:Y:S01]  /*1d30*/  UMOV UR16, UR19 ;  /* 0x0000001300107c82 */ /* 0x000fe20008000000 */
[----:B------:R-:W-:Y:S01]  /*1d40*/  IMAD.IADD R3, R7, 0x1, R3 ;  /* 0x0000000107037824 */ /* 0x000fe200078e0203 */
[----:B------:R-:W-:Y:S01]  /*1d50*/  UMOV UR19, UR30 ;  /* 0x0000001e00137c82 */ /* 0x000fe20008000000 */
[----:B------:R-:W-:Y:S01]  /*1d60*/  UMOV UR18, UR31 ;  /* 0x0000001f00127c82 */ /* 0x000fe20008000000 */
[----:B------:R-:W-:-:S02]  /*1d70*/  LEA.HI.X R233, R8, UR9, R12, 0x1, P3 ;  /* 0x0000000908e97c11 */ /* 0x000fc400098f0c0c */
[----:B------:R-:W-:Y:S01]  /*1d80*/  LEA.HI.X R231, R6, UR29, R3, 0x1, P2 ;  /* 0x0000001d06e77c11 */ /* 0x000fe200090f0c03 */
[----:B------:R-:W-:Y:S06]  /*1d90*/  @P0 BRA `(.L_x_142) ;  /* 0x0000000c00740947 */ /* 0x000fec0003800000 */
        /* <DEDUP_REMOVED lines=19> */
.L_x_143:
        /* <DEDUP_REMOVED lines=19> */
.L_x_144:
[----:B------:R-:W-:Y:S01]  /*2000*/  UIMAD UR5, UR40, UR8, URZ ;  /* 0x00000008280572a4 */ /* 0x000fe2000f8e023f */
[----:B------:R-:W-:Y:S01]  /*2010*/  IMAD.U32 R4, RZ, RZ, UR8 ;  /* 0x00000008ff047e24 */ /* 0x000fe2000f8e00ff */
[----:B------:R-:W-:Y:S01]  /*2020*/  UIMAD UR15, UR22, -0x80, UR15 ;  /* 0xffffff80160f78a4 */ /* 0x000fe2000f8e020f */
[----:B------:R-:W-:Y:S01]  /*2030*/  VIADD R0, R2, 0x20 ;  /* 0x0000002002007836 */ /* 0x000fe20000000000 */
[----:B------:R-:W-:Y:S01]  /*2040*/  UIMAD UR5, UR32, UR9, UR5 ;  /* 0x00000009200572a4 */ /* 0x000fe2000f8e0205 */
[----:B------:R-:W-:Y:S01]  /*2050*/  IMAD.WIDE.U32 R4, R4, UR32, R228 ;  /* 0x0000002004047c25 */ /* 0x000fe2000f8e00e4 */
[----:B------:R-:W-:Y:S01]  /*2060*/  USHF.R.S32.HI UR17, URZ, 0x1f, UR55 ;  /* 0x0000001f3f117899 */ /* 0x000fe20008011437 */
[----:B------:R-:W-:Y:S01]  /*2070*/  IADD3 R3, R2, 0x40, RZ ;  /* 0x0000004002037810 */ /* 0x000fe20007ffe0ff */
[----:B------:R-:W-:Y:S01]  /*2080*/  ULDC.64 UR10, c[0x0][0x468] ;  /* 0x00011a00000a7ab9 */ /* 0x000fe20000000a00 */
[----:B------:R-:W-:Y:S01]  /*2090*/  ISETP.GE.AND P4, PT, R0, UR15, PT ;  /* 0x0000000f00007c0c */ /* 0x000fe2000bf86270 */
[----:B------:R-:W-:Y:S01]  /*20a0*/  IMAD.U32 R0, RZ, RZ, UR5 ;  /* 0x00000005ff007e24 */ /* 0x000fe2000f8e00ff */
[----:B------:R-:W-:Y:S01]  /*20b0*/  IADD3 R4, P0, R4, UR18, RZ ;  /* 0x0000001204047c10 */ /* 0x000fe2000ff1e0ff */
[----:B------:R-:W-:Y:S01]  /*20c0*/  UIMAD UR5, UR17, UR10, URZ ;  /* 0x0000000a110572a4 */ /* 0x000fe2000f8e023f */
[----:B------:R-:W-:Y:S01]  /*20d0*/  ISETP.GE.AND P5, PT, R2, UR15, PT ;  /* 0x0000000f02007c0c */ /* 0x000fe2000bfa6270 */
[----:B------:R-:W-:Y:S01]  /*20e0*/  BSSY B0, `(.L_x_145) ;  /* 0x0000018000007945 */ /* 0x000fe20003800000 */
[----:B------:R-:W-:Y:S01]  /*20f0*/  IADD3.X R5, R5, UR19, R0, P0, !PT ;  /* 0x0000001305057c10 */ /* 0x000fe200087fe400 */
[----:B------:R-:W-:Y:S01]  /*2100*/  IMAD.U32 R0, RZ, RZ, UR10 ;  /* 0x0000000aff007e24 */ /* 0x000fe2000f8e00ff */
[----:B------:R-:W-:Y:S01]  /*2110*/  UIMAD UR11, UR55, UR11, UR5 ;  /* 0x0000000b370b72a4 */ /* 0x000fe2000f8e0205 */
[----:B------:R-:W-:-:S02]  /*2120*/  ISETP.GE.AND P3, PT, R3, UR15, PT ;  /* 0x0000000f03007c0c */ /* 0x000fc4000bf66270 */
[----:B------:R-:W-:Y:S01]  /*2130*/  IMAD.WIDE.U32 R4, R0, UR55, R4 ;  /* 0x0000003700047c25 */ /* 0x000fe2000f8e0004 */
[----:B------:R-:W-:-:S04]  /*2140*/  IADD3 R3, R2, 0x60, RZ ;  /* 0x0000006002037810 */ /* 0x000fc80007ffe0ff */
[----:B------:R-:W-:Y:S02]  /*2150*/  IADD3 R0, R5, UR11, RZ ;  /* 0x0000000b05007c10 */ /* 0x000fe4000fffe0ff */
[----:B------:R-:W-:Y:S01]  /*2160*/  ISETP.GE.AND P2, PT, R3, UR15, PT ;  /* 0x0000000f03007c0c */ /* 0x000fe2000bf46270 */
[----:B------:R-:W-:-:S12]  /*2170*/  @P5 BRA `(.L_x_146) ;  /* 0x0000000000385947 */ /* 0x000fd80003800000 */
[----:B------:R-:W-:Y:S01]  /*2180*/  MOV R7, R0 ;  /* 0x0000000000077202 */ /* 0x000fe20000000f00 */
[----:B------:R-:W-:Y:S01]  /*2190*/  IMAD R3, R25, UR8, RZ ;  /* 0x0000000819037c24 */ /* 0x000fe2000f8e02ff */
[----:B------:R-:W-:Y:S01]  /*21a0*/  ULDC UR5, c[0x0][0x2d0] ;  /* 0x0000b40000057ab9 */ /* 0x000fe20000000800 */
[----:B------:R-:W-:Y:S01]  /*21b0*/  IMAD.MOV.U32 R6, RZ, RZ, R4 ;  /* 0x000000ffff067224 */ /* 0x000fe200078e0004 */
[----:B------:R-:W-:Y:S01]  /*21c0*/  ISETP.GE.AND P6, PT, R228, UR5, PT ;  /* 0x00000005e4007c0c */ /* 0x000fe2000bfc6270 */
[C---:B------:R-:W-:Y:S01]  /*21d0*/  IMAD R3, R2.reuse, UR9, R3 ;  /* 0x0000000902037c24 */ /* 0x040fe2000f8e0203 */
        /* <DEDUP_REMOVED lines=8> */
.L_x_146:
[----:B------:R-:W-:Y:S05]  /*2260*/  BSYNC B0 ;  /* 0x0000000000007941 */ /* 0x000fea0003800000 */
.L_x_145:
[----:B------:R-:W-:Y:S04]  /*2270*/  BSSY B0, `(.L_x_147) ;  /* 0x0000012000007945 */ /* 0x000fe80003800000 */
[----:B------:R-:W-:Y:S05]  /*2280*/  @P4 BRA `(.L_x_148) ;  /* 0x0000000000404947 */ /* 0x000fea0003800000 */
[----:B------:R-:W-:Y:S01]  /*2290*/  IADD3 R3, P0, R2, 0x20, RZ ;  /* 0x0000002002037810 */ /* 0x000fe20007f1e0ff */
[----:B------:R-:W-:Y:S01]  /*22a0*/  ULDC UR5, c[0x0][0x2d0] ;  /* 0x0000b40000057ab9 */ /* 0x000fe20000000800 */
[----:B-1----:R-:W-:Y:S01]  /*22b0*/  MOV R7, R0 ;  /* 0x0000000000077202 */ /* 0x002fe20000000f00 */
        /* <DEDUP_REMOVED lines=11> */
[----:B------:R2:W-:Y:S04]  /*2370*/  @!P1 STG.E.128 desc[UR12][R6.64], RZ ;  /* 0x000000ff06009986 */ /* 0x0005e8000c101d0c */
[----:B------:R2:W-:Y:S02]  /*2380*/  @!P0 STG.E.128 desc[UR12][R6.64+0x80], RZ ;  /* 0x000080ff06008986 */ /* 0x0005e4000c101d0c */
.L_x_148:
[----:B------:R-:W-:Y:S05]  /*2390*/  BSYNC B0 ;  /* 0x0000000000007941 */ /* 0x000fea0003800000 */
.L_x_147:
[----:B------:R-:W-:Y:S04]  /*23a0*/  BSSY B0, `(.L_x_149) ;  /* 0x0000012000007945 */ /* 0x000fe80003800000 */
[----:B------:R-:W-:Y:S05]  /*23b0*/  @P3 BRA `(.L_x_150) ;  /* 0x0000000000403947 */ /* 0x000fea0003800000 */
[----:B------:R-:W-:Y:S01]  /*23c0*/  IADD3 R3, P0, R2, 0x40, RZ ;  /* 0x0000004002037810 */ /* 0x000fe20007f1e0ff */
[----:B------:R-:W-:Y:S01]  /*23d0*/  ULDC UR5, c[0x0][0x2d0] ;  /* 0x0000b40000057ab9 */ /* 0x000fe20000000800 */
[----:B-12---:R-:W-:Y:S01]  /*23e0*/  MOV R7, R0 ;  /* 0x0000000000077202 */ /* 0x006fe20000000f00 */
        /* <DEDUP_REMOVED lines=13> */
.L_x_150:
[----:B------:R-:W-:Y:S05]  /*24c0*/  BSYNC B0 ;  /* 0x0000000000007941 */ /* 0x000fea0003800000 */
.L_x_149:
[----:B------:R-:W-:Y:S04]  /*24d0*/  BSSY B0, `(.L_x_151) ;  /* 0x0000012000007945 */ /* 0x000fe80003800000 */
[----:B------:R-:W-:Y:S05]  /*24e0*/  @P2 BRA `(.L_x_152) ;  /* 0x0000000000402947 */ /* 0x000fea0003800000 */
[----:B------:R-:W-:Y:S01]  /*24f0*/  IADD3 R3, P0, R2, 0x60, RZ ;  /* 0x0000006002037810 */ /* 0x000fe20007f1e0ff */
[----:B-123--:R-:W-:Y:S01]  /*2500*/  IMAD.MOV.U32 R6, RZ, RZ, R4 ;  /* 0x000000ffff067224 */ /* 0x00efe200078e0004 */
        /* <DEDUP_REMOVED lines=14> */
.L_x_152:
[----:B------:R-:W-:Y:S05]  /*25f0*/  BSYNC B0 ;  /* 0x0000000000007941 */ /* 0x000fea0003800000 */
.L_x_151:
[----:B------:R-:W-:Y:S01]  /*2600*/  UIMAD UR5, UR40, UR6, URZ ;  /* 0x00000006280572a4 */ /* 0x000fe2000f8e023f */
[----:B----4-:R-:W-:Y:S01]  /*2610*/  IMAD.U32 R4, RZ, RZ, UR6 ;  /* 0x00000006ff047e24 */ /* 0x010fe2000f8e00ff */
        /* <DEDUP_REMOVED lines=14> */
[----:B-123--:R-:W-:Y:S01]  /*2700*/  MOV R7, R3 ;  /* 0x0000000300077202 */ /* 0x00efe20000000f00 */
        /* <DEDUP_REMOVED lines=13> */
.L_x_154:
[----:B------:R-:W-:Y:S05]  /*27e0*/  BSYNC B0 ;  /* 0x0000000000007941 */ /* 0x000fea0003800000 */
.L_x_153:
[----:B------:R-:W-:Y:S04]  /*27f0*/  BSSY B0, `(.L_x_155) ;  /* 0x0000012000007945 */ /* 0x000fe80003800000 */
[----:B------:R-:W-:Y:S05]  /*2800*/  @P4 BRA `(.L_x_156) ;  /* 0x0000000000404947 */ /* 0x000fea0003800000 */
[----:B------:R-:W-:Y:S01]  /*2810*/  IADD3 R0, P0, R2, 0x20, RZ ;  /* 0x0000002002007810 */ /* 0x000fe20007f1e0ff */
[----:B------:R-:W-:Y:S01]  /*2820*/  ULDC UR5, c[0x0][0x2d0] ;  /* 0x0000b40000057ab9 */ /* 0x000fe20000000800 */
[----:B-1234-:R-:W-:Y:S01]  /*2830*/  MOV R7, R3 ;  /* 0x0000000300077202 */ /* 0x01efe20000000f00 */
        /* <DEDUP_REMOVED lines=13> */
.L_x_156:
[----:B------:R-:W-:Y:S05]  /*2910*/  BSYNC B0 ;  /* 0x0000000000007941 */ /* 0x000fea0003800000 */
.L_x_155:
        /* <DEDUP_REMOVED lines=18> */
.L_x_158:
[----:B------:R-:W-:Y:S05]  /*2a40*/  BSYNC B0 ;  /* 0x0000000000007941 */ /* 0x000fea0003800000 */
.L_x_157:
[----:B------:R-:W-:Y:S05]  /*2a50*/  @P2 BRA `(.L_x_159) ;  /* 0x0000008000842947 */ /* 0x000fea0003800000 */
[----:B------:R-:W-:Y:S01]  /*2a60*/  IADD3 R2, P0, R2, 0x60, RZ ;  /* 0x0000006002027810 */ /* 0x000fe20007f1e0ff */
[----:B------:R-:W-:Y:S01]  /*2a70*/  ULDC UR5, c[0x0][0x2d0] ;  /* 0x0000b40000057ab9 */ /* 0x000fe20000000800 */
[----:B------:R-:W-:Y:S01]  /*2a80*/  MOV R5, R3 ;  /* 0x0000000300057202 */ /* 0x000fe20000000f00 */
[----:B------:R-:W-:Y:S02]  /*2a90*/  ULDC.64 UR8, c[0x0][0x3f8] ;  /* 0x0000fe0000087ab9 */ /* 0x000fe40000000a00 */
[----:B------:R-:W-:Y:S01]  /*2aa0*/  IMAD.X R0, RZ, RZ, R25, P0 ;  /* 0x000000ffff007224 */ /* 0x000fe200000e0619 */
[----:B------:R-:W-:Y:S01]  /*2ab0*/  ISETP.GE.AND P0, PT, R228, UR5, PT ;  /* 0x00000005e4007c0c */ /* 0x000fe2000bf06270 */
[----:B------:R-:W-:-:S04]  /*2ac0*/  IMAD.WIDE.U32 R4, R2, UR6, R4 ;  /* 0x0000000602047c25 */ /* 0x000fc8000f8e0004 */
[----:B------:R-:W-:-:S04]  /*2ad0*/  IMAD R0, R0, UR6, RZ ;  /* 0x0000000600007c24 */ /* 0x000fc8000f8e02ff */
[----:B------:R-:W-:Y:S01]  /*2ae0*/  IMAD R0, R2, UR7, R0 ;  /* 0x0000000702007c24 */ /* 0x000fe2000f8e0200 */
[----:B------:R-:W-:-:S03]  /*2af0*/  LEA R2, P1, R4, UR8, 0x1 ;  /* 0x0000000804027c11 */ /* 0x000fc6000f8208ff */
[----:B------:R-:W-:-:S05]  /*2b00*/  IMAD.IADD R0, R5, 0x1, R0 ;  /* 0x0000000105007824 */ /* 0x000fca00078e0200 */
[----:B------:R-:W-:-:S05]  /*2b10*/  LEA.HI.X R3, R4, UR9, R0, 0x1, P1 ;  /* 0x0000000904037c11 */ /* 0x000fca00088f0c00 */
[----:B------:R1:W-:Y:S01]  /*2b20*/  @!P0 STG.E.128 desc[UR12][R2.64], RZ ;  /* 0x000000ff02008986 */ /* 0x0003e2000c101d0c */
[----:B------:R-:W-:-:S13]  /*2b30*/  ISETP.GE.AND P0, PT, R13, UR5, PT ;  /* 0x000000050d007c0c */ /* 0x000fda000bf06270 */
[----:B------:R-:W-:Y:S05]  /*2b40*/  @P0 BRA `(.L_x_159) ;  /* 0x0000008000480947 */ /* 0x000fea0003800000 */
[----:B------:R1:W-:Y:S01]  /*2b50*/  STG.E.128 desc[UR12][R2.64+0x80], RZ ;  /* 0x000080ff02007986 */ /* 0x0003e2000c101d0c */
[----:B------:R-:W-:Y:S05]  /*2b60*/  BRA `(.L_x_159) ;  /* 0x0000008000407947 */ /* 0x000fea0003800000 */
.L_x_142:
[----:B------:R-:W-:Y:S01]  /*2b70*/  PLOP3.LUT P0, PT, PT, PT, UP4, 0x80, 0x0 ;  /* 0x000000000000781c */ /* 0x000fe20003f0f048 */
[----:B------:R-:W-:Y:S01]  /*2b80*/  UIMAD UR5, UR11, -0x40, UR34 ;  /* 0xffffffc00b0578a4 */ /* 0x000fe2000f8e0222 */
[----:B------:R-:W-:Y:S01]  /*2b90*/  LEA R0, R244, UR4, 0x1 ;  /* 0x00000004f4007c11 */ /* 0x000fe2000f8e08ff */
[----:B------:R-:W-:Y:S01]  /*2ba0*/  ULEA.HI UR10, UR11, UR11, URZ, 0x1 ;  /* 0x0000000b0b0a7291 */ /* 0x000fe2000f8f083f */
[C---:B------:R-:W-:Y:S01]  /*2bb0*/  VIADD R14, R2.reuse, 0x20 ;  /* 0x00000020020e7836 */ /* 0x040fe20000000000 */
[----:B------:R-:W-:Y:S08]  /*2bc0*/  BSSY B0, `(.L_x_160) ;  /* 0x0000018000007945 */ /* 0x000ff00003800000 */
[----:B------:R-:W-:Y:S01]  /*2bd0*/  @P0 BAR.SYNC.DEFER_BLOCKING 0x0 ;  /* 0x0000000000000b1d */ /* 0x000fe20000010000 */
[----:B------:R-:W-:Y:S01]  /*2be0*/  ISETP.GE.AND P4, PT, R2, UR5, PT ;  /* 0x0000000502007c0c */ /* 0x000fe2000bf86270 */
[----:B------:R-:W-:Y:S01]  /*2bf0*/  ULOP3.LUT UR10, UR10, 0xfffffffe, URZ, 0xc0, !UPT ;  /* 0xfffffffe0a0a7892 */ /* 0x000fe2000f8ec03f */
[----:B------:R-:W-:-:S03]  /*2c00*/  ISETP.GE.AND P3, PT, R14, UR5, PT ;  /* 0x000000050e007c0c */ /* 0x000fc6000bf66270 */
[----:B------:R-:W-:-:S04]  /*2c10*/  UIADD3 UR10, UR11, -UR10, URZ ;  /* 0x8000000a0b0a7290 */ /* 0x000fc8000fffe03f */
[----:B------:R-:W-:-:S04]  /*2c20*/  UISETP.NE.AND UP0, UPT, UR10, 0x1, UPT ;  /* 0x000000010a00788c */ /* 0x000fc8000bf05270 */
        /* <DEDUP_REMOVED lines=17> */
.L_x_161:
[----:B------:R-:W-:Y:S05]  /*2d40*/  BSYNC B0 ;  /* 0x0000000000007941 */ /* 0x000fea0003800000 */
.L_x_160:
[----:B------:R4:W-:Y:S01]  /*2d50*/  @P3 STS.128 [R0+0x9000], RZ ;  /* 0x009000ff00003388 */ /* 0x0009e20000000c00 */
[----:B------:R-:W-:Y:S01]  /*2d60*/  VIADD R10, R244, 0x2000 ;  /* 0x00002000f40a7836 */ /* 0x000fe20000000000 */
[----:B------:R-:W-:Y:S01]  /*2d70*/  PLOP3.LUT P1, PT, PT, PT, UP0, 0x80, 0x0 ;  /* 0x000000000000781c */ /* 0x000fe20003f2f008 */
[----:B------:R-:W-:Y:S01]  /*2d80*/  BSSY B0, `(.L_x_162) ;  /* 0x0000018000007945 */ /* 0x000fe20003800000 */
[----:B------:R4:W-:Y:S02]  /*2d90*/  @P3 STS.128 [R0+0xb000], RZ ;  /* 0x00b000ff00003388 */ /* 0x0009e40000000c00 */
[----:B------:R-:W-:Y:S01]  /*2da0*/  SEL R222, R10, R244, !P1 ;  /* 0x000000f40ade7207 */ /* 0x000fe20004800000 */
[----:B------:R-:W-:Y:S08]  /*2db0*/  @P3 BRA `(.L_x_163) ;  /* 0x0000000000503947 */ /* 0x000ff00003800000 */
[----:B------:R-:W-:Y:S02]  /*2dc0*/  ULDC UR10, c[0x0][0x2d0] ;  /* 0x0000b400000a7ab9 */ /* 0x000fe40000000800 */
[----:B------:R-:W-:Y:S02]  /*2dd0*/  ISETP.GE.AND P2, PT, R228, UR10, PT ;  /* 0x0000000ae4007c0c */ /* 0x000fe4000bf46270 */
[----:B------:R-:W-:-:S11]  /*2de0*/  ISETP.GE.AND P0, PT, R13, UR10, PT ;  /* 0x0000000a0d007c0c */ /* 0x000fd6000bf06270 */
[C---:B------:R-:W-:Y:S01]  /*2df0*/  @!P2 LEA R10, P5, R4.reuse, R230, 0x6 ;  /* 0x000000e6040aa211 */ /* 0x040fe200078a30ff */
        /* <DEDUP_REMOVED lines=10> */
[----:B------:R-:W-:-:S04]  /*2ea0*/  LEA R4, P0, R6, UR28, 0x1 ;  /* 0x0000001c06047c11 */ /* 0x000fc8000f8008ff */
[----:B------:R-:W-:-:S05]  /*2eb0*/  LEA.HI.X R5, R6, UR29, R3, 0x1, P0 ;  /* 0x0000001d06057c11 */ /* 0x000fca00080f0c03 */
[----:B------:R-:W-:Y:S01]  /*2ec0*/  @!PT LDS RZ, [RZ] ;  /* 0x00000000fffff984 */ /* 0x000fe20000000800 */
[----:B------:R-:W-:Y:S01]  /*2ed0*/  @!PT LDS RZ, [RZ] ;  /* 0x00000000fffff984 */ /* 0x000fe20000000800 */
[----:B------:R-:W-:Y:S01]  /*2ee0*/  @!PT LDS RZ, [RZ] ;  /* 0x00000000fffff984 */ /* 0x000fe20000000800 */
[----:B------:R1:W-:Y:S04]  /*2ef0*/  LDGSTS.E.BYPASS.LTC128B.128 [R0+0xb000], desc[UR12][R4.64+0x80] ;  /* 0x0b00008004007fae */ /* 0x0003e8000b901d4c */
.L_x_163:
[----:B------:R-:W-:Y:S05]  /*2f00*/  BSYNC B0 ;  /* 0x0000000000007941 */ /* 0x000fea0003800000 */
.L_x_162:
        /* <DEDUP_REMOVED lines=12> */
.L_x_165:
        /* <DEDUP_REMOVED lines=20> */
.L_x_166:
[----:B------:R-:W-:Y:S05]  /*3110*/  BSYNC B0 ;  /* 0x0000000000007941 */ /* 0x000fea0003800000 */
.L_x_164:
        /* <DEDUP_REMOVED lines=13> */
.L_x_168:
[----:B------:R-:W-:Y:S01]  /*31f0*/  ULDC UR14, c[0x0][0x2d0] ;  /* 0x0000b400000e7ab9 */ /* 0x000fe20000000800 */
[----:B------:R-:W-:Y:S01]  /*3200*/  IMAD.U32 R3, RZ, RZ, UR24 ;  /* 0x00000018ff037e24 */ /* 0x000fe2000f8e00ff */
[----:B------:R-:W-:Y:S01]  /*3210*/  ISETP.GE.AND P2, PT, R228, UR14, PT ;  /* 0x0000000ee4007c0c */ /* 0x000fe2000bf46270 */
[----:B-1----:R-:W-:Y:S01]  /*3220*/  IMAD.U32 R5, RZ, RZ, UR25 ;  /* 0x00000019ff057e24 */ /* 0x002fe2000f8e00ff */
[----:B------:R-:W-:-:S11]  /*3230*/  ISETP.GE.AND P0, PT, R13, UR14, PT ;  /* 0x0000000e0d007c0c */ /* 0x000fd6000bf06270 */
[C---:B------:R-:W-:Y:S01]  /*3240*/  @!P2 LEA R4, P3, R3.reuse, R232, 0x6 ;  /* 0x000000e80304a211 */ /* 0x040fe200078630ff */
[----:B------:R1:W-:Y:S03]  /*3250*/  @P2 STS [R222+0x1000], RZ ;  /* 0x001000ffde002388 */ /* 0x0003e60000000800 */
[----:B------:R-:W-:Y:S01]  /*3260*/  @!P2 LEA.HI.X R5, R3, R233, R5, 0x6, P3 ;  /* 0x000000e90305a211 */ /* 0x000fe200018f3405 */
[----:B------:R1:W-:Y:S01]  /*3270*/  @P2 STS [R222+0x1004], RZ ;  /* 0x001004ffde002388 */ /* 0x0003e20000000800 */
[----:B------:R-:W-:-:S03]  /*3280*/  IMAD.U32 R3, RZ, RZ, UR10 ;  /* 0x0000000aff037e24 */ /* 0x000fc6000f8e00ff */
[----:B------:R1:W-:Y:S04]  /*3290*/  @P2 STS [R222+0x1008], RZ ;  /* 0x001008ffde002388 */ /* 0x0003e80000000800 */
[----:B------:R1:W-:Y:S04]  /*32a0*/  @P2 STS [R222+0x100c], RZ ;  /* 0x00100cffde002388 */ /* 0x0003e80000000800 */
[----:B------:R-:W-:Y:S01]  /*32b0*/  @!PT LDS RZ, [RZ] ;  /* 0x00000000fffff984 */ /* 0x000fe20000000800 */
[----:B------:R-:W-:Y:S01]  /*32c0*/  @!PT LDS RZ, [RZ] ;  /* 0x00000000fffff984 */ /* 0x000fe20000000800 */
[----:B------:R-:W-:Y:S01]  /*32d0*/  @!PT LDS RZ, [RZ] ;  /* 0x00000000fffff984 */ /* 0x000fe20000000800 */
[----:B------:R1:W-:Y:S01]  /*32e0*/  @!P2 LDGSTS.E.BYPASS.LTC128B.128 [R222+0x1000], desc[UR12][R4.64] ;  /* 0x0100000004deafae */ /* 0x0003e2000b901d4c */
[----:B------:R-:W-:-:S03]  /*32f0*/  IADD3 R8, P2, R8, UR28, RZ ;  /* 0x0000001c08087c10 */ /* 0x000fc6000ff5e0ff */
[----:B------:R1:W-:Y:S01]  /*3300*/  @P0 STS [R222+0x3000], RZ ;  /* 0x003000ffde000388 */ /* 0x0003e20000000800 */
[----:B------:R-:W-:-:S03]  /*3310*/  IADD3.X R3, R12, UR29, R3, P2, !PT ;  /* 0x0000001d0c037c10 */ /* 0x000fc600097fe403 */
[----:B------:R1:W-:Y:S04]  /*3320*/  @P0 STS [R222+0x3004], RZ ;  /* 0x003004ffde000388 */ /* 0x0003e80000000800 */
[----:B------:R1:W-:Y:S04]  /*3330*/  @P0 STS [R222+0x3008], RZ ;  /* 0x003008ffde000388 */ /* 0x0003e80000000800 */
[----:B------:R1:W-:Y:S01]  /*3340*/  @P0 STS [R222+0x300c], RZ ;  /* 0x00300cffde000388 */ /* 0x0003e20000000800 */
[----:B------:R-:W-:Y:S05]  /*3350*/  @P0 BRA `(.L_x_169) ;  /* 0x0000000000180947 */ /* 0x000fea0003800000 */
[----:B-1----:R-:W-:-:S04]  /*3360*/  LEA R4, P0, R8, UR8, 0x1 ;  /* 0x0000000808047c11 */ /* 0x002fc8000f8008ff */
[----:B------:R-:W-:-:S05]  /*3370*/  LEA.HI.X R5, R8, UR9, R3, 0x1, P0 ;  /* 0x0000000908057c11 */ /* 0x000fca00080f0c03 */
[----:B------:R-:W-:Y:S01]  /*3380*/  @!PT LDS RZ, [RZ] ;  /* 0x00000000fffff984 */ /* 0x000fe20000000800 */
[----:B------:R-:W-:Y:S01]  /*3390*/  @!PT LDS RZ, [RZ] ;  /* 0x00000000fffff984 */ /* 0x000fe20000000800 */
[----:B------:R-:W-:Y:S01]  /*33a0*/  @!PT LDS RZ, [RZ] ;  /* 0x00000000fffff984 */ /* 0x000fe20000000800 */
[----:B------:R1:W-:Y:S04]  /*33b0*/  LDGSTS.E.BYPASS.LTC128B.128 [R222+0x3000], desc[UR12][R4.64+0x80] ;  /* 0x0300008004de7fae */ /* 0x0003e8000b901d4c */
.L_x_169:
[----:B------:R-:W-:Y:S05]  /*33c0*/  BSYNC B0 ;  /* 0x0000000000007941 */ /* 0x000fea0003800000 */
.L_x_167:
[----:B------:R-:W5:Y:S01]  /*33d0*/  LDL R26, [R1+0x8] ;  /* 0x00000800011a7983 */ /* 0x000f620000100800 */
[----:B------:R-:W-:Y:S01]  /*33e0*/  UIMAD UR8, UR40, UR6, URZ ;  /* 0x00000006280872a4 */ /* 0x000fe2000f8e023f */
[----:B-1----:R-:W-:Y:S01]  /*33f0*/  IMAD.U32 R4, RZ, RZ, UR6 ;  /* 0x00000006ff047e24 */ /* 0x002fe2000f8e00ff */
[----:B------:R-:W-:Y:S01]  /*3400*/  ULDC.64 UR24, c[0x0][0x260] ;  /* 0x0000980000187ab9 */ /* 0x000fe20000000a00 */
[----:B------:R-:W-:Y:S01]  /*3410*/  BSSY B0, `(.L_x_170) ;  /* 0x000003c000007945 */ /* 0x000fe20003800000 */
[----:B------:R-:W-:Y:S01]  /*3420*/  UIMAD UR9, UR32, UR7, UR8 ;  /* 0x00000007200972a4 */ /* 0x000fe2000f8e0208 */
[----:B------:R-:W-:Y:S01]  /*3430*/  IMAD.WIDE.U32 R4, R4, UR32, R228 ;  /* 0x0000002004047c25 */ /* 0x000fe2000f8e00e4 */
[----:B------:R-:W-:-:S04]  /*3440*/  UIMAD UR8, UR22, -0x80, UR15 ;  /* 0xffffff80160878a4 */ /* 0x000fc8000f8e020f */
[----:B------:R-:W-:Y:S01]  /*3450*/  IMAD.U32 R9, RZ, RZ, UR9 ;  /* 0x00000009ff097e24 */ /* 0x000fe2000f8e00ff */
[----:B------:R-:W-:Y:S02]  /*3460*/  IADD3 R6, P0, R4, UR27, RZ ;  /* 0x0000001b04067c10 */ /* 0x000fe4000ff1e0ff */
[----:B------:R-:W-:-:S13]  /*3470*/  ISETP.GE.AND P5, PT, R2, UR8, PT ;  /* 0x0000000802007c0c */ /* 0x000fda000bfa6270 */
[----:B------:R1:W-:Y:S04]  /*3480*/  @P5 STS.128 [R0+0xc000], RZ ;  /* 0x00c000ff00005388 */ /* 0x0003e80000000c00 */
[----:B------:R1:W-:Y:S01]  /*3490*/  @P5 STS.128 [R0+0x10000], RZ ;  /* 0x010000ff00005388 */ /* 0x0003e20000000c00 */
[C---:B-----5:R-:W-:Y:S01]  /*34a0*/  VIADD R3, R26.reuse, 0x28 ;  /* 0x000000281a037836 */ /* 0x060fe20000000000 */
[----:B------:R-:W-:Y:S01]  /*34b0*/  SHF.R.S32.HI R24, RZ, 0x1f, R26 ;  /* 0x0000001fff187819 */ /* 0x000fe2000001141a */
[C---:B------:R-:W-:Y:S02]  /*34c0*/  VIADD R7, R26.reuse, 0x8 ;  /* 0x000000081a077836 */ /* 0x040fe40000000000 */
[----:B------:R-:W-:Y:S01]  /*34d0*/  VIADD R8, R26, 0x20 ;  /* 0x000000201a087836 */ /* 0x000fe20000000000 */
[----:B------:R-:W-:-:S02]  /*34e0*/  ISETP.GE.AND P2, PT, R3, UR5, PT ;  /* 0x0000000503007c0c */ /* 0x000fc4000bf46270 */
[----:B------:R-:W-:Y:S02]  /*34f0*/  ISETP.GE.AND P4, PT, R7, UR5, PT ;  /* 0x0000000507007c0c */ /* 0x000fe4000bf86270 */
[----:B------:R-:W-:Y:S01]  /*3500*/  ISETP.GE.AND P3, PT, R8, UR5, PT ;  /* 0x0000000508007c0c */ /* 0x000fe2000bf66270 */
[----:B------:R-:W-:Y:S01]  /*3510*/  IMAD.SHL.U32 R8, R26, 0x4, RZ ;  /* 0x000000041a087824 */ /* 0x000fe200078e00ff */
[----:B------:R-:W-:Y:S01]  /*3520*/  IADD3.X R7, R5, UR33, R9, P0, !PT ;  /* 0x0000002105077c10 */ /* 0x000fe200087fe409 */
[----:B------:R-:W-:Y:S01]  /*3530*/  IMAD R5, R17, UR24, RZ ;  /* 0x0000001811057c24 */ /* 0x000fe2000f8e02ff */
[----:B------:R-:W-:Y:S02]  /*3540*/  SHF.R.S32.HI R4, RZ, 0x1f, R3 ;  /* 0x0000001fff047819 */ /* 0x000fe40000011403 */
[----:B------:R-:W-:Y:S01]  /*3550*/  P2R R23, PR, RZ, 0x4 ;  /* 0x00000004ff177803 */ /* 0x000fe20000000000 */
[----:B------:R-:W-:Y:S01]  /*3560*/  IMAD.WIDE.U32 R6, R16, UR24, R6 ;  /* 0x0000001810067c25 */ /* 0x000fe2000f8e0006 */
[----:B------:R-:W-:-:S02]  /*3570*/  P2R R22, PR, RZ, 0x10 ;  /* 0x00000010ff167803 */ /* 0x000fc40000000000 */
[C---:B------:R-:W-:Y:S02]  /*3580*/  @!P2 LEA R20, P0, R3.reuse, UR17, 0x2 ;  /* 0x000000110314ac11 */ /* 0x040fe4000f8010ff */
[----:B------:R-:W-:Y:S02]  /*3590*/  P2R R12, PR, RZ, 0x8 ;  /* 0x00000008ff0c7803 */ /* 0x000fe40000000000 */
[----:B------:R-:W-:Y:S01]  /*35a0*/  @!P2 LEA.HI.X R21, R3, UR16, R4, 0x2, P0 ;  /* 0x000000100315ac11 */ /* 0x000fe200080f1404 */
[----:B------:R-:W-:Y:S01]  /*35b0*/  IMAD R3, R16, UR25, R5 ;  /* 0x0000001910037c24 */ /* 0x000fe2000f8e0205 */
[----:B------:R-:W-:Y:S02]  /*35c0*/  IADD3 R18, P0, R8, UR17, RZ ;  /* 0x0000001108127c10 */ /* 0x000fe4000ff1e0ff */
[----:B------:R-:W-:Y:S01]  /*35d0*/  SHF.L.U64.HI R4, R26, 0x2, R24 ;  /* 0x000000021a047819 */ /* 0x000fe20000010218 */
[----:B------:R-:W-:-:S03]  /*35e0*/  IMAD.IADD R10, R7, 0x1, R3 ;  /* 0x00000001070a7824 */ /* 0x000fc600078e0203 */
[----:B------:R-:W-:Y:S02]  /*35f0*/  IADD3.X R19, R4, UR16, RZ, P0, !PT ;  /* 0x0000001004137c10 */ /* 0x000fe400087fe4ff */
[----:B------:R-:W-:-:S04]  /*3600*/  ISETP.GE.AND P0, PT, R26, UR5, PT ;  /* 0x000000051a007c0c */ /* 0x000fc8000bf06270 */
[----:B------:R-:W-:Y:S01]  /*3610*/  P2R R11, PR, RZ, 0x1 ;  /* 0x00000001ff0b7803 */ /* 0x000fe20000000000 */
[----:B-1----:R-:W-:Y:S08]  /*3620*/  @P5 BRA `(.L_x_171) ;  /* 0x0000000000685947 */ /* 0x002ff00003800000 */
[----:B------:R-:W-:Y:S01]  /*3630*/  ULDC UR5, c[0x0][0x2d0] ;  /* 0x0000b40000057ab9 */ /* 0x000fe20000000800 */
[----:B------:R-:W-:Y:S01]  /*3640*/  MOV R5, R10 ;  /* 0x0000000a00057202 */ /* 0x000fe20000000f00 */
[----:B------:R-:W-:Y:S01]  /*3650*/  IMAD R3, R25, UR6, RZ ;  /* 0x0000000619037c24 */ /* 0x000fe2000f8e02ff */
[----:B------:R-:W-:Y:S01]  /*3660*/  ISETP.GE.AND P0, PT, R228, UR5, PT ;  /* 0x00000005e4007c0c */ /* 0x000fe2000bf06270 */
[----:B------:R-:W-:Y:S02]  /*3670*/  IMAD.MOV.U32 R4, RZ, RZ, R6 ;  /* 0x000000ffff047224 */ /* 0x000fe400078e0006 */
[C---:B------:R-:W-:Y:S02]  /*3680*/  IMAD R3, R2.reuse, UR7, R3 ;  /* 0x0000000702037c24 */ /* 0x040fe4000f8e0203 */
[----:B------:R-:W-:-:S04]  /*3690*/  IMAD.WIDE.U32 R4, R2, UR6, R4 ;  /* 0x0000000602047c25 */ /* 0x000fc8000f8e0004 */
[----:B------:R-:W-:-:S04]  /*36a0*/  IMAD.IADD R3, R5, 0x1, R3 ;  /* 0x0000000105037824 */ /* 0x000fc800078e0203 */
[----:B------:R-:W1:Y:S01]  /*36b0*/  @!P0 LDC.64 R8, c[0x0][0x218] ;  /* 0x00008600ff088b82 */ /* 0x000e620000000a00 */
[----:B------:R1:W-:Y:S02]  /*36c0*/  @P0 STS.128 [R0+0xc000], RZ ;  /* 0x00c000ff00000388 */ /* 0x0003e40000000c00 */
[----:B-1----:R-:W-:-:S04]  /*36d0*/  @!P0 LEA R8, P2, R4, R8, 0x1 ;  /* 0x0000000804088211 */ /* 0x002fc800078408ff */
[----:B------:R-:W-:-:S05]  /*36e0*/  @!P0 LEA.HI.X R9, R4, R9, R3, 0x1, P2 ;  /* 0x0000000904098211 */ /* 0x000fca00010f0c03 */
[----:B------:R-:W-:Y:S01]  /*36f0*/  @!PT LDS RZ, [RZ] ;  /* 0x00000000fffff984 */ /* 0x000fe20000000800 */
[----:B------:R-:W-:Y:S01]  /*3700*/  @!PT LDS RZ, [RZ] ;  /* 0x00000000fffff984 */ /* 0x000fe20000000800 */
[----:B------:R-:W-:Y:S01]  /*3710*/  @!PT LDS RZ, [RZ] ;  /* 0x00000000fffff984 */ /* 0x000fe20000000800 */
[----:B------:R1:W-:Y:S01]  /*3720*/  @!P0 LDGSTS.E.BYPASS.LTC128B.128 [R0+0xc000], desc[UR12][R8.64] ;  /* 0x0c00000008008fae */ /* 0x0003e2000b901d4c */
[----:B------:R-:W-:-:S13]  /*3730*/  ISETP.GE.AND P0, PT, R13, UR5, PT ;  /* 0x000000050d007c0c */ /* 0x000fda000bf06270 */
        /* <DEDUP_REMOVED lines=9> */
.L_x_171:
[----:B------:R-:W-:Y:S05]  /*37d0*/  BSYNC B0 ;  /* 0x0000000000007941 */ /* 0x000fea0003800000 */
.L_x_170:
[----:B------:R-:W-:Y:S01]  /*37e0*/  ISETP.GE.AND P4, PT, R14, UR8, PT ;  /* 0x000000080e007c0c */ /* 0x000fe2000bf86270 */
[----:B------:R-:W-:-:S12]  /*37f0*/  BSSY B0, `(.L_x_172) ;  /* 0x0000020000007945 */ /* 0x000fd80003800000 */
[----:B------:R1:W-:Y:S04]  /*3800*/  @P4 STS.128 [R0+0xd000], RZ ;  /* 0x00d000ff00004388 */ /* 0x0003e80000000c00 */
[----:B------:R1:W-:Y:S01]  /*3810*/  @P4 STS.128 [R0+0x11000], RZ ;  /* 0x011000ff00004388 */ /* 0x0003e20000000c00 */
[----:B------:R-:W-:Y:S05]  /*3820*/  @P4 BRA `(.L_x_173) ;  /* 0x0000000000704947 */ /* 0x000fea0003800000 */
[----:B------:R-:W-:Y:S01]  /*3830*/  IADD3 R3, P0, R2, 0x20, RZ ;  /* 0x0000002002037810 */ /* 0x000fe20007f1e0ff */
[----:B------:R-:W-:Y:S01]  /*3840*/  ULDC UR5, c[0x0][0x2d0] ;  /* 0x0000b40000057ab9 */ /* 0x000fe20000000800 */
[----:B------:R-:W-:-:S03]  /*3850*/  MOV R5, R10 ;  /* 0x0000000a00057202 */ /* 0x000fc60000000f00 */
[----:B------:R-:W-:Y:S01]  /*3860*/  IMAD.X R4, RZ, RZ, R25, P0 ;  /* 0x000000ffff047224 */ /* 0x000fe200000e0619 */
[----:B------:R-:W-:-:S03]  /*3870*/  ISETP.GE.AND P0, PT, R228, UR5, PT ;  /* 0x00000005e4007c0c */ /* 0x000fc6000bf06270 */
[----:B-1----:R-:W-:Y:S02]  /*3880*/  IMAD R8, R4, UR6, RZ ;  /* 0x0000000604087c24 */ /* 0x002fe4000f8e02ff */
[----:B------:R-:W-:-:S04]  /*3890*/  IMAD.MOV.U32 R4, RZ, RZ, R6 ;  /* 0x000000ffff047224 */ /* 0x000fc800078e0006 */
[----:B------:R-:W-:-:S04]  /*38a0*/  IMAD.WIDE.U32 R4, R3, UR6, R4 ;  /* 0x0000000603047c25 */ /* 0x000fc8000f8e0004 */
[----:B------:R-:W1:Y:S01]  /*38b0*/  @!P0 LDC.64 R14, c[0x0][0x218] ;  /* 0x00008600ff0e8b82 */ /* 0x000e620000000a00 */
        /* <DEDUP_REMOVED lines=19> */
.L_x_173:
[----:B------:R-:W-:Y:S05]  /*39f0*/  BSYNC B0 ;  /* 0x0000000000007941 */ /* 0x000fea0003800000 */
.L_x_172:
[----:B------:R-:W-:Y:S01]  /*3a00*/  IADD3 R3, R2, 0x40, RZ ;  /* 0x0000004002037810 */ /* 0x000fe20007ffe0ff */
[----:B------:R-:W-:Y:S03]  /*3a10*/  BSSY B0, `(.L_x_174) ;  /* 0x0000021000007945 */ /* 0x000fe60003800000 */
[----:B------:R-:W-:-:S13]  /*3a20*/  ISETP.GE.AND P3, PT, R3, UR8, PT ;  /* 0x0000000803007c0c */ /* 0x000fda000bf66270 */
        /* <DEDUP_REMOVED lines=31> */
.L_x_175:
[----:B------:R-:W-:Y:S05]  /*3c20*/  BSYNC B0 ;  /* 0x0000000000007941 */ /* 0x000fea0003800000 */
.L_x_174:
        /* <DEDUP_REMOVED lines=10> */
[----:B------:R-:W-:Y:S01]  /*3cd0*/  ISETP.GE.AND P0, PT, R228, UR5, PT ;  /* 0x00000005e4007c0c */ /* 0x000fe2000bf06270 */
[----:B------:R-:W-:-:S04]  /*3ce0*/  IMAD.WIDE.U32 R6, R3, UR6, R6 ;  /* 0x0000000603067c25 */ /* 0x000fc8000f8e0006 */
[----:B------:R-:W-:-:S04]  /*3cf0*/  IMAD R4, R4, UR6, RZ ;  /* 0x0000000604047c24 */ /* 0x000fc8000f8e02ff */
[----:B------:R-:W-:-:S04]  /*3d00*/  IMAD R3, R3, UR7, R4 ;  /* 0x0000000703037c24 */ /* 0x000fc8000f8e0204 */
[----:B-1----:R-:W1:Y:S01]  /*3d10*/  @!P0 LDC.64 R8, c[0x0][0x218] ;  /* 0x00008600ff088b82 */ /* 0x002e620000000a00 */
[----:B------:R-:W-:Y:S01]  /*3d20*/  IMAD.IADD R3, R7, 0x1, R3 ;  /* 0x0000000107037824 */ /* 0x000fe200078e0203 */
        /* <DEDUP_REMOVED lines=17> */
.L_x_177:
[----:B------:R-:W-:Y:S05]  /*3e40*/  BSYNC B0 ;  /* 0x0000000000007941 */ /* 0x000fea0003800000 */
.L_x_176:
[----:B------:R-:W-:Y:S01]  /*3e50*/  UIMAD UR5, UR40, UR20, URZ ;  /* 0x00000014280572a4 */ /* 0x000fe2000f8e023f */
[----:B-1----:R-:W-:Y:S01]  /*3e60*/  MOV R4, UR20 ;  /* 0x0000001400047c02 */ /* 0x002fe20008000f00 */
[----:B------:R1:W-:Y:S01]  /*3e70*/  @P5 STS.128 [R0+0x14000], RZ ;  /* 0x014000ff00005388 */ /* 0x0003e20000000c00 */
[----:B------:R-:W-:Y:S01]  /*3e80*/  ULDC.64 UR6, c[0x0][0x268] ;  /* 0x00009a0000067ab9 */ /* 0x000fe20000000a00 */
[----:B------:R-:W-:Y:S01]  /*3e90*/  UIMAD UR5, UR32, UR21, UR5 ;  /* 0x00000015200572a4 */ /* 0x000fe2000f8e0205 */
[----:B------:R-:W-:Y:S01]  /*3ea0*/  BSSY B0, `(.L_x_178) ;  /* 0x0000025000007945 */ /* 0x000fe20003800000 */
[----:B------:R1:W-:Y:S01]  /*3eb0*/  @P5 STS.128 [R0+0x18000], RZ ;  /* 0x018000ff00005388 */ /* 0x0003e20000000c00 */
[----:B------:R-:W-:-:S03]  /*3ec0*/  IMAD.WIDE.U32 R4, R4, UR32, R228 ;  /* 0x0000002004047c25 */ /* 0x000fc6000f8e00e4 */
[----:B------:R-:W-:Y:S02]  /*3ed0*/  MOV R3, UR5 ;  /* 0x0000000500037c02 */ /* 0x000fe40008000f00 */
[----:B------:R-:W-:-:S04]  /*3ee0*/  IADD3 R6, P0, R4, UR35, RZ ;  /* 0x0000002304067c10 */ /* 0x000fc8000ff1e0ff */
[----:B------:R-:W-:Y:S01]  /*3ef0*/  IADD3.X R7, R5, UR37, R3, P0, !PT ;  /* 0x0000002505077c10 */ /* 0x000fe200087fe403 */
[----:B------:R-:W-:-:S04]  /*3f00*/  IMAD R3, R17, UR6, RZ ;  /* 0x0000000611037c24 */ /* 0x000fc8000f8e02ff */
[C---:B------:R-:W-:Y:S02]  /*3f10*/  IMAD R3, R16.reuse, UR7, R3 ;  /* 0x0000000710037c24 */ /* 0x040fe4000f8e0203 */
[----:B------:R-:W-:-:S05]  /*3f20*/  IMAD.WIDE.U32 R6, R16, UR6, R6 ;  /* 0x0000000610067c25 */ /* 0x000fca000f8e0006 */
[----:B------:R-:W-:Y:S01]  /*3f30*/  IADD3 R10, R7, R3, RZ ;  /* 0x00000003070a7210 */ /* 0x000fe20007ffe0ff */
[----:B-1----:R-:W-:Y:S06]  /*3f40*/  @P5 BRA `(.L_x_179) ;  /* 0x0000000000685947 */ /* 0x002fec0003800000 */
        /* <DEDUP_REMOVED lines=26> */
.L_x_179:
[----:B------:R-:W-:Y:S05]  /*40f0*/  BSYNC B0 ;  /* 0x0000000000007941 */ /* 0x000fea0003800000 */
.L_x_178:
[----:B------:R1:W-:Y:S01]  /*4100*/  @P4 STS.128 [R0+0x15000], RZ ;  /* 0x015000ff00004388 */ /* 0x0003e20000000c00 */
[----:B------:R-:W-:Y:S03]  /*4110*/  BSSY B0, `(.L_x_180) ;  /* 0x000001f000007945 */ /* 0x000fe60003800000 */
        /* <DEDUP_REMOVED lines=30> */
.L_x_181:
[----:B------:R-:W-:Y:S05]  /*4300*/  BSYNC B0 ;  /* 0x0000000000007941 */ /* 0x000fea0003800000 */
.L_x_180:
        /* <DEDUP_REMOVED lines=32> */
.L_x_183:
[----:B------:R-:W-:Y:S05]  /*4510*/  BSYNC B0 ;  /* 0x0000000000007941 */ /* 0x000fea0003800000 */
.L_x_182:
[----:B------:R1:W-:Y:S01]  /*4520*/  @P2 STS.128 [R0+0x17000], RZ ;  /* 0x017000ff00002388 */ /* 0x0003e20000000c00 */
[----:B------:R-:W-:Y:S03]  /*4530*/  BSSY B0, `(.L_x_184) ;  /* 0x000001f000007945 */ /* 0x000fe60003800000 */
[----:B------:R1:W-:Y:S01]  /*4540*/  @P2 STS.128 [R0+0x1b000], RZ ;  /* 0x01b000ff00002388 */ /* 0x0003e20000000c00 */
[----:B------:R-:W-:Y:S05]  /*4550*/  @P2 BRA `(.L_x_185) ;  /* 0x0000000000702947 */ /* 0x000fea0003800000 */
[----:B------:R-:W-:Y:S01]  /*4560*/  ULDC UR5, c[0x0][0x2d0] ;  /* 0x0000b40000057ab9 */ /* 0x000fe20000000800 */
[----:B------:R-:W-:Y:S01]  /*4570*/  IADD3 R2, P0, R2, 0x60, RZ ;  /* 0x0000006002027810 */ /* 0x000fe20007f1e0ff */
[----:B------:R-:W-:Y:S01]  /*4580*/  IMAD.MOV.U32 R4, RZ, RZ, R6 ;  /* 0x000000ffff047224 */ /* 0x000fe200078e0006 */
[----:B------:R-:W-:Y:S02]  /*4590*/  ISETP.GE.AND P2, PT, R228, UR5, PT ;  /* 0x00000005e4007c0c */ /* 0x000fe4000bf46270 */
[----:B------:R-:W-:Y:S01]  /*45a0*/  MOV R5, R10 ;  /* 0x0000000a00057202 */ /* 0x000fe20000000f00 */
[----:B------:R-:W-:-:S04]  /*45b0*/  IMAD.X R3, RZ, RZ, R25, P0 ;  /* 0x000000ffff037224 */ /* 0x000fc800000e0619 */
[----:B------:R-:W-:Y:S02]  /*45c0*/  IMAD R3, R3, UR20, RZ ;  /* 0x0000001403037c24 */ /* 0x000fe4000f8e02ff */
[----:B------:R-:W-:-:S04]  /*45d0*/  IMAD.WIDE.U32 R4, R2, UR20, R4 ;  /* 0x0000001402047c25 */ /* 0x000fc8000f8e0004 */
[----:B-1----:R-:W1:Y:S01]  /*45e0*/  @!P2 LDC.64 R8, c[0x0][0x220] ;  /* 0x00008800ff08ab82 */ /* 0x002e620000000a00 */
[----:B------:R-:W-:Y:S01]  /*45f0*/  IMAD R3, R2, UR21, R3 ;  /* 0x0000001502037c24 */ /* 0x000fe2000f8e0203 */
[----:B------:R1:W-:Y:S03]  /*4600*/  @P2 STS.128 [R0+0x17000], RZ ;  /* 0x017000ff00002388 */ /* 0x0003e60000000c00 */
[----:B------:R-:W-:Y:S01]  /*4610*/  IMAD.IADD R6, R5, 0x1, R3 ;  /* 0x0000000105067824 */ /* 0x000fe200078e0203 */
[----:B-1----:R-:W-:-:S04]  /*4620*/  @!P2 LEA R2, P0, R4, R8, 0x1 ;  /* 0x000000080402a211 */ /* 0x002fc800078008ff */
        /* <DEDUP_REMOVED lines=15> */
.L_x_185:
[----:B------:R-:W-:Y:S05]  /*4720*/  BSYNC B0 ;  /* 0x0000000000007941 */ /* 0x000fea0003800000 */
.L_x_184:
[----:B-1----:R-:W2:Y:S01]  /*4730*/  LDL R3, [R1+0x10] ;  /* 0x0000100001037983 */ /* 0x002ea20000100800 */
[----:B------:R-:W-:Y:S01]  /*4740*/  ISETP.NE.AND P4, PT, R11, RZ, PT ;  /* 0x000000ff0b00720c */ /* 0x000fe20003f85270 */
[----:B------:R-:W-:Y:S01]  /*4750*/  IMAD.MOV.U32 R242, RZ, RZ, 0x7f800000 ;  /* 0x7f800000fff27424 */ /* 0x000fe200078e00ff */
[----:B------:R-:W-:Y:S01]  /*4760*/  ISETP.NE.AND P3, PT, R22, RZ, PT ;  /* 0x000000ff1600720c */ /* 0x000fe20003f65270 */
[----:B------:R-:W0:Y:S01]  /*4770*/  LDGDEPBAR ;  /* 0x00000000000079af */ /* 0x000e220000000000 */
[----:B------:R-:W-:Y:S01]  /*4780*/  ISETP.NE.AND P2, PT, R12, RZ, PT ;  /* 0x000000ff0c00720c */ /* 0x000fe20003f45270 */
[----:B------:R-:W-:Y:S01]  /*4790*/  IMAD.MOV.U32 R243, RZ, RZ, 0x7f800000 ;  /* 0x7f800000fff37424 */ /* 0x000fe200078e00ff */
[----:B------:R-:W-:Y:S01]  /*47a0*/  ISETP.NE.AND P0, PT, R23, RZ, PT ;  /* 0x000000ff1700720c */ /* 0x000fe20003f05270 */
[----:B------:R-:W-:Y:S01]  /*47b0*/  IMAD.MOV.U32 R240, RZ, RZ, 0x7f800000 ;  /* 0x7f800000fff07424 */ /* 0x000fe200078e00ff */
[----:B------:R-:W-:Y:S01]  /*47c0*/  ULDC UR21, c[0x0][0x2d0] ;  /* 0x0000b40000157ab9 */ /* 0x000fe20000000800 */
[----:B------:R-:W-:Y:S01]  /*47d0*/  IMAD.MOV.U32 R241, RZ, RZ, 0x7f800000 ;  /* 0x7f800000fff17424 */ /* 0x000fe200078e00ff */
[----:B------:R-:W-:Y:S01]  /*47e0*/  ULDC UR25, c[0x0][0x2dc] ;  /* 0x0000b70000197ab9 */ /* 0x000fe20000000800 */
[----:B------:R-:W-:-:S02]  /*47f0*/  VIADD R2, R26, 0x1 ;  /* 0x000000011a027836 */ /* 0x000fc40000000000 */
[----:B--234-:R-:W-:Y:S01]  /*4800*/  IMAD.U32 R0, RZ, RZ, UR34 ;  /* 0x00000022ff007e24 */ /* 0x01cfe2000f8e00ff */
[----:B------:R1:W5:Y:S01]  /*4810*/  @!P4 LDG.E R242, desc[UR12][R18.64] ;  /* 0x0000000c12f2c981 */ /* 0x000362000c1e1900 */
[----:B------:R-:W-:Y:S02]  /*4820*/  IMAD.MOV.U32 R217, RZ, RZ, 0x20 ;  /* 0x00000020ffd97424 */ /* 0x000fe400078e00ff */
[----:B------:R-:W-:Y:S01]  /*4830*/  IMAD.MOV.U32 R211, RZ, RZ, 0x40 ;  /* 0x00000040ffd37424 */ /* 0x000fe200078e00ff */
[----:B------:R1:W5:Y:S01]  /*4840*/  @!P3 LDG.E R243, desc[UR12][R18.64+0x20] ;  /* 0x0000200c12f3b981 */ /* 0x000362000c1e1900 */
[----:B------:R-:W-:Y:S01]  /*4850*/  IADD3 R249, R2, UR15, -R0 ;  /* 0x0000000f02f97c10 */ /* 0x000fe2000fffe800 */
[----:B------:R-:W-:Y:S01]  /*4860*/  VIADD R2, R219, 0x2000 ;  /* 0x00002000db027836 */ /* 0x000fe20000000000 */
[----:B------:R-:W-:Y:S01]  /*4870*/  UIADD3 UR20, UR34, 0x80, UR32 ;  /* 0x0000008022147890 */ /* 0x000fe2000fffe020 */
[----:B------:R1:W5:Y:S01]  /*4880*/  @!P2 LDG.E R240, desc[UR12][R18.64+0x80] ;  /* 0x0000800c12f0a981 */ /* 0x000362000c1e1900 */
[----:B------:R-:W-:Y:S01]  /*4890*/  VIADD R0, R26, 0xffffffc0 ;  /* 0xffffffc01a007836 */ /* 0x000fe20000000000 */
[----:B------:R-:W-:Y:S01]  /*48a0*/  CS2R R158, SRZ ;  /* 0x00000000009e7805 */ /* 0x000fe2000001ff00 */
[----:B------:R-:W-:Y:S01]  /*48b0*/  IMAD.MOV.U32 R227, RZ, RZ, R222 ;  /* 0x000000ffffe37224 */ /* 0x000fe200078e00de */
[----:B------:R1:W5:Y:S01]  /*48c0*/  @!P0 LDG.E R241, desc[UR12][R20.64] ;  /* 0x0000000c14f18981 */ /* 0x000362000c1e1900 */
[----:B------:R-:W-:Y:S01]  /*48d0*/  SEL R210, R2, R219, !P1 ;  /* 0x000000db02d27207 */ /* 0x000fe20004800000 */
[----:B------:R-:W-:Y:S01]  /*48e0*/  IMAD.SHL.U32 R248, R26, 0x4, RZ ;  /* 0x000000041af87824 */ /* 0x000fe200078e00ff */
[----:B------:R-:W-:-:S02]  /*48f0*/  SHF.R.S32.HI R2, RZ, 0x1f, R0 ;  /* 0x0000001fff027819 */ /* 0x000fc40000011400 */
[----:B------:R-:W-:Y:S02]  /*4900*/  CS2R R156, SRZ ;  /* 0x00000000009c7805 */ /* 0x000fe4000001ff00 */
[----:B------:R-:W-:Y:S02]  /*4910*/  CS2R R162, SRZ ;  /* 0x0000000000a27805 */ /* 0x000fe4000001ff00 */
[----:B------:R-:W-:Y:S02]  /*4920*/  CS2R R160, SRZ ;  /* 0x0000000000a07805 */ /* 0x000fe4000001ff00 */
[----:B------:R-:W-:Y:S02]  /*4930*/  CS2R R154, SRZ ;  /* 0x00000000009a7805 */ /* 0x000fe4000001ff00 */
[----:B------:R-:W-:Y:S02]  /*4940*/  CS2R R152, SRZ ;  /* 0x0000000000987805 */ /* 0x000fe4000001ff00 */
[----:B------:R-:W-:-:S02]  /*4950*/  CS2R R150, SRZ ;  /* 0x0000000000967805 */ /* 0x000fc4000001ff00 */
        /* <DEDUP_REMOVED lines=57> */
[----:B------:R-:W-:Y:S01]  /*4cf0*/  SHF.L.U64.HI R247, R26, 0x2, R24 ;  /* 0x000000021af77819 */ /* 0x000fe20000010218 */
[C---:B------:R-:W-:Y:S01]  /*4d00*/  IMAD.SHL.U32 R245, R0.reuse, 0x4, RZ ;  /* 0x0000000400f57824 */ /* 0x040fe200078e00ff */
[----:B------:R-:W-:Y:S01]  /*4d10*/  SHF.L.U64.HI R246, R0, 0x2, R2 ;  /* 0x0000000200f67819 */ /* 0x000fe20000010202 */
[----:B------:R-:W-:Y:S01]  /*4d20*/  UIADD3 UR20, UR20, -UR15, URZ ;  /* 0x8000000f14147290 */ /* 0x000fe2000fffe03f */
[----:B------:R-:W-:Y:S01]  /*4d30*/  LEA R210, R210, UR4, 0x1 ;  /* 0x00000004d2d27c11 */ /* 0x000fe2000f8e08ff */
[----:B------:R-:W-:Y:S01]  /*4d40*/  ULDC UR24, c[0x0][0x270] ;  /* 0x00009c0000187ab9 */ /* 0x000fe20000000800 */
[----:B------:R-:W-:Y:S01]  /*4d50*/  ULDC UR14, c[0x0][0x2ec] ;  /* 0x0000bb00000e7ab9 */ /* 0x000fe20000000800 */
[----:B------:R-:W-:-:S02]  /*4d60*/  LOP3.LUT P0, RZ, R3, 0x2, RZ, 0xc0, !PT ;  /* 0x0000000203ff7812 */ /* 0x000fc4000780c0ff */
[C---:B------:R-:W-:Y:S02]  /*4d70*/  LOP3.LUT P3, RZ, R3.reuse, 0x4, RZ, 0xc0, !PT ;  /* 0x0000000403ff7812 */ /* 0x040fe4000786c0ff */
[----:B------:R-:W-:Y:S01]  /*4d80*/  LOP3.LUT P2, RZ, R3, 0x4, RZ, 0xc0, !PT ;  /* 0x0000000403ff7812 */ /* 0x000fe2000784c0ff */
[----:B------:R-:W-:Y:S01]  /*4d90*/  VIADD R3, R218, 0x2000 ;  /* 0x00002000da037836 */ /* 0x000fe20000000000 */
[----:B------:R-:W-:Y:S02]  /*4da0*/  SEL R217, R217, 0xffffffe0, !P0 ;  /* 0xffffffe0d9d97807 */ /* 0x000fe40004000000 */
[----:B------:R-:W-:Y:S02]  /*4db0*/  SEL R211, R211, 0xffffffc0, !P3 ;  /* 0xffffffc0d3d37807 */ /* 0x000fe40005800000 */
[----:B------:R-:W-:-:S04]  /*4dc0*/  SEL R3, R3, R218, !P1 ;  /* 0x000000da03037207 */ /* 0x000fc80004800000 */
[----:B-1----:R-:W-:-:S07]  /*4dd0*/  LEA R212, R3, UR4, 0x1 ;  /* 0x0000000403d47c11 */ /* 0x002fce000f8e08ff */
.L_x_188:
[----:B------:R-:W0:Y:S01]  /*4de0*/  LDGDEPBAR ;  /* 0x00000000000079af */ /* 0x000e220000000000 */
[C---:B------:R-:W-:Y:S01]  /*4df0*/  IMAD.IADD R0, R212.reuse, 0x1, R217 ;  /* 0x00000001d4007824 */ /* 0x040fe200078e02d9 */
[----:B------:R-:W-:Y:S01]  /*4e00*/  USHF.L.U32 UR6, UR11, 0x6, URZ ;  /* 0x000000060b067899 */ /* 0x000fe2000800063f */
[--C-:B------:R-:W-:Y:S01]  /*4e10*/  IMAD.IADD R3, R212, 0x1, R211.reuse ;  /* 0x00000001d4037824 */ /* 0x100fe200078e02d3 */
[----:B------:R-:W-:Y:S01]  /*4e20*/  USHF.L.U32 UR5, UR22, 0x7, URZ ;  /* 0x0000000716057899 */ /* 0x000fe2000800063f */
[----:B------:R-:W-:Y:S01]  /*4e30*/  IMAD.IADD R2, R0, 0x1, R211 ;  /* 0x0000000100027824 */ /* 0x000fe200078e02d3 */
[----:B------:R-:W-:Y:S01]  /*4e40*/  UISETP.GE.AND UP0, UPT, UR6, UR20, UPT ;  /* 0x000000140600728c */ /* 0x000fe2000bf06270 */
[----:B-----5:R-:W-:Y:S01]  /*4e50*/  FSETP.NEU.FTZ.AND P1, PT, R242, -INF , PT ;  /* 0xff800000f200780b */ /* 0x020fe20003f3d000 */
[----:B------:R-:W-:Y:S01]  /*4e60*/  UIADD3 UR5, UR5, 0x80, URZ ;  /* 0x0000008005057890 */ /* 0x000fe2000fffe03f */
[----:B------:R-:W-:Y:S01]  /*4e70*/  IMAD.MOV.U32 R234, RZ, RZ, 0x8 ;  /* 0x00000008ffea7424 */ /* 0x000fe200078e00ff */
[----:B------:R-:W-:Y:S02]  /*4e80*/  UISETP.GT.AND UP3, UPT, UR11, UR23, UPT ;  /* 0x000000170b00728c */ /* 0x000fe4000bf64270 */
[----:B------:R-:W-:Y:S06]  /*4e90*/  UISETP.LT.AND UP0, UPT, UR5, UR15, UP0 ;  /* 0x0000000f0500728c */ /* 0x000fec0008701270 */
[----:B------:R-:W-:Y:S01]  /*4ea0*/  PLOP3.LUT P0, PT, PT, PT, UP0, 0x80, 0x0 ;  /* 0x000000000000781c */ /* 0x000fe20003f0f008 */
[----:B------:R-:W-:Y:S04]  /*4eb0*/  DEPBAR.LE SB0, 0x0 ;  /* 0x000080000000791a */ /* 0x000fe80000000000 */
[----:B------:R-:W-:Y:S06]  /*4ec0*/  BAR.SYNC.DEFER_BLOCKING 0x0 ;  /* 0x0000000000007b1d */ /* 0x000fec0000010000 */
[----:B------:R-:W-:Y:S06]  /*4ed0*/  LDSM.16.M88.4 R32, [R212] ;  /* 0x00000000d420783b */ /* 0x000fec0000000200 */
[----:B------:R-:W1:Y:S06]  /*4ee0*/  LDSM.16.M88.4 R16, [R214+UR4+0xc000] ;  /* 0x00c00004d610783b */ /* 0x000e6c0008000200 */
[----:B------:R-:W2:Y:S06]  /*4ef0*/  LDSM.16.M88.4 R28, [R212+0x1000] ;  /* 0x00100000d41c783b */ /* 0x000eac0000000200 */
[----:B------:R-:W3:Y:S06]  /*4f00*/  LDSM.16.M88.4 R164, [R214+UR4+0xc800] ;  /* 0x00c80004d6a4783b */ /* 0x000eec0008000200 */
[----:B------:R-:W-:Y:S06]  /*4f10*/  LDSM.16.M88.4 R168, [R0] ;  /* 0x0000000000a8783b */ /* 0x000fec0000000200 */
[----:B------:R-:W4:Y:S06]  /*4f20*/  LDSM.16.M88.4 R172, [R213] ;  /* 0x00000000d5ac783b */ /* 0x000f2c0000000200 */
[----:B------:R-:W4:Y:S06]  /*4f30*/  LDSM.16.M88.4 R176, [R0+0x1000] ;  /* 0x0010000000b0783b */ /* 0x000f2c0000000200 */
[----:B------:R-:W4:Y:S01]  /*4f40*/  LDSM.16.M88.4 R180, [R213+0x800] ;  /* 0x00080000d5b4783b */ /* 0x000f220000000200 */
[-C--:B-1----:R-:W-:Y:S05]  /*4f50*/  HMMA.16816.F32.BF16 R4, R32, R16.reuse, RZ ;  /* 0x000000102004723c */ /* 0x082fea00000418ff */
[----:B------:R-:W-:Y:S01]  /*4f60*/  LDSM.16.M88.4 R184, [R3] ;  /* 0x0000000003b8783b */ /* 0x000fe20000000200 */
[C---:B--2---:R-:W-:Y:S05]  /*4f70*/  HMMA.16816.F32.BF16 R8, R28.reuse, R16, RZ ;  /* 0x000000101c08723c */ /* 0x044fea00000418ff */
[----:B------:R-:W1:Y:S01]  /*4f80*/  LDSM.16.M88.4 R188, [R216] ;  /* 0x00000000d8bc783b */ /* 0x000e620000000200 */
[-C--:B------:R-:W-:Y:S05]  /*4f90*/  HMMA.16816.F32.BF16 R12, R28, R18.reuse, RZ ;  /* 0x000000121c0c723c */ /* 0x080fea00000418ff */
[----:B------:R-:W2:Y:S01]  /*4fa0*/  LDSM.16.M88.4 R192, [R3+0x1000] ;  /* 0x0010000003c0783b */ /* 0x000ea20000000200 */
[C---:B------:R-:W-:Y:S05]  /*4fb0*/  HMMA.16816.F32.BF16 R16, R32.reuse, R18, RZ ;  /* 0x000000122010723c */ /* 0x040fea00000418ff */
[----:B------:R-:W2:Y:S01]  /*4fc0*/  LDSM.16.M88.4 R196, [R216+0x800] ;  /* 0x00080000d8c4783b */ /* 0x000ea20000000200 */
[-C--:B---3--:R-:W-:Y:S05]  /*4fd0*/  HMMA.16816.F32.BF16 R20, R32, R164.reuse, RZ ;  /* 0x000000a42014723c */ /* 0x088fea00000418ff */
[----:B------:R-:W-:Y:S01]  /*4fe0*/  LDSM.16.M88.4 R200, [R2+0x1000] ;  /* 0x0010000002c8783b */ /* 0x000fe20000000200 */
[C---:B------:R-:W-:Y:S05]  /*4ff0*/  HMMA.16816.F32.BF16 R24, R28.reuse, R164, RZ ;  /* 0x000000a41c18723c */ /* 0x040fea00000418ff */
[----:B------:R-:W-:Y:S01]  /*5000*/  LDSM.16.M88.4 R204, [R215+0x800] ;  /* 0x00080000d7cc783b */ /* 0x000fe20000000200 */
[-C--:B------:R-:W-:Y:S06]  /*5010*/  HMMA.16816.F32.BF16 R28, R28, R166.reuse, RZ ;  /* 0x000000a61c1c723c */ /* 0x080fec00000418ff */
[----:B------:R-:W-:Y:S01]  /*5020*/  HMMA.16816.F32.BF16 R32, R32, R166, RZ ;  /* 0x000000a62020723c */ /* 0x000fe200000418ff */
[----:B------:R-:W-:Y:S05]  /*5030*/  LDSM.16.M88.4 R164, [R2] ;  /* 0x0000000002a4783b */ /* 0x000fea0000000200 */
[-C--:B----4-:R-:W-:Y:S06]  /*5040*/  HMMA.16816.F32.BF16 R4, R168, R172.reuse, R4 ;  /* 0x000000aca804723c */ /* 0x090fec0000041804 */
[C---:B------:R-:W-:Y:S06]  /*5050*/  HMMA.16816.F32.BF16 R8, R176.reuse, R172, R8 ;  /* 0x000000acb008723c */ /* 0x040fec0000041808 */
[-C--:B------:R-:W-:Y:S06]  /*5060*/  HMMA.16816.F32.BF16 R12, R176, R174.reuse, R12 ;  /* 0x000000aeb00c723c */ /* 0x080fec000004180c */
[C---:B------:R-:W-:Y:S01]  /*5070*/  HMMA.16816.F32.BF16 R16, R168.reuse, R174, R16 ;  /* 0x000000aea810723c */ /* 0x040fe20000041810 */
[----:B------:R-:W3:Y:S05]  /*5080*/  LDSM.16.M88.4 R172, [R215] ;  /* 0x00000000d7ac783b */ /* 0x000eea0000000200 */
[-C--:B------:R-:W-:Y:S06]  /*5090*/  HMMA.16816.F32.BF16 R20, R168, R180.reuse, R20 ;  /* 0x000000b4a814723c */ /* 0x080fec0000041814 */
[C---:B------:R-:W-:Y:S06]  /*50a0*/  HMMA.16816.F32.BF16 R24, R176.reuse, R180, R24 ;  /* 0x000000b4b018723c */ /* 0x040fec0000041818 */
[-C--:B------:R-:W-:Y:S01]  /*50b0*/  HMMA.16816.F32.BF16 R28, R176, R182.reuse, R28 ;  /* 0x000000b6b01c723c */ /* 0x080fe2000004181c */
[----:B------:R-:W-:Y:S05]  /*50c0*/  LDSM.16.M88.4 R176, [R214+UR4+0x10000] ;  /* 0x01000004d6b0783b */ /* 0x000fea0008000200 */
[----:B------:R-:W-:Y:S01]  /*50d0*/  HMMA.16816.F32.BF16 R32, R168, R182, R32 ;  /* 0x000000b6a820723c */ /* 0x000fe20000041820 */
[----:B------:R-:W4:Y:S05]  /*50e0*/  LDSM.16.M88.4 R168, [R212+0x2000] ;  /* 0x00200000d4a8783b */ /* 0x000f2a0000000200 */
[-C--:B-1----:R-:W-:Y:S01]  /*50f0*/  HMMA.16816.F32.BF16 R4, R184, R188.reuse, R4 ;  /* 0x000000bcb804723c */ /* 0x082fe20000041804 */
[----:B------:R-:W1:Y:S05]  /*5100*/  LDSM.16.M88.4 R180, [R212+0x3000] ;  /* 0x00300000d4b4783b */ /* 0x000e6a0000000200 */
[C---:B--2---:R-:W-:Y:S06]  /*5110*/  HMMA.16816.F32.BF16 R8, R192.reuse, R188, R8 ;  /* 0x000000bcc008723c */ /* 0x044fec0000041808 */
[-C--:B------:R-:W-:Y:S06]  /*5120*/  HMMA.16816.F32.BF16 R12, R192, R190.reuse, R12 ;  /* 0x000000bec00c723c */ /* 0x080fec000004180c */
[C---:B------:R-:W-:Y:S01]  /*5130*/  HMMA.16816.F32.BF16 R16, R184.reuse, R190, R16 ;  /* 0x000000beb810723c */ /* 0x040fe20000041810 */
[----:B------:R-:W2:Y:S05]  /*5140*/  LDSM.16.M88.4 R188, [R214+UR4+0x10800] ;  /* 0x01080004d6bc783b */ /* 0x000eaa0008000200 */
[-C--:B------:R-:W-:Y:S06]  /*5150*/  HMMA.16816.F32.BF16 R20, R184, R196.reuse, R20 ;  /* 0x000000c4b814723c */ /* 0x080fec0000041814 */
[C---:B------:R-:W-:Y:S06]  /*5160*/  HMMA.16816.F32.BF16 R24, R192.reuse, R196, R24 ;  /* 0x000000c4c018723c */ /* 0x040fec0000041818 */
[-C--:B------:R-:W-:Y:S01]  /*5170*/  HMMA.16816.F32.BF16 R28, R192, R198.reuse, R28 ;  /* 0x000000c6c01c723c */ /* 0x080fe2000004181c */
[----:B------:R-:W-:Y:S05]  /*5180*/  LDSM.16.M88.4 R192, [R0+0x3000] ;  /* 0x0030000000c0783b */ /* 0x000fea0000000200 */
[----:B------:R-:W-:Y:S01]  /*5190*/  HMMA.16816.F32.BF16 R32, R184, R198, R32 ;  /* 0x000000c6b820723c */ /* 0x000fe20000041820 */
[----:B------:R-:W-:Y:S05]  /*51a0*/  LDSM.16.M88.4 R184, [R213+0x4000] ;  /* 0x00400000d5b8783b */ /* 0x000fea0000000200 */
[-C--:B---3--:R-:W-:Y:S01]  /*51b0*/  HMMA.16816.F32.BF16 R4, R164, R172.reuse, R4 ;  /* 0x000000aca404723c */ /* 0x088fe20000041804 */
[----:B------:R-:W-:Y:S05]  /*51c0*/  LDSM.16.M88.4 R196, [R213+0x4800] ;  /* 0x00480000d5c4783b */ /* 0x000fea0000000200 */
[C---:B------:R-:W-:Y:S06]  /*51d0*/  HMMA.16816.F32.BF16 R8, R200.reuse, R172, R8 ;  /* 0x000000acc808723c */ /* 0x040fec0000041808 */
[-C--:B------:R-:W-:Y:S06]  /*51e0*/  HMMA.16816.F32.BF16 R12, R200, R174.reuse, R12 ;  /* 0x000000aec80c723c */ /* 0x080fec000004180c */
[C---:B------:R-:W-:Y:S01]  /*51f0*/  HMMA.16816.F32.BF16 R16, R164.reuse, R174, R16 ;  /* 0x000000aea410723c */ /* 0x040fe20000041810 */
[----:B------:R3:W2:Y:S05]  /*5200*/  LDSM.16.M88.4 R172, [R0+0x2000] ;  /* 0x0020000000ac783b */ /* 0x0006aa0000000200 */
[-C--:B------:R-:W-:Y:S06]  /*5210*/  HMMA.16816.F32.BF16 R20, R164, R204.reuse, R20 ;  /* 0x000000cca414723c */ /* 0x080fec0000041814 */
[C---:B------:R-:W-:Y:S06]  /*5220*/  HMMA.16816.F32.BF16 R24, R200.reuse, R204, R24 ;  /* 0x000000ccc818723c */ /* 0x040fec0000041818 */
[-C--:B------:R-:W-:Y:S01]  /*5230*/  HMMA.16816.F32.BF16 R28, R200, R206.reuse, R28 ;  /* 0x000000cec81c723c */ /* 0x080fe2000004181c */
[----:B------:R-:W-:Y:S05]  /*5240*/  LDSM.16.M88.4 R200, [R3+0x3000] ;  /* 0x0030000003c8783b */ /* 0x000fea0000000200 */
[----:B------:R-:W-:Y:S01]  /*5250*/  HMMA.16816.F32.BF16 R32, R164, R206, R32 ;  /* 0x000000cea420723c */ /* 0x000fe20000041820 */
[----:B------:R2:W-:Y:S01]  /*5260*/  LDSM.16.M88.4 R164, [R3+0x2000] ;  /* 0x0020000003a4783b */ /* 0x0005e20000000200 */
[----:B---3--:R-:W-:Y:S04]  /*5270*/  IMAD.U32 R0, RZ, RZ, UR22 ;  /* 0x00000016ff007e24 */ /* 0x008fe8000f8e00ff */
[-C--:B----4-:R-:W-:Y:S01]  /*5280*/  HMMA.16816.F32.BF16 R4, R168, R176.reuse, R4 ;  /* 0x000000b0a804723c */ /* 0x090fe20000041804 */
[----:B------:R-:W-:Y:S04]  /*5290*/  LDSM.16.M88.4 R204, [R216+0x4800] ;  /* 0x00480000d8cc783b */ /* 0x000fe80000000200 */
[----:B------:R-:W-:Y:S01]  /*52a0*/  @!P0 IMAD R0, R0, 0x80, R252 ;  /* 0x0000008000008824 */ /* 0x000fe200078e02fc */
[C---:B-1----:R-:W-:Y:S06]  /*52b0*/  HMMA.16816.F32.BF16 R8, R180.reuse, R176, R8 ;  /* 0x000000b0b408723c */ /* 0x042fec0000041808 */
[-C--:B------:R-:W-:Y:S06]  /*52c0*/  HMMA.16816.F32.BF16 R12, R180, R178.reuse, R12 ;  /* 0x000000b2b40c723c */ /* 0x080fec000004180c */
[C---:B------:R-:W-:Y:S01]  /*52d0*/  HMMA.16816.F32.BF16 R16, R168.reuse, R178, R16 ;  /* 0x000000b2a810723c */ /* 0x040fe20000041810 */
[----:B------:R-:W1:Y:S04]  /*52e0*/  LDSM.16.M88.4 R176, [R216+0x4000] ;  /* 0x00400000d8b0783b */ /* 0x000e680000000200 */
[----:B--2---:R-:W-:Y:S01]  /*52f0*/  @!P0 VIADD R3, R249, UR6 ;  /* 0x00000006f9038c36 */ /* 0x004fe20008000000 */
[-C--:B------:R-:W-:Y:S06]  /*5300*/  HMMA.16816.F32.BF16 R20, R168, R188.reuse, R20 ;  /* 0x000000bca814723c */ /* 0x080fec0000041814 */
[C---:B------:R-:W-:Y:S06]  /*5310*/  HMMA.16816.F32.BF16 R24, R180.reuse, R188, R24 ;  /* 0x000000bcb418723c */ /* 0x040fec0000041818 */
[-C--:B------:R-:W-:Y:S01]  /*5320*/  HMMA.16816.F32.BF16 R28, R180, R190.reuse, R28 ;  /* 0x000000beb41c723c */ /* 0x080fe2000004181c */
[----:B------:R-:W-:Y:S05]  /*5330*/  LDSM.16.M88.4 R180, [R215+0x4000] ;  /* 0x00400000d7b4783b */ /* 0x000fea0000000200 */
[----:B------:R-:W-:Y:S01]  /*5340*/  HMMA.16816.F32.BF16 R32, R168, R190, R32 ;  /* 0x000000bea820723c */ /* 0x000fe20000041820 */
[----:B------:R-:W2:Y:S05]  /*5350*/  LDSM.16.M88.4 R168, [R2+0x2000] ;  /* 0x0020000002a8783b */ /* 0x000eaa0000000200 */
[-C--:B------:R-:W-:Y:S06]  /*5360*/  HMMA.16816.F32.BF16 R4, R172, R184.reuse, R4 ;  /* 0x000000b8ac04723c */ /* 0x080fec0000041804 */
[C---:B------:R-:W-:Y:S06]  /*5370*/  HMMA.16816.F32.BF16 R8, R192.reuse, R184, R8 ;  /* 0x000000b8c008723c */ /* 0x040fec0000041808 */
[-C--:B------:R-:W-:Y:S06]  /*5380*/  HMMA.16816.F32.BF16 R12, R192, R186.reuse, R12 ;  /* 0x000000bac00c723c */ /* 0x080fec000004180c */
[C---:B------:R-:W-:Y:S06]  /*5390*/  HMMA.16816.F32.BF16 R16, R172.reuse, R186, R16 ;  /* 0x000000baac10723c */ /* 0x040fec0000041810 */
[-C--:B------:R-:W-:Y:S06]  /*53a0*/  HMMA.16816.F32.BF16 R20, R172, R196.reuse, R20 ;  /* 0x000000c4ac14723c */ /* 0x080fec0000041814 */
[C---:B------:R-:W-:Y:S06]  /*53b0*/  HMMA.16816.F32.BF16 R24, R192.reuse, R196, R24 ;  /* 0x000000c4c018723c */ /* 0x040fec0000041818 */
[-C--:B------:R-:W-:Y:S06]  /*53c0*/  HMMA.16816.F32.BF16 R28, R192, R198.reuse, R28 ;  /* 0x000000c6c01c723c */ /* 0x080fec000004181c */
[----:B------:R-:W-:Y:S01]  /*53d0*/  HMMA.16816.F32.BF16 R32, R172, R198, R32 ;  /* 0x000000c6ac20723c */ /* 0x000fe20000041820 */
[----:B------:R3:W4:Y:S05]  /*53e0*/  LDSM.16.M88.4 R172, [R2+0x3000] ;  /* 0x0030000002ac783b */ /* 0x00072a0000000200 */
[-C--:B-1----:R-:W-:Y:S06]  /*53f0*/  HMMA.16816.F32.BF16 R4, R164, R176.reuse, R4 ;  /* 0x000000b0a404723c */ /* 0x082fec0000041804 */
[C---:B------:R-:W-:Y:S06]  /*5400*/  HMMA.16816.F32.BF16 R8, R200.reuse, R176, R8 ;  /* 0x000000b0c808723c */ /* 0x040fec0000041808 */
[-C--:B------:R-:W-:Y:S05]  /*5410*/  HMMA.16816.F32.BF16 R12, R200, R178.reuse, R12 ;  /* 0x000000b2c80c723c */ /* 0x080fea000004180c */
[----:B------:R-:W-:Y:S01]  /*5420*/  @!P0 VIMNMX R177, R3, UR15, PT ;  /* 0x0000000f03b18c48 */ /* 0x000fe2000bfe0100 */
[C---:B------:R-:W-:Y:S04]  /*5430*/  HMMA.16816.F32.BF16 R16, R164.reuse, R178, R16 ;  /* 0x000000b2a410723c */ /* 0x040fe80000041810 */
[----:B------:R-:W-:Y:S01]  /*5440*/  @!P0 ISETP.GE.AND P3, PT, R0, R177, PT ;  /* 0x000000b10000820c */ /* 0x000fe20003f66270 */
[----:B------:R-:W-:Y:S01]  /*5450*/  FMUL.FTZ R176, R242, 1.4426950216293334961 ;  /* 0x3fb8aa3bf2b07820 */ /* 0x000fe20000410000 */
[-C--:B------:R-:W-:Y:S05]  /*5460*/  HMMA.16816.F32.BF16 R20, R164, R204.reuse, R20 ;  /* 0x000000cca414723c */ /* 0x080fea0000041814 */
[----:B------:R-:W-:Y:S01]  /*5470*/  @!P0 VIADD R178, R0, 0x1 ;  /* 0x0000000100b28836 */ /* 0x000fe20000000000 */
[C---:B------:R-:W-:Y:S05]  /*5480*/  HMMA.16816.F32.BF16 R24, R200.reuse, R204, R24 ;  /* 0x000000ccc818723c */ /* 0x040fea0000041818 */
[----:B------:R-:W-:Y:S01]  /*5490*/  FSEL R176, R176, RZ, P1 ;  /* 0x000000ffb0b07208 */ /* 0x000fe20000800000 */
[-C--:B------:R-:W-:Y:S03]  /*54a0*/  HMMA.16816.F32.BF16 R28, R200, R206.reuse, R28 ;  /* 0x000000cec81c723c */ /* 0x080fe6000004181c */
[----:B------:R-:W-:Y:S02]  /*54b0*/  FSETP.NEU.FTZ.AND P1, PT, R243, -INF , PT ;  /* 0xff800000f300780b */ /* 0x000fe40003f3d000 */
[----:B---3--:R-:W-:Y:S01]  /*54c0*/  FMUL.FTZ R2, R241, 1.4426950216293334961 ;  /* 0x3fb8aa3bf1027820 */ /* 0x008fe20000410000 */
[----:B------:R-:W-:Y:S06]  /*54d0*/  HMMA.16816.F32.BF16 R32, R164, R206, R32 ;  /* 0x000000cea420723c */ /* 0x000fec0000041820 */
[-C--:B--2---:R-:W-:Y:S05]  /*54e0*/  HMMA.16816.F32.BF16 R4, R168, R180.reuse, R4 ;  /* 0x000000b4a804723c */ /* 0x084fea0000041804 */
[----:B------:R-:W-:Y:S01]  /*54f0*/  FMUL.FTZ R166, R243, 1.4426950216293334961 ;  /* 0x3fb8aa3bf3a67820 */ /* 0x000fe20000410000 */
[C---:B----4-:R-:W-:Y:S05]  /*5500*/  HMMA.16816.F32.BF16 R8, R172.reuse, R180, R8 ;  /* 0x000000b4ac08723c */ /* 0x050fea0000041808 */
[----:B------:R-:W-:Y:S01]  /*5510*/  @!P0 VIADDMNMX R167, R3, R234, UR15, PT ;  /* 0x0000000f03a78e46 */ /* 0x000fe2000b8001ea */
[-C--:B------:R-:W-:Y:S01]  /*5520*/  HMMA.16816.F32.BF16 R12, R172, R182.reuse, R12 ;  /* 0x000000b6ac0c723c */ /* 0x080fe2000004180c */
[----:B------:R-:W-:Y:S04]  /*5530*/  IMAD.MOV.U32 R234, RZ, RZ, 0x20 ;  /* 0x00000020ffea7424 */ /* 0x000fe800078e00ff */
[----:B------:R-:W-:Y:S01]  /*5540*/  FSEL R166, R166, RZ, P1 ;  /* 0x000000ffa6a67208 */ /* 0x000fe20000800000 */
[C---:B------:R-:W-:Y:S04]  /*5550*/  HMMA.16816.F32.BF16 R16, R168.reuse, R182, R16 ;  /* 0x000000b6a810723c */ /* 0x040fe80000041810 */
[----:B------:R-:W-:Y:S01]  /*5560*/  @!P0 ISETP.GE.AND P1, PT, R178, R167, PT ;  /* 0x000000a7b200820c */ /* 0x000fe20003f26270 */
[----:B------:R-:W-:Y:S01]  /*5570*/  FMUL.FTZ R164, R240, 1.4426950216293334961 ;  /* 0x3fb8aa3bf0a47820 */ /* 0x000fe20000410000 */
[----:B------:R-:W-:Y:S02]  /*5580*/  @!P0 FSEL R4, R4, -INF , !P3 ;  /* 0xff80000004048808 */ /* 0x000fe40005800000 */
[----:B------:R-:W-:Y:S03]  /*5590*/  @!P0 ISETP.GE.AND P3, PT, R178, R177, PT ;  /* 0x000000b1b200820c */ /* 0x000fe60003f66270 */
[----:B------:R-:W-:Y:S01]  /*55a0*/  @!P0 FSEL R7, R7, -INF , !P1 ;  /* 0xff80000007078808 */ /* 0x000fe20004800000 */
[----:B------:R-:W-:Y:S01]  /*55b0*/  FFMA.FTZ R4, R4, UR14, -R176 ;  /* 0x0000000e04047c23 */ /* 0x000fe200080108b0 */
[----:B------:R-:W-:Y:S02]  /*55c0*/  @!P0 FSEL R5, R5, -INF , !P3 ;  /* 0xff80000005058808 */ /* 0x000fe40005800000 */
[----:B------:R-:W-:Y:S01]  /*55d0*/  @!P0 ISETP.GE.AND P3, PT, R0, R167, PT ;  /* 0x000000a70000820c */ /* 0x000fe20003f66270 */
[----:B------:R-:W-:Y:S01]  /*55e0*/  FFMA.FTZ R7, R7, UR14, -R166 ;  /* 0x0000000e07077c23 */ /* 0x000fe200080108a6 */
[----:B------:R-:W-:Y:S01]  /*55f0*/  FSETP.NEU.FTZ.AND P1, PT, R240, -INF , PT ;  /* 0xff800000f000780b */ /* 0x000fe20003f3d000 */
[----:B------:R-:W-:Y:S01]  /*5600*/  FFMA.FTZ R5, R5, UR14, -R176 ;  /* 0x0000000e05057c23 */ /* 0x000fe200080108b0 */
[----:B------:R-:W-:Y:S01]  /*5610*/  @!P0 FSEL R6, R6, -INF , !P3 ;  /* 0xff80000006068808 */ /* 0x000fe20005800000 */
[----:B------:R-:W-:Y:S01]  /*5620*/  MUFU.EX2 R206, R4 ;  /* 0x0000000400ce7308 */ /* 0x000fe20000000800 */
[----:B------:R-:W-:Y:S01]  /*5630*/  @!P0 VIADDMNMX R165, R3, R234, UR15, PT ;  /* 0x0000000f03a58e46 */ /* 0x000fe2000b8001ea */
[----:B------:R-:W-:Y:S01]  /*5640*/  IMAD.MOV.U32 R234, RZ, RZ, 0x28 ;  /* 0x00000028ffea7424 */ /* 0x000fe200078e00ff */
[----:B------:R-:W-:Y:S01]  /*5650*/  FSEL R164, R164, RZ, P1 ;  /* 0x000000ffa4a47208 */ /* 0x000fe20000800000 */
[----:B------:R-:W-:Y:S01]  /*5660*/  FFMA.FTZ R6, R6, UR14, -R166 ;  /* 0x0000000e06067c23 */ /* 0x000fe200080108a6 */
[-C--:B------:R-:W-:Y:S02]  /*5670*/  @!P0 ISETP.GE.AND P1, PT, R178, R165.reuse, PT ;  /* 0x000000a5b200820c */ /* 0x080fe40003f26270 */
[----:B------:R-:W-:Y:S03]  /*5680*/  @!P0 ISETP.GE.AND P3, PT, R0, R165, PT ;  /* 0x000000a50000820c */ /* 0x000fe60003f66270 */
[----:B------:R-:W-:Y:S01]  /*5690*/  MUFU.EX2 R237, R5 ;  /* 0x0000000500ed7308 */ /* 0x000fe20000000800 */
[----:B------:R-:W-:Y:S02]  /*56a0*/  @!P0 FSEL R9, R9, -INF , !P1 ;  /* 0xff80000009098808 */ /* 0x000fe40004800000 */
[----:B------:R-:W-:Y:S02]  /*56b0*/  @!P0 FSEL R8, R8, -INF , !P3 ;  /* 0xff80000008088808 */ /* 0x000fe40005800000 */
[----:B------:R-:W-:Y:S01]  /*56c0*/  FSETP.NEU.FTZ.AND P1, PT, R241, -INF , PT ;  /* 0xff800000f100780b */ /* 0x000fe20003f3d000 */
[--C-:B------:R-:W-:Y:S01]  /*56d0*/  FFMA.FTZ R9, R9, UR14, -R164.reuse ;  /* 0x0000000e09097c23 */ /* 0x100fe200080108a4 */
[----:B------:R-:W-:Y:S03]  /*56e0*/  @!P0 VIADDMNMX R3, R3, R234, UR15, PT ;  /* 0x0000000f03038e46 */ /* 0x000fe6000b8001ea */
[----:B------:R-:W-:Y:S01]  /*56f0*/  MUFU.EX2 R239, R6 ;  /* 0x0000000600ef7308 */ /* 0x000fe20000000800 */
[----:B------:R-:W-:Y:S01]  /*5700*/  FFMA.FTZ R8, R8, UR14, -R164 ;  /* 0x0000000e08087c23 */ /* 0x000fe200080108a4 */
[----:B------:R-:W-:Y:S02]  /*5710*/  FSEL R2, R2, RZ, P1 ;  /* 0x000000ff02027208 */ /* 0x000fe40000800000 */
[-C--:B------:R-:W-:Y:S02]  /*5720*/  @!P0 ISETP.GE.AND P1, PT, R178, R3.reuse, PT ;  /* 0x00000003b200820c */ /* 0x080fe40003f26270 */
[----:B------:R-:W-:Y:S04]  /*5730*/  @!P0 ISETP.GE.AND P3, PT, R0, R3, PT ;  /* 0x000000030000820c */ /* 0x000fe80003f66270 */
[----:B------:R1:W-:Y:S01]  /*5740*/  MUFU.EX2 R238, R7 ;  /* 0x0000000700ee7308 */ /* 0x0003e20000000800 */
[----:B------:R-:W-:Y:S02]  /*5750*/  @!P0 FSEL R11, R11, -INF , !P1 ;  /* 0xff8000000b0b8808 */ /* 0x000fe40004800000 */
[----:B------:R-:W-:Y:S03]  /*5760*/  @!P0 FSEL R10, R10, -INF , !P3 ;  /* 0xff8000000a0a8808 */ /* 0x000fe60005800000 */
[--C-:B------:R-:W-:Y:S04]  /*5770*/  FFMA.FTZ R11, R11, UR14, -R2.reuse ;  /* 0x0000000e0b0b7c23 */ /* 0x100fe80008010802 */
[----:B------:R2:W-:Y:S01]  /*5780*/  MUFU.EX2 R190, R9 ;  /* 0x0000000900be7308 */ /* 0x0005e20000000800 */
[----:B------:R-:W-:Y:S09]  /*5790*/  FFMA.FTZ R10, R10, UR14, -R2 ;  /* 0x0000000e0a0a7c23 */ /* 0x000ff20008010802 */
[----:B------:R3:W-:Y:S01]  /*57a0*/  MUFU.EX2 R191, R8 ;  /* 0x0000000800bf7308 */ /* 0x0007e20000000800 */
[----:B-1----:R-:W1:Y:S09]  /*57b0*/  LDSM.16.M88.4 R4, [R215+0x4800] ;  /* 0x00480000d704783b */ /* 0x002e720000000200 */
[----:B------:R-:W-:Y:S01]  /*57c0*/  MUFU.EX2 R195, R10 ;  /* 0x0000000a00c37308 */ /* 0x000fe20000000800 */
[C---:B--2---:R-:W-:Y:S05]  /*57d0*/  @!P0 VIADD R9, R0.reuse, 0x8 ;  /* 0x0000000800098836 */ /* 0x044fea0000000000 */
[-C--:B------:R-:W-:Y:S04]  /*57e0*/  @!P0 ISETP.GE.AND P1, PT, R9, R165.reuse, PT ;  /* 0x000000a50900820c */ /* 0x080fe80003f26270 */
[----:B------:R-:W-:Y:S01]  /*57f0*/  MUFU.EX2 R194, R11 ;  /* 0x0000000b00c27308 */ /* 0x000fe20000000800 */
[----:B---3--:R-:W-:Y:S01]  /*5800*/  @!P0 VIADD R8, R0, 0x9 ;  /* 0x0000000900088836 */ /* 0x008fe20000000000 */
[----:B------:R-:W-:Y:S04]  /*5810*/  @!P0 FSEL R12, R12, -INF , !P1 ;  /* 0xff8000000c0c8808 */ /* 0x000fe80004800000 */
[----:B------:R-:W-:Y:S01]  /*5820*/  @!P0 ISETP.GE.AND P1, PT, R8, R165, PT ;  /* 0x000000a50800820c */ /* 0x000fe20003f26270 */
[--C-:B------:R-:W-:Y:S03]  /*5830*/  FFMA.FTZ R12, R12, UR14, -R164.reuse ;  /* 0x0000000e0c0c7c23 */ /* 0x100fe600080108a4 */
        /* <DEDUP_REMOVED lines=9> */
[-C--:B------:R-:W-:Y:S01]  /*58d0*/  @!P0 ISETP.GE.AND P1, PT, R9, R177.reuse, PT ;  /* 0x000000b10900820c */ /* 0x080fe20003f26270 */
[-C--:B-1----:R-:W-:Y:S05]  /*58e0*/  HMMA.16816.F32.BF16 R20, R168, R4.reuse, R20 ;  /* 0x00000004a814723c */ /* 0x082fea0000041814 */
[----:B------:R-:W-:Y:S01]  /*58f0*/  MUFU.EX2 R193, R14 ;  /* 0x0000000e00c17308 */ /* 0x000fe20000000800 */
[----:B------:R-:W-:Y:S01]  /*5900*/  @!P0 FSEL R16, R16, -INF , !P1 ;  /* 0xff80000010108808 */ /* 0x000fe20004800000 */
[----:B------:R-:W-:Y:S01]  /*5910*/  FFMA.FTZ R15, R15, UR14, -R2 ;  /* 0x0000000e0f0f7c23 */ /* 0x000fe20008010802 */
[----:B------:R-:W-:Y:S01]  /*5920*/  @!P0 ISETP.GE.AND P1, PT, R8, R177, PT ;  /* 0x000000b10800820c */ /* 0x000fe20003f26270 */
[C---:B------:R-:W-:Y:S06]  /*5930*/  HMMA.16816.F32.BF16 R24, R172.reuse, R4, R24 ;  /* 0x00000004ac18723c */ /* 0x040fec0000041818 */
[----:B------:R-:W-:Y:S01]  /*5940*/  MUFU.EX2 R192, R15 ;  /* 0x0000000f00c07308 */ /* 0x000fe20000000800 */
[----:B------:R-:W-:Y:S01]  /*5950*/  @!P0 FSEL R17, R17, -INF , !P1 ;  /* 0xff80000011118808 */ /* 0x000fe20004800000 */
[-C--:B------:R-:W-:Y:S03]  /*5960*/  HMMA.16816.F32.BF16 R28, R172, R6.reuse, R28 ;  /* 0x00000006ac1c723c */ /* 0x080fe6000004181c */
[-C--:B------:R-:W-:Y:S01]  /*5970*/  @!P0 ISETP.GE.AND P1, PT, R9, R167.reuse, PT ;  /* 0x000000a70900820c */ /* 0x080fe20003f26270 */
[----:B------:R-:W-:Y:S02]  /*5980*/  @!P0 VIADD R9, R0, 0x10 ;  /* 0x0000001000098836 */ /* 0x000fe40000000000 */
[----:B------:R-:W-:Y:S05]  /*5990*/  HMMA.16816.F32.BF16 R32, R168, R6, R32 ;  /* 0x00000006a820723c */ /* 0x000fea0000041820 */
[----:B------:R-:W-:Y:S01]  /*59a0*/  @!P0 FSEL R18, R18, -INF , !P1 ;  /* 0xff80000012128808 */ /* 0x000fe20004800000 */
[----:B------:R-:W-:Y:S01]  /*59b0*/  @!P0 VIADD R4, R0, 0x18 ;  /* 0x0000001800048836 */ /* 0x000fe20000000000 */
[----:B------:R-:W-:Y:S01]  /*59c0*/  @!P0 ISETP.GE.AND P1, PT, R8, R167, PT ;  /* 0x000000a70800820c */ /* 0x000fe20003f26270 */
[C---:B------:R-:W-:Y:S03]  /*59d0*/  @!P0 VIADD R8, R0.reuse, 0x11 ;  /* 0x0000001100088836 */ /* 0x040fe60000000000 */
[----:B------:R-:W-:Y:S01]  /*59e0*/  @!P0 FSEL R19, R19, -INF , !P1 ;  /* 0xff80000013138808 */ /* 0x000fe20004800000 */
[----:B------:R-:W-:Y:S01]  /*59f0*/  @!P0 VIADD R0, R0, 0x19 ;  /* 0x0000001900008836 */ /* 0x000fe20000000000 */
[----:B------:R-:W-:Y:S01]  /*5a00*/  @!P0 ISETP.GE.AND P1, PT, R9, R177, PT ;  /* 0x000000b10900820c */ /* 0x000fe20003f26270 */
[--C-:B------:R-:W-:Y:S01]  /*5a10*/  FFMA.FTZ R16, R16, UR14, -R176.reuse ;  /* 0x0000000e10107c23 */ /* 0x100fe200080108b0 */
[----:B------:R-:W-:Y:S01]  /*5a20*/  FFMA.FTZ R17, R17, UR14, -R176 ;  /* 0x0000000e11117c23 */ /* 0x000fe200080108b0 */
[----:B------:R-:W-:Y:S01]  /*5a30*/  @!P0 ISETP.GE.AND P3, PT, R4, R3, PT ;  /* 0x000000030400820c */ /* 0x000fe20003f66270 */
[--C-:B------:R-:W-:Y:S01]  /*5a40*/  FFMA.FTZ R18, R18, UR14, -R166.reuse ;  /* 0x0000000e12127c23 */ /* 0x100fe200080108a6 */
[----:B------:R-:W-:Y:S01]  /*5a50*/  @!P0 FSEL R20, R20, -INF , !P1 ;  /* 0xff80000014148808 */ /* 0x000fe20004800000 */
[----:B------:R-:W-:Y:S01]  /*5a60*/  MUFU.EX2 R202, R16 ;  /* 0x0000001000ca7308 */ /* 0x000fe20000000800 */
[----:B------:R-:W-:Y:S01]  /*5a70*/  @!P0 ISETP.GE.AND P1, PT, R8, R177, PT ;  /* 0x000000b10800820c */ /* 0x000fe20003f26270 */
[----:B------:R-:W-:Y:S01]  /*5a80*/  FFMA.FTZ R19, R19, UR14, -R166 ;  /* 0x0000000e13137c23 */ /* 0x000fe200080108a6 */
[----:B------:R-:W-:Y:S01]  /*5a90*/  @!P0 FSEL R30, R30, -INF , !P3 ;  /* 0xff8000001e1e8808 */ /* 0x000fe20005800000 */
[----:B------:R-:W-:Y:S01]  /*5aa0*/  FFMA.FTZ R20, R20, UR14, -R176 ;  /* 0x0000000e14147c23 */ /* 0x000fe200080108b0 */
[----:B------:R-:W-:Y:S02]  /*5ab0*/  @!P0 FSEL R21, R21, -INF , !P1 ;  /* 0xff80000015158808 */ /* 0x000fe40004800000 */
[-C--:B------:R-:W-:Y:S03]  /*5ac0*/  @!P0 ISETP.GE.AND P1, PT, R9, R167.reuse, PT ;  /* 0x000000a70900820c */ /* 0x080fe60003f26270 */
[----:B------:R-:W-:Y:S01]  /*5ad0*/  MUFU.EX2 R203, R17 ;  /* 0x0000001100cb7308 */ /* 0x000fe20000000800 */
[----:B------:R-:W-:Y:S01]  /*5ae0*/  FFMA.FTZ R30, R30, UR14, -R2 ;  /* 0x0000000e1e1e7c23 */ /* 0x000fe20008010802 */
[----:B------:R-:W-:Y:S01]  /*5af0*/  FFMA.FTZ R21, R21, UR14, -R176 ;  /* 0x0000000e15157c23 */ /* 0x000fe200080108b0 */
[----:B------:R-:W-:Y:S02]  /*5b00*/  @!P0 FSEL R22, R22, -INF , !P1 ;  /* 0xff80000016168808 */ /* 0x000fe40004800000 */
[----:B------:R-:W-:Y:S05]  /*5b10*/  @!P0 ISETP.GE.AND P1, PT, R8, R167, PT ;  /* 0x000000a70800820c */ /* 0x000fea0003f26270 */
[----:B------:R-:W-:Y:S01]  /*5b20*/  MUFU.EX2 R236, R18 ;  /* 0x0000001200ec7308 */ /* 0x000fe20000000800 */
[----:B------:R-:W-:Y:S01]  /*5b30*/  @!P0 FSEL R23, R23, -INF , !P1 ;  /* 0xff80000017178808 */ /* 0x000fe20004800000 */
[--C-:B------:R-:W-:Y:S01]  /*5b40*/  FFMA.FTZ R22, R22, UR14, -R166.reuse ;  /* 0x0000000e16167c23 */ /* 0x100fe200080108a6 */
[-C--:B------:R-:W-:Y:S03]  /*5b50*/  @!P0 ISETP.GE.AND P1, PT, R9, R165.reuse, PT ;  /* 0x000000a50900820c */ /* 0x080fe60003f26270 */
[----:B------:R-:W-:Y:S01]  /*5b60*/  FFMA.FTZ R23, R23, UR14, -R166 ;  /* 0x0000000e17177c23 */ /* 0x000fe200080108a6 */
[----:B------:R-:W-:Y:S03]  /*5b70*/  @!P0 FSEL R24, R24, -INF , !P1 ;  /* 0xff80000018188808 */ /* 0x000fe60004800000 */
[----:B------:R-:W1:Y:S01]  /*5b80*/  MUFU.EX2 R235, R19 ;  /* 0x0000001300eb7308 */ /* 0x000e620000000800 */
[----:B------:R-:W-:Y:S01]  /*5b90*/  @!P0 ISETP.GE.AND P1, PT, R8, R165, PT ;  /* 0x000000a50800820c */ /* 0x000fe20003f26270 */
[--C-:B------:R-:W-:Y:S03]  /*5ba0*/  FFMA.FTZ R24, R24, UR14, -R164.reuse ;  /* 0x0000000e18187c23 */ /* 0x100fe600080108a4 */
[----:B------:R-:W-:Y:S02]  /*5bb0*/  @!P0 FSEL R25, R25, -INF , !P1 ;  /* 0xff80000019198808 */ /* 0x000fe40004800000 */
[-C--:B------:R-:W-:Y:S03]  /*5bc0*/  @!P0 ISETP.GE.AND P1, PT, R9, R3.reuse, PT ;  /* 0x000000030900820c */ /* 0x080fe60003f26270 */
[----:B------:R-:W-:Y:S01]  /*5bd0*/  MUFU.EX2 R201, R20 ;  /* 0x0000001400c97308 */ /* 0x000fe20000000800 */
[----:B------:R-:W-:Y:S01]  /*5be0*/  FFMA.FTZ R25, R25, UR14, -R164 ;  /* 0x0000000e19197c23 */ /* 0x000fe200080108a4 */
[----:B------:R-:W-:Y:S02]  /*5bf0*/  @!P0 FSEL R26, R26, -INF , !P1 ;  /* 0xff8000001a1a8808 */ /* 0x000fe40004800000 */
[----:B------:R-:W-:Y:S03]  /*5c00*/  @!P0 ISETP.GE.AND P1, PT, R8, R3, PT ;  /* 0x000000030800820c */ /* 0x000fe60003f26270 */
[--C-:B------:R-:W-:Y:S01]  /*5c10*/  FFMA.FTZ R26, R26, UR14, -R2.reuse ;  /* 0x0000000e1a1a7c23 */ /* 0x100fe20008010802 */
[----:B------:R-:W-:Y:S02]  /*5c20*/  @!P0 FSEL R27, R27, -INF , !P1 ;  /* 0xff8000001b1b8808 */ /* 0x000fe40004800000 */
[----:B------:R-:W-:Y:S01]  /*5c30*/  MUFU.EX2 R200, R21 ;  /* 0x0000001500c87308 */ /* 0x000fe20000000800 */
[-C--:B------:R-:W-:Y:S02]  /*5c40*/  @!P0 ISETP.GE.AND P1, PT, R4, R165.reuse, PT ;  /* 0x000000a50400820c */ /* 0x080fe40003f26270 */
[----:B-1----:R-:W-:Y:S01]  /*5c50*/  F2FP.BF16.F32.PACK_AB R5, R235, R236 ;  /* 0x000000eceb05723e */ /* 0x002fe200000010ff */
[----:B------:R-:W-:Y:S01]  /*5c60*/  FFMA.FTZ R27, R27, UR14, -R2 ;  /* 0x0000000e1b1b7c23 */ /* 0x000fe20008010802 */
[----:B------:R-:W-:Y:S02]  /*5c70*/  @!P0 FSEL R28, R28, -INF , !P1 ;  /* 0xff8000001c1c8808 */ /* 0x000fe40004800000 */
[----:B------:R-:W-:Y:S03]  /*5c80*/  @!P0 ISETP.GE.AND P1, PT, R0, R165, PT ;  /* 0x000000a50000820c */ /* 0x000fe60003f26270 */
[----:B------:R-:W-:Y:S01]  /*5c90*/  MUFU.EX2 R234, R22 ;  /* 0x0000001600ea7308 */ /* 0x000fe20000000800 */
[--C-:B------:R-:W-:Y:S01]  /*5ca0*/  FFMA.FTZ R28, R28, UR14, -R164.reuse ;  /* 0x0000000e1c1c7c23 */ /* 0x100fe200080108a4 */
[----:B------:R-:W-:Y:S02]  /*5cb0*/  @!P0 FSEL R29, R29, -INF , !P1 ;  /* 0xff8000001d1d8808 */ /* 0x000fe40004800000 */
[-C--:B------:R-:W-:Y:S06]  /*5cc0*/  @!P0 ISETP.GE.AND P1, PT, R4, R177.reuse, PT ;  /* 0x000000b10400820c */ /* 0x080fec0003f26270 */
[----:B------:R-:W-:Y:S01]  /*5cd0*/  MUFU.EX2 R207, R23 ;  /* 0x0000001700cf7308 */ /* 0x000fe20000000800 */
[----:B------:R-:W-:Y:S01]  /*5ce0*/  @!P0 FSEL R32, R32, -INF , !P1 ;  /* 0xff80000020208808 */ /* 0x000fe20004800000 */
[----:B------:R-:W-:Y:S01]  /*5cf0*/  FFMA.FTZ R164, R29, UR14, -R164 ;  /* 0x0000000e1da47c23 */ /* 0x000fe200080108a4 */
[----:B------:R-:W-:Y:S03]  /*5d00*/  @!P0 ISETP.GE.AND P1, PT, R0, R177, PT ;  /* 0x000000b10000820c */ /* 0x000fe60003f26270 */
[--C-:B------:R-:W-:Y:S01]  /*5d10*/  FFMA.FTZ R32, R32, UR14, -R176.reuse ;  /* 0x0000000e20207c23 */ /* 0x100fe200080108b0 */
[----:B------:R-:W-:Y:S03]  /*5d20*/  @!P0 FSEL R33, R33, -INF , !P1 ;  /* 0xff80000021218808 */ /* 0x000fe60004800000 */
[----:B------:R-:W-:Y:S01]  /*5d30*/  MUFU.EX2 R185, R24 ;  /* 0x0000001800b97308 */ /* 0x000fe20000000800 */
[----:B------:R-:W-:Y:S02]  /*5d40*/  @!P0 ISETP.GE.AND P1, PT, R4, R167, PT ;  /* 0x000000a70400820c */ /* 0x000fe40003f26270 */
[----:B------:R-:W-:Y:S01]  /*5d50*/  F2FP.BF16.F32.PACK_AB R4, R190, R191 ;  /* 0x000000bfbe04723e */ /* 0x000fe200000010ff */
[----:B------:R-:W-:Y:S01]  /*5d60*/  FFMA.FTZ R176, R33, UR14, -R176 ;  /* 0x0000000e21b07c23 */ /* 0x000fe200080108b0 */
[----:B------:R-:W-:Y:S02]  /*5d70*/  @!P0 FSEL R34, R34, -INF , !P1 ;  /* 0xff80000022228808 */ /* 0x000fe40004800000 */
[----:B------:R-:W-:Y:S03]  /*5d80*/  @!P0 ISETP.GE.AND P1, PT, R0, R167, PT ;  /* 0x000000a70000820c */ /* 0x000fe60003f26270 */
[----:B------:R-:W-:Y:S01]  /*5d90*/  MUFU.EX2 R197, R32 ;  /* 0x0000002000c57308 */ /* 0x000fe20000000800 */
[--C-:B------:R-:W-:Y:S01]  /*5da0*/  FFMA.FTZ R34, R34, UR14, -R166.reuse ;  /* 0x0000000e22227c23 */ /* 0x100fe200080108a6 */
[----:B------:R-:W-:Y:S02]  /*5db0*/  @!P0 FSEL R35, R35, -INF , !P1 ;  /* 0xff80000023238808 */ /* 0x000fe40004800000 */
[----:B------:R-:W-:Y:S02]  /*5dc0*/  @!P0 ISETP.GE.AND P1, PT, R0, R3, PT ;  /* 0x000000030000820c */ /* 0x000fe40003f26270 */
[----:B------:R-:W-:Y:S04]  /*5dd0*/  F2FP.BF16.F32.PACK_AB R0, R237, R206 ;  /* 0x000000ceed00723e */ /* 0x000fe800000010ff */
[----:B------:R-:W1:Y:S01]  /*5de0*/  MUFU.EX2 R196, R176 ;  /* 0x000000b000c47308 */ /* 0x000e620000000800 */
[----:B------:R-:W-:Y:S01]  /*5df0*/  F2FP.BF16.F32.PACK_AB R3, R238, R239 ;  /* 0x000000efee03723e */ /* 0x000fe200000010ff */
[----:B------:R-:W-:Y:S01]  /*5e00*/  FFMA.FTZ R166, R35, UR14, -R166 ;  /* 0x0000000e23a67c23 */ /* 0x000fe200080108a6 */
[----:B------:R-:W-:Y:S01]  /*5e10*/  @!P0 FSEL R31, R31, -INF , !P1 ;  /* 0xff8000001f1f8808 */ /* 0x000fe20004800000 */
[----:B------:R2:W-:Y:S01]  /*5e20*/  STS [R225+0x20000], R0 ;  /* 0x02000000e1007388 */ /* 0x0005e20000000800 */
[----:B------:R-:W-:Y:S05]  /*5e30*/  PLOP3.LUT P1, PT, PT, PT, UP3, 0x80, 0x0 ;  /* 0x000000000000781c */ /* 0x000fea0003f2f038 */
[----:B------:R3:W-:Y:S01]  /*5e40*/  STS [R225+0x20400], R3 ;  /* 0x02040003e1007388 */ /* 0x0007e20000000800 */
[----:B------:R-:W-:Y:S01]  /*5e50*/  FFMA.FTZ R2, R31, UR14, -R2 ;  /* 0x0000000e1f027c23 */ /* 0x000fe20008010802 */
[----:B------:R-:W-:Y:S04]  /*5e60*/  MUFU.EX2 R199, R34 ;  /* 0x0000002200c77308 */ /* 0x000fe80000000800 */
[----:B------:R4:W-:Y:S06]  /*5e70*/  STS [R226+0x20400], R5 ;  /* 0x02040005e2007388 */ /* 0x0009ec0000000800 */
[----:B------:R1:W-:Y:S10]  /*5e80*/  MUFU.EX2 R180, R2 ;  /* 0x0000000200b47308 */ /* 0x0003f40000000800 */
[----:B------:R-:W-:Y:S01]  /*5e90*/  MUFU.EX2 R198, R166 ;  /* 0x000000a600c67308 */ /* 0x000fe20000000800 */
[----:B--2---:R-:W-:Y:S02]  /*5ea0*/  F2FP.BF16.F32.PACK_AB R0, R203, R202 ;  /* 0x000000cacb00723e */ /* 0x004fe400000010ff */
[----:B---3--:R-:W-:Y:S03]  /*5eb0*/  F2FP.BF16.F32.PACK_AB R3, R194, R195 ;  /* 0x000000c3c203723e */ /* 0x008fe600000010ff */
[----:B------:R2:W-:Y:S01]  /*5ec0*/  STS [R226+0x20000], R0 ;  /* 0x02000000e2007388 */ /* 0x0005e20000000800 */
[----:B-1----:R-:W-:Y:S03]  /*5ed0*/  F2FP.BF16.F32.PACK_AB R2, R196, R197 ;  /* 0x000000c5c402723e */ /* 0x002fe600000010ff */
[----:B------:R-:W1:Y:S01]  /*5ee0*/  MUFU.EX2 R184, R25 ;  /* 0x0000001900b87308 */ /* 0x000e620000000800 */
[----:B----4-:R-:W-:Y:S01]  /*5ef0*/  F2FP.BF16.F32.PACK_AB R5, R192, R193 ;  /* 0x000000c1c005723e */ /* 0x010fe200000010ff */
[----:B------:R3:W-:Y:S06]  /*5f00*/  STS [R225+0x21000], R4 ;  /* 0x02100004e1007388 */ /* 0x0007ec0000000800 */
[----:B------:R4:W-:Y:S02]  /*5f10*/  STS [R225+0x21400], R3 ;  /* 0x02140003e1007388 */ /* 0x0009e40000000800 */
[----:B------:R-:W-:Y:S04]  /*5f20*/  MUFU.EX2 R187, R26 ;  /* 0x0000001a00bb7308 */ /* 0x000fe80000000800 */
[----:B------:R1:W-:Y:S06]  /*5f30*/  STS [R226+0x21400], R5 ;  /* 0x02140005e2007388 */ /* 0x0003ec0000000800 */
[----:B------:R-:W1:Y:S01]  /*5f40*/  MUFU.EX2 R186, R27 ;  /* 0x0000001b00ba7308 */ /* 0x000e620000000800 */
[----:B--2---:R-:W-:Y:S09]  /*5f50*/  F2FP.BF16.F32.PACK_AB R0, R188, R189 ;  /* 0x000000bdbc00723e */ /* 0x004ff200000010ff */
[----:B------:R-:W-:Y:S01]  /*5f60*/  MUFU.EX2 R183, R28 ;  /* 0x0000001c00b77308 */ /* 0x000fe20000000800 */
[----:B---3--:R-:W-:Y:S01]  /*5f70*/  F2FP.BF16.F32.PACK_AB R4, R200, R201 ;  /* 0x000000c9c804723e */ /* 0x008fe200000010ff */
[----:B------:R2:W-:Y:S01]  /*5f80*/  STS [R226+0x21000], R0 ;  /* 0x02100000e2007388 */ /* 0x0005e20000000800 */
[----:B----4-:R-:W-:Y:S05]  /*5f90*/  F2FP.BF16.F32.PACK_AB R3, R207, R234 ;  /* 0x000000eacf03723e */ /* 0x010fea00000010ff */
[----:B------:R3:W-:Y:S02]  /*5fa0*/  STS [R223+0x20000], R4 ;  /* 0x02000004df007388 */ /* 0x0007e40000000800 */
[----:B------:R-:W4:Y:S01]  /*5fb0*/  MUFU.EX2 R182, R164 ;  /* 0x000000a400b67308 */ /* 0x000f220000000800 */
[----:B-1----:R-:W-:Y:S03]  /*5fc0*/  F2FP.BF16.F32.PACK_AB R5, R184, R185 ;  /* 0x000000b9b805723e */ /* 0x002fe600000010ff */
[----:B------:R4:W-:Y:S06]  /*5fd0*/  STS [R223+0x20400], R3 ;  /* 0x02040003df007388 */ /* 0x0009ec0000000800 */
[----:B------:R1:W-:Y:S01]  /*5fe0*/  STS [R224+0x20000], R2 ;  /* 0x02000002e0007388 */ /* 0x0003e20000000800 */
[----:B------:R-:W1:Y:S01]  /*5ff0*/  MUFU.EX2 R181, R30 ;  /* 0x0000001e00b57308 */ /* 0x000e620000000800 */
[----:B--2---:R-:W-:Y:S02]  /*6000*/  F2FP.BF16.F32.PACK_AB R0, R198, R199 ;  /* 0x000000c7c600723e */ /* 0x004fe400000010ff */
[----:B---3--:R-:W-:Y:S03]  /*6010*/  F2FP.BF16.F32.PACK_AB R4, R186, R187 ;  /* 0x000000bbba04723e */ /* 0x008fe600000010ff */
[----:B------:R2:W-:Y:S01]  /*6020*/  STS [R224+0x20400], R0 ;  /* 0x02040000e0007388 */ /* 0x0005e20000000800 */
[----:B----4-:R-:W-:Y:S05]  /*6030*/  F2FP.BF16.F32.PACK_AB R3, R182, R183 ;  /* 0x000000b7b603723e */ /* 0x010fea00000010ff */
[----:B------:R-:W-:Y:S01]  /*6040*/  STS [R223+0x21000], R5 ;  /* 0x02100005df007388 */ /* 0x000fe20000000800 */
[----:B-1----:R-:W-:Y:S05]  /*6050*/  F2FP.BF16.F32.PACK_AB R2, R180, R181 ;  /* 0x000000b5b402723e */ /* 0x002fea00000010ff */
[----:B------:R-:W-:Y:S06]  /*6060*/  STS [R223+0x21400], R4 ;  /* 0x02140004df007388 */ /* 0x000fec0000000800 */
[----:B------:R1:W-:Y:S06]  /*6070*/  STS [R224+0x21000], R3 ;  /* 0x02100003e0007388 */ /* 0x0003ec0000000800 */
[----:B------:R3:W-:Y:S06]  /*6080*/  STS [R224+0x21400], R2 ;  /* 0x02140002e0007388 */ /* 0x0007ec0000000800 */
[----:B------:R-:W-:Y:S01]  /*6090*/  LDSM.16.M88.4 R16, [R214+UR4+0x14000] ;  /* 0x01400004d610783b */ /* 0x000fe20008000200 */
[C---:B--2---:R-:W-:Y:S05]  /*60a0*/  LEA R0, R218.reuse, UR4, 0x1 ;  /* 0x00000004da007c11 */ /* 0x044fea000f8e08ff */
[----:B------:R-:W-:Y:S06]  /*60b0*/  LDSM.16.M88.4 R164, [R214+UR4+0x14800] ;  /* 0x01480004d6a4783b */ /* 0x000fec0008000200 */
[----:B------:R-:W2:Y:S01]  /*60c0*/  LDSM.16.M88.4 R32, [R0+0x8000] ;  /* 0x008000000020783b */ /* 0x000ea20000000200 */
[----:B-1----:R-:W-:Y:S05]  /*60d0*/  IMAD.IADD R3, R217, 0x1, R0 ;  /* 0x00000001d9037824 */ /* 0x002fea00078e0200 */
[----:B------:R-:W1:Y:S01]  /*60e0*/  LDSM.16.M88.4 R28, [R0+0x9000] ;  /* 0x00900000001c783b */ /* 0x000e620000000200 */
[----:B---3--:R-:W-:Y:S05]  /*60f0*/  LEA R2, R218, UR4, 0x1 ;  /* 0x00000004da027c11 */ /* 0x008fea000f8e08ff */
[----:B------:R-:W-:Y:S01]  /*6100*/  LDSM.16.M88.4 R168, [R3+0x8000] ;  /* 0x0080000003a8783b */ /* 0x000fe20000000200 */
[--C-:B------:R-:W-:Y:S02]  /*6110*/  IMAD.IADD R205, R211, 0x1, R2.reuse ;  /* 0x00000001d3cd7824 */ /* 0x100fe400078e0202 */
[----:B------:R-:W-:Y:S03]  /*6120*/  IMAD.IADD R2, R217, 0x1, R2 ;  /* 0x00000001d9027824 */ /* 0x000fe600078e0202 */
[----:B------:R-:W3:Y:S01]  /*6130*/  LDSM.16.M88.4 R172, [R213+0x8000] ;  /* 0x00800000d5ac783b */ /* 0x000ee20000000200 */
[----:B------:R-:W-:Y:S05]  /*6140*/  IMAD.IADD R204, R211, 0x1, R2 ;  /* 0x00000001d3cc7824 */ /* 0x000fea00078e0202 */
[----:B------:R-:W4:Y:S01]  /*6150*/  LDSM.16.M88.4 R176, [R3+0x9000] ;  /* 0x0090000003b0783b */ /* 0x000f220000000200 */
[-C--:B--2---:R-:W-:Y:S06]  /*6160*/  HMMA.16816.F32.BF16 R4, R32, R16.reuse, RZ ;  /* 0x000000102004723c */ /* 0x084fec00000418ff */
[C---:B-1----:R-:W-:Y:S06]  /*6170*/  HMMA.16816.F32.BF16 R8, R28.reuse, R16, RZ ;  /* 0x000000101c08723c */ /* 0x042fec00000418ff */
[-C--:B------:R-:W-:Y:S06]  /*6180*/  HMMA.16816.F32.BF16 R12, R28, R18.reuse, RZ ;  /* 0x000000121c0c723c */ /* 0x080fec00000418ff */
[C---:B------:R-:W-:Y:S06]  /*6190*/  HMMA.16816.F32.BF16 R16, R32.reuse, R18, RZ ;  /* 0x000000122010723c */ /* 0x040fec00000418ff */
[-C--:B------:R-:W-:Y:S06]  /*61a0*/  HMMA.16816.F32.BF16 R20, R32, R164.reuse, RZ ;  /* 0x000000a42014723c */ /* 0x080fec00000418ff */
[C---:B------:R-:W-:Y:S06]  /*61b0*/  HMMA.16816.F32.BF16 R24, R28.reuse, R164, RZ ;  /* 0x000000a41c18723c */ /* 0x040fec00000418ff */
[-C--:B------:R-:W-:Y:S06]  /*61c0*/  HMMA.16816.F32.BF16 R28, R28, R166.reuse, RZ ;  /* 0x000000a61c1c723c */ /* 0x080fec00000418ff */
[----:B------:R-:W-:Y:S01]  /*61d0*/  HMMA.16816.F32.BF16 R32, R32, R166, RZ ;  /* 0x000000a62020723c */ /* 0x000fe200000418ff */
[----:B------:R-:W1:Y:S05]  /*61e0*/  LDSM.16.M88.4 R164, [R213+0x8800] ;  /* 0x00880000d5a4783b */ /* 0x000e6a0000000200 */
[-C--:B---3--:R-:W-:Y:S06]  /*61f0*/  HMMA.16816.F32.BF16 R4, R168, R172.reuse, R4 ;  /* 0x000000aca804723c */ /* 0x088fec0000041804 */
[C---:B----4-:R-:W-:Y:S06]  /*6200*/  HMMA.16816.F32.BF16 R8, R176.reuse, R172, R8 ;  /* 0x000000acb008723c */ /* 0x050fec0000041808 */
[-C--:B------:R-:W-:Y:S06]  /*6210*/  HMMA.16816.F32.BF16 R12, R176, R174.reuse, R12 ;  /* 0x000000aeb00c723c */ /* 0x080fec000004180c */
[C---:B------:R-:W-:Y:S01]  /*6220*/  HMMA.16816.F32.BF16 R16, R168.reuse, R174, R16 ;  /* 0x000000aea810723c */ /* 0x040fe20000041810 */
[----:B------:R-:W-:Y:S05]  /*6230*/  LDSM.16.M88.4 R172, [R205+0x8000] ;  /* 0x00800000cdac783b */ /* 0x000fea0000000200 */
[-C--:B-1----:R-:W-:Y:S06]  /*6240*/  HMMA.16816.F32.BF16 R20, R168, R164.reuse, R20 ;  /* 0x000000a4a814723c */ /* 0x082fec0000041814 */
[C---:B------:R-:W-:Y:S06]  /*6250*/  HMMA.16816.F32.BF16 R24, R176.reuse, R164, R24 ;  /* 0x000000a4b018723c */ /* 0x040fec0000041818 */
[-C--:B------:R-:W-:Y:S01]  /*6260*/  HMMA.16816.F32.BF16 R28, R176, R166.reuse, R28 ;  /* 0x000000a6b01c723c */ /* 0x080fe2000004181c */
[----:B------:R-:W-:Y:S05]  /*6270*/  LDSM.16.M88.4 R176, [R214+UR4+0x18800] ;  /* 0x01880004d6b0783b */ /* 0x000fea0008000200 */
[----:B------:R-:W-:Y:S01]  /*6280*/  HMMA.16816.F32.BF16 R32, R168, R166, R32 ;  /* 0x000000a6a820723c */ /* 0x000fe20000041820 */
[----:B------:R-:W1:Y:S06]  /*6290*/  LDSM.16.M88.4 R164, [R216+0x8000] ;  /* 0x00800000d8a4783b */ /* 0x000e6c0000000200 */
[----:B------:R-:W2:Y:S01]  /*62a0*/  LDSM.16.M88.4 R168, [R205+0x9000] ;  /* 0x00900000cda8783b */ /* 0x000ea20000000200 */
[-C--:B-1----:R-:W-:Y:S06]  /*62b0*/  HMMA.16816.F32.BF16 R4, R172, R164.reuse, R4 ;  /* 0x000000a4ac04723c */ /* 0x082fec0000041804 */
[C---:B--2---:R-:W-:Y:S06]  /*62c0*/  HMMA.16816.F32.BF16 R8, R168.reuse, R164, R8 ;  /* 0x000000a4a808723c */ /* 0x044fec0000041808 */
[-C--:B------:R-:W-:Y:S06]  /*62d0*/  HMMA.16816.F32.BF16 R12, R168, R166.reuse, R12 ;  /* 0x000000a6a80c723c */ /* 0x080fec000004180c */
[C---:B------:R-:W-:Y:S01]  /*62e0*/  HMMA.16816.F32.BF16 R16, R172.reuse, R166, R16 ;  /* 0x000000a6ac10723c */ /* 0x040fe20000041810 */
[----:B------:R-:W1:Y:S05]  /*62f0*/  LDSM.16.M88.4 R164, [R216+0x8800] ;  /* 0x00880000d8a4783b */ /* 0x000e6a0000000200 */
[-C--:B-1----:R-:W-:Y:S06]  /*6300*/  HMMA.16816.F32.BF16 R20, R172, R164.reuse, R20 ;  /* 0x000000a4ac14723c */ /* 0x082fec0000041814 */
[C---:B------:R-:W-:Y:S06]  /*6310*/  HMMA.16816.F32.BF16 R24, R168.reuse, R164, R24 ;  /* 0x000000a4a818723c */ /* 0x040fec0000041818 */
[-C--:B------:R-:W-:Y:S01]  /*6320*/  HMMA.16816.F32.BF16 R28, R168, R166.reuse, R28 ;  /* 0x000000a6a81c723c */ /* 0x080fe2000004181c */
[----:B------:R-:W-:Y:S05]  /*6330*/  LDSM.16.M88.4 R168, [R204+0x8000] ;  /* 0x00800000cca8783b */ /* 0x000fea0000000200 */
        /* <DEDUP_REMOVED lines=13> */
[----:B------:R-:W1:Y:S06]  /*6410*/  LDSM.16.M88.4 R164, [R214+UR4+0x18000] ;  /* 0x01800004d6a4783b */ /* 0x000e6c0008000200 */
[----:B------:R-:W2:Y:S01]  /*6420*/  LDSM.16.M88.4 R168, [R0+0xb000] ;  /* 0x00b0000000a8783b */ /* 0x000ea20000000200 */
[-C--:B-1----:R-:W-:Y:S06]  /*6430*/  HMMA.16816.F32.BF16 R4, R172, R164.reuse, R4 ;  /* 0x000000a4ac04723c */ /* 0x082fec0000041804 */
[C---:B--2---:R-:W-:Y:S06]  /*6440*/  HMMA.16816.F32.BF16 R8, R168.reuse, R164, R8 ;  /* 0x000000a4a808723c */ /* 0x044fec0000041808 */
[-C--:B------:R-:W-:Y:S06]  /*6450*/  HMMA.16816.F32.BF16 R12, R168, R166.reuse, R12 ;  /* 0x000000a6a80c723c */ /* 0x080fec000004180c */
[C---:B------:R-:W-:Y:S01]  /*6460*/  HMMA.16816.F32.BF16 R16, R172.reuse, R166, R16 ;  /* 0x000000a6ac10723c */ /* 0x040fe20000041810 */
[----:B------:R-:W-:Y:S05]  /*6470*/  LDSM.16.M88.4 R164, [R3+0xa000] ;  /* 0x00a0000003a4783b */ /* 0x000fea0000000200 */
[-C--:B------:R-:W-:Y:S06]  /*6480*/  HMMA.16816.F32.BF16 R20, R172, R176.reuse, R20 ;  /* 0x000000b0ac14723c */ /* 0x080fec0000041814 */
[C---:B------:R-:W-:Y:S06]  /*6490*/  HMMA.16816.F32.BF16 R24, R168.reuse, R176, R24 ;  /* 0x000000b0a818723c */ /* 0x040fec0000041818 */
[-C--:B------:R-:W-:Y:S01]  /*64a0*/  HMMA.16816.F32.BF16 R28, R168, R178.reuse, R28 ;  /* 0x000000b2a81c723c */ /* 0x080fe2000004181c */
[----:B------:R-:W1:Y:S04]  /*64b0*/  LDSM.16.M88.4 R168, [R213+0xc000] ;  /* 0x00c00000d5a8783b */ /* 0x000e680000000200 */
[----:B------:R-:W-:Y:S01]  /*64c0*/  IADD3 R176, P0, R248, UR19, RZ ;  /* 0x00000013f8b07c10 */ /* 0x000fe2000ff1e0ff */
[----:B------:R-:W-:Y:S01]  /*64d0*/  HMMA.16816.F32.BF16 R32, R172, R178, R32 ;  /* 0x000000b2ac20723c */ /* 0x000fe20000041820 */
[----:B------:R-:W2:Y:S04]  /*64e0*/  LDSM.16.M88.4 R172, [R3+0xb000] ;  /* 0x00b0000003ac783b */ /* 0x000ea80000000200 */
[----:B------:R-:W-:Y:S05]  /*64f0*/  IADD3.X R177, R247, UR18, RZ, P0, !PT ;  /* 0x00000012f7b17c10 */ /* 0x000fea00087fe4ff */
[----:B------:R-:W3:Y:S06]  /*6500*/  LDG.E R2, desc[UR12][R176.64] ;  /* 0x0000000cb0027981 */ /* 0x000eec000c1e1900 */
[----:B------:R-:W4:Y:S06]  /*6510*/  LDG.E R0, desc[UR12][R176.64+0x20] ;  /* 0x0000200cb0007981 */ /* 0x000f2c000c1e1900 */
[----:B------:R-:W5:Y:S01]  /*6520*/  LDG.E R178, desc[UR12][R176.64+0x80] ;  /* 0x0000800cb0b27981 */ /* 0x000f62000c1e1900 */
[-C--:B-1----:R-:W-:Y:S06]  /*6530*/  HMMA.16816.F32.BF16 R4, R164, R168.reuse, R4 ;  /* 0x000000a8a404723c */ /* 0x082fec0000041804 */
[C---:B--2---:R-:W-:Y:S01]  /*6540*/  HMMA.16816.F32.BF16 R8, R172.reuse, R168, R8 ;  /* 0x000000a8ac08723c */ /* 0x044fe20000041808 */
[----:B------:R1:W5:Y:S05]  /*6550*/  LDG.E R177, desc[UR12][R176.64+0xa0] ;  /* 0x0000a00cb0b17981 */ /* 0x00036a000c1e1900 */
[-C--:B------:R-:W-:Y:S06]  /*6560*/  HMMA.16816.F32.BF16 R12, R172, R170.reuse, R12 ;  /* 0x000000aaac0c723c */ /* 0x080fec000004180c */
[C---:B------:R-:W-:Y:S01]  /*6570*/  HMMA.16816.F32.BF16 R16, R164.reuse, R170, R16 ;  /* 0x000000aaa410723c */ /* 0x040fe20000041810 */
[----:B------:R-:W2:Y:S01]  /*6580*/  LDSM.16.M88.4 R168, [R213+0xc800] ;  /* 0x00c80000d5a8783b */ /* 0x000ea20000000200 */
[----:B-1----:R-:W-:Y:S04]  /*6590*/  IMAD.U32 R176, RZ, RZ, UR4 ;  /* 0x00000004ffb07e24 */ /* 0x002fe8000f8e00ff */
[-C--:B--2---:R-:W-:Y:S06]  /*65a0*/  HMMA.16816.F32.BF16 R20, R164, R168.reuse, R20 ;  /* 0x000000a8a414723c */ /* 0x084fec0000041814 */
        /* <DEDUP_REMOVED lines=23> */
[C---:B---3--:R-:W-:Y:S01]  /*6720*/  FADD.FTZ R4, -R2.reuse, R4 ;  /* 0x0000000402047221 */ /* 0x048fe20000010100 */
[C---:B------:R-:W-:Y:S11]  /*6730*/  FADD.FTZ R5, -R2.reuse, R5 ;  /* 0x0000000502057221 */ /* 0x040ff60000010100 */
[----:B------:R-:W-:Y:S06]  /*6740*/  @!UPT UIADD3 URZ, URZ, URZ, URZ ;  /* 0x0000003f3f3ff290 */ /* 0x000fec000fffe03f */
[----:B------:R-:W-:Y:S01]  /*6750*/  FADD.FTZ R17, -R2, R17 ;  /* 0x0000001102117221 */ /* 0x000fe20000010100 */
[----:B------:R-:W-:Y:S01]  /*6760*/  FMUL.FTZ R179, R206, R4 ;  /* 0x00000004ceb37220 */ /* 0x000fe20000410000 */
[----:B------:R-:W-:Y:S01]  /*6770*/  FADD.FTZ R4, -R2, R16 ;  /* 0x0000001002047221 */ /* 0x000fe20000010100 */
[----:B------:R-:W-:Y:S01]  /*6780*/  FMUL.FTZ R16, R237, R5 ;  /* 0x00000005ed107220 */ /* 0x000fe20000410000 */
[----:B----4-:R-:W-:Y:S02]  /*6790*/  FADD.FTZ R5, -R0, R6 ;  /* 0x0000000600057221 */ /* 0x010fe40000010100 */
[----:B------:R-:W-:Y:S02]  /*67a0*/  FMUL.FTZ R4, R202, R4 ;  /* 0x00000004ca047220 */ /* 0x000fe40000410000 */
[----:B------:R-:W-:Y:S01]  /*67b0*/  FMUL.FTZ R5, R239, R5 ;  /* 0x00000005ef057220 */ /* 0x000fe20000410000 */
[----:B------:R-:W-:Y:S01]  /*67c0*/  F2FP.BF16.F32.PACK_AB R16, R16, R179 ;  /* 0x000000b31010723e */ /* 0x000fe200000010ff */
[-C--:B-1----:R-:W-:Y:S06]  /*67d0*/  HMMA.16816.F32.BF16 R20, R164, R168.reuse, R20 ;  /* 0x000000a8a414723c */ /* 0x082fec0000041814 */
[C---:B------:R-:W-:Y:S06]  /*67e0*/  HMMA.16816.F32.BF16 R24, R172.reuse, R168, R24 ;  /* 0x000000a8ac18723c */ /* 0x040fec0000041818 */
[-C--:B------:R-:W-:Y:S06]  /*67f0*/  HMMA.16816.F32.BF16 R28, R172, R170.reuse, R28 ;  /* 0x000000aaac1c723c */ /* 0x080fec000004181c */
[----:B------:R-:W-:Y:S05]  /*6800*/  HMMA.16816.F32.BF16 R32, R164, R170, R32 ;  /* 0x000000aaa420723c */ /* 0x000fea0000041820 */
[----:B------:R-:W-:Y:S02]  /*6810*/  IMAD.SHL.U32 R172, R219, 0x2, RZ ;  /* 0x00000002dbac7824 */ /* 0x000fe400078e00ff */
[C---:B------:R-:W-:Y:S01]  /*6820*/  FADD.FTZ R3, -R2.reuse, R20 ;  /* 0x0000001402037221 */ /* 0x040fe20000010100 */
[----:B------:R-:W-:Y:S03]  /*6830*/  FADD.FTZ R21, -R2, R21 ;  /* 0x0000001502157221 */ /* 0x000fe60000010100 */
[----:B------:R-:W-:Y:S01]  /*6840*/  FMUL.FTZ R20, R203, R17 ;  /* 0x00000011cb147220 */ /* 0x000fe20000410000 */
[----:B------:R-:W-:Y:S01]  /*6850*/  FMUL.FTZ R3, R201, R3 ;  /* 0x00000003c9037220 */ /* 0x000fe20000410000 */
[----:B------:R-:W-:Y:S03]  /*6860*/  FMUL.FTZ R21, R200, R21 ;  /* 0x00000015c8157220 */ /* 0x000fe60000410000 */
[----:B------:R-:W-:Y:S01]  /*6870*/  F2FP.BF16.F32.PACK_AB R20, R20, R4 ;  /* 0x000000041414723e */ /* 0x000fe200000010ff */
[----:B------:R-:W-:Y:S01]  /*6880*/  FADD.FTZ R4, -R0, R7 ;  /* 0x0000000700047221 */ /* 0x000fe20000010100 */
[----:B------:R-:W-:Y:S01]  /*6890*/  IADD3 R176, R172, 0x8000, R176 ;  /* 0x00008000acb07810 */ /* 0x000fe20007ffe0b0 */
[----:B------:R-:W-:Y:S01]  /*68a0*/  FADD.FTZ R17, -R0, R23 ;  /* 0x0000001700117221 */ /* 0x000fe20000010100 */
[----:B------:R-:W-:Y:S01]  /*68b0*/  F2FP.BF16.F32.PACK_AB R21, R21, R3 ;  /* 0x000000031515723e */ /* 0x000fe200000010ff */
[----:B------:R-:W-:Y:S01]  /*68c0*/  FMUL.FTZ R4, R238, R4 ;  /* 0x00000004ee047220 */ /* 0x000fe20000410000 */
[C---:B------:R-:W-:Y:S01]  /*68d0*/  FADD.FTZ R164, -R0.reuse, R18 ;  /* 0x0000001200a47221 */ /* 0x040fe20000010100 */
[----:B------:R-:W-:Y:S01]  /*68e0*/  FADD.FTZ R22, -R0, R22 ;  /* 0x0000001600167221 */ /* 0x000fe20000010100 */
[----:B------:R-:W-:Y:S02]  /*68f0*/  IMAD.IADD R176, R176, 0x1, R211 ;  /* 0x00000001b0b07824 */ /* 0x000fe400078e02d3 */
[----:B------:R-:W-:Y:S01]  /*6900*/  FMUL.FTZ R17, R207, R17 ;  /* 0x00000011cf117220 */ /* 0x000fe20000410000 */
[----:B------:R-:W-:Y:S01]  /*6910*/  F2FP.BF16.F32.PACK_AB R18, R4, R5 ;  /* 0x000000050412723e */ /* 0x000fe200000010ff */
[C---:B------:R-:W-:Y:S01]  /*6920*/  FADD.FTZ R3, -R2.reuse, R32 ;  /* 0x0000002002037221 */ /* 0x040fe20000010100 */
[----:B------:R-:W-:Y:S01]  /*6930*/  FADD.FTZ R2, -R2, R33 ;  /* 0x0000002102027221 */ /* 0x000fe20000010100 */
[C---:B------:R-:W-:Y:S01]  /*6940*/  FADD.FTZ R33, -R0.reuse, R19 ;  /* 0x0000001300217221 */ /* 0x040fe20000010100 */
[----:B------:R-:W-:Y:S01]  /*6950*/  FADD.FTZ R32, -R0, R34 ;  /* 0x0000002200207221 */ /* 0x000fe20000010100 */
[----:B------:R-:W-:Y:S01]  /*6960*/  FMUL.FTZ R3, R197, R3 ;  /* 0x00000003c5037220 */ /* 0x000fe20000410000 */
[----:B------:R-:W-:Y:S01]  /*6970*/  FMUL.FTZ R2, R196, R2 ;  /* 0x00000002c4027220 */ /* 0x000fe20000410000 */
[----:B------:R-:W-:Y:S01]  /*6980*/  FADD.FTZ R23, -R0, R35 ;  /* 0x0000002300177221 */ /* 0x000fe20000010100 */
[----:B------:R-:W-:Y:S01]  /*6990*/  FMUL.FTZ R164, R236, R164 ;  /* 0x000000a4eca47220 */ /* 0x000fe20000410000 */
[----:B------:R-:W-:Y:S01]  /*69a0*/  FMUL.FTZ R33, R235, R33 ;  /* 0x00000021eb217220 */ /* 0x000fe20000410000 */
[----:B------:R-:W-:Y:S01]  /*69b0*/  FMUL.FTZ R22, R234, R22 ;  /* 0x00000016ea167220 */ /* 0x000fe20000410000 */
[----:B------:R-:W-:Y:S01]  /*69c0*/  F2FP.BF16.F32.PACK_AB R19, R2, R3 ;  /* 0x000000030213723e */ /* 0x000fe200000010ff */
[----:B------:R-:W-:Y:S01]  /*69d0*/  FMUL.FTZ R32, R199, R32 ;  /* 0x00000020c7207220 */ /* 0x000fe20000410000 */
[----:B------:R-:W-:Y:S01]  /*69e0*/  FMUL.FTZ R23, R198, R23 ;  /* 0x00000017c6177220 */ /* 0x000fe20000410000 */
[----:B------:R-:W-:Y:S06]  /*69f0*/  @!P1 BRA `(.L_x_186) ;  /* 0x0000000000e09947 */ /* 0x000fec0003800000 */
[----:B------:R-:W1:Y:S01]  /*6a00*/  LDC R7, c[0x0][0x240] ;  /* 0x00009000ff077b82 */ /* 0x000e620000000800 */
[C---:B------:R-:W-:Y:S01]  /*6a10*/  ISETP.GE.AND P4, PT, R228.reuse, UR21, PT ;  /* 0x00000015e4007c0c */ /* 0x040fe2000bf86270 */
[----:B------:R-:W-:Y:S01]  /*6a20*/  VIADD R0, R228, 0x40 ;  /* 0x00000040e4007836 */ /* 0x000fe20000000000 */
[----:B------:R-:W-:Y:S04]  /*6a30*/  ULOP3.LUT UR5, UR11, 0x1, URZ, 0xc0, !UPT ;  /* 0x000000010b057892 */ /* 0x000fe8000f8ec03f */
[----:B------:R-:W-:Y:S01]  /*6a40*/  ISETP.GE.AND P3, PT, R0, UR21, PT ;  /* 0x0000001500007c0c */ /* 0x000fe2000bf66270 */
[----:B------:R-:W2:Y:S01]  /*6a50*/  LDC R34, c[0x0][0x244] ;  /* 0x00009100ff227b82 */ /* 0x000ea20000000800 */
[----:B------:R-:W-:Y:S04]  /*6a60*/  UISETP.NE.U32.AND UP0, UPT, UR5, 0x1, UPT ;  /* 0x000000010500788c */ /* 0x000fe8000bf05070 */
[----:B------:R-:W-:Y:S06]  /*6a70*/  USEL UR5, UR58, 0x4000, !UP0 ;  /* 0x000040003a057887 */ /* 0x000fec000c000000 */
[----:B------:R-:W-:Y:S02]  /*6a80*/  VIADD R222, R222, UR5 ;  /* 0x00000005dede7c36 */ /* 0x000fe40008000000 */
[----:B------:R-:W-:Y:S02]  /*6a90*/  VIADD R227, R227, UR5 ;  /* 0x00000005e3e37c36 */ /* 0x000fe40008000000 */
[----:B------:R-:W-:Y:S01]  /*6aa0*/  VIADD R212, R212, UR5 ;  /* 0x00000005d4d47c36 */ /* 0x000fe20008000000 */
[----:B------:R3:W-:Y:S04]  /*6ab0*/  @P4 STS [R222], RZ ;  /* 0x000000ffde004388 */ /* 0x0007e80000000800 */
[----:B------:R3:W-:Y:S04]  /*6ac0*/  @P4 STS [R222+0x4], RZ ;  /* 0x000004ffde004388 */ /* 0x0007e80000000800 */
[----:B------:R3:W-:Y:S01]  /*6ad0*/  @P4 STS [R222+0x8], RZ ;  /* 0x000008ffde004388 */ /* 0x0007e20000000800 */
[----:B-1----:R-:W-:Y:S03]  /*6ae0*/  IMAD.U32 R3, R7, -0x40, RZ ;  /* 0xffffffc007037824 */ /* 0x002fe600078e00ff */
[----:B------:R3:W-:Y:S02]  /*6af0*/  @P4 STS [R222+0xc], RZ ;  /* 0x00000cffde004388 */ /* 0x0007e40000000800 */
        /* <DEDUP_REMOVED lines=40> */
.L_x_186:
[----:B------:R-:W-:Y:S01]  /*6d80*/  F2FP.BF16.F32.PACK_AB R0, R33, R164 ;  /* 0x000000a42100723e */ /* 0x000fe200000010ff */
[----:B------:R-:W-:Y:S01]  /*6d90*/  STS [R225+0x1c000], R16 ;  /* 0x01c00010e1007388 */ /* 0x000fe20000000800 */
[C---:B-----5:R-:W-:Y:S01]  /*6da0*/  FADD.FTZ R8, -R178.reuse, R8 ;  /* 0x00000008b2087221 */ /* 0x060fe20000010100 */
[----:B------:R-:W-:Y:S01]  /*6db0*/  FADD.FTZ R9, -R178, R9 ;  /* 0x00000009b2097221 */ /* 0x000fe20000010100 */
[----:B------:R-:W-:Y:S01]  /*6dc0*/  FADD.FTZ R10, -R177, R10 ;  /* 0x0000000ab10a7221 */ /* 0x000fe20000010100 */
[----:B------:R-:W-:Y:S01]  /*6dd0*/  STS [R225+0x1c400], R18 ;  /* 0x01c40012e1007388 */ /* 0x000fe20000000800 */
[----:B------:R-:W-:Y:S01]  /*6de0*/  FMUL.FTZ R8, R191, R8 ;  /* 0x00000008bf087220 */ /* 0x000fe20000410000 */
[----:B------:R-:W-:Y:S01]  /*6df0*/  FMUL.FTZ R9, R190, R9 ;  /* 0x00000009be097220 */ /* 0x000fe20000410000 */
[C---:B------:R-:W-:Y:S01]  /*6e00*/  FADD.FTZ R11, -R177.reuse, R11 ;  /* 0x0000000bb10b7221 */ /* 0x040fe20000010100 */
[----:B------:R1:W-:Y:S01]  /*6e10*/  STS [R226+0x1c400], R0 ;  /* 0x01c40000e2007388 */ /* 0x0003e20000000800 */
[C---:B------:R-:W-:Y:S01]  /*6e20*/  FADD.FTZ R12, -R178.reuse, R12 ;  /* 0x0000000cb20c7221 */ /* 0x040fe20000010100 */
[----:B------:R-:W-:Y:S01]  /*6e30*/  FADD.FTZ R13, -R178, R13 ;  /* 0x0000000db20d7221 */ /* 0x000fe20000010100 */
[C---:B------:R-:W-:Y:S01]  /*6e40*/  FADD.FTZ R14, -R177.reuse, R14 ;  /* 0x0000000eb10e7221 */ /* 0x040fe20000010100 */
[----:B------:R-:W-:Y:S01]  /*6e50*/  STS [R226+0x1c000], R20 ;  /* 0x01c00014e2007388 */ /* 0x000fe20000000800 */
[----:B------:R-:W-:Y:S01]  /*6e60*/  FADD.FTZ R15, -R177, R15 ;  /* 0x0000000fb10f7221 */ /* 0x000fe20000010100 */
[----:B------:R-:W-:Y:S01]  /*6e70*/  FMUL.FTZ R10, R195, R10 ;  /* 0x0000000ac30a7220 */ /* 0x000fe20000410000 */
[----:B---3--:R-:W-:Y:S01]  /*6e80*/  FMUL.FTZ R4, R194, R11 ;  /* 0x0000000bc2047220 */ /* 0x008fe20000410000 */
[----:B------:R-:W-:Y:S01]  /*6e90*/  FMUL.FTZ R12, R189, R12 ;  /* 0x0000000cbd0c7220 */ /* 0x000fe20000410000 */
[----:B------:R-:W-:Y:S01]  /*6ea0*/  FMUL.FTZ R7, R188, R13 ;  /* 0x0000000dbc077220 */ /* 0x000fe20000410000 */
[----:B------:R-:W-:Y:S01]  /*6eb0*/  FMUL.FTZ R14, R193, R14 ;  /* 0x0000000ec10e7220 */ /* 0x000fe20000410000 */
[----:B------:R-:W-:Y:S01]  /*6ec0*/  FMUL.FTZ R3, R192, R15 ;  /* 0x0000000fc0037220 */ /* 0x000fe20000410000 */
[----:B------:R-:W-:Y:S01]  /*6ed0*/  F2FP.BF16.F32.PACK_AB R4, R4, R10 ;  /* 0x0000000a0404723e */ /* 0x000fe200000010ff */
[C---:B------:R-:W-:Y:S01]  /*6ee0*/  FADD.FTZ R24, -R178.reuse, R24 ;  /* 0x00000018b2187221 */ /* 0x040fe20000010100 */
[----:B------:R-:W-:Y:S01]  /*6ef0*/  F2FP.BF16.F32.PACK_AB R7, R7, R12 ;  /* 0x0000000c0707723e */ /* 0x000fe200000010ff */
[C---:B------:R-:W-:Y:S01]  /*6f00*/  FADD.FTZ R25, -R178.reuse, R25 ;  /* 0x00000019b2197221 */ /* 0x040fe20000010100 */
[----:B------:R-:W-:Y:S01]  /*6f10*/  F2FP.BF16.F32.PACK_AB R3, R3, R14 ;  /* 0x0000000e0303723e */ /* 0x000fe200000010ff */
[----:B------:R-:W-:Y:S01]  /*6f20*/  STS [R225+0x1d400], R4 ;  /* 0x01d40004e1007388 */ /* 0x000fe20000000800 */
[C---:B------:R-:W-:Y:S01]  /*6f30*/  FADD.FTZ R26, -R177.reuse, R26 ;  /* 0x0000001ab11a7221 */ /* 0x040fe20000010100 */
[----:B------:R-:W-:Y:S01]  /*6f40*/  FADD.FTZ R27, -R177, R27 ;  /* 0x0000001bb11b7221 */ /* 0x000fe20000010100 */
[----:B------:R-:W-:Y:S01]  /*6f50*/  F2FP.BF16.F32.PACK_AB R17, R17, R22 ;  /* 0x000000161111723e */ /* 0x000fe200000010ff */
[C---:B------:R-:W-:Y:S01]  /*6f60*/  FADD.FTZ R28, -R178.reuse, R28 ;  /* 0x0000001cb21c7221 */ /* 0x040fe20000010100 */
[----:B------:R-:W-:Y:S01]  /*6f70*/  FADD.FTZ R29, -R178, R29 ;  /* 0x0000001db21d7221 */ /* 0x000fe20000010100 */
[----:B------:R-:W-:Y:S01]  /*6f80*/  FMUL.FTZ R24, R185, R24 ;  /* 0x00000018b9187220 */ /* 0x000fe20000410000 */
[----:B------:R-:W-:Y:S01]  /*6f90*/  FMUL.FTZ R6, R184, R25 ;  /* 0x00000019b8067220 */ /* 0x000fe20000410000 */
[----:B-1----:R-:W-:Y:S01]  /*6fa0*/  F2FP.BF16.F32.PACK_AB R0, R9, R8 ;  /* 0x000000080900723e */ /* 0x002fe200000010ff */
[C---:B------:R-:W-:Y:S01]  /*6fb0*/  FADD.FTZ R30, -R177.reuse, R30 ;  /* 0x0000001eb11e7221 */ /* 0x040fe20000010100 */
[----:B------:R-:W-:Y:S01]  /*6fc0*/  FADD.FTZ R31, -R177, R31 ;  /* 0x0000001fb11f7221 */ /* 0x000fe20000010100 */
[----:B------:R-:W-:Y:S01]  /*6fd0*/  FMUL.FTZ R26, R187, R26 ;  /* 0x0000001abb1a7220 */ /* 0x000fe20000410000 */
[----:B------:R-:W-:Y:S01]  /*6fe0*/  FMUL.FTZ R2, R186, R27 ;  /* 0x0000001bba027220 */ /* 0x000fe20000410000 */
[----:B------:R1:W-:Y:S01]  /*6ff0*/  STS [R225+0x1d000], R0 ;  /* 0x01d00000e1007388 */ /* 0x0003e20000000800 */
[----:B------:R-:W-:Y:S01]  /*7000*/  F2FP.BF16.F32.PACK_AB R16, R23, R32 ;  /* 0x000000201710723e */ /* 0x000fe200000010ff */
[----:B------:R-:W-:Y:S01]  /*7010*/  FMUL.FTZ R28, R183, R28 ;  /* 0x0000001cb71c7220 */ /* 0x000fe20000410000 */
[----:B------:R-:W-:Y:S01]  /*7020*/  FMUL.FTZ R5, R182, R29 ;  /* 0x0000001db6057220 */ /* 0x000fe20000410000 */
[----:B------:R-:W-:Y:S01]  /*7030*/  STS [R226+0x1d000], R7 ;  /* 0x01d00007e2007388 */ /* 0x000fe20000000800 */
[----:B------:R-:W-:Y:S01]  /*7040*/  FMUL.FTZ R30, R181, R30 ;  /* 0x0000001eb51e7220 */ /* 0x000fe20000410000 */
[----:B------:R-:W-:Y:S01]  /*7050*/  FMUL.FTZ R31, R180, R31 ;  /* 0x0000001fb41f7220 */ /* 0x000fe20000410000 */
[----:B------:R-:W-:Y:S01]  /*7060*/  F2FP.BF16.F32.PACK_AB R6, R6, R24 ;  /* 0x000000180606723e */ /* 0x000fe200000010ff */
[----:B------:R-:W-:Y:S01]  /*7070*/  STS [R226+0x1d400], R3 ;  /* 0x01d40003e2007388 */ /* 0x000fe20000000800 */
[----:B------:R-:W-:Y:S01]  /*7080*/  F2FP.BF16.F32.PACK_AB R2, R2, R26 ;  /* 0x0000001a0202723e */ /* 0x000fe200000010ff */
[----:B------:R-:W-:Y:S01]  /*7090*/  UIMAD UR6, UR25, UR24, URZ ;  /* 0x00000018190672a4 */ /* 0x000fe2000f8e023f */
[----:B------:R-:W-:Y:S01]  /*70a0*/  F2FP.BF16.F32.PACK_AB R5, R5, R28 ;  /* 0x0000001c0505723e */ /* 0x000fe200000010ff */
[----:B------:R-:W-:Y:S02]  /*70b0*/  STS [R223+0x1c000], R21 ;  /* 0x01c00015df007388 */ /* 0x000fe40000000800 */
[----:B------:R-:W-:Y:S02]  /*70c0*/  ULEA UR5, -UR6, URZ, 0x6 ;  /* 0x0000003f06057291 */ /* 0x000fe4000f8e313f */
[----:B------:R-:W-:Y:S04]  /*70d0*/  STS [R223+0x1c400], R17 ;  /* 0x01c40011df007388 */ /* 0x000fe80000000800 */
[----:B------:R-:W-:Y:S04]  /*70e0*/  STS [R224+0x1c000], R19 ;  /* 0x01c00013e0007388 */ /* 0x000fe80000000800 */
[----:B------:R-:W-:Y:S01]  /*70f0*/  STS [R224+0x1c400], R16 ;  /* 0x01c40010e0007388 */ /* 0x000fe20000000800 */
[----:B-1----:R-:W-:Y:S03]  /*7100*/  F2FP.BF16.F32.PACK_AB R0, R31, R30 ;  /* 0x0000001e1f00723e */ /* 0x002fe600000010ff */
[----:B------:R-:W-:Y:S04]  /*7110*/  STS [R223+0x1d000], R6 ;  /* 0x01d00006df007388 */ /* 0x000fe80000000800 */
[----:B------:R1:W-:Y:S04]  /*7120*/  STS [R223+0x1d400], R2 ;  /* 0x01d40002df007388 */ /* 0x0003e80000000800 */
[----:B------:R-:W-:Y:S04]  /*7130*/  STS [R224+0x1d000], R5 ;  /* 0x01d00005e0007388 */ /* 0x000fe80000000800 */
[----:B------:R2:W-:Y:S01]  /*7140*/  STS [R224+0x1d400], R0 ;  /* 0x01d40000e0007388 */ /* 0x0005e20000000800 */
[----:B------:R-:W-:Y:S01]  /*7150*/  BAR.SYNC.DEFER_BLOCKING 0x0 ;  /* 0x0000000000007b1d */ /* 0x000fe20000010000 */
[----:B-1----:R-:W-:Y:S04]  /*7160*/  MOV R2, UR5 ;  /* 0x0000000500027c02 */ /* 0x002fe80008000f00 */
[----:B------:R-:W-:Y:S02]  /*7170*/  LEA R220, P0, R2, R220, 0x2 ;  /* 0x000000dc02dc7211 */ /* 0x000fe400078010ff */
[----:B--2---:R-:W-:Y:S01]  /*7180*/  MOV R0, UR5 ;  /* 0x0000000500007c02 */ /* 0x004fe20008000f00 */
[----:B------:R-:W-:Y:S03]  /*7190*/  LDSM.16.MT88.4 R4, [R209+0x20000] ;  /* 0x02000000d104783b */ /* 0x000fe60000004200 */
[----:B------:R-:W-:Y:S01]  /*71a0*/  LEA.HI.X.SX32 R221, R0, R221, 0x2, P0 ;  /* 0x000000dd00dd7211 */ /* 0x000fe200000f16ff */
[----:B------:R-:W1:Y:S04]  /*71b0*/  LDSM.16.MT88.4 R8, [R172+UR4+0x8000] ;  /* 0x00800004ac08783b */ /* 0x000e680008004200 */
[----:B------:R-:W2:Y:S04]  /*71c0*/  LDSM.16.MT88.4 R12, [R209+0x22000] ;  /* 0x02200000d10c783b */ /* 0x000ea80000004200 */
[----:B------:R-:W3:Y:S04]  /*71d0*/  LDSM.16.MT88.4 R16, [R176] ;  /* 0x00000000b010783b */ /* 0x000ee80000004200 */
[----:B------:R-:W4:Y:S04]  /*71e0*/  LDSM.16.MT88.4 R20, [R172+UR4+0xa000] ;  /* 0x00a00004ac14783b */ /* 0x000f280008004200 */
[----:B------:R-:W4:Y:S04]  /*71f0*/  LDSM.16.MT88.4 R24, [R176+0x2000] ;  /* 0x00200000b018783b */ /* 0x000f280000004200 */
[----:B------:R-:W-:Y:S04]  /*7200*/  LDSM.16.MT88.4 R28, [R209+0x20800] ;  /* 0x02080000d11c783b */ /* 0x000fe80000004200 */
[----:B------:R-:W4:Y:S04]  /*7210*/  LDSM.16.MT88.4 R32, [R172+UR4+0x8800] ;  /* 0x00880004ac20783b */ /* 0x000f280008004200 */
[----:B------:R-:W4:Y:S04]  /*7220*/  LDSM.16.MT88.4 R164, [R209+0x22800] ;  /* 0x02280000d1a4783b */ /* 0x000f280000004200 */
[----:B------:R-:W-:Y:S01]  /*7230*/  LDSM.16.MT88.4 R168, [R176+0x3000] ;  /* 0x00300000b0a8783b */ /* 0x000fe20000004200 */
[-C--:B-1----:R-:W-:Y:S06]  /*7240*/  HMMA.16816.F32.BF16 R36, R4, R8.reuse, R36 ;  /* 0x000000080424723c */ /* 0x082fec0000041824 */
[C---:B--2---:R-:W-:Y:S06]  /*7250*/  HMMA.16816.F32.BF16 R40, R12.reuse, R8, R40 ;  /* 0x000000080c28723c */ /* 0x044fec0000041828 */
[-C--:B------:R-:W-:Y:S06]  /*7260*/  HMMA.16816.F32.BF16 R44, R12, R10.reuse, R44 ;  /* 0x0000000a0c2c723c */ /* 0x080fec000004182c */
[C---:B------:R-:W-:Y:S01]  /*7270*/  HMMA.16816.F32.BF16 R48, R4.reuse, R10, R48 ;  /* 0x0000000a0430723c */ /* 0x040fe20000041830 */
[----:B------:R-:W1:Y:S05]  /*7280*/  LDSM.16.MT88.4 R8, [R176+0x800] ;  /* 0x00080000b008783b */ /* 0x000e6a0000004200 */
[-C--:B---3--:R-:W-:Y:S06]  /*7290*/  HMMA.16816.F32.BF16 R52, R4, R16.reuse, R52 ;  /* 0x000000100434723c */ /* 0x088fec0000041834 */
[C---:B------:R-:W-:Y:S06]  /*72a0*/  HMMA.16816.F32.BF16 R56, R12.reuse, R16, R56 ;  /* 0x000000100c38723c */ /* 0x040fec0000041838 */
[-C--:B------:R-:W-:Y:S06]  /*72b0*/  HMMA.16816.F32.BF16 R60, R12, R18.reuse, R60 ;  /* 0x000000120c3c723c */ /* 0x080fec000004183c */
[C---:B------:R-:W-:Y:S01]  /*72c0*/  HMMA.16816.F32.BF16 R64, R4.reuse, R18, R64 ;  /* 0x000000120440723c */ /* 0x040fe20000041840 */
[----:B------:R-:W2:Y:S05]  /*72d0*/  LDSM.16.MT88.4 R16, [R172+UR4+0xa800] ;  /* 0x00a80004ac10783b */ /* 0x000eaa0008004200 */
[-C--:B----4-:R-:W-:Y:S06]  /*72e0*/  HMMA.16816.F32.BF16 R68, R4, R20.reuse, R68 ;  /* 0x000000140444723c */ /* 0x090fec0000041844 */
[C---:B------:R-:W-:Y:S06]  /*72f0*/  HMMA.16816.F32.BF16 R72, R12.reuse, R20, R72 ;  /* 0x000000140c48723c */ /* 0x040fec0000041848 */
[-C--:B------:R-:W-:Y:S06]  /*7300*/  HMMA.16816.F32.BF16 R76, R12, R22.reuse, R76 ;  /* 0x000000160c4c723c */ /* 0x080fec000004184c */
[C---:B------:R-:W-:Y:S01]  /*7310*/  HMMA.16816.F32.BF16 R80, R4.reuse, R22, R80 ;  /* 0x000000160450723c */ /* 0x040fe20000041850 */
[----:B------:R-:W3:Y:S05]  /*7320*/  LDSM.16.MT88.4 R20, [R176+0x2800] ;  /* 0x00280000b014783b */ /* 0x000eea0000004200 */
[-C--:B------:R-:W-:Y:S06]  /*7330*/  HMMA.16816.F32.BF16 R84, R4, R24.reuse, R84 ;  /* 0x000000180454723c */ /* 0x080fec0000041854 */
[C---:B------:R-:W-:Y:S06]  /*7340*/  HMMA.16816.F32.BF16 R88, R12.reuse, R24, R88 ;  /* 0x000000180c58723c */ /* 0x040fec0000041858 */
[-C--:B------:R-:W-:Y:S01]  /*7350*/  HMMA.16816.F32.BF16 R92, R12, R26.reuse, R92 ;  /* 0x0000001a0c5c723c */ /* 0x080fe2000004185c */
[----:B------:R-:W-:Y:S05]  /*7360*/  LDSM.16.MT88.4 R12, [R172+UR4+0x9000] ;  /* 0x00900004ac0c783b */ /* 0x000fea0008004200 */
[----:B------:R-:W-:Y:S01]  /*7370*/  HMMA.16816.F32.BF16 R96, R4, R26, R96 ;  /* 0x0000001a0460723c */ /* 0x000fe20000041860 */
[----:B------:R-:W4:Y:S04]  /*7380*/  LDSM.16.MT88.4 R4, [R209+0x21000] ;  /* 0x02100000d104783b */ /* 0x000f280000004200 */
[----:B------:R-:W4:Y:S01]  /*7390*/  LDSM.16.MT88.4 R24, [R209+0x23000] ;  /* 0x02300000d118783b */ /* 0x000f220000004200 */
[-C--:B------:R-:W-:Y:S06]  /*73a0*/  HMMA.16816.F32.BF16 R36, R28, R32.reuse, R36 ;  /* 0x000000201c24723c */ /* 0x080fec0000041824 */
[C---:B------:R-:W-:Y:S06]  /*73b0*/  HMMA.16816.F32.BF16 R40, R164.reuse, R32, R40 ;  /* 0x00000020a428723c */ /* 0x040fec0000041828 */
[-C--:B------:R-:W-:Y:S06]  /*73c0*/  HMMA.16816.F32.BF16 R44, R164, R34.reuse, R44 ;  /* 0x00000022a42c723c */ /* 0x080fec000004182c */
[C---:B------:R-:W-:Y:S01]  /*73d0*/  HMMA.16816.F32.BF16 R48, R28.reuse, R34, R48 ;  /* 0x000000221c30723c */ /* 0x040fe20000041830 */
[----:B------:R-:W-:Y:S05]  /*73e0*/  LDSM.16.MT88.4 R32, [R172+UR4+0xb000] ;  /* 0x00b00004ac20783b */ /* 0x000fea0008004200 */
[-C--:B-1----:R-:W-:Y:S06]  /*73f0*/  HMMA.16816.F32.BF16 R52, R28, R8.reuse, R52 ;  /* 0x000000081c34723c */ /* 0x082fec0000041834 */
[C---:B------:R-:W-:Y:S06]  /*7400*/  HMMA.16816.F32.BF16 R56, R164.reuse, R8, R56 ;  /* 0x00000008a438723c */ /* 0x040fec0000041838 */
[-C--:B------:R-:W-:Y:S06]  /*7410*/  HMMA.16816.F32.BF16 R60, R164, R10.reuse, R60 ;  /* 0x0000000aa43c723c */ /* 0x080fec000004183c */
[C---:B------:R-:W-:Y:S01]  /*7420*/  HMMA.16816.F32.BF16 R64, R28.reuse, R10, R64 ;  /* 0x0000000a1c40723c */ /* 0x040fe20000041840 */
[----:B------:R-:W1:Y:S05]  /*7430*/  LDSM.16.MT88.4 R8, [R176+0x1000] ;  /* 0x00100000b008783b */ /* 0x000e6a0000004200 */
[-C--:B--2---:R-:W-:Y:S06]  /*7440*/  HMMA.16816.F32.BF16 R68, R28, R16.reuse, R68 ;  /* 0x000000101c44723c */ /* 0x084fec0000041844 */
[C---:B------:R-:W-:Y:S06]  /*7450*/  HMMA.16816.F32.BF16 R72, R164.reuse, R16, R72 ;  /* 0x00000010a448723c */ /* 0x040fec0000041848 */
[-C--:B------:R-:W-:Y:S06]  /*7460*/  HMMA.16816.F32.BF16 R76, R164, R18.reuse, R76 ;  /* 0x00000012a44c723c */ /* 0x080fec000004184c */
[C---:B------:R-:W-:Y:S01]  /*7470*/  HMMA.16816.F32.BF16 R80, R28.reuse, R18, R80 ;  /* 0x000000121c50723c */ /* 0x040fe20000041850 */
[----:B------:R-:W-:Y:S05]  /*7480*/  LDSM.16.MT88.4 R16, [R209+0x21800] ;  /* 0x02180000d110783b */ /* 0x000fea0000004200 */
[-C--:B---3--:R-:W-:Y:S06]  /*7490*/  HMMA.16816.F32.BF16 R84, R28, R20.reuse, R84 ;  /* 0x000000141c54723c */ /* 0x088fec0000041854 */
[C---:B------:R-:W-:Y:S06]  /*74a0*/  HMMA.16816.F32.BF16 R88, R164.reuse, R20, R88 ;  /* 0x00000014a458723c */ /* 0x040fec0000041858 */
[-C--:B------:R-:W-:Y:S01]  /*74b0*/  HMMA.16816.F32.BF16 R92, R164, R22.reuse, R92 ;  /* 0x00000016a45c723c */ /* 0x080fe2000004185c */
[----:B------:R-:W-:Y:S04]  /*74c0*/  LDSM.16.MT88.4 R164, [R176+0x1800] ;  /* 0x00180000b0a4783b */ /* 0x000fe80000004200 */
[----:B------:R-:W-:Y:S01]  /*74d0*/  LDSM.16.MT88.4 R176, [R176+0x3800] ;  /* 0x00380000b0b0783b */ /* 0x000fe20000004200 */
[----:B------:R-:W-:Y:S03]  /*74e0*/  HMMA.16816.F32.BF16 R96, R28, R22, R96 ;  /* 0x000000161c60723c */ /* 0x000fe60000041860 */
[----:B------:R-:W2:Y:S03]  /*74f0*/  LDSM.16.MT88.4 R20, [R172+UR4+0x9800] ;  /* 0x00980004ac14783b */ /* 0x000ea60008004200 */
[-C--:B----4-:R-:W-:Y:S01]  /*7500*/  HMMA.16816.F32.BF16 R36, R4, R12.reuse, R36 ;  /* 0x0000000c0424723c */ /* 0x090fe20000041824 */
[----:B------:R-:W3:Y:S04]  /*7510*/  LDSM.16.MT88.4 R28, [R209+0x23800] ;  /* 0x02380000d11c783b */ /* 0x000ee80000004200 */
[----:B------:R-:W4:Y:S01]  /*7520*/  LDSM.16.MT88.4 R172, [R172+UR4+0xb800] ;  /* 0x00b80004acac783b */ /* 0x000f220008004200 */
[C---:B------:R-:W-:Y:S01]  /*7530*/  HMMA.16816.F32.BF16 R40, R24.reuse, R12, R40 ;  /* 0x0000000c1828723c */ /* 0x040fe20000041828 */
[----:B------:R-:W-:Y:S05]  /*7540*/  BAR.SYNC.DEFER_BLOCKING 0x0 ;  /* 0x0000000000007b1d */ /* 0x000fea0000010000 */
[-C--:B------:R-:W-:Y:S06]  /*7550*/  HMMA.16816.F32.BF16 R44, R24, R14.reuse, R44 ;  /* 0x0000000e182c723c */ /* 0x080fec000004182c */
[C---:B------:R-:W-:Y:S06]  /*7560*/  HMMA.16816.F32.BF16 R48, R4.reuse, R14, R48 ;  /* 0x0000000e0430723c */ /* 0x040fec0000041830 */
[-C--:B-1----:R-:W-:Y:S06]  /*7570*/  HMMA.16816.F32.BF16 R52, R4, R8.reuse, R52 ;  /* 0x000000080434723c */ /* 0x082fec0000041834 */
[C---:B------:R-:W-:Y:S06]  /*7580*/  HMMA.16816.F32.BF16 R56, R24.reuse, R8, R56 ;  /* 0x000000081838723c */ /* 0x040fec0000041838 */
[-C--:B------:R-:W-:Y:S06]  /*7590*/  HMMA.16816.F32.BF16 R60, R24, R10.reuse, R60 ;  /* 0x0000000a183c723c */ /* 0x080fec000004183c */
        /* <DEDUP_REMOVED lines=8> */
[----:B------:R-:W-:Y:S06]  /*7620*/  HMMA.16816.F32.BF16 R96, R4, R170, R96 ;  /* 0x000000aa0460723c */ /* 0x000fec0000041860 */
[-C--:B--2---:R-:W-:Y:S06]  /*7630*/  HMMA.16816.F32.BF16 R36, R16, R20.reuse, R36 ;  /* 0x000000141024723c */ /* 0x084fec0000041824 */
[C---:B---3--:R-:W-:Y:S06]  /*7640*/  HMMA.16816.F32.BF16 R40, R28.reuse, R20, R40 ;  /* 0x000000141c28723c */ /* 0x048fec0000041828 */
[-C--:B------:R-:W-:Y:S06]  /*7650*/  HMMA.16816.F32.BF16 R44, R28, R22.reuse, R44 ;  /* 0x000000161c2c723c */ /* 0x080fec000004182c */
[C---:B------:R-:W-:Y:S06]  /*7660*/  HMMA.16816.F32.BF16 R48, R16.reuse, R22, R48 ;  /* 0x000000161030723c */ /* 0x040fec0000041830 */
[-C--:B------:R-:W-:Y:S06]  /*7670*/  HMMA.16816.F32.BF16 R52, R16, R164.reuse, R52 ;  /* 0x000000a41034723c */ /* 0x080fec0000041834 */
[C---:B------:R-:W-:Y:S06]  /*7680*/  HMMA.16816.F32.BF16 R56, R28.reuse, R164, R56 ;  /* 0x000000a41c38723c */ /* 0x040fec0000041838 */
[-C--:B------:R-:W-:Y:S06]  /*7690*/  HMMA.16816.F32.BF16 R60, R28, R166.reuse, R60 ;  /* 0x000000a61c3c723c */ /* 0x080fec000004183c */
[C---:B------:R-:W-:Y:S06]  /*76a0*/  HMMA.16816.F32.BF16 R64, R16.reuse, R166, R64 ;  /* 0x000000a61040723c */ /* 0x040fec0000041840 */
[-C--:B----4-:R-:W-:Y:S06]  /*76b0*/  HMMA.16816.F32.BF16 R68, R16, R172.reuse, R68 ;  /* 0x000000ac1044723c */ /* 0x090fec0000041844 */
[C---:B------:R-:W-:Y:S06]  /*76c0*/  HMMA.16816.F32.BF16 R72, R28.reuse, R172, R72 ;  /* 0x000000ac1c48723c */ /* 0x040fec0000041848 */
        /* <DEDUP_REMOVED lines=8> */
[----:B------:R-:W-:Y:S11]  /*7750*/  @!P1 BRA `(.L_x_187) ;  /* 0x0000000000a09947 */ /* 0x000ff60003800000 */
[C---:B------:R-:W-:Y:S01]  /*7760*/  VIADD R0, R228.reuse, 0x40 ;  /* 0x00000040e4007836 */ /* 0x040fe20000000000 */
[----:B------:R-:W1:Y:S01]  /*7770*/  LDC R9, c[0x0][0x420] ;  /* 0x00010800ff097b82 */ /* 0x000e620000000800 */
[----:B------:R-:W-:Y:S03]  /*7780*/  ISETP.GE.AND P4, PT, R228, UR21, PT ;  /* 0x00000015e4007c0c */ /* 0x000fe6000bf86270 */
[----:B------:R-:W-:Y:S10]  /*7790*/  ISETP.GE.AND P3, PT, R0, UR21, PT ;  /* 0x0000001500007c0c */ /* 0x000ff4000bf66270 */
[----:B------:R-:W2:Y:S08]  /*77a0*/  @!P4 LDC R8, c[0x0][0x424] ;  /* 0x00010900ff08cb82 */ /* 0x000eb00000000800 */
[----:B------:R-:W3:Y:S01]  /*77b0*/  @!P3 LDC R0, c[0x0][0x424] ;  /* 0x00010900ff00bb82 */ /* 0x000ee20000000800 */
[C---:B-1----:R-:W-:Y:S05]  /*77c0*/  IMAD.U32 R3, R9.reuse, -0x40, RZ ;  /* 0xffffffc009037824 */ /* 0x042fea00078e00ff */
[----:B------:R-:W-:Y:S02]  /*77d0*/  SHF.R.S32.HI R7, RZ, 0x1f, R3 ;  /* 0x0000001fff077819 */ /* 0x000fe40000011403 */
[----:B------:R-:W-:Y:S02]  /*77e0*/  @!P3 LEA R5, P5, R9, R3, 0x5 ;  /* 0x000000030905b211 */ /* 0x000fe400078a28ff */
[CC--:B------:R-:W-:Y:S04]  /*77f0*/  LEA R2, P0, R3.reuse, R230.reuse, 0x1 ;  /* 0x000000e603027211 */ /* 0x0c0fe800078008ff */
[----:B------:R-:W-:Y:S02]  /*7800*/  LEA.HI.X.SX32 R3, R3, R231, 0x1, P0 ;  /* 0x000000e703037211 */ /* 0x000fe400000f0eff */
[----:B------:R-:W-:Y:S01]  /*7810*/  @!P3 LEA R4, P0, R5, R230, 0x1 ;  /* 0x000000e60504b211 */ /* 0x000fe200078008ff */
[----:B------:R-:W-:Y:S01]  /*7820*/  IMAD.MOV.U32 R230, RZ, RZ, R2 ;  /* 0x000000ffffe67224 */ /* 0x000fe200078e0002 */
[C---:B---3--:R-:W-:Y:S02]  /*7830*/  @!P3 LEA.HI.X R7, R9.reuse, R7, R0, 0x5, P5 ;  /* 0x000000070907b211 */ /* 0x048fe400028f2c00 */
[----:B------:R-:W-:Y:S02]  /*7840*/  LEA R0, R244, UR4, 0x1 ;  /* 0x00000004f4007c11 */ /* 0x000fe4000f8e08ff */
[----:B------:R-:W-:Y:S02]  /*7850*/  @!P4 LEA R6, P5, R9, R2, 0x6 ;  /* 0x000000020906c211 */ /* 0x000fe400078a30ff */
[----:B------:R-:W-:Y:S01]  /*7860*/  @!P3 LEA.HI.X R5, R5, R231, R7, 0x1, P0 ;  /* 0x000000e70505b211 */ /* 0x000fe200000f0c07 */
[----:B------:R1:W-:Y:S01]  /*7870*/  @P4 STS.128 [R0+0x8000], RZ ;  /* 0x008000ff00004388 */ /* 0x0003e20000000c00 */
[----:B--2---:R-:W-:Y:S01]  /*7880*/  @!P4 LEA.HI.X R7, R9, R3, R8, 0x6, P5 ;  /* 0x000000030907c211 */ /* 0x004fe200028f3408 */
[----:B------:R-:W-:Y:S02]  /*7890*/  IMAD.MOV.U32 R231, RZ, RZ, R3 ;  /* 0x000000ffffe77224 */ /* 0x000fe400078e0003 */
        /* <DEDUP_REMOVED lines=20> */
.L_x_187:
[----:B-1----:R-:W-:Y:S01]  /*79e0*/  LEA R0, R218, UR4, 0x1 ;  /* 0x00000004da007c11 */ /* 0x002fe2000f8e08ff */
[----:B------:R-:W-:Y:S01]  /*79f0*/  LDSM.16.MT88.4 R16, [R208] ;  /* 0x00000000d010783b */ /* 0x000fe20000004200 */
[----:B------:R-:W-:Y:S01]  /*7a00*/  USHF.L.U32 UR5, UR6, 0x3, URZ ;  /* 0x0000000306057899 */ /* 0x000fe2000800063f */
[----:B------:R-:W-:Y:S01]  /*7a10*/  IMAD.MOV.U32 R206, RZ, RZ, 0x40 ;  /* 0x00000040ffce7424 */ /* 0x000fe200078e00ff */
[----:B------:R-:W-:Y:S01]  /*7a20*/  USHF.L.U32 UR10, UR6, 0x4, URZ ;  /* 0x00000004060a7899 */ /* 0x000fe2000800063f */
[----:B------:R-:W1:Y:S01]  /*7a30*/  LDSM.16.M88.4 R32, [R0+0x1c000] ;  /* 0x01c000000020783b */ /* 0x000e620000000200 */
[----:B------:R-:W-:Y:S01]  /*7a40*/  IMAD.IADD R2, R217, 0x1, R0 ;  /* 0x00000001d9027824 */ /* 0x000fe200078e0200 */
[----:B------:R-:W-:Y:S01]  /*7a50*/  UIMAD UR7, UR6, 0x18, URZ ;  /* 0x00000018060778a4 */ /* 0x000fe2000f8e023f */
[----:B------:R-:W-:Y:S01]  /*7a60*/  SEL R211, R206, 0xffffffc0, !P2 ;  /* 0xffffffc0ced37807 */ /* 0x000fe20005000000 */
[----:B------:R-:W2:Y:S01]  /*7a70*/  LDSM.16.M88.4 R28, [R0+0x1d000] ;  /* 0x01d00000001c783b */ /* 0x000ea20000000200 */
[----:B------:R-:W-:Y:S02]  /*7a80*/  USHF.L.U32 UR9, UR6, 0x5, URZ ;  /* 0x0000000506097899 */ /* 0x000fe4000800063f */
[----:B------:R-:W-:Y:S01]  /*7a90*/  UIMAD UR8, UR6, 0x28, URZ ;  /* 0x00000028060878a4 */ /* 0x000fe2000f8e023f */
[----:B------:R-:W3:Y:S01]  /*7aa0*/  LDSM.16.MT88.4 R164, [R208+0x4000] ;  /* 0x00400000d0a4783b */ /* 0x000ee20000004200 */
[----:B------:R-:W-:Y:S03]  /*7ab0*/  UISETP.GT.AND UP2, UPT, UR11, UR23, UPT ;  /* 0x000000170b00728c */ /* 0x000fe6000bf44270 */
[----:B------:R-:W-:Y:S04]  /*7ac0*/  LDSM.16.MT88.4 R172, [R208+0x800] ;  /* 0x00080000d0ac783b */ /* 0x000fe80000004200 */
[----:B------:R-:W4:Y:S04]  /*7ad0*/  LDSM.16.M88.4 R168, [R2+0x1c000] ;  /* 0x01c0000002a8783b */ /* 0x000f280000000200 */
[----:B------:R-:W4:Y:S04]  /*7ae0*/  LDSM.16.M88.4 R176, [R2+0x1d000] ;  /* 0x01d0000002b0783b */ /* 0x000f280000000200 */
[----:B------:R-:W4:Y:S04]  /*7af0*/  LDSM.16.MT88.4 R180, [R208+0x4800] ;  /* 0x00480000d0b4783b */ /* 0x000f280000004200 */
[----:B------:R-:W-:Y:S04]  /*7b00*/  LDSM.16.M88.4 R184, [R205+0x1c000] ;  /* 0x01c00000cdb8783b */ /* 0x000fe80000000200 */
[----:B------:R-:W4:Y:S04]  /*7b10*/  LDSM.16.MT88.4 R188, [R208+0x1000] ;  /* 0x00100000d0bc783b */ /* 0x000f280000004200 */
[----:B------:R-:W4:Y:S01]  /*7b20*/  LDSM.16.M88.4 R192, [R205+0x1d000] ;  /* 0x01d00000cdc0783b */ /* 0x000f220000000200 */
[-C--:B-1----:R-:W-:Y:S03]  /*7b30*/  HMMA.16816.F32.BF16 R4, R32, R16.reuse, RZ ;  /* 0x000000102004723c */ /* 0x082fe600000418ff */
[----:B------:R-:W1:Y:S04]  /*7b40*/  LDSM.16.MT88.4 R196, [R208+0x5000] ;  /* 0x00500000d0c4783b */ /* 0x000e680000004200 */
[----:B------:R-:W-:Y:S01]  /*7b50*/  LDSM.16.M88.4 R200, [R204+0x1d000] ;  /* 0x01d00000ccc8783b */ /* 0x000fe20000000200 */
[C---:B--2---:R-:W-:Y:S06]  /*7b60*/  HMMA.16816.F32.BF16 R8, R28.reuse, R16, RZ ;  /* 0x000000101c08723c */ /* 0x044fec00000418ff */
[-C--:B------:R-:W-:Y:S06]  /*7b70*/  HMMA.16816.F32.BF16 R12, R28, R18.reuse, RZ ;  /* 0x000000121c0c723c */ /* 0x080fec00000418ff */
[C---:B------:R-:W-:Y:S06]  /*7b80*/  HMMA.16816.F32.BF16 R16, R32.reuse, R18, RZ ;  /* 0x000000122010723c */ /* 0x040fec00000418ff */
[-C--:B---3--:R-:W-:Y:S06]  /*7b90*/  HMMA.16816.F32.BF16 R20, R32, R164.reuse, RZ ;  /* 0x000000a42014723c */ /* 0x088fec00000418ff */
[C---:B------:R-:W-:Y:S06]  /*7ba0*/  HMMA.16816.F32.BF16 R24, R28.reuse, R164, RZ ;  /* 0x000000a41c18723c */ /* 0x040fec00000418ff */
[-C--:B------:R-:W-:Y:S06]  /*7bb0*/  HMMA.16816.F32.BF16 R28, R28, R166.reuse, RZ ;  /* 0x000000a61c1c723c */ /* 0x080fec00000418ff */
[----:B------:R-:W-:Y:S01]  /*7bc0*/  HMMA.16816.F32.BF16 R32, R32, R166, RZ ;  /* 0x000000a62020723c */ /* 0x000fe200000418ff */
[----:B------:R-:W-:Y:S05]  /*7bd0*/  LDSM.16.M88.4 R164, [R204+0x1c000] ;  /* 0x01c00000cca4783b */ /* 0x000fea0000000200 */
        /* <DEDUP_REMOVED lines=8> */
[----:B------:R-:W3:Y:S05]  /*7c60*/  LDSM.16.MT88.4 R176, [R208+0x5800] ;  /* 0x00580000d0b0783b */ /* 0x000eea0000004200 */
[----:B------:R-:W-:Y:S01]  /*7c70*/  HMMA.16816.F32.BF16 R32, R168, R182, R32 ;  /* 0x000000b6a820723c */ /* 0x000fe20000041820 */
[----:B------:R-:W-:Y:S04]  /*7c80*/  LDSM.16.MT88.4 R180, [R208+0x2000] ;  /* 0x00200000d0b4783b */ /* 0x000fe80000004200 */
[----:B------:R-:W4:Y:S01]  /*7c90*/  LDSM.16.M88.4 R168, [R0+0x1e000] ;  /* 0x01e0000000a8783b */ /* 0x000f220000000200 */
[-C--:B------:R-:W-:Y:S06]  /*7ca0*/  HMMA.16816.F32.BF16 R4, R184, R188.reuse, R4 ;  /* 0x000000bcb804723c */ /* 0x080fec0000041804 */
[C---:B------:R-:W-:Y:S06]  /*7cb0*/  HMMA.16816.F32.BF16 R8, R192.reuse, R188, R8 ;  /* 0x000000bcc008723c */ /* 0x040fec0000041808 */
[-C--:B------:R-:W-:Y:S06]  /*7cc0*/  HMMA.16816.F32.BF16 R12, R192, R190.reuse, R12 ;  /* 0x000000bec00c723c */ /* 0x080fec000004180c */
[C---:B------:R-:W-:Y:S01]  /*7cd0*/  HMMA.16816.F32.BF16 R16, R184.reuse, R190, R16 ;  /* 0x000000beb810723c */ /* 0x040fe20000041810 */
[----:B------:R2:W4:Y:S05]  /*7ce0*/  LDSM.16.M88.4 R188, [R0+0x1f000] ;  /* 0x01f0000000bc783b */ /* 0x00052a0000000200 */
[-C--:B-1----:R-:W-:Y:S06]  /*7cf0*/  HMMA.16816.F32.BF16 R20, R184, R196.reuse, R20 ;  /* 0x000000c4b814723c */ /* 0x082fec0000041814 */
[C---:B------:R-:W-:Y:S06]  /*7d00*/  HMMA.16816.F32.BF16 R24, R192.reuse, R196, R24 ;  /* 0x000000c4c018723c */ /* 0x040fec0000041818 */
[-C--:B------:R-:W-:Y:S01]  /*7d10*/  HMMA.16816.F32.BF16 R28, R192, R198.reuse, R28 ;  /* 0x000000c6c01c723c */ /* 0x080fe2000004181c */
[----:B------:R-:W1:Y:S05]  /*7d20*/  LDSM.16.MT88.4 R192, [R208+0x6000] ;  /* 0x00600000d0c0783b */ /* 0x000e6a0000004200 */
[----:B------:R-:W-:Y:S01]  /*7d30*/  HMMA.16816.F32.BF16 R32, R184, R198, R32 ;  /* 0x000000c6b820723c */ /* 0x000fe20000041820 */
[----:B------:R-:W-:Y:S01]  /*7d40*/  LDSM.16.MT88.4 R184, [R208+0x2800] ;  /* 0x00280000d0b8783b */ /* 0x000fe20000004200 */
[----:B--2---:R-:W-:Y:S03]  /*7d50*/  IMAD.U32 R0, RZ, RZ, UR5 ;  /* 0x00000005ff007e24 */ /* 0x004fe6000f8e00ff */
[----:B------:R-:W-:Y:S01]  /*7d60*/  LDSM.16.M88.4 R196, [R2+0x1f000] ;  /* 0x01f0000002c4783b */ /* 0x000fe20000000200 */
[-C--:B------:R-:W-:Y:S06]  /*7d70*/  HMMA.16816.F32.BF16 R4, R164, R172.reuse, R4 ;  /* 0x000000aca404723c */ /* 0x080fec0000041804 */
[C---:B------:R-:W-:Y:S06]  /*7d80*/  HMMA.16816.F32.BF16 R8, R200.reuse, R172, R8 ;  /* 0x000000acc808723c */ /* 0x040fec0000041808 */
[-C--:B------:R-:W-:Y:S06]  /*7d90*/  HMMA.16816.F32.BF16 R12, R200, R174.reuse, R12 ;  /* 0x000000aec80c723c */ /* 0x080fec000004180c */
[C---:B------:R-:W-:Y:S01]  /*7da0*/  HMMA.16816.F32.BF16 R16, R164.reuse, R174, R16 ;  /* 0x000000aea410723c */ /* 0x040fe20000041810 */
[----:B------:R2:W1:Y:S05]  /*7db0*/  LDSM.16.M88.4 R172, [R2+0x1e000] ;  /* 0x01e0000002ac783b */ /* 0x00046a0000000200 */
[-C--:B---3--:R-:W-:Y:S06]  /*7dc0*/  HMMA.16816.F32.BF16 R20, R164, R176.reuse, R20 ;  /* 0x000000b0a414723c */ /* 0x088fec0000041814 */
[C---:B------:R-:W-:Y:S06]  /*7dd0*/  HMMA.16816.F32.BF16 R24, R200.reuse, R176, R24 ;  /* 0x000000b0c818723c */ /* 0x040fec0000041818 */
[-C--:B------:R-:W-:Y:S01]  /*7de0*/  HMMA.16816.F32.BF16 R28, R200, R178.reuse, R28 ;  /* 0x000000b2c81c723c */ /* 0x080fe2000004181c */
[----:B------:R-:W3:Y:S05]  /*7df0*/  LDSM.16.MT88.4 R200, [R208+0x6800] ;  /* 0x00680000d0c8783b */ /* 0x000eea0000004200 */
[----:B------:R-:W-:Y:S01]  /*7e00*/  HMMA.16816.F32.BF16 R32, R164, R178, R32 ;  /* 0x000000b2a420723c */ /* 0x000fe20000041820 */
[----:B------:R-:W-:Y:S04]  /*7e10*/  LDSM.16.M88.4 R164, [R205+0x1e000] ;  /* 0x01e00000cda4783b */ /* 0x000fe80000000200 */
[----:B------:R-:W3:Y:S01]  /*7e20*/  LDSM.16.MT88.4 R176, [R208+0x3000] ;  /* 0x00300000d0b0783b */ /* 0x000ee20000004200 */
[-C--:B----4-:R-:W-:Y:S05]  /*7e30*/  HMMA.16816.F32.BF16 R4, R168, R180.reuse, R4 ;  /* 0x000000b4a804723c */ /* 0x090fea0000041804 */
[----:B--2---:R-:W-:Y:S01]  /*7e40*/  @P1 IADD3 R2, P0, R245, UR17, RZ ;  /* 0x00000011f5021c10 */ /* 0x004fe2000ff1e0ff */
[C---:B------:R-:W-:Y:S01]  /*7e50*/  HMMA.16816.F32.BF16 R8, R188.reuse, R180, R8 ;  /* 0x000000b4bc08723c */ /* 0x040fe20000041808 */
[----:B------:R-:W-:Y:S04]  /*7e60*/  @UP3 UIADD3 UR17, UP1, UR17, -0x100, URZ ;  /* 0xffffff0011113890 */ /* 0x000fe8000ff3e03f */
[----:B------:R-:W-:Y:S01]  /*7e70*/  @P1 IADD3.X R3, R246, UR16, RZ, P0, !PT ;  /* 0x00000010f6031c10 */ /* 0x000fe200087fe4ff */
[-C--:B------:R-:W-:Y:S01]  /*7e80*/  HMMA.16816.F32.BF16 R12, R188, R182.reuse, R12 ;  /* 0x000000b6bc0c723c */ /* 0x080fe2000004180c */
[----:B------:R-:W-:Y:S03]  /*7e90*/  @UP3 UIADD3.X UR16, UR16, -0x1, URZ, UP1, !UPT ;  /* 0xffffffff10103890 */ /* 0x000fe60008ffe43f */
[----:B------:R-:W5:Y:S02]  /*7ea0*/  @P1 LDG.E R242, desc[UR12][R2.64] ;  /* 0x0000000c02f21981 */ /* 0x000f64000c1e1900 */
[C---:B------:R-:W-:Y:S02]  /*7eb0*/  HMMA.16816.F32.BF16 R16, R168.reuse, R182, R16 ;  /* 0x000000b6a810723c */ /* 0x040fe40000041810 */
[----:B------:R-:W2:Y:S04]  /*7ec0*/  LDSM.16.M88.4 R180, [R205+0x1f000] ;  /* 0x01f00000cdb4783b */ /* 0x000ea80000000200 */
[-C--:B-1----:R-:W-:Y:S01]  /*7ed0*/  HMMA.16816.F32.BF16 R20, R168, R192.reuse, R20 ;  /* 0x000000c0a814723c */ /* 0x082fe20000041814 */
[----:B------:R-:W5:Y:S04]  /*7ee0*/  @P1 LDG.E R243, desc[UR12][R2.64+0x20] ;  /* 0x0000200c02f31981 */ /* 0x000f68000c1e1900 */
[----:B------:R-:W5:Y:S01]  /*7ef0*/  @P1 LDG.E R240, desc[UR12][R2.64+0x80] ;  /* 0x0000800c02f01981 */ /* 0x000f62000c1e1900 */
[C---:B------:R-:W-:Y:S03]  /*7f00*/  HMMA.16816.F32.BF16 R24, R188.reuse, R192, R24 ;  /* 0x000000c0bc18723c */ /* 0x040fe60000041818 */
[----:B------:R1:W5:Y:S03]  /*7f10*/  @P1 LDG.E R241, desc[UR12][R2.64+0xa0] ;  /* 0x0000a00c02f11981 */ /* 0x000366000c1e1900 */
[-C--:B------:R-:W-:Y:S01]  /*7f20*/  HMMA.16816.F32.BF16 R28, R188, R194.reuse, R28 ;  /* 0x000000c2bc1c723c */ /* 0x080fe2000004181c */
[----:B------:R-:W4:Y:S05]  /*7f30*/  LDSM.16.MT88.4 R188, [R208+0x7000] ;  /* 0x00700000d0bc783b */ /* 0x000f2a0000004200 */
[----:B------:R-:W-:Y:S01]  /*7f40*/  HMMA.16816.F32.BF16 R32, R168, R194, R32 ;  /* 0x000000c2a820723c */ /* 0x000fe20000041820 */
[----:B------:R-:W-:Y:S04]  /*7f50*/  LDSM.16.M88.4 R168, [R204+0x1e000] ;  /* 0x01e00000cca8783b */ /* 0x000fe80000000200 */
[----:B------:R-:W-:Y:S01]  /*7f60*/  LDSM.16.M88.4 R192, [R204+0x1f000] ;  /* 0x01f00000ccc0783b */ /* 0x000fe20000000200 */
[-C--:B------:R-:W-:Y:S06]  /*7f70*/  HMMA.16816.F32.BF16 R4, R172, R184.reuse, R4 ;  /* 0x000000b8ac04723c */ /* 0x080fec0000041804 */
[C---:B------:R-:W-:Y:S01]  /*7f80*/  HMMA.16816.F32.BF16 R8, R196.reuse, R184, R8 ;  /* 0x000000b8c408723c */ /* 0x040fe20000041808 */
[----:B-1----:R-:W-:Y:S05]  /*7f90*/  IMAD.U32 R2, RZ, RZ, UR5 ;  /* 0x00000005ff027e24 */ /* 0x002fea000f8e00ff */
[-C--:B------:R-:W-:Y:S05]  /*7fa0*/  HMMA.16816.F32.BF16 R12, R196, R186.reuse, R12 ;  /* 0x000000bac40c723c */ /* 0x080fea000004180c */
[-C--:B------:R-:W-:Y:S01]  /*7fb0*/  LEA R2, P0, R2, R220.reuse, 0x2 ;  /* 0x000000dc02027211 */ /* 0x080fe200078010ff */
[C---:B------:R-:W-:Y:S01]  /*7fc0*/  HMMA.16816.F32.BF16 R16, R172.reuse, R186, R16 ;  /* 0x000000baac10723c */ /* 0x040fe20000041810 */
[----:B------:R-:W1:Y:S04]  /*7fd0*/  LDSM.16.MT88.4 R184, [R208+0x3800] ;  /* 0x00380000d0b8783b */ /* 0x000e680000004200 */
[-C--:B------:R-:W-:Y:S01]  /*7fe0*/  LEA.HI.X.SX32 R3, R0, R221.reuse, 0x2, P0 ;  /* 0x000000dd00037211 */ /* 0x080fe200000f16ff */
[-C--:B---3--:R-:W-:Y:S01]  /*7ff0*/  HMMA.16816.F32.BF16 R20, R172, R200.reuse, R20 ;  /* 0x000000c8ac14723c */ /* 0x088fe20000041814 */
[----:B------:R-:W-:Y:S05]  /*8000*/  IMAD.U32 R0, RZ, RZ, UR7 ;  /* 0x00000007ff007e24 */ /* 0x000fea000f8e00ff */
[C---:B------:R-:W-:Y:S06]  /*8010*/  HMMA.16816.F32.BF16 R24, R196.reuse, R200, R24 ;  /* 0x000000c8c418723c */ /* 0x040fec0000041818 */
[-C--:B------:R-:W-:Y:S01]  /*8020*/  HMMA.16816.F32.BF16 R28, R196, R202.reuse, R28 ;  /* 0x000000cac41c723c */ /* 0x080fe2000004181c */
[----:B------:R-:W3:Y:S05]  /*8030*/  LDSM.16.MT88.4 R196, [R208+0x7800] ;  /* 0x00780000d0c4783b */ /* 0x000eea0000004200 */
[----:B------:R-:W-:Y:S01]  /*8040*/  HMMA.16816.F32.BF16 R32, R172, R202, R32 ;  /* 0x000000caac20723c */ /* 0x000fe20000041820 */
[----:B------:R-:W-:Y:S05]  /*8050*/  LDSM.16.MT88.4 R172, [R210+0x3800] ;  /* 0x00380000d2ac783b */ /* 0x000fea0000004200 */
[-C--:B------:R-:W-:Y:S06]  /*8060*/  HMMA.16816.F32.BF16 R4, R164, R176.reuse, R4 ;  /* 0x000000b0a404723c */ /* 0x080fec0000041804 */
[C---:B--2---:R-:W-:Y:S06]  /*8070*/  HMMA.16816.F32.BF16 R8, R180.reuse, R176, R8 ;  /* 0x000000b0b408723c */ /* 0x044fec0000041808 */
[-C--:B------:R-:W-:Y:S05]  /*8080*/  HMMA.16816.F32.BF16 R12, R180, R178.reuse, R12 ;  /* 0x000000b2b40c723c */ /* 0x080fea000004180c */
[----:B------:R-:W-:Y:S01]  /*8090*/  IMAD.IADD R176, R211, 0x1, R210 ;  /* 0x00000001d3b07824 */ /* 0x000fe200078e02d2 */
[C---:B------:R-:W-:Y:S06]  /*80a0*/  HMMA.16816.F32.BF16 R16, R164.reuse, R178, R16 ;  /* 0x000000b2a410723c */ /* 0x040fec0000041810 */
[-C--:B----4-:R-:W-:Y:S06]  /*80b0*/  HMMA.16816.F32.BF16 R20, R164, R188.reuse, R20 ;  /* 0x000000bca414723c */ /* 0x090fec0000041814 */
[C---:B------:R-:W-:Y:S06]  /*80c0*/  HMMA.16816.F32.BF16 R24, R180.reuse, R188, R24 ;  /* 0x000000bcb418723c */ /* 0x040fec0000041818 */
[-C--:B------:R-:W-:Y:S06]  /*80d0*/  HMMA.16816.F32.BF16 R28, R180, R190.reuse, R28 ;  /* 0x000000beb41c723c */ /* 0x080fec000004181c */
[----:B------:R-:W-:Y:S06]  /*80e0*/  HMMA.16816.F32.BF16 R32, R164, R190, R32 ;  /* 0x000000bea420723c */ /* 0x000fec0000041820 */
[-C--:B-1----:R-:W-:Y:S01]  /*80f0*/  HMMA.16816.F32.BF16 R4, R168, R184.reuse, R4 ;  /* 0x000000b8a804723c */ /* 0x082fe20000041804 */
[----:B------:R-:W-:Y:S04]  /*8100*/  IMAD.U32 R164, RZ, RZ, UR10 ;  /* 0x0000000affa47e24 */ /* 0x000fe8000f8e00ff */
[----:B------:R-:W-:Y:S01]  /*8110*/  IMAD.U32 R165, RZ, RZ, UR10 ;  /* 0x0000000affa57e24 */ /* 0x000fe2000f8e00ff */
[C---:B------:R-:W-:Y:S01]  /*8120*/  HMMA.16816.F32.BF16 R8, R192.reuse, R184, R8 ;  /* 0x000000b8c008723c */ /* 0x040fe20000041808 */
[----:B------:R-:W-:Y:S04]  /*8130*/  IMAD.U32 R166, RZ, RZ, UR9 ;  /* 0x00000009ffa67e24 */ /* 0x000fe8000f8e00ff */
[-C--:B------:R-:W-:Y:S01]  /*8140*/  LEA R164, P1, R164, R220.reuse, 0x2 ;  /* 0x000000dca4a47211 */ /* 0x080fe200078210ff */
[-C--:B------:R-:W-:Y:S05]  /*8150*/  HMMA.16816.F32.BF16 R12, R192, R186.reuse, R12 ;  /* 0x000000bac00c723c */ /* 0x080fea000004180c */
[-C--:B------:R-:W-:Y:S01]  /*8160*/  LEA.HI.X.SX32 R165, R165, R221.reuse, 0x2, P1 ;  /* 0x000000dda5a57211 */ /* 0x080fe200008f16ff */
[C---:B------:R-:W-:Y:S05]  /*8170*/  HMMA.16816.F32.BF16 R16, R168.reuse, R186, R16 ;  /* 0x000000baa810723c */ /* 0x040fea0000041810 */
[----:B------:R1:W-:Y:S01]  /*8180*/  REDG.E.ADD.F32.FTZ.RN.STRONG.GPU desc[UR12][R220.64], R4 ;  /* 0x00000004dc0079a6 */ /* 0x0003e2000c10f38c */
[-C--:B---3--:R-:W-:Y:S03]  /*8190*/  HMMA.16816.F32.BF16 R20, R168, R196.reuse, R20 ;  /* 0x000000c4a814723c */ /* 0x088fe60000041814 */
[----:B------:R-:W-:Y:S03]  /*81a0*/  REDG.E.ADD.F32.FTZ.RN.STRONG.GPU desc[UR12][R2.64], R5 ;  /* 0x00000005020079a6 */ /* 0x000fe6000c10f38c */
[C---:B------:R-:W-:Y:S01]  /*81b0*/  HMMA.16816.F32.BF16 R24, R192.reuse, R196, R24 ;  /* 0x000000c4c018723c */ /* 0x040fe20000041818 */
[----:B------:R2:W-:Y:S05]  /*81c0*/  REDG.E.ADD.F32.FTZ.RN.STRONG.GPU desc[UR12][R164.64], R6 ;  /* 0x00000006a40079a6 */ /* 0x0005ea000c10f38c */
[-C--:B------:R-:W-:Y:S06]  /*81d0*/  HMMA.16816.F32.BF16 R28, R192, R198.reuse, R28 ;  /* 0x000000c6c01c723c */ /* 0x080fec000004181c */
[----:B------:R-:W-:Y:S01]  /*81e0*/  HMMA.16816.F32.BF16 R32, R168, R198, R32 ;  /* 0x000000c6a820723c */ /* 0x000fe20000041820 */
[----:B------:R-:W-:Y:S01]  /*81f0*/  LDSM.16.MT88.4 R168, [R176+0x3000] ;  /* 0x00300000b0a8783b */ /* 0x000fe20000004200 */
[----:B-1----:R-:W-:Y:S01]  /*8200*/  IMAD.U32 R4, RZ, RZ, UR7 ;  /* 0x00000007ff047e24 */ /* 0x002fe2000f8e00ff */
[----:B------:R-:W-:Y:S02]  /*8210*/  UIMAD UR7, UR6, 0x30, URZ ;  /* 0x00000030060778a4 */ /* 0x000fe4000f8e023f */
[----:B------:R-:W-:Y:S02]  /*8220*/  UIMAD UR6, UR6, 0x38, URZ ;  /* 0x00000038060678a4 */ /* 0x000fe4000f8e023f */
[-C--:B------:R-:W-:Y:S01]  /*8230*/  LEA R4, P0, R4, R220.reuse, 0x2 ;  /* 0x000000dc04047211 */ /* 0x080fe200078010ff */
[----:B--2---:R-:W-:Y:S03]  /*8240*/  IMAD.U32 R164, RZ, RZ, UR8 ;  /* 0x00000008ffa47e24 */ /* 0x004fe6000f8e00ff */
[-C--:B------:R-:W-:Y:S01]  /*8250*/  LEA.HI.X.SX32 R5, R0, R221.reuse, 0x2, P0 ;  /* 0x000000dd00057211 */ /* 0x080fe200000f16ff */
[----:B------:R-:W-:Y:S01]  /*8260*/  IMAD.U32 R0, RZ, RZ, UR9 ;  /* 0x00000009ff007e24 */ /* 0x000fe2000f8e00ff */
[-C--:B------:R-:W-:Y:S01]  /*8270*/  LEA R166, P0, R166, R220.reuse, 0x2 ;  /* 0x000000dca6a67211 */ /* 0x080fe200078010ff */
[----:B------:R-:W-:Y:S01]  /*8280*/  IMAD.U32 R6, RZ, RZ, UR7 ;  /* 0x00000007ff067e24 */ /* 0x000fe2000f8e00ff */
[-C--:B------:R-:W-:Y:S01]  /*8290*/  LEA R164, P3, R164, R220.reuse, 0x2 ;  /* 0x000000dca4a47211 */ /* 0x080fe200078610ff */
[----:B------:R1:W-:Y:S01]  /*82a0*/  REDG.E.ADD.F32.FTZ.RN.STRONG.GPU desc[UR12][R4.64], R7 ;  /* 0x00000007040079a6 */ /* 0x0003e2000c10f38c */
[-C--:B------:R-:W-:Y:S01]  /*82b0*/  LEA.HI.X.SX32 R167, R0, R221.reuse, 0x2, P0 ;  /* 0x000000dd00a77211 */ /* 0x080fe200000f16ff */
[----:B------:R-:W-:Y:S01]  /*82c0*/  IMAD.U32 R0, RZ, RZ, UR6 ;  /* 0x00000006ff007e24 */ /* 0x000fe2000f8e00ff */
[-C--:B------:R-:W-:Y:S03]  /*82d0*/  LEA R6, P1, R6, R220.reuse, 0x2 ;  /* 0x000000dc06067211 */ /* 0x080fe600078210ff */
[----:B------:R2:W-:Y:S01]  /*82e0*/  REDG.E.ADD.F32.FTZ.RN.STRONG.GPU desc[UR12][R166.64], R8 ;  /* 0x00000008a60079a6 */ /* 0x0005e2000c10f38c */
[----:B-1----:R-:W-:Y:S02]  /*82f0*/  IMAD.U32 R7, RZ, RZ, UR8 ;  /* 0x00000008ff077e24 */ /* 0x002fe4000f8e00ff */
[----:B------:R-:W-:Y:S02]  /*8300*/  IMAD.U32 R4, RZ, RZ, UR6 ;  /* 0x00000006ff047e24 */ /* 0x000fe4000f8e00ff */
[----:B------:R-:W-:Y:S01]  /*8310*/  IMAD.U32 R5, RZ, RZ, UR7 ;  /* 0x00000007ff057e24 */ /* 0x000fe2000f8e00ff */
[-C--:B------:R-:W-:Y:S01]  /*8320*/  LEA.HI.X.SX32 R165, R7, R221.reuse, 0x2, P3 ;  /* 0x000000dd07a57211 */ /* 0x080fe200018f16ff */
[----:B------:R-:W-:Y:S01]  /*8330*/  UIADD3 UR7, UR10, 0x20, URZ ;  /* 0x000000200a077890 */ /* 0x000fe2000fffe03f */
[-C--:B------:R-:W-:Y:S02]  /*8340*/  LEA R4, P0, R4, R220.reuse, 0x2 ;  /* 0x000000dc04047211 */ /* 0x080fe400078010ff */
[-C--:B------:R-:W-:Y:S01]  /*8350*/  LEA.HI.X.SX32 R7, R5, R221.reuse, 0x2, P1 ;  /* 0x000000dd05077211 */ /* 0x080fe200008f16ff */
[----:B------:R1:W-:Y:S01]  /*8360*/  REDG.E.ADD.F32.FTZ.RN.STRONG.GPU desc[UR12][R164.64], R9 ;  /* 0x00000009a40079a6 */ /* 0x0003e2000c10f38c */
[-C--:B------:R-:W-:Y:S01]  /*8370*/  LEA.HI.X.SX32 R5, R0, R221.reuse, 0x2, P0 ;  /* 0x000000dd00057211 */ /* 0x080fe200000f16ff */
[----:B------:R-:W-:Y:S01]  /*8380*/  UIADD3 UR6, UR5, UR7, URZ ;  /* 0x0000000705067290 */ /* 0x000fe2000fffe03f */
[----:B--2---:R-:W-:Y:S01]  /*8390*/  IMAD.U32 R8, RZ, RZ, UR7 ;  /* 0x00000007ff087e24 */ /* 0x004fe2000f8e00ff */
[----:B------:R2:W-:Y:S01]  /*83a0*/  REDG.E.ADD.F32.FTZ.RN.STRONG.GPU desc[UR12][R6.64], R10 ;  /* 0x0000000a060079a6 */ /* 0x0005e2000c10f38c */
[----:B------:R-:W-:Y:S01]  /*83b0*/  IMAD.U32 R0, RZ, RZ, UR7 ;  /* 0x00000007ff007e24 */ /* 0x000fe2000f8e00ff */
[----:B------:R-:W-:Y:S02]  /*83c0*/  UIADD3 UR8, UR5, UR6, URZ ;  /* 0x0000000605087290 */ /* 0x000fe4000fffe03f */
[----:B------:R3:W-:Y:S01]  /*83d0*/  REDG.E.ADD.F32.FTZ.RN.STRONG.GPU desc[UR12][R4.64], R11 ;  /* 0x0000000b040079a6 */ /* 0x0007e2000c10f38c */
[-C--:B------:R-:W-:Y:S01]  /*83e0*/  LEA R8, P0, R8, R220.reuse, 0x2 ;  /* 0x000000dc08087211 */ /* 0x080fe200078010ff */
[----:B------:R-:W-:Y:S02]  /*83f0*/  UIADD3 UR7, UR5, UR8, URZ ;  /* 0x0000000805077290 */ /* 0x000fe4000fffe03f */
[----:B------:R-:W-:Y:S04]  /*8400*/  REDG.E.ADD.F32.FTZ.RN.STRONG.GPU desc[UR12][R220.64+0x80], R16 ;  /* 0x00008010dc0079a6 */ /* 0x000fe8000c10f38c */
[----:B------:R-:W-:Y:S04]  /*8410*/  REDG.E.ADD.F32.FTZ.RN.STRONG.GPU desc[UR12][R2.64+0x80], R17 ;  /* 0x00008011020079a6 */ /* 0x000fe8000c10f38c */
[----:B------:R-:W-:Y:S01]  /*8420*/  LDSM.16.MT88.4 R164, [R209+0x1e800] ;  /* 0x01e80000d1a4783b */ /* 0x000fe20000004200 */
[-C--:B-1----:R-:W-:Y:S01]  /*8430*/  LEA.HI.X.SX32 R9, R0, R221.reuse, 0x2, P0 ;  /* 0x000000dd00097211 */ /* 0x082fe200000f16ff */
[----:B------:R-:W-:Y:S02]  /*8440*/  IMAD.U32 R0, RZ, RZ, UR8 ;  /* 0x00000008ff007e24 */ /* 0x000fe4000f8e00ff */
[----:B--2---:R-:W-:Y:S02]  /*8450*/  IMAD.U32 R6, RZ, RZ, UR6 ;  /* 0x00000006ff067e24 */ /* 0x004fe4000f8e00ff */
[----:B------:R1:W-:Y:S01]  /*8460*/  REDG.E.ADD.F32.FTZ.RN.STRONG.GPU desc[UR12][R8.64], R18 ;  /* 0x00000012080079a6 */ /* 0x0003e2000c10f38c */
[----:B---3--:R-:W-:Y:S02]  /*8470*/  IMAD.U32 R5, RZ, RZ, UR6 ;  /* 0x00000006ff057e24 */ /* 0x008fe4000f8e00ff */
[-C--:B------:R-:W-:Y:S01]  /*8480*/  LEA R6, P1, R6, R220.reuse, 0x2 ;  /* 0x000000dc06067211 */ /* 0x080fe200078210ff */
[----:B------:R-:W-:Y:S01]  /*8490*/  IMAD.U32 R4, RZ, RZ, UR8 ;  /* 0x00000008ff047e24 */ /* 0x000fe2000f8e00ff */
[----:B------:R-:W-:Y:S02]  /*84a0*/  UIADD3 UR6, UR5, UR7, URZ ;  /* 0x0000000705067290 */ /* 0x000fe4000fffe03f */
[-C--:B------:R-:W-:Y:S02]  /*84b0*/  LEA.HI.X.SX32 R7, R5, R221.reuse, 0x2, P1 ;  /* 0x000000dd05077211 */ /* 0x080fe400008f16ff */
[-C--:B------:R-:W-:Y:S01]  /*84c0*/  LEA R4, P0, R4, R220.reuse, 0x2 ;  /* 0x000000dc04047211 */ /* 0x080fe200078010ff */
[----:B------:R-:W-:Y:S02]  /*84d0*/  UIADD3 UR8, UR5, UR6, URZ ;  /* 0x0000000605087290 */ /* 0x000fe4000fffe03f */
[----:B------:R2:W-:Y:S01]  /*84e0*/  REDG.E.ADD.F32.FTZ.RN.STRONG.GPU desc[UR12][R6.64], R19 ;  /* 0x00000013060079a6 */ /* 0x0005e2000c10f38c */
[-C--:B------:R-:W-:Y:S01]  /*84f0*/  LEA.HI.X.SX32 R5, R0, R221.reuse, 0x2, P0 ;  /* 0x000000dd00057211 */ /* 0x080fe200000f16ff */
[----:B------:R-:W-:Y:S02]  /*8500*/  IMAD.U32 R0, RZ, RZ, UR7 ;  /* 0x00000007ff007e24 */ /* 0x000fe4000f8e00ff */
[----:B------:R-:W-:Y:S04]  /*8510*/  LDSM.16.MT88.4 R16, [R176] ;  /* 0x00000000b010783b */ /* 0x000fe80000004200 */
[----:B------:R3:W-:Y:S01]  /*8520*/  REDG.E.ADD.F32.FTZ.RN.STRONG.GPU desc[UR12][R4.64], R12 ;  /* 0x0000000c040079a6 */ /* 0x0007e2000c10f38c */
[----:B-1----:R-:W-:Y:S05]  /*8530*/  IMAD.U32 R8, RZ, RZ, UR7 ;  /* 0x00000007ff087e24 */ /* 0x002fea000f8e00ff */
[-C--:B------:R-:W-:Y:S04]  /*8540*/  LEA R8, P0, R8, R220.reuse, 0x2 ;  /* 0x000000dc08087211 */ /* 0x080fe800078010ff */
[-C--:B------:R-:W-:Y:S01]  /*8550*/  LEA.HI.X.SX32 R9, R0, R221.reuse, 0x2, P0 ;  /* 0x000000dd00097211 */ /* 0x080fe200000f16ff */
[----:B------:R-:W-:Y:S02]  /*8560*/  IMAD.U32 R0, RZ, RZ, UR8 ;  /* 0x00000008ff007e24 */ /* 0x000fe4000f8e00ff */
[----:B--2---:R-:W-:Y:S02]  /*8570*/  IMAD.U32 R6, RZ, RZ, UR6 ;  /* 0x00000006ff067e24 */ /* 0x004fe4000f8e00ff */
[----:B------:R-:W-:Y:S03]  /*8580*/  REDG.E.ADD.F32.FTZ.RN.STRONG.GPU desc[UR12][R8.64], R13 ;  /* 0x0000000d080079a6 */ /* 0x000fe6000c10f38c */
[-C--:B------:R-:W-:Y:S01]  /*8590*/  LEA R6, P1, R6, R220.reuse, 0x2 ;  /* 0x000000dc06067211 */ /* 0x080fe200078210ff */
[----:B---3--:R-:W-:Y:S01]  /*85a0*/  IMAD.U32 R5, RZ, RZ, UR6 ;  /* 0x00000006ff057e24 */ /* 0x008fe2000f8e00ff */
[----:B------:R-:W-:Y:S01]  /*85b0*/  UIADD3 UR6, UR10, 0x40, URZ ;  /* 0x000000400a067890 */ /* 0x000fe2000fffe03f */
[----:B------:R-:W-:Y:S03]  /*85c0*/  IMAD.U32 R4, RZ, RZ, UR8 ;  /* 0x00000008ff047e24 */ /* 0x000fe6000f8e00ff */
[-C--:B------:R-:W-:Y:S01]  /*85d0*/  LEA.HI.X.SX32 R7, R5, R221.reuse, 0x2, P1 ;  /* 0x000000dd05077211 */ /* 0x080fe200008f16ff */
[----:B------:R-:W-:Y:S01]  /*85e0*/  UIADD3 UR7, UR5, UR6, URZ ;  /* 0x0000000605077290 */ /* 0x000fe2000fffe03f */
[-C--:B------:R-:W-:Y:S03]  /*85f0*/  LEA R4, P0, R4, R220.reuse, 0x2 ;  /* 0x000000dc04047211 */ /* 0x080fe600078010ff */
[----:B------:R1:W-:Y:S01]  /*8600*/  REDG.E.ADD.F32.FTZ.RN.STRONG.GPU desc[UR12][R6.64], R14 ;  /* 0x0000000e060079a6 */ /* 0x0003e2000c10f38c */
[-C--:B------:R-:W-:Y:S01]  /*8610*/  LEA.HI.X.SX32 R5, R0, R221.reuse, 0x2, P0 ;  /* 0x000000dd00057211 */ /* 0x080fe200000f16ff */
[----:B------:R-:W-:Y:S04]  /*8620*/  IMAD.U32 R0, RZ, RZ, UR6 ;  /* 0x00000006ff007e24 */ /* 0x000fe8000f8e00ff */
[----:B------:R2:W-:Y:S04]  /*8630*/  REDG.E.ADD.F32.FTZ.RN.STRONG.GPU desc[UR12][R4.64], R15 ;  /* 0x0000000f040079a6 */ /* 0x0005e8000c10f38c */
[----:B------:R-:W-:Y:S04]  /*8640*/  REDG.E.ADD.F32.FTZ.RN.STRONG.GPU desc[UR12][R220.64+0x100], R20 ;  /* 0x00010014dc0079a6 */ /* 0x000fe8000c10f38c */
[----:B------:R-:W-:Y:S04]  /*8650*/  REDG.E.ADD.F32.FTZ.RN.STRONG.GPU desc[UR12][R2.64+0x100], R21 ;  /* 0x00010015020079a6 */ /* 0x000fe8000c10f38c */
[----:B------:R-:W-:Y:S01]  /*8660*/  LDSM.16.MT88.4 R12, [R209+0x1e000] ;  /* 0x01e00000d10c783b */ /* 0x000fe20000004200 */
[----:B-1----:R-:W-:Y:S01]  /*8670*/  IMAD.U32 R6, RZ, RZ, UR6 ;  /* 0x00000006ff067e24 */ /* 0x002fe2000f8e00ff */
[----:B------:R-:W-:Y:S04]  /*8680*/  UIADD3 UR6, UR5, UR7, URZ ;  /* 0x0000000705067290 */ /* 0x000fe8000fffe03f */
[-C--:B------:R-:W-:Y:S01]  /*8690*/  LEA R6, P0, R6, R220.reuse, 0x2 ;  /* 0x000000dc06067211 */ /* 0x080fe200078010ff */
[----:B--2---:R-:W-:Y:S02]  /*86a0*/  IMAD.U32 R4, RZ, RZ, UR7 ;  /* 0x00000007ff047e24 */ /* 0x004fe4000f8e00ff */
[----:B------:R-:W-:Y:S01]  /*86b0*/  IMAD.U32 R5, RZ, RZ, UR7 ;  /* 0x00000007ff057e24 */ /* 0x000fe2000f8e00ff */
[-C--:B------:R-:W-:Y:S01]  /*86c0*/  LEA.HI.X.SX32 R7, R0, R221.reuse, 0x2, P0 ;  /* 0x000000dd00077211 */ /* 0x080fe200000f16ff */
[----:B------:R-:W-:Y:S01]  /*86d0*/  UIADD3 UR7, UR5, UR6, URZ ;  /* 0x0000000605077290 */ /* 0x000fe2000fffe03f */
[-C--:B------:R-:W-:Y:S01]  /*86e0*/  LEA R4, P0, R4, R220.reuse, 0x2 ;  /* 0x000000dc04047211 */ /* 0x080fe200078010ff */
[----:B------:R-:W-:Y:S02]  /*86f0*/  IMAD.U32 R10, RZ, RZ, UR6 ;  /* 0x00000006ff0a7e24 */ /* 0x000fe4000f8e00ff */
[----:B------:R1:W-:Y:S01]  /*8700*/  REDG.E.ADD.F32.FTZ.RN.STRONG.GPU desc[UR12][R6.64], R22 ;  /* 0x00000016060079a6 */ /* 0x0003e2000c10f38c */
[-C--:B------:R-:W-:Y:S01]  /*8710*/  LEA.HI.X.SX32 R5, R5, R221.reuse, 0x2, P0 ;  /* 0x000000dd05057211 */ /* 0x080fe200000f16ff */
[----:B------:R-:W-:Y:S01]  /*8720*/  IMAD.U32 R0, RZ, RZ, UR6 ;  /* 0x00000006ff007e24 */ /* 0x000fe2000f8e00ff */
[----:B------:R-:W-:Y:S01]  /*8730*/  UIADD3 UR6, UR5, UR7, URZ ;  /* 0x0000000705067290 */ /* 0x000fe2000fffe03f */
[----:B------:R-:W-:Y:S01]  /*8740*/  IMAD.U32 R9, RZ, RZ, UR7 ;  /* 0x00000007ff097e24 */ /* 0x000fe2000f8e00ff */
[-C--:B------:R-:W-:Y:S01]  /*8750*/  LEA R10, P0, R10, R220.reuse, 0x2 ;  /* 0x000000dc0a0a7211 */ /* 0x080fe200078010ff */
[----:B------:R2:W-:Y:S01]  /*8760*/  REDG.E.ADD.F32.FTZ.RN.STRONG.GPU desc[UR12][R4.64], R23 ;  /* 0x00000017040079a6 */ /* 0x0005e2000c10f38c */
[----:B------:R-:W-:Y:S02]  /*8770*/  UIADD3 UR7, UR5, UR6, URZ ;  /* 0x0000000605077290 */ /* 0x000fe4000fffe03f */
[-C--:B------:R-:W-:Y:S01]  /*8780*/  LEA.HI.X.SX32 R11, R0, R221.reuse, 0x2, P0 ;  /* 0x000000dd000b7211 */ /* 0x080fe200000f16ff */
[----:B------:R-:W-:Y:S01]  /*8790*/  LDSM.16.MT88.4 R20, [R210+0x2000] ;  /* 0x00200000d214783b */ /* 0x000fe20000004200 */
[CC--:B------:R-:W-:Y:S02]  /*87a0*/  LEA R8, P1, R9.reuse, R220.reuse, 0x2 ;  /* 0x000000dc09087211 */ /* 0x0c0fe400078210ff */
[----:B------:R-:W-:Y:S01]  /*87b0*/  IMAD.U32 R0, RZ, RZ, UR7 ;  /* 0x00000007ff007e24 */ /* 0x000fe2000f8e00ff */
[----:B------:R-:W-:Y:S01]  /*87c0*/  REDG.E.ADD.F32.FTZ.RN.STRONG.GPU desc[UR12][R10.64], R24 ;  /* 0x000000180a0079a6 */ /* 0x000fe2000c10f38c */
[-C--:B------:R-:W-:Y:S01]  /*87d0*/  LEA.HI.X.SX32 R9, R9, R221.reuse, 0x2, P1 ;  /* 0x000000dd09097211 */ /* 0x080fe200008f16ff */
[----:B------:R-:W-:Y:S04]  /*87e0*/  UIADD3 UR7, UR10, 0x60, URZ ;  /* 0x000000600a077890 */ /* 0x000fe8000fffe03f */
[----:B------:R-:W-:Y:S01]  /*87f0*/  REDG.E.ADD.F32.FTZ.RN.STRONG.GPU desc[UR12][R8.64], R25 ;  /* 0x00000019080079a6 */ /* 0x000fe2000c10f38c */
[----:B-1----:R-:W-:Y:S01]  /*8800*/  IMAD.U32 R7, RZ, RZ, UR6 ;  /* 0x00000006ff077e24 */ /* 0x002fe2000f8e00ff */
[----:B------:R-:W-:Y:S04]  /*8810*/  UIADD3 UR6, UR5, UR7, URZ ;  /* 0x0000000705067290 */ /* 0x000fe8000fffe03f */
[CC--:B------:R-:W-:Y:S01]  /*8820*/  LEA R6, P0, R7.reuse, R220.reuse, 0x2 ;  /* 0x000000dc07067211 */ /* 0x0c0fe200078010ff */
[----:B------:R-:W-:Y:S03]  /*8830*/  UIADD3 UR8, UR5, UR6, URZ ;  /* 0x0000000605087290 */ /* 0x000fe6000fffe03f */
[-C--:B------:R-:W-:Y:S02]  /*8840*/  LEA.HI.X.SX32 R7, R7, R221.reuse, 0x2, P0 ;  /* 0x000000dd07077211 */ /* 0x080fe400000f16ff */
[CC--:B--2---:R-:W-:Y:S03]  /*8850*/  LEA R4, P0, R0.reuse, R220.reuse, 0x2 ;  /* 0x000000dc00047211 */ /* 0x0c4fe600078010ff */
[----:B------:R1:W-:Y:S01]  /*8860*/  REDG.E.ADD.F32.FTZ.RN.STRONG.GPU desc[UR12][R6.64], R26 ;  /* 0x0000001a060079a6 */ /* 0x0003e2000c10f38c */
[-C--:B------:R-:W-:Y:S01]  /*8870*/  LEA.HI.X.SX32 R5, R0, R221.reuse, 0x2, P0 ;  /* 0x000000dd00057211 */ /* 0x080fe200000f16ff */
[----:B------:R-:W-:Y:S01]  /*8880*/  IMAD.U32 R0, RZ, RZ, UR7 ;  /* 0x00000007ff007e24 */ /* 0x000fe2000f8e00ff */
[----:B------:R-:W-:Y:S03]  /*8890*/  UIADD3 UR7, UR5, UR8, URZ ;  /* 0x0000000805077290 */ /* 0x000fe6000fffe03f */
[----:B------:R2:W-:Y:S04]  /*88a0*/  REDG.E.ADD.F32.FTZ.RN.STRONG.GPU desc[UR12][R4.64], R27 ;  /* 0x0000001b040079a6 */ /* 0x0005e8000c10f38c */
[----:B------:R-:W-:Y:S04]  /*88b0*/  REDG.E.ADD.F32.FTZ.RN.STRONG.GPU desc[UR12][R220.64+0x180], R32 ;  /* 0x00018020dc0079a6 */ /* 0x000fe8000c10f38c */
[----:B------:R3:W-:Y:S04]  /*88c0*/  REDG.E.ADD.F32.FTZ.RN.STRONG.GPU desc[UR12][R2.64+0x180], R33 ;  /* 0x00018021020079a6 */ /* 0x0007e8000c10f38c */
[----:B------:R-:W-:Y:S01]  /*88d0*/  LDSM.16.MT88.4 R24, [R176+0x2000] ;  /* 0x00200000b018783b */ /* 0x000fe20000004200 */
[----:B-1----:R-:W-:Y:S01]  /*88e0*/  IMAD.U32 R6, RZ, RZ, UR6 ;  /* 0x00000006ff067e24 */ /* 0x002fe2000f8e00ff */
[----:B------:R-:W-:Y:S01]  /*88f0*/  UIADD3 UR6, UR5, UR7, URZ ;  /* 0x0000000705067290 */ /* 0x000fe2000fffe03f */
[----:B------:R-:W-:Y:S03]  /*8900*/  IMAD.U32 R7, RZ, RZ, UR7 ;  /* 0x00000007ff077e24 */ /* 0x000fe6000f8e00ff */
[----:B------:R-:W-:Y:S01]  /*8910*/  UIADD3 UR5, UR5, UR6, URZ ;  /* 0x0000000605057290 */ /* 0x000fe2000fffe03f */
[CC--:B--2---:R-:W-:Y:S04]  /*8920*/  LEA R4, P0, R0.reuse, R220.reuse, 0x2 ;  /* 0x000000dc00047211 */ /* 0x0c4fe800078010ff */
[-C--:B------:R-:W-:Y:S01]  /*8930*/  LEA.HI.X.SX32 R5, R0, R221.reuse, 0x2, P0 ;  /* 0x000000dd00057211 */ /* 0x080fe200000f16ff */
[----:B------:R-:W-:Y:S01]  /*8940*/  IMAD.U32 R0, RZ, RZ, UR8 ;  /* 0x00000008ff007e24 */ /* 0x000fe2000f8e00ff */
[CC--:B------:R-:W-:Y:S01]  /*8950*/  LEA R10, P0, R6.reuse, R220.reuse, 0x2 ;  /* 0x000000dc060a7211 */ /* 0x0c0fe200078010ff */
[----:B---3--:R-:W-:Y:S02]  /*8960*/  IMAD.U32 R3, RZ, RZ, UR5 ;  /* 0x00000005ff037e24 */ /* 0x008fe4000f8e00ff */
[----:B------:R1:W-:Y:S01]  /*8970*/  REDG.E.ADD.F32.FTZ.RN.STRONG.GPU desc[UR12][R4.64], R34 ;  /* 0x00000022040079a6 */ /* 0x0003e2000c10f38c */
[-C--:B------:R-:W-:Y:S01]  /*8980*/  LEA.HI.X.SX32 R11, R6, R221.reuse, 0x2, P0 ;  /* 0x000000dd060b7211 */ /* 0x080fe200000f16ff */
[----:B------:R-:W-:Y:S01]  /*8990*/  ULOP3.LUT UR5, UR11, 0x1, URZ, 0xc0, !UPT ;  /* 0x000000010b057892 */ /* 0x000fe2000f8ec03f */
[CC--:B------:R-:W-:Y:S02]  /*89a0*/  LEA R8, P0, R0.reuse, R220.reuse, 0x2 ;  /* 0x000000dc00087211 */ /* 0x0c0fe400078010ff */
[CC--:B------:R-:W-:Y:S01]  /*89b0*/  LEA R6, P3, R7.reuse, R220.reuse, 0x2 ;  /* 0x000000dc07067211 */ /* 0x0c0fe200078610ff */
[----:B------:R-:W-:Y:S01]  /*89c0*/  REDG.E.ADD.F32.FTZ.RN.STRONG.GPU desc[UR12][R10.64], R35 ;  /* 0x000000230a0079a6 */ /* 0x000fe2000c10f38c */
[-C--:B------:R-:W-:Y:S01]  /*89d0*/  LEA.HI.X.SX32 R9, R0, R221.reuse, 0x2, P0 ;  /* 0x000000dd00097211 */ /* 0x080fe200000f16ff */
[C---:B------:R-:W-:Y:S01]  /*89e0*/  VIADD R0, R210.reuse, 0xffffc000 ;  /* 0xffffc000d2007836 */ /* 0x040fe20000000000 */
[-C--:B------:R-:W-:Y:S01]  /*89f0*/  LEA.HI.X.SX32 R7, R7, R221.reuse, 0x2, P3 ;  /* 0x000000dd07077211 */ /* 0x080fe200018f16ff */
[----:B------:R-:W-:Y:S01]  /*8a00*/  LDSM.16.MT88.4 R32, [R209+0x1c800] ;  /* 0x01c80000d120783b */ /* 0x000fe20000004200 */
[CC--:B------:R-:W-:Y:S01]  /*8a10*/  LEA R2, P0, R3.reuse, R220.reuse, 0x2 ;  /* 0x000000dc03027211 */ /* 0x0c0fe200078010ff */
[----:B------:R-:W-:Y:S02]  /*8a20*/  UISETP.NE.U32.AND UP0, UPT, UR5, 0x1, UPT ;  /* 0x000000010500788c */ /* 0x000fe4000bf05070 */
[----:B------:R-:W-:Y:S01]  /*8a30*/  REDG.E.ADD.F32.FTZ.RN.STRONG.GPU desc[UR12][R8.64], R28 ;  /* 0x0000001c080079a6 */ /* 0x000fe2000c10f38c */
[-C--:B------:R-:W-:Y:S01]  /*8a40*/  LEA.HI.X.SX32 R3, R3, R221.reuse, 0x2, P0 ;  /* 0x000000dd03037211 */ /* 0x080fe200000f16ff */
[----:B------:R-:W-:Y:S01]  /*8a50*/  UIADD3 UR5, UR11, -0x1, URZ ;  /* 0xffffffff0b057890 */ /* 0x000fe2000fffe03f */
[----:B------:R-:W-:Y:S01]  /*8a60*/  PLOP3.LUT P0, PT, PT, PT, UP2, 0x80, 0x0 ;  /* 0x000000000000781c */ /* 0x000fe20003f0f028 */
[----:B------:R-:W-:Y:S04]  /*8a70*/  REDG.E.ADD.F32.FTZ.RN.STRONG.GPU desc[UR12][R6.64], R29 ;  /* 0x0000001d060079a6 */ /* 0x000fe8000c10f38c */
[----:B------:R-:W-:Y:S01]  /*8a80*/  LDSM.16.MT88.4 R8, [R210] ;  /* 0x00000000d208783b */ /* 0x000fe20000004200 */
[----:B------:R-:W-:Y:S01]  /*8a90*/  UMOV UR11, UR5 ;  /* 0x00000005000b7c82 */ /* 0x000fe20008000000 */
[----:B-1----:R-:W-:Y:S05]  /*8aa0*/  IMAD.U32 R5, RZ, RZ, UR6 ;  /* 0x00000006ff057e24 */ /* 0x002fea000f8e00ff */
[C---:B------:R-:W-:Y:S04]  /*8ab0*/  LEA R4, P1, R5.reuse, R220, 0x2 ;  /* 0x000000dc05047211 */ /* 0x040fe800078210ff */
[----:B------:R-:W-:Y:S02]  /*8ac0*/  LEA.HI.X.SX32 R5, R5, R221, 0x2, P1 ;  /* 0x000000dd05057211 */ /* 0x000fe400008f16ff */
[----:B------:R-:W-:Y:S01]  /*8ad0*/  PLOP3.LUT P1, PT, PT, PT, UP0, 0x80, 0x0 ;  /* 0x000000000000781c */ /* 0x000fe20003f2f008 */
[----:B------:R-:W-:Y:S02]  /*8ae0*/  @UP3 UIADD3 UR19, UP0, UR19, -0x100, URZ ;  /* 0xffffff0013133890 */ /* 0x000fe4000ff1e03f */
[----:B------:R-:W-:Y:S02]  /*8af0*/  REDG.E.ADD.F32.FTZ.RN.STRONG.GPU desc[UR12][R4.64], R30 ;  /* 0x0000001e040079a6 */ /* 0x000fe4000c10f38c */
[----:B------:R-:W-:Y:S02]  /*8b00*/  @UP3 UIADD3.X UR18, UR18, -0x1, URZ, UP0, !UPT ;  /* 0xffffffff12123890 */ /* 0x000fe400087fe43f */
[----:B------:R-:W1:Y:S04]  /*8b10*/  LDSM.16.MT88.4 R4, [R209+0x1c000] ;  /* 0x01c00000d104783b */ /* 0x000e680000004200 */
[----:B------:R-:W-:Y:S02]  /*8b20*/  REDG.E.ADD.F32.FTZ.RN.STRONG.GPU desc[UR12][R2.64], R31 ;  /* 0x0000001f020079a6 */ /* 0x000fe4000c10f38c */
[----:B------:R-:W-:Y:S02]  /*8b30*/  @P1 VIADD R0, R210, 0x4000 ;  /* 0x00004000d2001836 */ /* 0x000fe40000000000 */
[----:B------:R-:W2:Y:S01]  /*8b40*/  LDSM.16.MT88.4 R28, [R210+0x800] ;  /* 0x00080000d21c783b */ /* 0x000ea20000004200 */
[-C--:B-1----:R-:W-:Y:S06]  /*8b50*/  HMMA.16816.F32.BF16 R100, R4, R8.reuse, R100 ;  /* 0x000000080464723c */ /* 0x082fec0000041864 */
[C---:B------:R-:W-:Y:S06]  /*8b60*/  HMMA.16816.F32.BF16 R104, R12.reuse, R8, R104 ;  /* 0x000000080c68723c */ /* 0x040fec0000041868 */
[-C--:B------:R-:W-:Y:S06]  /*8b70*/  HMMA.16816.F32.BF16 R108, R12, R10.reuse, R108 ;  /* 0x0000000a0c6c723c */ /* 0x080fec000004186c */
[C---:B------:R-:W-:Y:S01]  /*8b80*/  HMMA.16816.F32.BF16 R112, R4.reuse, R10, R112 ;  /* 0x0000000a0470723c */ /* 0x040fe20000041870 */
[----:B------:R-:W1:Y:S05]  /*8b90*/  LDSM.16.MT88.4 R8, [R176+0x800] ;  /* 0x00080000b008783b */ /* 0x000e6a0000004200 */
[-C--:B------:R-:W-:Y:S06]  /*8ba0*/  HMMA.16816.F32.BF16 R116, R4, R16.reuse, R116 ;  /* 0x000000100474723c */ /* 0x080fec0000041874 */
[C---:B------:R-:W-:Y:S06]  /*8bb0*/  HMMA.16816.F32.BF16 R120, R12.reuse, R16, R120 ;  /* 0x000000100c78723c */ /* 0x040fec0000041878 */
[-C--:B------:R-:W-:Y:S06]  /*8bc0*/  HMMA.16816.F32.BF16 R124, R12, R18.reuse, R124 ;  /* 0x000000120c7c723c */ /* 0x080fec000004187c */
[C---:B------:R-:W-:Y:S01]  /*8bd0*/  HMMA.16816.F32.BF16 R128, R4.reuse, R18, R128 ;  /* 0x000000120480723c */ /* 0x040fe20000041880 */
[----:B------:R-:W3:Y:S05]  /*8be0*/  LDSM.16.MT88.4 R16, [R210+0x2800] ;  /* 0x00280000d210783b */ /* 0x000eea0000004200 */
        /* <DEDUP_REMOVED lines=8> */
[----:B------:R-:W-:Y:S05]  /*8c70*/  LDSM.16.MT88.4 R12, [R210+0x1000] ;  /* 0x00100000d20c783b */ /* 0x000fea0000004200 */
[----:B------:R-:W-:Y:S01]  /*8c80*/  HMMA.16816.F32.BF16 R160, R4, R26, R160 ;  /* 0x0000001a04a0723c */ /* 0x000fe200000418a0 */
[----:B------:R-:W4:Y:S04]  /*8c90*/  LDSM.16.MT88.4 R4, [R209+0x1d000] ;  /* 0x01d00000d104783b */ /* 0x000f280000004200 */
[----:B------:R-:W4:Y:S01]  /*8ca0*/  LDSM.16.MT88.4 R24, [R209+0x1f000] ;  /* 0x01f00000d118783b */ /* 0x000f220000004200 */
[-C--:B--2---:R-:W-:Y:S06]  /*8cb0*/  HMMA.16816.F32.BF16 R100, R32, R28.reuse, R100 ;  /* 0x0000001c2064723c */ /* 0x084fec0000041864 */
[C---:B------:R-:W-:Y:S06]  /*8cc0*/  HMMA.16816.F32.BF16 R104, R164.reuse, R28, R104 ;  /* 0x0000001ca468723c */ /* 0x040fec0000041868 */
[-C--:B------:R-:W-:Y:S06]  /*8cd0*/  HMMA.16816.F32.BF16 R108, R164, R30.reuse, R108 ;  /* 0x0000001ea46c723c */ /* 0x080fec000004186c */
[C---:B------:R-:W-:Y:S01]  /*8ce0*/  HMMA.16816.F32.BF16 R112, R32.reuse, R30, R112 ;  /* 0x0000001e2070723c */ /* 0x040fe20000041870 */
[----:B------:R-:W-:Y:S05]  /*8cf0*/  LDSM.16.MT88.4 R28, [R210+0x3000] ;  /* 0x00300000d21c783b */ /* 0x000fea0000004200 */
[-C--:B-1----:R-:W-:Y:S06]  /*8d00*/  HMMA.16816.F32.BF16 R116, R32, R8.reuse, R116 ;  /* 0x000000082074723c */ /* 0x082fec0000041874 */
[C---:B------:R-:W-:Y:S06]  /*8d10*/  HMMA.16816.F32.BF16 R120, R164.reuse, R8, R120 ;  /* 0x00000008a478723c */ /* 0x040fec0000041878 */
[-C--:B------:R-:W-:Y:S06]  /*8d20*/  HMMA.16816.F32.BF16 R124, R164, R10.reuse, R124 ;  /* 0x0000000aa47c723c */ /* 0x080fec000004187c */
[C---:B------:R-:W-:Y:S01]  /*8d30*/  HMMA.16816.F32.BF16 R128, R32.reuse, R10, R128 ;  /* 0x0000000a2080723c */ /* 0x040fe20000041880 */
[----:B------:R-:W1:Y:S05]  /*8d40*/  LDSM.16.MT88.4 R8, [R176+0x1000] ;  /* 0x00100000b008783b */ /* 0x000e6a0000004200 */
[-C--:B---3--:R-:W-:Y:S06]  /*8d50*/  HMMA.16816.F32.BF16 R132, R32, R16.reuse, R132 ;  /* 0x000000102084723c */ /* 0x088fec0000041884 */
[C---:B------:R-:W-:Y:S06]  /*8d60*/  HMMA.16816.F32.BF16 R136, R164.reuse, R16, R136 ;  /* 0x00000010a488723c */ /* 0x040fec0000041888 */
[-C--:B------:R-:W-:Y:S06]  /*8d70*/  HMMA.16816.F32.BF16 R140, R164, R18.reuse, R140 ;  /* 0x00000012a48c723c */ /* 0x080fec000004188c */
[C---:B------:R-:W-:Y:S01]  /*8d80*/  HMMA.16816.F32.BF16 R144, R32.reuse, R18, R144 ;  /* 0x000000122090723c */ /* 0x040fe20000041890 */
[----:B------:R-:W-:Y:S05]  /*8d90*/  LDSM.16.MT88.4 R16, [R209+0x1d800] ;  /* 0x01d80000d110783b */ /* 0x000fea0000004200 */
[-C--:B----4-:R-:W-:Y:S06]  /*8da0*/  HMMA.16816.F32.BF16 R148, R32, R20.reuse, R148 ;  /* 0x000000142094723c */ /* 0x090fec0000041894 */
[C---:B------:R-:W-:Y:S06]  /*8db0*/  HMMA.16816.F32.BF16 R152, R164.reuse, R20, R152 ;  /* 0x00000014a498723c */ /* 0x040fec0000041898 */
[-C--:B------:R-:W-:Y:S01]  /*8dc0*/  HMMA.16816.F32.BF16 R156, R164, R22.reuse, R156 ;  /* 0x00000016a49c723c */ /* 0x080fe2000004189c */
[----:B------:R-:W-:Y:S04]  /*8dd0*/  LDSM.16.MT88.4 R164, [R176+0x1800] ;  /* 0x00180000b0a4783b */ /* 0x000fe80000004200 */
[----:B------:R-:W-:Y:S01]  /*8de0*/  LDSM.16.MT88.4 R176, [R176+0x3800] ;  /* 0x00380000b0b0783b */ /* 0x000fe20000004200 */
[----:B------:R-:W-:Y:S03]  /*8df0*/  HMMA.16816.F32.BF16 R160, R32, R22, R160 ;  /* 0x0000001620a0723c */ /* 0x000fe600000418a0 */
[----:B------:R2:W3:Y:S03]  /*8e00*/  LDSM.16.MT88.4 R20, [R210+0x1800] ;  /* 0x00180000d214783b */ /* 0x0004e60000004200 */
[-C--:B------:R-:W-:Y:S01]  /*8e10*/  HMMA.16816.F32.BF16 R100, R4, R12.reuse, R100 ;  /* 0x0000000c0464723c */ /* 0x080fe20000041864 */
[----:B------:R-:W4:Y:S05]  /*8e20*/  LDSM.16.MT88.4 R32, [R209+0x1f800] ;  /* 0x01f80000d120783b */ /* 0x000f2a0000004200 */
[C---:B------:R-:W-:Y:S06]  /*8e30*/  HMMA.16816.F32.BF16 R104, R24.reuse, R12, R104 ;  /* 0x0000000c1868723c */ /* 0x040fec0000041868 */
[-C--:B------:R-:W-:Y:S06]  /*8e40*/  HMMA.16816.F32.BF16 R108, R24, R14.reuse, R108 ;  /* 0x0000000e186c723c */ /* 0x080fec000004186c */
[C---:B------:R-:W-:Y:S05]  /*8e50*/  HMMA.16816.F32.BF16 R112, R4.reuse, R14, R112 ;  /* 0x0000000e0470723c */ /* 0x040fea0000041870 */
[----:B--2---:R-:W-:Y:S01]  /*8e60*/  IMAD.MOV.U32 R210, RZ, RZ, R0 ;  /* 0x000000ffffd27224 */ /* 0x004fe200078e0000 */
        /* <DEDUP_REMOVED lines=34> */
[----:B------:R-:W4:Y:S04]  /*9090*/  LDL R180, [R1+0x4] ;  /* 0x0000040001b47983 */ /* 0x000f280000100800 */
        /* <DEDUP_REMOVED lines=19> */
[----:B------:R-:W-:Y:S01]  /*91d0*/  F2FP.BF16.F32.PACK_AB R31, R31, R102 ;  /* 0x000000661f1f723e */ /* 0x000fe200000010ff */
[----:B------:R-:W-:Y:S01]  /*91e0*/  FMUL.FTZ R116, R116, UR5 ;  /* 0x0000000574747c20 */ /* 0x000fe20008410000 */
[----:B------:R-:W-:Y:S01]  /*91f0*/  FMUL.FTZ R24, R117, UR5 ;  /* 0x0000000575187c20 */ /* 0x000fe20008410000 */
        /* <DEDUP_REMOVED lines=20> */
[----:B------:R-:W-:Y:S01]  /*9340*/  STS [R250], R32 ;  /* 0x00000020fa007388 */ /* 0x000fe20000000800 */
[----:B------:R-:W-:Y:S01]  /*9350*/  F2FP.BF16.F32.PACK_AB R24, R24, R116 ;  /* 0x000000741818723e */ /* 0x000fe200000010ff */
[----:B------:R-:W-:Y:S01]  /*9360*/  FMUL.FTZ R132, R132, UR5 ;  /* 0x0000000584847c20 */ /* 0x000fe20008410000 */
[----:B------:R-:W-:Y:S01]  /*9370*/  F2FP.BF16.F32.PACK_AB R23, R23, R118 ;  /* 0x000000761717723e */ /* 0x000fe200000010ff */
[----:B------:R-:W-:Y:S01]  /*9380*/  STS [R250+0x400], R31 ;  /* 0x0004001ffa007388 */ /* 0x000fe20000000800 */
        /* <DEDUP_REMOVED lines=82> */
[----:B------:R-:W-:Y:S01]  /*98b0*/  F2FP.BF16.F32.PACK_AB R90, R91, R90 ;  /* 0x0000005a5b5a723e */ /* 0x000fe200000010ff */
[----:B------:R-:W-:Y:S01]  /*98c0*/  UISETP.NE.AND UP0, UPT, UR36, -0x1, UPT ;  /* 0xffffffff2400788c */ /* 0x000fe2000bf05270 */
[----:B------:R-:W-:Y:S02]  /*98d0*/  F2FP.BF16.F32.PACK_AB R92, R93, R92 ;  /* 0x0000005c5d5c723e */ /* 0x000fe400000010ff */
[----:B------:R-:W-:-:S03]  /*98e0*/  F2FP.BF16.F32.PACK_AB R94, R95, R94 ;  /* 0x0000005e5f5e723e */ /* 0x000fc600000010ff */
[----:B------:R-:W-:-:S05]  /*98f0*/  PLOP3.LUT P0, PT, PT, PT, UP0, 0x80, 0x0 ;  /* 0x000000000000781c */ /* 0x000fca0003f0f008 */
[----:B------:R-:W-:Y:S01]  /*9900*/  @UP0 UIADD3 UR5, UR26, UR36, URZ ;  /* 0x000000241a050290 */ /* 0x000fe2000fffe03f */
[----:B------:R-:W-:-:S03]  /*9910*/  @UP0 ULDC.64 UR6, c[0x0][0x450] ;  /* 0x0001140000060ab9 */ /* 0x000fc60000000a00 */
[----:B------:R-:W-:Y:S02]  /*9920*/  @UP0 UIMAD.WIDE.U32 UR8, UR5, UR6, URZ ;  /* 0x00000006050802a5 */ /* 0x000fe4000f8e003f */
[----:B------:R-:W-:-:S04]  /*9930*/  @UP0 UIMAD UR5, UR5, UR7, URZ ;  /* 0x00000007050502a4 */ /* 0x000fc8000f8e023f */
[----:B------:R-:W-:Y:S01]  /*9940*/  @UP0 UIADD3 UR21, UR9, UR5, URZ ;  /* 0x0000000509150290 */ /* 0x000fe2000fffe03f */
[----:B------:R-:W-:Y:S01]  /*9950*/  @UP0 UMOV UR20, UR8 ;  /* 0x0000000800140c82 */ /* 0x000fe20008000000 */
[----:B--2---:R-:W-:Y:S04]  /*9960*/  STS [R181], R28 ;  /* 0x0000001cb5007388 */ /* 0x004fe80000000800 */
[----:B---3--:R-:W-:Y:S04]  /*9970*/  STS [R183], R27 ;  /* 0x0000001bb7007388 */ /* 0x008fe80000000800 */
[----:B------:R-:W-:Y:S04]  /*9980*/  STS [R250+0x2000], R30 ;  /* 0x0020001efa007388 */ /* 0x000fe80000000800 */
[----:B------:R-:W-:Y:S04]  /*9990*/  STS [R250+0x2400], R29 ;  /* 0x0024001dfa007388 */ /* 0x000fe80000000800 */
[----:B------:R-:W-:Y:S04]  /*99a0*/  STS [R181+0x2000], R26 ;  /* 0x0020001ab5007388 */ /* 0x000fe80000000800 */
[----:B------:R-:W-:Y:S04]  /*99b0*/  STS [R181+0x2400], R25 ;  /* 0x00240019b5007388 */ /* 0x000fe80000000800 */
[----:B------:R-:W-:Y:S04]  /*99c0*/  STS [R251], R24 ;  /* 0x00000018fb007388 */ /* 0x000fe80000000800 */
[----:B------:R-:W-:Y:S04]  /*99d0*/  STS [R251+0x400], R23 ;  /* 0x00040017fb007388 */ /* 0x000fe80000000800 */
[----:B----4-:R-:W-:Y:S04]  /*99e0*/  STS [R180], R20 ;  /* 0x00000014b4007388 */ /* 0x010fe80000000800 */
[----:B------:R-:W-:Y:S04]  /*99f0*/  STS [R182], R19 ;  /* 0x00000013b6007388 */ /* 0x000fe80000000800 */
[----:B------:R-:W-:Y:S04]  /*9a00*/  STS [R251+0x2000], R22 ;  /* 0x00200016fb007388 */ /* 0x000fe80000000800 */
        /* <DEDUP_REMOVED lines=50> */
[----:B-1----:R-:W1:Y:S03]  /*9d30*/  S2R R3, SR_TID.X ;  /* 0x0000000000037919 */ /* 0x002e660000002100 */
        /* <DEDUP_REMOVED lines=15> */
.L_x_189:
[----:B------:R-:W-:Y:S01]  /*9e30*/  @UP0 UIADD3 UR14, UR26, UR36, URZ ;  /* 0x000000241a0e0290 */ /* 0x000fe2000fffe03f */
[----:B--2---:R-:W-:Y:S01]  /*9e40*/  LEA R2, R244, UR4, 0x1 ;  /* 0x00000004f4027c11 */ /* 0x004fe2000f8e08ff */
[----:B------:R-:W-:Y:S01]  /*9e50*/  @UP0 ULDC.64 UR8, c[0x0][0x458] ;  /* 0x0001160000080ab9 */ /* 0x000fe20000000a00 */
[----:B------:R-:W-:Y:S01]  /*9e60*/  USHF.L.U32 UR5, UR22, 0x7, URZ ;  /* 0x0000000716057899 */ /* 0x000fe2000800063f */
[----:B-1----:R-:W-:Y:S01]  /*9e70*/  SHF.R.S32.HI R0, RZ, 0x1f, R3 ;  /* 0x0000001fff007819 */ /* 0x002fe20000011403 */
[----:B------:R-:W-:Y:S02]  /*9e80*/  @UP0 UIMAD.WIDE.U32 UR10, UR14, UR8, URZ ;  /* 0x000000080e0a02a5 */ /* 0x000fe4000f8e003f */
[----:B------:R-:W-:-:S04]  /*9e90*/  @UP0 UIMAD UR14, UR14, UR9, URZ ;  /* 0x000000090e0e02a4 */ /* 0x000fc8000f8e023f */
[----:B------:R-:W-:Y:S01]  /*9ea0*/  @UP0 UIADD3 UR19, UR11, UR14, URZ ;  /* 0x0000000e0b130290 */ /* 0x000fe2000fffe03f */
[----:B------:R-:W-:Y:S01]  /*9eb0*/  @UP0 UMOV UR18, UR10 ;  /* 0x0000000a00120c82 */ /* 0x000fe20008000000 */
[----:B------:R-:W-:Y:S10]  /*9ec0*/  @P0 BRA `(.L_x_190) ;  /* 0x0000000000340947 */ /* 0x000ff40003800000 */
        /* <DEDUP_REMOVED lines=13> */
.L_x_190:
[----:B------:R-:W-:Y:S01]  /*9fa0*/  BAR.SYNC.DEFER_BLOCKING 0x0 ;  /* 0x0000000000007b1d */ /* 0x000fe20000010000 */
[----:B------:R-:W-:Y:S01]  /*9fb0*/  USHF.R.S32.HI UR10, URZ, 0x1f, UR5 ;  /* 0x0000001f3f0a7899 */ /* 0x000fe20008011405 */
[----:B------:R-:W-:Y:S01]  /*9fc0*/  LEA.HI R0, R0, R3, RZ, 0x3 ;  /* 0x0000000300007211 */ /* 0x000fe200078f18ff */
[----:B------:R-:W-:Y:S01]  /*9fd0*/  IMAD.U32 R3, RZ, RZ, UR6 ;  /* 0x00000006ff037e24 */ /* 0x000fe2000f8e00ff */
[--C-:B------:R-:W-:Y:S01]  /*9fe0*/  SHF.R.S32.HI R11, RZ, 0x1f, R228.reuse ;  /* 0x0000001fff0b7819 */ /* 0x100fe200000114e4 */
[----:B------:R-:W-:Y:S01]  /*9ff0*/  UIMAD UR11, UR10, UR6, URZ ;  /* 0x000000060a0b72a4 */ /* 0x000fe2000f8e023f */
[----:B------:R-:W-:Y:S01]  /*a000*/  IMAD.MOV.U32 R10, RZ, RZ, R228 ;  /* 0x000000ffff0a7224 */ /* 0x000fe200078e00e4 */
[----:B------:R-:W-:Y:S01]  /*a010*/  UIMAD UR15, UR22, -0x80, UR15 ;  /* 0xffffff80160f78a4 */ /* 0x000fe2000f8e020f */
[----:B------:R-:W-:Y:S01]  /*a020*/  SHF.R.S32.HI R0, RZ, 0x3, R0 ;  /* 0x00000003ff007819 */ /* 0x000fe20000011400 */
[----:B------:R-:W-:Y:S01]  /*a030*/  UIMAD UR11, UR5, UR7, UR11 ;  /* 0x00000007050b72a4 */ /* 0x000fe2000f8e020b */
[----:B------:R-:W-:Y:S01]  /*a040*/  IMAD.WIDE.U32 R4, R3, UR5, R10 ;  /* 0x0000000503047c25 */ /* 0x000fe2000f8e000a */
[----:B------:R-:W-:Y:S01]  /*a050*/  USHF.R.S32.HI UR14, URZ, 0x1f, UR55 ;  /* 0x0000001f3f0e7899 */ /* 0x000fe20008011437 */
[----:B------:R-:W-:Y:S01]  /*a060*/  BSSY B0, `(.L_x_191) ;  /* 0x000002c000007945 */ /* 0x000fe20003800000 */
[----:B------:R-:W-:Y:S01]  /*a070*/  ULDC.64 UR16, c[0x0][0x468] ;  /* 0x00011a0000107ab9 */ /* 0x000fe20000000a00 */
[C---:B------:R-:W-:Y:S01]  /*a080*/  ISETP.GE.AND P5, PT, R0.reuse, UR15, PT ;  /* 0x0000000f00007c0c */ /* 0x040fe2000bfa6270 */
[----:B------:R-:W-:Y:S01]  /*a090*/  VIADD R6, R0, 0x20 ;  /* 0x0000002000067836 */ /* 0x000fe20000000000 */
[----:B------:R-:W-:Y:S01]  /*a0a0*/  MOV R3, UR11 ;  /* 0x0000000b00037c02 */ /* 0x000fe20008000f00 */
[----:B------:R-:W-:Y:S01]  /*a0b0*/  UIMAD UR11, UR14, UR16, URZ ;  /* 0x000000100e0b72a4 */ /* 0x000fe2000f8e023f */
[----:B------:R-:W-:Y:S01]  /*a0c0*/  IADD3 R4, P0, R4, UR20, RZ ;  /* 0x0000001404047c10 */ /* 0x000fe2000ff1e0ff */
[----:B------:R-:W-:Y:S01]  /*a0d0*/  VIADD R7, R0, 0x40 ;  /* 0x0000004000077836 */ /* 0x000fe20000000000 */
[----:B------:R-:W-:Y:S01]  /*a0e0*/  ISETP.GE.AND P4, PT, R6, UR15, PT ;  /* 0x0000000f06007c0c */ /* 0x000fe2000bf86270 */
[----:B------:R-:W-:Y:S01]  /*a0f0*/  UIMAD UR17, UR55, UR17, UR11 ;  /* 0x00000011371172a4 */ /* 0x000fe2000f8e020b */
[----:B------:R-:W-:Y:S01]  /*a100*/  IADD3.X R5, R5, UR21, R3, P0, !PT ;  /* 0x0000001505057c10 */ /* 0x000fe200087fe403 */
[----:B------:R-:W-:Y:S01]  /*a110*/  IMAD.U32 R3, RZ, RZ, UR16 ;  /* 0x00000010ff037e24 */ /* 0x000fe2000f8e00ff */
[----:B------:R1:W2:Y:S01]  /*a120*/  LDS.128 R28, [R2+0xd000] ;  /* 0x00d00000021c7984 */ /* 0x0002a20000000c00 */
[----:B------:R-:W-:Y:S01]  /*a130*/  VIADD R6, R0, 0x60 ;  /* 0x0000006000067836 */ /* 0x000fe20000000000 */
[----:B------:R-:W-:Y:S01]  /*a140*/  ISETP.GE.AND P3, PT, R7, UR15, PT ;  /* 0x0000000f07007c0c */ /* 0x000fe2000bf66270 */
[----:B------:R-:W-:Y:S01]  /*a150*/  IMAD.WIDE.U32 R4, R3, UR55, R4 ;  /* 0x0000003703047c25 */ /* 0x000fe2000f8e0004 */
[----:B------:R1:W3:Y:S01]  /*a160*/  LDS.128 R24, [R2+0x11000] ;  /* 0x0110000002187984 */ /* 0x0002e20000000c00 */
[----:B------:R-:W-:-:S02]  /*a170*/  IADD3 R22, R228, 0x40, RZ ;  /* 0x00000040e4167810 */ /* 0x000fc40007ffe0ff */
[----:B------:R-:W-:Y:S01]  /*a180*/  VIADD R20, R5, UR17 ;  /* 0x0000001105147c36 */ /* 0x000fe20008000000 */
[----:B------:R1:W4:Y:S01]  /*a190*/  LDS.128 R36, [R2+0x15000] ;  /* 0x0150000002247984 */ /* 0x0003220000000c00 */
[----:B------:R-:W-:Y:S02]  /*a1a0*/  ISETP.GE.AND P2, PT, R6, UR15, PT ;  /* 0x0000000f06007c0c */ /* 0x000fe4000bf46270 */
[----:B------:R-:W-:Y:S01]  /*a1b0*/  SHF.R.S32.HI R23, RZ, 0x1f, R0 ;  /* 0x0000001fff177819 */ /* 0x000fe20000011400 */
[----:B------:R1:W1:Y:S04]  /*a1c0*/  LDS.128 R44, [R2+0x16000] ;  /* 0x01600000022c7984 */ /* 0x0002680000000c00 */
[----:B------:R1:W1:Y:S04]  /*a1d0*/  LDS.128 R52, [R2+0x17000] ;  /* 0x0170000002347984 */ /* 0x0002680000000c00 */
[----:B------:R1:W1:Y:S04]  /*a1e0*/  LDS.128 R32, [R2+0x19000] ;  /* 0x0190000002207984 */ /* 0x0002680000000c00 */
[----:B------:R1:W1:Y:S04]  /*a1f0*/  LDS.128 R40, [R2+0x1a000] ;  /* 0x01a0000002287984 */ /* 0x0002680000000c00 */
[----:B------:R1:W1:Y:S01]  /*a200*/  LDS.128 R48, [R2+0x1b000] ;  /* 0x01b0000002307984 */ /* 0x0002620000000c00 */
[----:B------:R-:W-:Y:S05]  /*a210*/  @P5 BRA `(.L_x_192) ;  /* 0x0000000000405947 */ /* 0x000fea0003800000 */
[----:B------:R-:W-:Y:S01]  /*a220*/  ULDC UR11, c[0x0][0x2d0] ;  /* 0x0000b400000b7ab9 */ /* 0x000fe20000000800 */
[----:B------:R-:W2:Y:S01]  /*a230*/  LDS.128 R16, [R2+0x10000] ;  /* 0x0100000002107984 */ /* 0x000ea20000000c00 */
[----:B------:R-:W-:Y:S01]  /*a240*/  ISETP.GE.AND P1, PT, R228, UR11, PT ;  /* 0x0000000be4007c0c */ /* 0x000fe2000bf26270 */
[----:B------:R-:W-:Y:S01]  /*a250*/  IMAD R3, R23, UR6, RZ ;  /* 0x0000000617037c24 */ /* 0x000fe2000f8e02ff */
[----:B------:R-:W-:Y:S01]  /*a260*/  MOV R7, R20 ;  /* 0x0000001400077202 */ /* 0x000fe20000000f00 */
[----:B------:R-:W-:Y:S01]  /*a270*/  IMAD.MOV.U32 R6, RZ, RZ, R4 ;  /* 0x000000ffff067224 */ /* 0x000fe200078e0004 */
[----:B------:R-:W-:Y:S01]  /*a280*/  ISETP.GE.AND P0, PT, R22, UR11, PT ;  /* 0x0000000b16007c0c */ /* 0x000fe2000bf06270 */
[C---:B------:R-:W-:Y:S01]  /*a290*/  IMAD R3, R0.reuse, UR7, R3 ;  /* 0x0000000700037c24 */ /* 0x040fe2000f8e0203 */
[----:B------:R-:W-:Y:S01]  /*a2a0*/  ULDC.64 UR16, c[0x0][0x3f0] ;  /* 0x0000fc0000107ab9 */ /* 0x000fe20000000a00 */
[----:B------:R-:W-:-:S04]  /*a2b0*/  IMAD.WIDE.U32 R8, R0, UR6, R6 ;  /* 0x0000000600087c25 */ /* 0x000fc8000f8e0006 */
[----:B------:R-:W-:Y:S01]  /*a2c0*/  IMAD.IADD R3, R3, 0x1, R9 ;  /* 0x0000000103037824 */ /* 0x000fe200078e0209 */
[C---:B------:R-:W-:Y:S01]  /*a2d0*/  LEA R6, P6, R8.reuse, UR16, 0x1 ;  /* 0x0000001008067c11 */ /* 0x040fe2000f8c08ff */
[----:B------:R-:W3:Y:S03]  /*a2e0*/  @!P1 LDS.128 R12, [R2+0xc000] ;  /* 0x00c00000020c9984 */ /* 0x000ee60000000c00 */
[----:B------:R-:W-:-:S05]  /*a2f0*/  LEA.HI.X R7, R8, UR17, R3, 0x1, P6 ;  /* 0x0000001108077c11 */ /* 0x000fca000b0f0c03 */
[----:B--2---:R2:W-:Y:S04]  /*a300*/  @!P0 STG.E.128 desc[UR12][R6.64+0x80], R16 ;  /* 0x0000801006008986 */ /* 0x0045e8000c101d0c */
[----:B---3--:R2:W-:Y:S02]  /*a310*/  @!P1 STG.E.128 desc[UR12][R6.64], R12 ;  /* 0x0000000c06009986 */ /* 0x0085e4000c101d0c */
.L_x_192:
[----:B------:R-:W-:Y:S05]  /*a320*/  BSYNC B0 ;  /* 0x0000000000007941 */ /* 0x000fea0003800000 */
.L_x_191:
        /* <DEDUP_REMOVED lines=18> */
.L_x_194:
[----:B------:R-:W-:Y:S05]  /*a450*/  BSYNC B0 ;  /* 0x0000000000007941 */ /* 0x000fea0003800000 */
.L_x_193:
[----:B--2---:R2:W1:Y:S01]  /*a460*/  LDS.128 R16, [R2+0xe000] ;  /* 0x00e0000002107984 */ /* 0x0044620000000c00 */
[----:B------:R-:W-:Y:S03]  /*a470*/  BSSY B0, `(.L_x_195) ;  /* 0x0000013000007945 */ /* 0x000fe60003800000 */
[----:B------:R2:W1:Y:S01]  /*a480*/  LDS.128 R12, [R2+0x12000] ;  /* 0x01200000020c7984 */ /* 0x0004620000000c00 */
[----:B------:R-:W-:Y:S05]  /*a490*/  @P3 BRA `(.L_x_196) ;  /* 0x0000000000403947 */ /* 0x000fea0003800000 */
[----:B------:R-:W-:Y:S01]  /*a4a0*/  IADD3 R3, P0, R0, 0x40, RZ ;  /* 0x0000004000037810 */ /* 0x000fe20007f1e0ff */
[----:B------:R-:W-:Y:S01]  /*a4b0*/  ULDC UR11, c[0x0][0x2d0] ;  /* 0x0000b400000b7ab9 */ /* 0x000fe20000000800 */
[----:B------:R-:W-:Y:S01]  /*a4c0*/  MOV R7, R20 ;  /* 0x0000001400077202 */ /* 0x000fe20000000f00 */
        /* <DEDUP_REMOVED lines=11> */
[----:B-1----:R1:W-:Y:S04]  /*a580*/  @!P1 STG.E.128 desc[UR12][R6.64], R16 ;  /* 0x0000001006009986 */ /* 0x0023e8000c101d0c */
[----:B------:R1:W-:Y:S02]  /*a590*/  @!P0 STG.E.128 desc[UR12][R6.64+0x80], R12 ;  /* 0x0000800c06008986 */ /* 0x0003e4000c101d0c */
.L_x_196:
[----:B------:R-:W-:Y:S05]  /*a5a0*/  BSYNC B0 ;  /* 0x0000000000007941 */ /* 0x000fea0003800000 */
.L_x_195:
[----:B-1----:R1:W1:Y:S01]  /*a5b0*/  LDS.128 R16, [R2+0xf000] ;  /* 0x00f0000002107984 */ /* 0x0022620000000c00 */
[----:B------:R-:W-:Y:S03]  /*a5c0*/  BSSY B0, `(.L_x_197) ;  /* 0x0000013000007945 */ /* 0x000fe60003800000 */
[----:B------:R1:W1:Y:S01]  /*a5d0*/  LDS.128 R12, [R2+0x13000] ;  /* 0x01300000020c7984 */ /* 0x0002620000000c00 */
[----:B------:R-:W-:Y:S05]  /*a5e0*/  @P2 BRA `(.L_x_198) ;  /* 0x0000000000402947 */ /* 0x000fea0003800000 */
[----:B------:R-:W-:Y:S01]  /*a5f0*/  IADD3 R3, P0, R0, 0x60, RZ ;  /* 0x0000006000037810 */ /* 0x000fe20007f1e0ff */
[----:B------:R-:W-:Y:S01]  /*a600*/  IMAD.MOV.U32 R6, RZ, RZ, R4 ;  /* 0x000000ffff067224 */ /* 0x000fe200078e0004 */
        /* <DEDUP_REMOVED lines=12> */
[----:B-1----:R1:W-:Y:S04]  /*a6d0*/  @!P1 STG.E.128 desc[UR12][R4.64], R16 ;  /* 0x0000001004009986 */ /* 0x0023e8000c101d0c */
[----:B------:R1:W-:Y:S02]  /*a6e0*/  @!P0 STG.E.128 desc[UR12][R4.64+0x80], R12 ;  /* 0x0000800c04008986 */ /* 0x0003e4000c101d0c */
.L_x_198:
[----:B------:R-:W-:Y:S05]  /*a6f0*/  BSYNC B0 ;  /* 0x0000000000007941 */ /* 0x000fea0003800000 */
.L_x_197:
[----:B------:R-:W-:Y:S01]  /*a700*/  IMAD.U32 R3, RZ, RZ, UR8 ;  /* 0x00000008ff037e24 */ /* 0x000fe2000f8e00ff */
[----:B------:R-:W-:Y:S01]  /*a710*/  UIMAD UR10, UR10, UR8, URZ ;  /* 0x000000080a0a72a4 */ /* 0x000fe2000f8e023f */
[----:B-1----:R-:W1:Y:S01]  /*a720*/  LDS.128 R16, [R2+0x14000] ;  /* 0x0140000002107984 */ /* 0x002e620000000c00 */
[----:B------:R-:W-:Y:S01]  /*a730*/  USHF.R.S32.HI UR11, URZ, 0x1f, UR55 ;  /* 0x0000001f3f0b7899 */ /* 0x000fe20008011437 */
[----:B------:R-:W-:Y:S01]  /*a740*/  IMAD.WIDE.U32 R4, R3, UR5, R10 ;  /* 0x0000000503047c25 */ /* 0x000fe2000f8e000a */
[----:B------:R-:W-:Y:S01]  /*a750*/  UIMAD UR5, UR5, UR9, UR10 ;  /* 0x00000009050572a4 */ /* 0x000fe2000f8e020a */
[----:B------:R2:W1:Y:S01]  /*a760*/  LDS.128 R12, [R2+0x18000] ;  /* 0x01800000020c7984 */ /* 0x0004620000000c00 */
[----:B------:R-:W-:Y:S01]  /*a770*/  ULDC.64 UR6, c[0x0][0x470] ;  /* 0x00011c0000067ab9 */ /* 0x000fe20000000a00 */
[----:B------:R-:W-:Y:S01]  /*a780*/  BSSY B0, `(.L_x_199) ;  /* 0x0000018000007945 */ /* 0x000fe20003800000 */
[----:B------:R-:W-:Y:S02]  /*a790*/  IADD3 R4, P0, R4, UR18, RZ ;  /* 0x0000001204047c10 */ /* 0x000fe4000ff1e0ff */
[----:B------:R-:W-:Y:S01]  /*a7a0*/  IMAD.U32 R3, RZ, RZ, UR5 ;  /* 0x00000005ff037e24 */ /* 0x000fe2000f8e00ff */
[----:B------:R-:W-:-:S04]  /*a7b0*/  UIMAD UR5, UR11, UR6, URZ ;  /* 0x000000060b0572a4 */ /* 0x000fc8000f8e023f */
[----:B------:R-:W-:Y:S01]  /*a7c0*/  IADD3.X R5, R5, UR19, R3, P0, !PT ;  /* 0x0000001305057c10 */ /* 0x000fe200087fe403 */
[----:B------:R-:W-:Y:S01]  /*a7d0*/  UIMAD UR7, UR55, UR7, UR5 ;  /* 0x00000007370772a4 */ /* 0x000fe2000f8e0205 */
[----:B--2---:R-:W-:-:S05]  /*a7e0*/  MOV R2, UR6 ;  /* 0x0000000600027c02 */ /* 0x004fca0008000f00 */
[----:B------:R-:W-:-:S05]  /*a7f0*/  IMAD.WIDE.U32 R2, R2, UR55, R4 ;  /* 0x0000003702027c25 */ /* 0x000fca000f8e0004 */
[----:B------:R-:W-:Y:S01]  /*a800*/  IADD3 R8, R3, UR7, RZ ;  /* 0x0000000703087c10 */ /* 0x000fe2000fffe0ff */
[----:B------:R-:W-:Y:S06]  /*a810*/  @P5 BRA `(.L_x_200) ;  /* 0x0000000000385947 */ /* 0x000fec0003800000 */
[----:B------:R-:W-:Y:S01]  /*a820*/  MOV R5, R8 ;  /* 0x0000000800057202 */ /* 0x000fe20000000f00 */
[----:B------:R-:W-:Y:S01]  /*a830*/  IMAD.MOV.U32 R4, RZ, RZ, R2 ;  /* 0x000000ffff047224 */ /* 0x000fe200078e0002 */
[----:B------:R-:W-:Y:S01]  /*a840*/  ULDC UR5, c[0x0][0x2d0] ;  /* 0x0000b40000057ab9 */ /* 0x000fe20000000800 */
[----:B------:R-:W-:Y:S01]  /*a850*/  IMAD R9, R23, UR8, RZ ;  /* 0x0000000817097c24 */ /* 0x000fe2000f8e02ff */
[----:B------:R-:W-:Y:S01]  /*a860*/  ISETP.GE.AND P1, PT, R228, UR5, PT ;  /* 0x00000005e4007c0c */ /* 0x000fe2000bf26270 */
[----:B------:R-:W-:Y:S01]  /*a870*/  IMAD.WIDE.U32 R6, R0, UR8, R4 ;  /* 0x0000000800067c25 */ /* 0x000fe2000f8e0004 */
[----:B------:R-:W-:Y:S01]  /*a880*/  ISETP.GE.AND P0, PT, R22, UR5, PT ;  /* 0x0000000516007c0c */ /* 0x000fe2000bf06270 */
[----:B------:R-:W-:Y:S02]  /*a890*/  ULDC.64 UR6, c[0x0][0x3f8] ;  /* 0x0000fe0000067ab9 */ /* 0x000fe40000000a00 */
[----:B------:R-:W-:-:S04]  /*a8a0*/  IMAD R4, R0, UR9, R9 ;  /* 0x0000000900047c24 */ /* 0x000fc8000f8e0209 */
[----:B------:R-:W-:Y:S01]  /*a8b0*/  IMAD.IADD R5, R4, 0x1, R7 ;  /* 0x0000000104057824 */ /* 0x000fe200078e0207 */
[----:B------:R-:W-:-:S04]  /*a8c0*/  LEA R4, P5, R6, UR6, 0x1 ;  /* 0x0000000606047c11 */ /* 0x000fc8000f8a08ff */
[----:B------:R-:W-:-:S05]  /*a8d0*/  LEA.HI.X R5, R6, UR7, R5, 0x1, P5 ;  /* 0x0000000706057c11 */ /* 0x000fca000a8f0c05 */
[----:B-1----:R2:W-:Y:S04]  /*a8e0*/  @!P1 STG.E.128 desc[UR12][R4.64], R16 ;  /* 0x0000001004009986 */ /* 0x0025e8000c101d0c */
[----:B------:R2:W-:Y:S02]  /*a8f0*/  @!P0 STG.E.128 desc[UR12][R4.64+0x80], R12 ;  /* 0x0000800c04008986 */ /* 0x0005e4000c101d0c */
.L_x_200:
[----:B------:R-:W-:Y:S05]  /*a900*/  BSYNC B0 ;  /* 0x0000000000007941 */ /* 0x000fea0003800000 */
.L_x_199:
[----:B------:R-:W-:Y:S04]  /*a910*/  BSSY B0, `(.L_x_201) ;  /* 0x0000012000007945 */ /* 0x000fe80003800000 */
[----:B------:R-:W-:Y:S05]  /*a920*/  @P4 BRA `(.L_x_202) ;  /* 0x0000000000404947 */ /* 0x000fea0003800000 */
[----:B--2---:R-:W-:Y:S01]  /*a930*/  IADD3 R4, P0, R0, 0x20, RZ ;  /* 0x0000002000047810 */ /* 0x004fe20007f1e0ff */
        /* <DEDUP_REMOVED lines=8> */
[----:B------:R-:W-:-:S04]  /*a9c0*/  IMAD R5, R5, UR8, RZ ;  /* 0x0000000805057c24 */ /* 0x000fc8000f8e02ff */
[----:B------:R-:W-:Y:S01]  /*a9d0*/  IMAD R5, R4, UR9, R5 ;  /* 0x0000000904057c24 */ /* 0x000fe2000f8e0205 */
[----:B------:R-:W-:-:S03]  /*a9e0*/  LEA R4, P4, R6, UR6, 0x1 ;  /* 0x0000000606047c11 */ /* 0x000fc6000f8808ff */
[----:B------:R-:W-:-:S05]  /*a9f0*/  IMAD.IADD R5, R5, 0x1, R7 ;  /* 0x0000000105057824 */ /* 0x000fca00078e0207 */
[----:B------:R-:W-:-:S05]  /*aa00*/  LEA.HI.X R5, R6, UR7, R5, 0x1, P4 ;  /* 0x0000000706057c11 */ /* 0x000fca000a0f0c05 */
[----:B----4-:R2:W-:Y:S04]  /*aa10*/  @!P1 STG.E.128 desc[UR12][R4.64], R36 ;  /* 0x0000002404009986 */ /* 0x0105e8000c101d0c */
[----:B------:R2:W-:Y:S02]  /*aa20*/  @!P0 STG.E.128 desc[UR12][R4.64+0x80], R32 ;  /* 0x0000802004008986 */ /* 0x0005e4000c101d0c */
.L_x_202:
[----:B------:R-:W-:Y:S05]  /*aa30*/  BSYNC B0 ;  /* 0x0000000000007941 */ /* 0x000fea0003800000 */
.L_x_201:
        /* <DEDUP_REMOVED lines=16> */
[----:B------:R2:W-:Y:S04]  /*ab40*/  @!P1 STG.E.128 desc[UR12][R4.64], R44 ;  /* 0x0000002c04009986 */ /* 0x0005e8000c101d0c */
[----:B------:R2:W-:Y:S02]  /*ab50*/  @!P0 STG.E.128 desc[UR12][R4.64+0x80], R40 ;  /* 0x0000802804008986 */ /* 0x0005e4000c101d0c */
.L_x_204:
[----:B------:R-:W-:Y:S05]  /*ab60*/  BSYNC B0 ;  /* 0x0000000000007941 */ /* 0x000fea0003800000 */
.L_x_203:
        /* <DEDUP_REMOVED lines=9> */
[----:B--2---:R-:W-:-:S04]  /*ac00*/  IMAD.WIDE.U32 R4, R0, UR8, R2 ;  /* 0x0000000800047c25 */ /* 0x004fc8000f8e0002 */
[----:B------:R-:W-:Y:S01]  /*ac10*/  IMAD R0, R0, UR9, R6 ;  /* 0x0000000900007c24 */ /* 0x000fe2000f8e0206 */
[----:B------:R-:W-:-:S03]  /*ac20*/  LEA R2, P2, R4, UR6, 0x1 ;  /* 0x0000000604027c11 */ /* 0x000fc6000f8408ff */
[----:B------:R-:W-:-:S05]  /*ac30*/  IMAD.IADD R0, R0, 0x1, R5 ;  /* 0x0000000100007824 */ /* 0x000fca00078e0205 */
[----:B------:R-:W-:-:S05]  /*ac40*/  LEA.HI.X R3, R4, UR7, R0, 0x1, P2 ;  /* 0x0000000704037c11 */ /* 0x000fca00090f0c00 */
[----:B------:R2:W-:Y:S04]  /*ac50*/  @!P1 STG.E.128 desc[UR12][R2.64], R52 ;  /* 0x0000003402009986 */ /* 0x0005e8000c101d0c */
[----:B------:R2:W-:Y:S02]  /*ac60*/  @!P0 STG.E.128 desc[UR12][R2.64+0x80], R48 ;  /* 0x0000803002008986 */ /* 0x0005e4000c101d0c */
.L_x_159:
[----:B------:R-:W-:Y:S05]  /*ac70*/  BSYNC B1 ;  /* 0x0000000000017941 */ /* 0x000fea0003800000 */
.L_x_137:
        /* <DEDUP_REMOVED lines=11> */
.L_x_205:
[----:B------:R-:W-:Y:S05]  /*ad30*/  EXIT ;  /* 0x000000000000794d */ /* 0x000fea0003800000 */
.L_x_207:
        /* <DEDUP_REMOVED lines=12> */
.L_x_1070:


//--------------------- .text._ZN5flash44flash_bwd_dq_dk_dv_loop_seqk_parallel_kernelI23Flash_bwd_kernel_traitsILi128ELi64ELi128ELi8ELi2ELi4ELi2ELb0ELb0EN7cutlass10bfloat16_tE19Flash_kernel_traitsILi128ELi64ELi128ELi8ES3_EELb0ELb1ELb0ELb0ELb1ELb1ELb0EEEvNS_16Flash_bwd_paramsE --------------------------
	.section	.text._ZN5flash44flash_bwd_dq_dk_dv_loop_seqk_parallel_kernelI23Flash_bwd_kernel_traitsILi128ELi64ELi128ELi8ELi2ELi4ELi2ELb0ELb0EN7cutlass10bfloat16_tE19Flash_kernel_traitsILi128ELi64ELi128ELi8ES3_EELb0ELb1ELb0ELb0ELb1ELb1ELb0EEEvNS_16Flash_bwd_paramsE,"ax",@progbits
	.align	128
        .global         _ZN5flash44flash_bwd_dq_dk_dv_loop_seqk_parallel_kernelI23Flash_bwd_kernel_traitsILi128ELi64ELi128ELi8ELi2ELi4ELi2ELb0ELb0EN7cutlass10bfloat16_tE19Flash_kernel_traitsILi128ELi64ELi128ELi8ES3_EELb0ELb1ELb0ELb0ELb1ELb1ELb0EEEvNS_16Flash_bwd_paramsE
        .type           _ZN5flash44flash_bwd_dq_dk_dv_loop_seqk_parallel_kernelI23Flash_bwd_kernel_traitsILi128ELi64ELi128ELi8ELi2ELi4ELi2ELb0ELb0EN7cutlass10bfloat16_tE19Flash_kernel_traitsILi128ELi64ELi128ELi8ES3_EELb0ELb1ELb0ELb0ELb1ELb1ELb0EEEvNS_16Flash_bwd_paramsE,@function
        .size           _ZN5flash44flash_bwd_dq_dk_dv_loop_seqk_parallel_kernelI23Flash_bwd_kernel_traitsILi128ELi64ELi128ELi8ELi2ELi4ELi2ELb0ELb0EN7cutlass10bfloat16_tE19Flash_kernel_traitsILi128ELi64ELi128ELi8ES3_EELb0ELb1ELb0ELb0ELb1ELb1ELb0EEEvNS_16Flash_bwd_paramsE,(.L_x_1071 - _ZN5flash44flash_bwd_dq_dk_dv_loop_seqk_parallel_kernelI23Flash_bwd_kernel_traitsILi128ELi64ELi128ELi8ELi2ELi4ELi2ELb0ELb0EN7cutlass10bfloat16_tE19Flash_kernel_traitsILi128ELi64ELi128ELi8ES3_EELb0ELb1ELb0ELb0ELb1ELb1ELb0EEEvNS_16Flash_bwd_paramsE)
        .other          _ZN5flash44flash_bwd_dq_dk_dv_loop_seqk_parallel_kernelI23Flash_bwd_kernel_traitsILi128ELi64ELi128ELi8ELi2ELi4ELi2ELb0ELb0EN7cutlass10bfloat16_tE19Flash_kernel_traitsILi128ELi64ELi128ELi8ES3_EELb0ELb1ELb0ELb0ELb1ELb1ELb0EEEvNS_16Flash_bwd_paramsE,@"STO_CUDA_ENTRY STV_DEFAULT"
_ZN5flash44flash_bwd_dq_dk_dv_loop_seqk_parallel_kernelI23Flash_bwd_kernel_traitsILi128ELi64ELi128ELi8ELi2ELi4ELi2ELb0ELb0EN7cutlass10bfloat16_tE19Flash_kernel_traitsILi128ELi64ELi128ELi8ES3_EELb0ELb1ELb0ELb0ELb1ELb1ELb0EEEvNS_16Flash_bwd_paramsE:
.text._ZN5flash44flash_bwd_dq_dk_dv_loop_seqk_parallel_kernelI23Flash_bwd_kernel_traitsILi128ELi64ELi128ELi8ELi2ELi4ELi2ELb0ELb0EN7cutlass10bfloat16_tE19Flash_kernel_traitsILi128ELi64ELi128ELi8ES3_EELb0ELb1ELb0ELb0ELb1ELb1ELb0EEEvNS_16Flash_bwd_paramsE:
        /* <DEDUP_REMOVED lines=12> */
[----:B------:R-:W2:Y:S01]  /*00c0*/  S2UR UR5, SR_CgaCtaId ;  /* 0x00000000000579c3 */ /* 0x000ea20000008800 */
[----:B------:R-:W-:Y:S01]  /*00d0*/  UMOV UR4, 0x400 ;  /* 0x0000040000047882 */ /* 0x000fe20000000000 */
[----:B------:R-:W-:Y:S01]  /*00e0*/  IMAD.MOV.U32 R251, RZ, RZ, 0x20 ;  /* 0x00000020fffb7424 */ /* 0x000fe200078e00ff */
[----:B------:R-:W-:Y:S01]  /*00f0*/  ULDC.64 UR34, c[0x0][0x208] ;  /* 0x0000820000227ab9 */ /* 0x000fe20000000a00 */
[----:B------:R-:W-:Y:S01]  /*0100*/  IMAD.MOV.U32 R227, RZ, RZ, -0x10 ;  /* 0xfffffff0ffe37424 */ /* 0x000fe200078e00ff */
[----:B------:R-:W-:-:S03]  /*0110*/  UMOV UR25, 0xffffc000 ;  /* 0xffffc00000197882 */ /* 0x000fc60000000000 */
[----:B------:R-:W3:Y:S08]  /*0120*/  LDC R248, c[0x0][0x2c4] ;  /* 0x0000b100fff87b82 */ /* 0x000ef00000000800 */
[----:B------:R-:W4:Y:S01]  /*0130*/  S2UR UR16, SR_CTAID.Y ;  /* 0x00000000001079c3 */ /* 0x000f220000002600 */
[----:B--2---:R-:W-:-:S07]  /*0140*/  ULEA UR5, UR5, UR4, 0x18 ;  /* 0x0000000405057291 */ /* 0x004fce000f8ec03f */
[----:B------:R-:W2:Y:S01]  /*0150*/  S2UR UR17, SR_CTAID.Z ;  /* 0x00000000001179c3 */ /* 0x000ea20000002700 */
[----:B------:R-:W-:Y:S01]  /*0160*/  UIADD3 UR4, UR5, 0xc000, URZ ;  /* 0x0000c00005047890 */ /* 0x000fe2000fffe03f */
[----:B-1----:R-:W-:Y:S01]  /*0170*/  SHF.R.S32.HI R14, RZ, 0x1f, R15 ;  /* 0x0000001fff0e7819 */ /* 0x002fe2000001140f */
[----:B------:R-:W-:-:S05]  /*0180*/  IMAD.SHL.U32 R250, R15, 0x2, RZ ;  /* 0x000000020ffa7824 */ /* 0x000fca00078e00ff */
[----:B------:R-:W1:Y:S01]  /*0190*/  S2UR UR15, SR_CTAID.Z ;  /* 0x00000000000f79c3 */ /* 0x000e620000002700 */
[CC--:B------:R-:W-:Y:S02]  /*01a0*/  LEA.HI R8, R14.reuse, R15.reuse, RZ, 0x4 ;  /* 0x0000000f0e087211 */ /* 0x0c0fe400078f20ff */
[CC--:B------:R-:W-:Y:S02]  /*01b0*/  LEA.HI R5, R14.reuse, R15.reuse, RZ, 0x5 ;  /* 0x0000000f0e057211 */ /* 0x0c0fe400078f28ff */
[----:B------:R-:W-:Y:S01]  /*01c0*/  LEA.HI R17, R14, R15, RZ, 0x2 ;  /* 0x0000000f0e117211 */ /* 0x000fe200078f10ff */
[----:B----4-:R-:W-:Y:S01]  /*01d0*/  USHF.R.S32.HI UR22, URZ, 0x1f, UR16 ;  /* 0x0000001f3f167899 */ /* 0x010fe20008011410 */
[----:B------:R-:W-:Y:S01]  /*01e0*/  SHF.R.S32.HI R7, RZ, 0x4, R8 ;  /* 0x00000004ff077819 */ /* 0x000fe20000011408 */
[----:B------:R-:W4:Y:S01]  /*01f0*/  S2UR UR14, SR_CTAID.Y ;  /* 0x00000000000e79c3 */ /* 0x000f220000002600 */
[--C-:B------:R-:W-:Y:S01]  /*0200*/  SHF.R.S32.HI R6, RZ, 0x5, R5.reuse ;  /* 0x00000005ff067819 */ /* 0x100fe20000011405 */
[----:B------:R-:W-:Y:S01]  /*0210*/  UIMAD.WIDE UR28, UR16, 0x80, URZ ;  /* 0x00000080101c78a5 */ /* 0x000fe2000f8e023f */
[----:B------:R-:W-:-:S02]  /*0220*/  SHF.R.S32.HI R0, RZ, 0x1f, R5 ;  /* 0x0000001fff007819 */ /* 0x000fc40000011405 */
[--C-:B------:R-:W-:Y:S02]  /*0230*/  SHF.R.S32.HI R11, RZ, 0x2, R17.reuse ;  /* 0x00000002ff0b7819 */ /* 0x100fe40000011411 */
[----:B------:R-:W-:Y:S01]  /*0240*/  SHF.R.S32.HI R2, RZ, 0x1f, R17 ;  /* 0x0000001fff027819 */ /* 0x000fe20000011411 */
[----:B--2---:R-:W-:Y:S01]  /*0250*/  USHF.R.S32.HI UR21, URZ, 0x1f, UR17 ;  /* 0x0000001f3f157899 */ /* 0x004fe20008011411 */
[----:B------:R-:W-:Y:S02]  /*0260*/  LEA.HI R3, R8, R7, RZ, 0x1 ;  /* 0x0000000708037211 */ /* 0x000fe400078f08ff */
[-C--:B------:R-:W-:Y:S02]  /*0270*/  LEA.HI R0, R0, R6.reuse, RZ, 0x2 ;  /* 0x0000000600007211 */ /* 0x080fe400078f10ff */
[----:B------:R-:W-:Y:S02]  /*0280*/  LEA.HI R4, R5, R6, RZ, 0x1 ;  /* 0x0000000605047211 */ /* 0x000fe400078f08ff */
[----:B------:R-:W-:Y:S01]  /*0290*/  LEA.HI R2, R2, R11, RZ, 0x3 ;  /* 0x0000000b02027211 */ /* 0x000fe200078f18ff */
[----:B-1----:R-:W-:Y:S01]  /*02a0*/  USHF.R.S32.HI UR20, URZ, 0x1f, UR15 ;  /* 0x0000001f3f147899 */ /* 0x002fe2000801140f */
[----:B------:R-:W-:-:S02]  /*02b0*/  LOP3.LUT R3, R3, 0xfffffffe, RZ, 0xc0, !PT ;  /* 0xfffffffe03037812 */ /* 0x000fc400078ec0ff */
[----:B------:R-:W-:Y:S02]  /*02c0*/  LEA.HI R212, R14, R15, RZ, 0x3 ;  /* 0x0000000f0ed47211 */ /* 0x000fe400078f18ff */
[----:B------:R-:W-:Y:S01]  /*02d0*/  LOP3.LUT R0, R0, 0xfffffffc, RZ, 0xc0, !PT ;  /* 0xfffffffc00007812 */ /* 0x000fe200078ec0ff */
[----:B------:R-:W-:Y:S01]  /*02e0*/  IMAD.IADD R9, R7, 0x1, -R3 ;  /* 0x0000000107097824 */ /* 0x000fe200078e0a03 */
[----:B------:R-:W-:Y:S01]  /*02f0*/  LOP3.LUT R4, R4, 0xfffffffe, RZ, 0xc0, !PT ;  /* 0xfffffffe04047812 */ /* 0x000fe200078ec0ff */
[----:B----4-:R-:W-:Y:S01]  /*0300*/  USHF.R.S32.HI UR19, URZ, 0x1f, UR14 ;  /* 0x0000001f3f137899 */ /* 0x010fe2000801140e */
[----:B------:R-:W-:Y:S01]  /*0310*/  LOP3.LUT R2, R2, 0xfffffff8, RZ, 0xc0, !PT ;  /* 0xfffffff802027812 */ /* 0x000fe200078ec0ff */
[C---:B------:R-:W-:Y:S01]  /*0320*/  IMAD.IADD R10, R6.reuse, 0x1, -R0 ;  /* 0x00000001060a7824 */ /* 0x040fe200078e0a00 */
[----:B------:R-:W-:Y:S01]  /*0330*/  SHF.R.S32.HI R3, RZ, 0x3, R212 ;  /* 0x00000003ff037819 */ /* 0x000fe200000114d4 */
[----:B------:R-:W-:Y:S01]  /*0340*/  IMAD.IADD R13, R6, 0x1, -R4 ;  /* 0x00000001060d7824 */ /* 0x000fe200078e0a04 */
[----:B------:R-:W-:Y:S01]  /*0350*/  LOP3.LUT R0, R212, 0xfffffff8, RZ, 0xc0, !PT ;  /* 0xfffffff8d4007812 */ /* 0x000fe200078ec0ff */
[----:B------:R-:W-:Y:S01]  /*0360*/  IMAD.IADD R6, R11, 0x1, -R2 ;  /* 0x000000010b067824 */ /* 0x000fe200078e0a02 */
[----:B------:R-:W-:Y:S01]  /*0370*/  LOP3.LUT R2, R5, 0xffffffe0, RZ, 0xc0, !PT ;  /* 0xffffffe005027812 */ /* 0x000fe200078ec0ff */
[----:B------:R-:W-:Y:S01]  /*0380*/  IMAD.SHL.U32 R5, R3, 0x40, RZ ;  /* 0x0000004003057824 */ /* 0x000fe200078e00ff */
[----:B------:R-:W-:Y:S01]  /*0390*/  LOP3.LUT R4, R8, 0xfffffff0, RZ, 0xc0, !PT ;  /* 0xfffffff008047812 */ /* 0x000fe200078ec0ff */
[----:B------:R-:W-:-:S02]  /*03a0*/  IMAD.IADD R0, R15, 0x1, -R0 ;  /* 0x000000010f007824 */ /* 0x000fc400078e0a00 */
[----:B------:R-:W-:Y:S01]  /*03b0*/  IMAD.IADD R3, R15, 0x1, -R2 ;  /* 0x000000010f037824 */ /* 0x000fe200078e0a02 */
[----:B------:R-:W-:Y:S01]  /*03c0*/  LOP3.LUT R2, R5, 0x1c0, RZ, 0xc0, !PT ;  /* 0x000001c005027812 */ /* 0x000fe200078ec0ff */
[----:B------:R-:W-:Y:S01]  /*03d0*/  IMAD.IADD R4, R15, 0x1, -R4 ;  /* 0x000000010f047824 */ /* 0x000fe200078e0a04 */
[C---:B------:R-:W-:Y:S01]  /*03e0*/  LOP3.LUT P4, RZ, R0.reuse, 0x2, RZ, 0xc0, !PT ;  /* 0x0000000200ff7812 */ /* 0x040fe2000788c0ff */
[C---:B------:R-:W-:Y:S01]  /*03f0*/  IMAD.SHL.U32 R5, R0.reuse, 0x8, RZ ;  /* 0x0000000800057824 */ /* 0x040fe200078e00ff */
[C---:B------:R-:W-:Y:S01]  /*0400*/  LOP3.LUT P3, RZ, R0.reuse, 0x4, RZ, 0xc0, !PT ;  /* 0x0000000400ff7812 */ /* 0x040fe2000786c0ff */
[----:B------:R-:W-:Y:S01]  /*0410*/  IMAD.SHL.U32 R0, R0, 0x40, RZ ;  /* 0x0000004000007824 */ /* 0x000fe200078e00ff */
[----:B------:R-:W-:Y:S02]  /*0420*/  SHF.R.S32.HI R7, RZ, 0x1f, R4 ;  /* 0x0000001fff077819 */ /* 0x000fe40000011404 */
[----:B------:R-:W-:Y:S02]  /*0430*/  LOP3.LUT R5, R2, 0x38, R5, 0xf8, !PT ;  /* 0x0000003802057812 */ /* 0x000fe400078ef805 */
[----:B------:R-:W-:-:S02]  /*0440*/  SHF.R.U32.HI R2, RZ, 0x3, R2 ;  /* 0x00000003ff027819 */ /* 0x000fc40000011602 */
[----:B------:R-:W-:Y:S01]  /*0450*/  LEA.HI R12, R7, R4, RZ, 0x3 ;  /* 0x00000004070c7211 */ /* 0x000fe200078f18ff */
[----:B------:R-:W-:Y:S01]  /*0460*/  IMAD.SHL.U32 R7, R9, 0x200, RZ ;  /* 0x0000020009077824 */ /* 0x000fe200078e00ff */
[----:B------:R-:W-:Y:S01]  /*0470*/  LOP3.LUT R244, R5, R2, RZ, 0x3c, !PT ;  /* 0x0000000205f47212 */ /* 0x000fe200078e3cff */
[----:B------:R-:W-:Y:S01]  /*0480*/  IMAD.SHL.U32 R2, R10, 0x10, RZ ;  /* 0x000000100a027824 */ /* 0x000fe200078e00ff */
[----:B------:R-:W-:Y:S02]  /*0490*/  LOP3.LUT R5, R12, 0xfffffff8, RZ, 0xc0, !PT ;  /* 0xfffffff80c057812 */ /* 0x000fe400078ec0ff */
[----:B------:R-:W-:Y:S02]  /*04a0*/  LOP3.LUT R0, R0, 0x1c0, RZ, 0xc0, !PT ;  /* 0x000001c000007812 */ /* 0x000fe400078ec0ff */
[----:B------:R-:W-:Y:S01]  /*04b0*/  SHF.R.S32.HI R8, RZ, 0x1f, R3 ;  /* 0x0000001fff087819 */ /* 0x000fe20000011403 */
[----:B------:R-:W-:Y:S01]  /*04c0*/  IMAD.IADD R16, R4, 0x1, -R5 ;  /* 0x0000000104107824 */ /* 0x000fe200078e0a05 */
[----:B------:R-:W-:-:S02]  /*04d0*/  LOP3.LUT R2, R0, 0x30, R2, 0xf8, !PT ;  /* 0x0000003000027812 */ /* 0x000fc400078ef802 */
[----:B------:R-:W-:Y:S02]  /*04e0*/  LEA.HI R4, R14, R15, RZ, 0x6 ;  /* 0x0000000f0e047211 */ /* 0x000fe400078f30ff */
[----:B------:R-:W-:Y:S02]  /*04f0*/  LEA.HI R11, R8, R3, RZ, 0x2 ;  /* 0x00000003080b7211 */ /* 0x000fe400078f10ff */
[----:B------:R-:W-:Y:S02]  /*0500*/  LEA.HI R8, R14, R15, RZ, 0x7 ;  /* 0x0000000f0e087211 */ /* 0x000fe400078f38ff */
[----:B------:R-:W-:Y:S02]  /*0510*/  LOP3.LUT R14, R2, 0x8, R212, 0xf8, !PT ;  /* 0x00000008020e7812 */ /* 0x000fe400078ef8d4 */
[----:B------:R-:W-:Y:S02]  /*0520*/  SHF.R.S32.HI R4, RZ, 0x6, R4 ;  /* 0x00000006ff047819 */ /* 0x000fe40000011404 */
[----:B------:R-:W-:-:S02]  /*0530*/  LOP3.LUT R212, R0, 0x8, R212, 0xf8, !PT ;  /* 0x0000000800d47812 */ /* 0x000fc400078ef8d4 */
[----:B------:R-:W-:Y:S01]  /*0540*/  SHF.R.U32.HI R209, RZ, 0x3, R0 ;  /* 0x00000003ffd17819 */ /* 0x000fe20000011600 */
[C---:B------:R-:W-:Y:S01]  /*0550*/  IMAD R2, R4.reuse, 0x800, R7 ;  /* 0x0000080004027824 */ /* 0x040fe200078e0207 */
[----:B------:R-:W-:Y:S01]  /*0560*/  LOP3.LUT R0, R17, 0x7ffffffc, RZ, 0xc0, !PT ;  /* 0x7ffffffc11007812 */ /* 0x000fe200078ec0ff */
[----:B------:R-:W-:Y:S01]  /*0570*/  IMAD.SHL.U32 R5, R4, 0x8, RZ ;  /* 0x0000000804057824 */ /* 0x000fe200078e00ff */
[----:B------:R-:W-:Y:S01]  /*0580*/  LOP3.LUT R212, R212, R209, RZ, 0x3c, !PT ;  /* 0x000000d1d4d47212 */ /* 0x000fe200078e3cff */
[----:B------:R-:W-:Y:S01]  /*0590*/  IMAD R244, R4, 0x200, R244 ;  /* 0x0000020004f47824 */ /* 0x000fe200078e02f4 */
[----:B------:R-:W-:Y:S01]  /*05a0*/  LOP3.LUT R3, R6, 0x1, RZ, 0xc0, !PT ;  /* 0x0000000106037812 */ /* 0x000fe200078ec0ff */
[----:B------:R-:W-:Y:S01]  /*05b0*/  IMAD.IADD R0, R15, 0x1, -R0 ;  /* 0x000000010f007824 */ /* 0x000fe200078e0a00 */
[----:B------:R-:W-:Y:S01]  /*05c0*/  SEL R213, R251, 0xffffffe0, !P4 ;  /* 0xffffffe0fbd57807 */ /* 0x000fe20006000000 */
[----:B------:R-:W-:Y:S01]  /*05d0*/  IMAD.IADD R212, R2, 0x1, R212 ;  /* 0x0000000102d47824 */ /* 0x000fe200078e02d4 */
[----:B------:R-:W-:Y:S01]  /*05e0*/  ISETP.NE.U32.AND P0, PT, R3, 0x1, PT ;  /* 0x000000010300780c */ /* 0x000fe20003f05070 */
[----:B------:R-:W-:Y:S01]  /*05f0*/  IMAD.SHL.U32 R2, R0, 0x2, RZ ;  /* 0x0000000200027824 */ /* 0x000fe200078e00ff */
[----:B------:R-:W-:Y:S01]  /*0600*/  SHF.R.S32.HI R0, RZ, 0x7, R8 ;  /* 0x00000007ff007819 */ /* 0x000fe20000011408 */
[----:B------:R-:W-:Y:S01]  /*0610*/  IMAD.SHL.U32 R3, R9, 0x20, RZ ;  /* 0x0000002009037824 */ /* 0x000fe200078e00ff */
[----:B------:R-:W-:Y:S01]  /*0620*/  R2P PR, R6, 0x6 ;  /* 0x0000000606007804 */ /* 0x000fe20000000000 */
[--C-:B------:R-:W-:Y:S01]  /*0630*/  IMAD R10, R10, 0x400, R2.reuse ;  /* 0x000004000a0a7824 */ /* 0x100fe200078e0202 */
[----:B------:R-:W-:Y:S01]  /*0640*/  LEA R212, R212, UR4, 0x1 ;  /* 0x00000004d4d47c11 */ /* 0x000fe2000f8e08ff */
[C---:B------:R-:W-:Y:S01]  /*0650*/  IMAD R8, R0.reuse, 0x1000, R2 ;  /* 0x0000100000087824 */ /* 0x040fe200078e0202 */
[----:B------:R-:W-:Y:S01]  /*0660*/  LOP3.LUT R3, R3, 0x20, RZ, 0xc0, !PT ;  /* 0x0000002003037812 */ /* 0x000fe200078ec0ff */
[----:B------:R-:W-:Y:S01]  /*0670*/  IMAD.SHL.U32 R2, R0, 0x8, RZ ;  /* 0x0000000800027824 */ /* 0x000fe200078e00ff */
[----:B------:R-:W-:Y:S01]  /*0680*/  SEL R251, R251, 0xffffffe0, !P1 ;  /* 0xffffffe0fbfb7807 */ /* 0x000fe20004800000 */
[----:B------:R-:W-:Y:S01]  /*0690*/  IMAD.SHL.U32 R0, R6, 0x40, RZ ;  /* 0x0000004006007824 */ /* 0x000fe200078e00ff */
[----:B------:R-:W-:Y:S01]  /*06a0*/  LOP3.LUT R208, R3, 0x18, R5, 0xf8, !PT ;  /* 0x0000001803d07812 */ /* 0x000fe200078ef805 */
[----:B------:R-:W-:Y:S01]  /*06b0*/  IMAD.SHL.U32 R4, R4, 0x20, RZ ;  /* 0x0000002004047824 */ /* 0x000fe200078e00ff */
[----:B------:R-:W-:Y:S01]  /*06c0*/  SHF.R.S32.HI R5, RZ, 0x2, R11 ;  /* 0x00000002ff057819 */ /* 0x000fe2000001140b */
[----:B------:R-:W-:Y:S01]  /*06d0*/  IMAD.SHL.U32 R6, R9, 0x10, RZ ;  /* 0x0000001009067824 */ /* 0x000fe200078e00ff */
[----:B------:R-:W-:Y:S01]  /*06e0*/  LOP3.LUT R0, R0, 0x1c0, RZ, 0xc0, !PT ;  /* 0x000001c000007812 */ /* 0x000fe200078ec0ff */
[----:B------:R-:W-:Y:S01]  /*06f0*/  IMAD.IADD R213, R212, 0x1, R213 ;  /* 0x00000001d4d57824 */ /* 0x000fe200078e02d5 */
[----:B------:R-:W-:Y:S01]  /*0700*/  LOP3.LUT R2, R2, 0x8, RZ, 0xc0, !PT ;  /* 0x0000000802027812 */ /* 0x000fe200078ec0ff */
[----:B------:R-:W-:Y:S01]  /*0710*/  IMAD R18, R13, 0x10, R5 ;  /* 0x000000100d127824 */ /* 0x000fe200078e0205 */
[----:B------:R-:W-:-:S02]  /*0720*/  SHF.R.U32.HI R3, RZ, 0x3, R0 ;  /* 0x00000003ff037819 */ /* 0x000fc40000011600 */
[----:B------:R-:W-:Y:S02]  /*0730*/  LOP3.LUT R250, R4, 0x6, R250, 0xf8, !PT ;  /* 0x0000000604fa7812 */ /* 0x000fe400078ef8fa */
[----:B------:R-:W-:Y:S01]  /*0740*/  LOP3.LUT R5, R3, R0, R2, 0x1e, !PT ;  /* 0x0000000003057212 */ /* 0x000fe200078e1e02 */
[----:B------:R1:W-:Y:S01]  /*0750*/  STL [R1], R18 ;  /* 0x0000001201007387 */ /* 0x0003e20000100800 */
[----:B------:R-:W-:Y:S01]  /*0760*/  LOP3.LUT R4, R0, 0x20, R4, 0xf8, !PT ;  /* 0x0000002000047812 */ /* 0x000fe200078ef804 */
[----:B------:R-:W-:Y:S01]  /*0770*/  VIADD R0, R18, 0xffffffc0 ;  /* 0xffffffc012007836 */ /* 0x000fe20000000000 */
[----:B------:R-:W-:Y:S01]  /*0780*/  LOP3.LUT R11, R2, 0x10, R6, 0xf8, !PT ;  /* 0x00000010020b7812 */ /* 0x000fe200078ef806 */
[----:B------:R-:W-:Y:S01]  /*0790*/  IMAD.IADD R10, R10, 0x1, R5 ;  /* 0x000000010a0a7824 */ /* 0x000fe200078e0205 */
[----:B------:R-:W-:Y:S01]  /*07a0*/  LOP3.LUT R4, R4, R3, RZ, 0x3c, !PT ;  /* 0x0000000304047212 */ /* 0x000fe200078e3cff */
[----:B------:R-:W-:Y:S01]  /*07b0*/  IMAD.SHL.U32 R5, R16, 0x40, RZ ;  /* 0x0000004010057824 */ /* 0x000fe200078e00ff */
[----:B------:R-:W-:Y:S01]  /*07c0*/  SHF.R.S32.HI R2, RZ, 0x1f, R0 ;  /* 0x0000001fff027819 */ /* 0x000fe20000011400 */
[----:B------:R-:W-:Y:S01]  /*07d0*/  IMAD R3, R13, 0x400, R8 ;  /* 0x000004000d037824 */ /* 0x000fe200078e0208 */
[----:B------:R-:W-:-:S02]  /*07e0*/  LEA R245, R10, UR4, 0x1 ;  /* 0x000000040af57c11 */ /* 0x000fc4000f8e08ff */
[----:B------:R-:W-:Y:S01]  /*07f0*/  LOP3.LUT R5, R5, 0x1c0, RZ, 0xc0, !PT ;  /* 0x000001c005057812 */ /* 0x000fe200078ec0ff */
[----:B------:R-:W-:Y:S01]  /*0800*/  IMAD.IADD R219, R4, 0x1, R3 ;  /* 0x0000000104db7824 */ /* 0x000fe200078e0203 */
[----:B------:R-:W-:Y:S01]  /*0810*/  SHF.L.U64.HI R249, R0, 0x2, R2 ;  /* 0x0000000200f97819 */ /* 0x000fe20000010202 */
[----:B------:R-:W-:Y:S01]  /*0820*/  IMAD.SHL.U32 R0, R12, 0x40, RZ ;  /* 0x000000400c007824 */ /* 0x000fe200078e00ff */
[--C-:B------:R-:W-:Y:S01]  /*0830*/  SHF.R.U32.HI R6, RZ, 0x3, R5.reuse ;  /* 0x00000003ff067819 */ /* 0x100fe20000011605 */
[----:B------:R-:W-:Y:S01]  /*0840*/  IMAD.SHL.U32 R3, R9, 0x8, RZ ;  /* 0x0000000809037824 */ /* 0x000fe200078e00ff */
[----:B------:R-:W-:Y:S02]  /*0850*/  LEA R219, R219, UR5, 0x1 ;  /* 0x00000005dbdb7c11 */ /* 0x000fe4000f8e08ff */
[----:B------:R-:W-:Y:S02]  /*0860*/  LOP3.LUT R0, R0, 0xfffffe00, RZ, 0xc0, !PT ;  /* 0xfffffe0000007812 */ /* 0x000fe400078ec0ff */
[C---:B------:R-:W-:Y:S01]  /*0870*/  LOP3.LUT R2, R6.reuse, R11, R5, 0x1e, !PT ;  /* 0x0000000b06027212 */ /* 0x040fe200078e1e05 */
[----:B------:R-:W-:Y:S01]  /*0880*/  IMAD.IADD R226, R219, 0x1, R251 ;  /* 0x00000001dbe27824 */ /* 0x000fe200078e02fb */
[----:B------:R-:W-:Y:S01]  /*0890*/  LOP3.LUT R208, R6, R208, R5, 0x1e, !PT ;  /* 0x000000d006d07212 */ /* 0x000fe200078e1e05 */
[----:B------:R-:W-:Y:S01]  /*08a0*/  IMAD R4, R13, 0x400, R0 ;  /* 0x000004000d047824 */ /* 0x000fe200078e0200 */
[-C--:B------:R-:W-:Y:S01]  /*08b0*/  LOP3.LUT R217, R2, R0.reuse, RZ, 0xfc, !PT ;  /* 0x0000000002d97212 */ /* 0x080fe200078efcff */
[----:B------:R-:W-:Y:S01]  /*08c0*/  VIADD R2, R245, 0x420 ;  /* 0x00000420f5027836 */ /* 0x000fe20000000000 */
[----:B------:R-:W-:Y:S01]  /*08d0*/  LOP3.LUT R208, R208, R0, RZ, 0xfc, !PT ;  /* 0x00000000d0d07212 */ /* 0x000fe200078efcff */
[----:B------:R-:W-:Y:S01]  /*08e0*/  IMAD.MOV.U32 R0, RZ, RZ, 0x40 ;  /* 0x00000040ff007424 */ /* 0x000fe200078e00ff */
[----:B------:R-:W-:Y:S01]  /*08f0*/  LOP3.LUT R3, R5, 0x8, R3, 0xf8, !PT ;  /* 0x0000000805037812 */ /* 0x000fe200078ef803 */
[----:B------:R-:W-:Y:S01]  /*0900*/  IMAD.IADD R251, R251, 0x1, R245 ;  /* 0x00000001fbfb7824 */ /* 0x000fe200078e02f5 */
[----:B------:R-:W-:Y:S01]  /*0910*/  SEL R227, R227, 0x10, !P0 ;  /* 0x00000010e3e37807 */ /* 0x000fe20004000000 */
[----:B------:R-:W-:Y:S01]  /*0920*/  @P1 VIADD R2, R245, 0x3e0 ;  /* 0x000003e0f5021836 */ /* 0x000fe20000000000 */
[----:B------:R-:W-:-:S02]  /*0930*/  SEL R214, R0, 0xffffffc0, !P3 ;  /* 0xffffffc000d67807 */ /* 0x000fc40005800000 */
[----:B------:R-:W-:Y:S01]  /*0940*/  SEL R0, R0, 0xffffffc0, !P2 ;  /* 0xffffffc000007807 */ /* 0x000fe20005000000 */
[----:B------:R-:W-:Y:S01]  /*0950*/  IMAD.IADD R228, R219, 0x1, R227 ;  /* 0x00000001dbe47824 */ /* 0x000fe200078e02e3 */
[----:B------:R1:W-:Y:S01]  /*0960*/  STL [R1+0x8], R2 ;  /* 0x0000080201007387 */ /* 0x0003e20000100800 */
[----:B------:R-:W-:Y:S01]  /*0970*/  LOP3.LUT R3, R3, R6, RZ, 0x3c, !PT ;  /* 0x0000000603037212 */ /* 0x000fe200078e3cff */
[----:B------:R-:W-:Y:S01]  /*0980*/  IMAD.IADD R215, R212, 0x1, R214 ;  /* 0x00000001d4d77824 */ /* 0x000fe200078e02d6 */
[----:B------:R-:W-:Y:S01]  /*0990*/  LOP3.LUT R209, R7, R14, R209, 0xf6, !PT ;  /* 0x0000000e07d17212 */ /* 0x000fe200078ef6d1 */
[----:B------:R-:W-:Y:S01]  /*09a0*/  IMAD.IADD R247, R245, 0x1, R0 ;  /* 0x00000001f5f77824 */ /* 0x000fe200078e0200 */
[----:B---3--:R-:W-:Y:S01]  /*09b0*/  IADD3 R248, R18, 0x1, -R248 ;  /* 0x0000000112f87810 */ /* 0x008fe20007ffe8f8 */
[----:B------:R-:W-:Y:S01]  /*09c0*/  IMAD.IADD R252, R251, 0x1, R0 ;  /* 0x00000001fbfc7824 */ /* 0x000fe200078e0200 */
[----:B------:R-:W-:Y:S01]  /*09d0*/  LEA R209, R209, UR5, 0x1 ;  /* 0x00000005d1d17c11 */ /* 0x000fe2000f8e08ff */
[----:B------:R-:W-:Y:S01]  /*09e0*/  IMAD.IADD R0, R0, 0x1, R2 ;  /* 0x0000000100007824 */ /* 0x000fe200078e0202 */
[----:B------:R-:W-:Y:S01]  /*09f0*/  LEA R208, R208, UR4, 0x1 ;  /* 0x00000004d0d07c11 */ /* 0x000fe2000f8e08ff */
[----:B------:R-:W-:-:S02]  /*0a00*/  IMAD.IADD R218, R4, 0x1, R3 ;  /* 0x0000000104da7824 */ /* 0x000fc400078e0203 */
[----:B------:R-:W-:Y:S01]  /*0a10*/  IMAD.IADD R214, R213, 0x1, R214 ;  /* 0x00000001d5d67824 */ /* 0x000fe200078e02d6 */
[----:B------:R1:W-:Y:S01]  /*0a20*/  STL [R1+0x4], R0 ;  /* 0x0000040001007387 */ /* 0x0003e20000100800 */
[----:B------:R-:W-:-:S07]  /*0a30*/  IMAD.IADD R227, R227, 0x1, R226 ;  /* 0x00000001e3e37824 */ /* 0x000fce00078e02e2 */
.L_x_216:
        /* <DEDUP_REMOVED lines=9> */
[----:B----4-:R-:W2:Y:S01]  /*0ad0*/  @P1 LDC.64 R4, c[0x0][0x300] ;  /* 0x0000c000ff041b82 */ /* 0x010ea20000000a00 */
[----:B------:R-:W2:Y:S01]  /*0ae0*/  @P1 S2R R2, SR_CTAID.Y ;  /* 0x0000000000021919 */ /* 0x000ea20000002600 */
[----:B-1----:R-:W-:Y:S01]  /*0af0*/  @P0 R2UR UR4, R0 ;  /* 0x00000000000402ca */ /* 0x002fe200000e0000 */
[----:B--2---:R-:W-:-:S06]  /*0b00*/  @P1 IMAD.WIDE R4, R2, 0x4, R4 ;  /* 0x0000000402041825 */ /* 0x004fcc00078e0204 */
[----:B------:R-:W2:Y:S06]  /*0b10*/  @P1 LDG.E R4, desc[UR34][R4.64] ;  /* 0x0000002204041981 */ /* 0x000eac000c1e1900 */
        /* <DEDUP_REMOVED lines=18> */
[----:B------:R-:W1:Y:S01]  /*0c40*/  LDC R7, c[0x0][0x278] ;  /* 0x00009e00ff077b82 */ /* 0x000e620000000800 */
[----:B------:R-:W2:Y:S01]  /*0c50*/  S2R R4, SR_CTAID.Z ;  /* 0x0000000000047919 */ /* 0x000ea20000002700 */
[----:B------:R-:W-:Y:S01]  /*0c60*/  ULDC.64 UR6, c[0x0][0x2f0] ;  /* 0x0000bc0000067ab9 */ /* 0x000fe20000000a00 */
[----:B------:R-:W-:Y:S01]  /*0c70*/  ULDC UR4, c[0x0][0x2c4] ;  /* 0x0000b10000047ab9 */ /* 0x000fe20000000800 */
[----:B------:R-:W-:Y:S01]  /*0c80*/  UISETP.NE.U32.AND UP1, UPT, UR6, URZ, UPT ;  /* 0x0000003f0600728c */ /* 0x000fe2000bf25070 */
[----:B------:R-:W3:Y:S01]  /*0c90*/  S2R R8, SR_CTAID.X ;  /* 0x0000000000087919 */ /* 0x000ee20000002500 */
[----:B------:R-:W-:Y:S01]  /*0ca0*/  ULDC UR38, c[0x0][0x270] ;  /* 0x00009c0000267ab9 */ /* 0x000fe20000000800 */
[----:B------:R-:W-:Y:S01]  /*0cb0*/  ULDC.U8 UR6, c[0x0][0x3d8] ;  /* 0x0000f60000067ab9 */ /* 0x000fe20000000000 */
[----:B------:R-:W-:Y:S01]  /*0cc0*/  ULDC UR33, c[0x0][0x2dc] ;  /* 0x0000b70000217ab9 */ /* 0x000fe20000000800 */
[----:B------:R-:W-:Y:S02]  /*0cd0*/  UISETP.NE.AND UP0, UPT, UR6, URZ, UPT ;  /* 0x0000003f0600728c */ /* 0x000fe4000bf05270 */
[----:B------:R-:W-:-:S02]  /*0ce0*/  UIADD3 UR6, UR4, 0x3f, URZ ;  /* 0x0000003f04067890 */ /* 0x000fc4000fffe03f */
[----:B------:R-:W-:Y:S02]  /*0cf0*/  UISETP.NE.AND.EX UP1, UPT, UR7, URZ, UPT, UP1 ;  /* 0x0000003f0700728c */ /* 0x000fe4000bf25310 */
[----:B------:R-:W-:Y:S02]  /*0d00*/  USHF.R.S32.HI UR30, URZ, 0x1f, UR6 ;  /* 0x0000001f3f1e7899 */ /* 0x000fe40008011406 */
[----:B------:R-:W-:Y:S02]  /*0d10*/  UIMAD UR8, UR17, UR33, URZ ;  /* 0x00000021110872a4 */ /* 0x000fe4000f8e023f */
[----:B------:R-:W-:Y:S02]  /*0d20*/  ULEA.HI UR30, UR30, UR6, URZ, 0x6 ;  /* 0x000000061e1e7291 */ /* 0x000fe4000f8f303f */
[----:B------:R-:W-:Y:S02]  /*0d30*/  @UP0 UIMAD UR11, UR16, UR4, URZ ;  /* 0x00000004100b02a4 */ /* 0x000fe4000f8e023f */
[----:B------:R-:W-:Y:S01]  /*0d40*/  ULOP3.LUT UR36, UR30, 0xffffffc0, URZ, 0xc0, !UPT ;  /* 0xffffffc01e247892 */ /* 0x000fe2000f8ec03f */
[----:B-1----:R-:W-:Y:S01]  /*0d50*/  IABS R6, R7 ;  /* 0x0000000700067213 */ /* 0x002fe20000000000 */
[----:B------:R-:W-:Y:S01]  /*0d60*/  @!UP0 UIMAD UR9, UR16, UR38, UR17 ;  /* 0x00000026100982a4 */ /* 0x000fe2000f8e0211 */
[----:B------:R-:W-:Y:S01]  /*0d70*/  ISETP.NE.AND P2, PT, R7, RZ, PT ;  /* 0x000000ff0700720c */ /* 0x000fe20003f45270 */
[----:B------:R-:W-:Y:S01]  /*0d80*/  UIADD3 UR36, UR36, -0x40, URZ ;  /* 0xffffffc024247890 */ /* 0x000fe2000fffe03f */
[----:B------:R-:W1:Y:S01]  /*0d90*/  I2F.RP R2, R6 ;  /* 0x0000000600027306 */ /* 0x000e620000209400 */
[----:B------:R-:W-:Y:S01]  /*0da0*/  ULDC.U8 UR10, c[0x0][0x480] ;  /* 0x00012000000a7ab9 */ /* 0x000fe20000000000 */
[----:B------:R-:W-:Y:S01]  /*0db0*/  @UP0 ULDC UR27, c[0x0][0x2e4] ;  /* 0x0000b900001b0ab9 */ /* 0x000fe20000000800 */
[----:B------:R-:W-:Y:S01]  /*0dc0*/  USHF.R.S32.HI UR12, URZ, 0x1f, UR24 ;  /* 0x0000001f3f0c7899 */ /* 0x000fe20008011418 */
[----:B--2---:R-:W-:Y:S01]  /*0dd0*/  IABS R4, R4 ;  /* 0x0000000400047213 */ /* 0x004fe20000000000 */
[----:B------:R-:W-:-:S02]  /*0de0*/  @UP0 UIMAD UR27, UR17, UR27, UR11 ;  /* 0x0000001b111b02a4 */ /* 0x000fc4000f8e020b */
[----:B------:R-:W-:Y:S02]  /*0df0*/  USHF.R.S32.HI UR23, URZ, 0x1f, UR31 ;  /* 0x0000001f3f177899 */ /* 0x000fe4000801141f */
[----:B------:R-:W-:Y:S02]  /*0e00*/  USHF.R.S32.HI UR40, URZ, 0x1f, UR38 ;  /* 0x0000001f3f287899 */ /* 0x000fe40008011426 */
[----:B------:R-:W-:Y:S02]  /*0e10*/  USHF.R.S32.HI UR7, URZ, 0x1f, UR8 ;  /* 0x0000001f3f077899 */ /* 0x000fe40008011408 */
[----:B------:R-:W-:Y:S01]  /*0e20*/  USEL UR6, UR28, URZ, UP1 ;  /* 0x0000003f1c067287 */ /* 0x000fe20008800000 */
[----:B-1----:R-:W1:Y:S01]  /*0e30*/  MUFU.RCP R2, R2 ;  /* 0x0000000200027308 */ /* 0x002e620000001000 */
[----:B------:R-:W-:Y:S02]  /*0e40*/  USEL UR39, UR29, URZ, UP1 ;  /* 0x0000003f1d277287 */ /* 0x000fe40008800000 */
[----:B------:R-:W-:-:S02]  /*0e50*/  USHF.R.S32.HI UR30, URZ, 0x6, UR30 ;  /* 0x000000063f1e7899 */ /* 0x000fc4000801141e */
[----:B------:R-:W-:Y:S02]  /*0e60*/  @!UP0 UIMAD UR27, UR9, UR4, URZ ;  /* 0x00000004091b82a4 */ /* 0x000fe4000f8e023f */
[----:B------:R-:W-:Y:S01]  /*0e70*/  USHF.R.S32.HI UR37, URZ, 0x1f, UR36 ;  /* 0x0000001f3f257899 */ /* 0x000fe20008011424 */
[----:B-1----:R-:W-:-:S04]  /*0e80*/  VIADD R2, R2, 0xffffffe ;  /* 0x0ffffffe02027836 */ /* 0x002fc80000000000 */
[----:B------:R-:W1:Y:S02]  /*0e90*/  F2I.FTZ.U32.TRUNC.NTZ R3, R2 ;  /* 0x0000000200037305 */ /* 0x000e64000021f000 */
[----:B-1----:R-:W-:Y:S02]  /*0ea0*/  IMAD.MOV R0, RZ, RZ, -R3 ;  /* 0x000000ffff007224 */ /* 0x002fe400078e0a03 */
[----:B------:R-:W-:Y:S02]  /*0eb0*/  IMAD.MOV.U32 R2, RZ, RZ, RZ ;  /* 0x000000ffff027224 */ /* 0x000fe400078e00ff */
[----:B------:R-:W-:-:S04]  /*0ec0*/  IMAD R0, R0, R6, RZ ;  /* 0x0000000600007224 */ /* 0x000fc800078e02ff */
[----:B------:R-:W-:Y:S01]  /*0ed0*/  IMAD.HI.U32 R0, R3, R0, R2 ;  /* 0x0000000003007227 */ /* 0x000fe200078e0002 */
[----:B------:R-:W-:Y:S02]  /*0ee0*/  MOV R3, R4 ;  /* 0x0000000400037202 */ /* 0x000fe40000000f00 */
[----:B------:R-:W3:Y:S03]  /*0ef0*/  LDC.64 R4, c[0x0][0x488] ;  /* 0x00012200ff047b82 */ /* 0x000ee60000000a00 */
[----:B------:R-:W-:-:S04]  /*0f00*/  IMAD.HI.U32 R0, R0, R3, RZ ;  /* 0x0000000300007227 */ /* 0x000fc800078e00ff */
[----:B------:R-:W-:-:S04]  /*0f10*/  IMAD.MOV R2, RZ, RZ, -R0 ;  /* 0x000000ffff027224 */ /* 0x000fc800078e0a00 */
[----:B------:R-:W-:-:S05]  /*0f20*/  IMAD R2, R6, R2, R3 ;  /* 0x0000000206027224 */ /* 0x000fca00078e0203 */
[----:B------:R-:W-:-:S13]  /*0f30*/  ISETP.GT.U32.AND P0, PT, R6, R2, PT ;  /* 0x000000020600720c */ /* 0x000fda0003f04070 */
[----:B------:R-:W-:Y:S01]  /*0f40*/  @!P0 IMAD.IADD R2, R2, 0x1, -R6 ;  /* 0x0000000102028824 */ /* 0x000fe200078e0a06 */
[----:B------:R-:W-:Y:S02]  /*0f50*/  @!P0 IADD3 R0, R0, 0x1, RZ ;  /* 0x0000000100008810 */ /* 0x000fe40007ffe0ff */
[----:B------:R-:W-:Y:S02]  /*0f60*/  ISETP.NE.AND P0, PT, RZ, UR10, PT ;  /* 0x0000000aff007c0c */ /* 0x000fe4000bf05270 */
[----:B------:R-:W-:Y:S02]  /*0f70*/  ISETP.GE.U32.AND P3, PT, R2, R6, PT ;  /* 0x000000060200720c */ /* 0x000fe40003f66070 */
[----:B------:R-:W-:-:S04]  /*0f80*/  LOP3.LUT R2, R7, UR17, RZ, 0x3c, !PT ;  /* 0x0000001107027c12 */ /* 0x000fc8000f8e3cff */
[----:B------:R-:W-:Y:S01]  /*0f90*/  ISETP.GE.AND P1, PT, R2, RZ, PT ;  /* 0x000000ff0200720c */ /* 0x000fe20003f26270 */
[----:B---3--:R-:W-:-:S04]  /*0fa0*/  IMAD.WIDE.U32 R2, R8, R4, RZ ;  /* 0x0000000408027225 */ /* 0x008fc800078e00ff */
[----:B------:R-:W-:Y:S02]  /*0fb0*/  IMAD R3, R8, R5, R3 ;  /* 0x0000000508037224 */ /* 0x000fe400078e0203 */
[----:B------:R-:W-:-:S03]  /*0fc0*/  @P3 VIADD R0, R0, 0x1 ;  /* 0x0000000100003836 */ /* 0x000fc60000000000 */
[----:B------:R-:W-:Y:S01]  /*0fd0*/  SEL R5, R3, RZ, P0 ;  /* 0x000000ff03057207 */ /* 0x000fe20000000000 */
[----:B------:R-:W-:-:S05]  /*0fe0*/  IMAD.MOV.U32 R11, RZ, RZ, R0 ;  /* 0x000000ffff0b7224 */ /* 0x000fca00078e0000 */
[----:B------:R-:W-:Y:S02]  /*0ff0*/  @!P1 IADD3 R11, -R11, RZ, RZ ;  /* 0x000000ff0b0b9210 */ /* 0x000fe40007ffe1ff */
[----:B------:R-:W-:Y:S02]  /*1000*/  PLOP3.LUT P1, PT, PT, PT, UP0, 0x80, 0x0 ;  /* 0x000000000000781c */ /* 0x000fe40003f2f008 */
[----:B------:R-:W-:Y:S02]  /*1010*/  @!P2 LOP3.LUT R11, RZ, R7, RZ, 0x33, !PT ;  /* 0x00000007ff0ba212 */ /* 0x000fe400078e33ff */
[----:B------:R-:W-:Y:S02]  /*1020*/  SEL R7, R2, RZ, P0 ;  /* 0x000000ff02077207 */ /* 0x000fe40000000000 */
[----:B------:R-:W-:-:S07]  /*1030*/  SHF.R.S32.HI R17, RZ, 0x1f, R11 ;  /* 0x0000001fff117819 */ /* 0x000fce000001140b */
[----:B------:R-:W-:Y:S05]  /*1040*/  @!P1 BRA `(.L_x_209) ;  /* 0x0000000000209947 */ /* 0x000fea0003800000 */
        /* <DEDUP_REMOVED lines=8> */
.L_x_209:
[----:B------:R-:W-:Y:S01]  /*10d0*/  UIMAD UR26, UR16, UR38, UR17 ;  /* 0x00000026101a72a4 */ /* 0x000fe2000f8e0211 */
[----:B------:R-:W-:-:S03]  /*10e0*/  ULDC UR46, c[0x0][0x2d4] ;  /* 0x0000b500002e7ab9 */ /* 0x000fc60000000800 */
[----:B------:R-:W-:-:S12]  /*10f0*/  UIMAD UR26, UR26, UR46, URZ ;  /* 0x0000002e1a1a72a4 */ /* 0x000fd8000f8e023f */
.L_x_210:
[----:B------:R-:W2:Y:S01]  /*1100*/  LDL R31, [R1] ;  /* 0x00000000011f7983 */ /* 0x000ea20000100800 */
[----:B------:R-:W1:Y:S01]  /*1110*/  LDC.64 R22, c[0x0][0x240] ;  /* 0x00009000ff167b82 */ /* 0x000e620000000a00 */
[----:B------:R-:W-:Y:S01]  /*1120*/  UIMAD UR9, UR38, UR33, URZ ;  /* 0x00000021260972a4 */ /* 0x000fe2000f8e023f */
[----:B------:R-:W-:Y:S01]  /*1130*/  IMAD.U32 R6, RZ, RZ, UR8 ;  /* 0x00000008ff067e24 */ /* 0x000fe2000f8e00ff */
[----:B------:R-:W3:Y:S01]  /*1140*/  S2R R29, SR_TID.X ;  /* 0x00000000001d7919 */ /* 0x000ee20000002100 */
[----:B------:R-:W-:Y:S01]  /*1150*/  IMAD.U32 R4, RZ, RZ, UR7 ;  /* 0x00000007ff047e24 */ /* 0x000fe2000f8e00ff */
[----:B------:R-:W-:Y:S01]  /*1160*/  UIMAD.WIDE UR46, UR16, UR46, UR36 ;  /* 0x0000002e102e72a5 */ /* 0x000fe2000f8e0224 */
[----:B------:R-:W-:Y:S01]  /*1170*/  CS2R R158, SRZ ;  /* 0x00000000009e7805 */ /* 0x000fe2000001ff00 */
[----:B------:R-:W-:Y:S01]  /*1180*/  UIMAD.WIDE.U32 UR44, UR33, UR38, URZ ;  /* 0x00000026212c72a5 */ /* 0x000fe2000f8e003f */
[----:B------:R-:W4:Y:S01]  /*1190*/  LDC.64 R8, c[0x0][0x228] ;  /* 0x00008a00ff087b82 */ /* 0x000f220000000a00 */
[----:B------:R-:W-:Y:S01]  /*11a0*/  UIADD3 UR24, UP0, UR31, UR24, URZ ;  /* 0x000000181f187290 */ /* 0x000fe2000ff1e03f */
[----:B------:R-:W-:Y:S01]  /*11b0*/  CS2R R156, SRZ ;  /* 0x00000000009c7805 */ /* 0x000fe2000001ff00 */
[----:B------:R-:W-:Y:S01]  /*11c0*/  USHF.R.S32.HI UR43, URZ, 0x1f, UR33 ;  /* 0x0000001f3f2b7899 */ /* 0x000fe20008011421 */
[----:B------:R-:W-:Y:S01]  /*11d0*/  CS2R R162, SRZ ;  /* 0x0000000000a27805 */ /* 0x000fe2000001ff00 */
[----:B------:R-:W-:Y:S01]  /*11e0*/  IMAD.U32 R26, RZ, RZ, UR44 ;  /* 0x0000002cff1a7e24 */ /* 0x000fe2000f8e00ff */
[----:B------:R-:W-:Y:S01]  /*11f0*/  ULDC.64 UR10, c[0x0][0x258] ;  /* 0x00009600000a7ab9 */ /* 0x000fe20000000a00 */
[----:B------:R-:W-:Y:S01]  /*1200*/  IMAD.U32 R27, RZ, RZ, UR45 ;  /* 0x0000002dff1b7e24 */ /* 0x000fe2000f8e00ff */
[----:B------:R-:W5:Y:S01]  /*1210*/  LDC.64 R18, c[0x0][0x418] ;  /* 0x00010600ff127b82 */ /* 0x000f620000000a00 */
[----:B------:R-:W-:Y:S01]  /*1220*/  UIMAD UR42, UR21, UR10, URZ ;  /* 0x0000000a152a72a4 */ /* 0x000fe2000f8e023f */
[----:B------:R-:W-:Y:S01]  /*1230*/  CS2R R160, SRZ ;  /* 0x0000000000a07805 */ /* 0x000fe2000001ff00 */
[----:B------:R-:W-:Y:S01]  /*1240*/  UIMAD UR43, UR43, UR38, URZ ;  /* 0x000000262b2b72a4 */ /* 0x000fe2000f8e023f */
[----:B------:R-:W-:Y:S01]  /*1250*/  CS2R R154, SRZ ;  /* 0x00000000009a7805 */ /* 0x000fe2000001ff00 */
[----:B------:R-:W-:Y:S01]  /*1260*/  UIMAD UR42, UR17, UR11, UR42 ;  /* 0x0000000b112a72a4 */ /* 0x000fe2000f8e022a */
[----:B------:R-:W-:Y:S01]  /*1270*/  CS2R R152, SRZ ;  /* 0x0000000000987805 */ /* 0x000fe2000001ff00 */
[----:B------:R-:W-:Y:S01]  /*1280*/  UIMAD UR40, UR40, UR33, UR43 ;  /* 0x00000021282872a4 */ /* 0x000fe2000f8e022b */
[----:B------:R-:W4:Y:S01]  /*1290*/  LDC.64 R24, c[0x0][0x420] ;  /* 0x00010800ff187b82 */ /* 0x000f220000000a00 */
[----:B------:R-:W-:Y:S01]  /*12a0*/  UIADD3.X UR23, UR12, UR23, URZ, UP0, !UPT ;  /* 0x000000170c177290 */ /* 0x000fe200087fe43f */
[----:B------:R-:W-:Y:S01]  /*12b0*/  CS2R R150, SRZ ;  /* 0x0000000000967805 */ /* 0x000fe2000001ff00 */
[----:B------:R-:W-:Y:S01]  /*12c0*/  UIADD3 UR40, UR45, UR40, URZ ;  /* 0x000000282d287290 */ /* 0x000fe2000fffe03f */
[----:B------:R-:W-:Y:S01]  /*12d0*/  CS2R R148, SRZ ;  /* 0x0000000000947805 */ /* 0x000fe2000001ff00 */
[----:B------:R-:W-:Y:S01]  /*12e0*/  ULDC.64 UR12, c[0x0][0x210] ;  /* 0x00008400000c7ab9 */ /* 0x000fe20000000a00 */
[----:B------:R-:W-:Y:S01]  /*12f0*/  UIADD3 UR27, UR36, UR27, URZ ;  /* 0x0000001b241b7290 */ /* 0x000fe2000fffe03f */
[----:B------:R-:W-:Y:S01]  /*1300*/  CS2R R142, SRZ ;  /* 0x00000000008e7805 */ /* 0x000fe2000001ff00 */
[----:B------:R-:W4:Y:S01]  /*1310*/  LDC.64 R20, c[0x0][0x230] ;  /* 0x00008c00ff147b82 */ /* 0x000f220000000a00 */
[----:B------:R-:W-:Y:S01]  /*1320*/  UIADD3 UR26, UR36, UR26, URZ ;  /* 0x0000001a241a7290 */ /* 0x000fe2000fffe03f */
[----:B------:R-:W-:-:S02]  /*1330*/  CS2R R140, SRZ ;  /* 0x00000000008c7805 */ /* 0x000fc4000001ff00 */
[----:B---3--:R-:W-:Y:S02]  /*1340*/  SHF.R.S32.HI R30, RZ, 0x1f, R29 ;  /* 0x0000001fff1e7819 */ /* 0x008fe4000001141d */
[----:B------:R-:W-:Y:S02]  /*1350*/  CS2R R146, SRZ ;  /* 0x0000000000927805 */ /* 0x000fe4000001ff00 */
[----:B------:R-:W-:Y:S02]  /*1360*/  CS2R R144, SRZ ;  /* 0x0000000000907805 */ /* 0x000fe4000001ff00 */
[----:B------:R-:W-:Y:S02]  /*1370*/  CS2R R138, SRZ ;  /* 0x00000000008a7805 */ /* 0x000fe4000001ff00 */
[-C--:B------:R-:W-:Y:S01]  /*1380*/  LEA.HI R2, R30, R29.reuse, RZ, 0x5 ;  /* 0x0000001d1e027211 */ /* 0x080fe200078f28ff */
[----:B-----5:R-:W-:Y:S01]  /*1390*/  IMAD R12, R18, UR22, RZ ;  /* 0x00000016120c7c24 */ /* 0x020fe2000f8e02ff */
[----:B------:R-:W-:-:S02]  /*13a0*/  LEA.HI R3, R30, R29, RZ, 0x3 ;  /* 0x0000001d1e037211 */ /* 0x000fc400078f18ff */
[----:B------:R-:W-:Y:S02]  /*13b0*/  CS2R R136, SRZ ;  /* 0x0000000000887805 */ /* 0x000fe4000001ff00 */
[----:B------:R-:W-:Y:S01]  /*13c0*/  LOP3.LUT R0, R2, 0xffffffe0, RZ, 0xc0, !PT ;  /* 0xffffffe002007812 */ /* 0x000fe200078ec0ff */
[----:B------:R-:W-:Y:S01]  /*13d0*/  IMAD R12, R19, UR16, R12 ;  /* 0x00000010130c7c24 */ /* 0x000fe2000f8e020c */
[----:B------:R-:W-:Y:S02]  /*13e0*/  SHF.R.S32.HI R2, RZ, 0x5, R2 ;  /* 0x00000005ff027819 */ /* 0x000fe40000011402 */
[----:B------:R-:W-:Y:S02]  /*13f0*/  CS2R R134, SRZ ;  /* 0x0000000000867805 */ /* 0x000fe4000001ff00 */
[----:B------:R-:W-:Y:S01]  /*1400*/  SHF.R.S32.HI R16, RZ, 0x3, R3 ;  /* 0x00000003ff107819 */ /* 0x000fe20000011403 */
[----:B------:R-:W-:Y:S01]  /*1410*/  IMAD.IADD R0, R29, 0x1, -R0 ;  /* 0x000000011d007824 */ /* 0x000fe200078e0a00 */
[----:B------:R-:W-:-:S02]  /*1420*/  CS2R R132, SRZ ;  /* 0x0000000000847805 */ /* 0x000fc4000001ff00 */
[----:B------:R-:W-:Y:S02]  /*1430*/  CS2R R126, SRZ ;  /* 0x00000000007e7805 */ /* 0x000fe4000001ff00 */
[----:B------:R-:W-:Y:S01]  /*1440*/  SHF.R.S32.HI R28, RZ, 0x1f, R16 ;  /* 0x0000001fff1c7819 */ /* 0x000fe20000011410 */
[----:B------:R-:W-:Y:S01]  /*1450*/  IMAD R0, R2, UR9, R0 ;  /* 0x0000000902007c24 */ /* 0x000fe2000f8e0200 */
[----:B------:R-:W-:Y:S01]  /*1460*/  LOP3.LUT R2, R3, 0xfffffff8, RZ, 0xc0, !PT ;  /* 0xfffffff803027812 */ /* 0x000fe200078ec0ff */
[----:B------:R-:W-:Y:S01]  /*1470*/  USHF.L.U32 UR9, UR9, 0x6, URZ ;  /* 0x0000000609097899 */ /* 0x000fe2000800063f */
[----:B------:R-:W-:Y:S02]  /*1480*/  IADD3 R10, P3, R16, UR36, RZ ;  /* 0x00000024100a7c10 */ /* 0x000fe4000ff7e0ff */
[----:B------:R-:W-:Y:S02]  /*1490*/  CS2R R124, SRZ ;  /* 0x00000000007c7805 */ /* 0x000fe4000001ff00 */
[----:B------:R-:W-:Y:S01]  /*14a0*/  CS2R R130, SRZ ;  /* 0x0000000000827805 */ /* 0x000fe2000001ff00 */
[----:B------:R-:W-:Y:S01]  /*14b0*/  IMAD.IADD R2, R29, 0x1, -R2 ;  /* 0x000000011d027824 */ /* 0x000fe200078e0a02 */
[----:B------:R-:W-:Y:S01]  /*14c0*/  USHF.R.S32.HI UR7, URZ, 0x1f, UR9 ;  /* 0x0000001f3f077899 */ /* 0x000fe20008011409 */
[----:B------:R-:W-:-:S02]  /*14d0*/  IADD3 R6, P2, P1, R0, UR9, R6 ;  /* 0x0000000900067c10 */ /* 0x000fc4000f95e006 */
[----:B------:R-:W-:Y:S02]  /*14e0*/  CS2R R128, SRZ ;  /* 0x0000000000807805 */ /* 0x000fe4000001ff00 */
[----:B------:R-:W-:Y:S01]  /*14f0*/  SHF.R.S32.HI R0, RZ, 0x1f, R0 ;  /* 0x0000001fff007819 */ /* 0x000fe20000011400 */
[----:B------:R-:W-:Y:S01]  /*1500*/  IMAD.SHL.U32 R2, R2, 0x8, RZ ;  /* 0x0000000802027824 */ /* 0x000fe200078e00ff */
[----:B------:R-:W-:Y:S01]  /*1510*/  IADD3.X R13, R28, UR37, RZ, P3, !PT ;  /* 0x000000251c0d7c10 */ /* 0x000fe20009ffe4ff */
[----:B------:R-:W-:Y:S01]  /*1520*/  UIADD3 UR37, UP1, UR46, UR6, URZ ;  /* 0x000000062e257290 */ /* 0x000fe2000ff3e03f */
[----:B------:R-:W-:Y:S01]  /*1530*/  IADD3.X R4, R0, UR7, R4, P2, P1 ;  /* 0x0000000700047c10 */ /* 0x000fe200097e2404 */
[----:B------:R-:W-:Y:S01]  /*1540*/  ULDC.64 UR8, c[0x0][0x248] ;  /* 0x0000920000087ab9 */ /* 0x000fe20000000a00 */
[----:B------:R-:W-:Y:S01]  /*1550*/  IADD3 R6, P1, R6, R7, RZ ;  /* 0x0000000706067210 */ /* 0x000fe20007f3e0ff */
[-C--:B-1----:R-:W-:Y:S01]  /*1560*/  IMAD R0, R13, R22.reuse, RZ ;  /* 0x000000160d007224 */ /* 0x082fe200078e02ff */
[----:B------:R-:W-:Y:S01]  /*1570*/  SHF.R.S32.HI R3, RZ, 0x1f, R2 ;  /* 0x0000001fff037819 */ /* 0x000fe20000011402 */
[----:B------:R-:W-:Y:S01]  /*1580*/  ULDC.64 UR6, c[0x0][0x250] ;  /* 0x0000940000067ab9 */ /* 0x000fe20000000a00 */
[----:B------:R-:W-:Y:S01]  /*1590*/  UIMAD UR41, UR23, UR8, URZ ;  /* 0x00000008172972a4 */ /* 0x000fe2000f8e023f */
[----:B------:R-:W-:Y:S01]  /*15a0*/  IMAD.X R7, R4, 0x1, R5, P1 ;  /* 0x0000000104077824 */ /* 0x000fe200008e0605 */
[----:B------:R-:W-:Y:S01]  /*15b0*/  UIADD3.X UR39, UR47, UR39, URZ, UP1, !UPT ;  /* 0x000000272f277290 */ /* 0x000fe20008ffe43f */
[C---:B------:R-:W-:Y:S01]  /*15c0*/  IMAD R0, R10.reuse, R23, R0 ;  /* 0x000000170a007224 */ /* 0x040fe200078e0200 */
[----:B------:R-:W-:Y:S01]  /*15d0*/  UIMAD UR41, UR24, UR9, UR41 ;  /* 0x00000009182972a4 */ /* 0x000fe2000f8e0229 */
[----:B------:R-:W-:Y:S01]  /*15e0*/  IMAD.WIDE.U32 R4, R10, R22, R2 ;  /* 0x000000160a047225 */ /* 0x000fe200078e0002 */
[----:B------:R-:W-:Y:S01]  /*15f0*/  UIMAD UR33, UR23, UR6, URZ ;  /* 0x00000006172172a4 */ /* 0x000fe2000f8e023f */
[----:B------:R-:W-:-:S02]  /*1600*/  CS2R R122, SRZ ;  /* 0x00000000007a7805 */ /* 0x000fc4000001ff00 */
[----:B------:R-:W-:Y:S01]  /*1610*/  CS2R R120, SRZ ;  /* 0x0000000000787805 */ /* 0x000fe2000001ff00 */
[----:B------:R-:W-:Y:S01]  /*1620*/  IMAD.IADD R5, R5, 0x1, R0 ;  /* 0x0000000105057824 */ /* 0x000fe200078e0200 */
[----:B------:R-:W-:Y:S01]  /*1630*/  UIMAD UR33, UR24, UR7, UR33 ;  /* 0x00000007182172a4 */ /* 0x000fe2000f8e0221 */
[C---:B----4-:R-:W-:Y:S01]  /*1640*/  IMAD R0, R8.reuse, UR22, RZ ;  /* 0x0000001608007c24 */ /* 0x050fe2000f8e02ff */
[----:B------:R-:W-:Y:S01]  /*1650*/  CS2R R118, SRZ ;  /* 0x0000000000767805 */ /* 0x000fe2000001ff00 */
[----:B------:R-:W-:Y:S01]  /*1660*/  IMAD.WIDE.U32 R4, R8, UR16, R4 ;  /* 0x0000001008047c25 */ /* 0x000fe2000f8e0004 */
[----:B------:R-:W-:Y:S02]  /*1670*/  CS2R R116, SRZ ;  /* 0x0000000000747805 */ /* 0x000fe4000001ff00 */
[----:B------:R-:W-:Y:S02]  /*1680*/  CS2R R110, SRZ ;  /* 0x00000000006e7805 */ /* 0x000fe4000001ff00 */
[----:B------:R-:W-:Y:S01]  /*1690*/  CS2R R108, SRZ ;  /* 0x00000000006c7805 */ /* 0x000fe2000001ff00 */
[----:B------:R-:W-:Y:S01]  /*16a0*/  IMAD R0, R9, UR16, R0 ;  /* 0x0000001009007c24 */ /* 0x000fe2000f8e0200 */
[----:B------:R-:W-:Y:S01]  /*16b0*/  CS2R R114, SRZ ;  /* 0x0000000000727805 */ /* 0x000fe2000001ff00 */
[----:B------:R-:W-:Y:S01]  /*16c0*/  IMAD.U32 R8, RZ, RZ, UR8 ;  /* 0x00000008ff087e24 */ /* 0x000fe2000f8e00ff */
[----:B------:R-:W-:Y:S01]  /*16d0*/  CS2R R112, SRZ ;  /* 0x0000000000707805 */ /* 0x000fe2000001ff00 */
[----:B------:R-:W-:Y:S01]  /*16e0*/  IMAD.U32 R14, RZ, RZ, UR6 ;  /* 0x00000006ff0e7e24 */ /* 0x000fe2000f8e00ff */
[----:B------:R-:W-:Y:S01]  /*16f0*/  CS2R R106, SRZ ;  /* 0x00000000006a7805 */ /* 0x000fe2000001ff00 */
[----:B------:R-:W-:Y:S01]  /*1700*/  IMAD.WIDE.U32 R26, R26, UR37, R6 ;  /* 0x000000251a1a7c25 */ /* 0x000fe2000f8e0006 */
[----:B------:R-:W-:Y:S01]  /*1710*/  UIMAD UR37, UR40, UR37, URZ ;  /* 0x00000025282572a4 */ /* 0x000fe2000f8e023f */
[----:B------:R-:W-:-:S02]  /*1720*/  CS2R R104, SRZ ;  /* 0x0000000000687805 */ /* 0x000fc4000001ff00 */
[----:B------:R-:W-:Y:S01]  /*1730*/  CS2R R102, SRZ ;  /* 0x0000000000667805 */ /* 0x000fe2000001ff00 */
[----:B------:R-:W-:Y:S01]  /*1740*/  IMAD.IADD R5, R5, 0x1, R0 ;  /* 0x0000000105057824 */ /* 0x000fe200078e0200 */
[----:B------:R-:W-:Y:S01]  /*1750*/  UIMAD UR39, UR39, UR44, UR37 ;  /* 0x0000002c272772a4 */ /* 0x000fe2000f8e0225 */
[----:B------:R-:W-:Y:S01]  /*1760*/  IMAD.U32 R6, RZ, RZ, UR10 ;  /* 0x0000000aff067e24 */ /* 0x000fe2000f8e00ff */
[----:B------:R-:W-:Y:S01]  /*1770*/  ULDC.64 UR10, c[0x0][0x428] ;  /* 0x00010a00000a7ab9 */ /* 0x000fe20000000a00 */
[--C-:B------:R-:W-:Y:S01]  /*1780*/  IMAD.WIDE.U32 R8, R8, UR24, R2.reuse ;  /* 0x0000001808087c25 */ /* 0x100fe2000f8e0002 */
[----:B------:R-:W-:Y:S02]  /*1790*/  CS2R R100, SRZ ;  /* 0x0000000000647805 */ /* 0x000fe4000001ff00 */
[----:B------:R-:W-:Y:S02]  /*17a0*/  CS2R R94, SRZ ;  /* 0x00000000005e7805 */ /* 0x000fe4000001ff00 */
[----:B------:R-:W-:Y:S01]  /*17b0*/  CS2R R92, SRZ ;  /* 0x00000000005c7805 */ /* 0x000fe2000001ff00 */
[----:B------:R-:W-:Y:S01]  /*17c0*/  IMAD.WIDE.U32 R14, R14, UR24, R2 ;  /* 0x000000180e0e7c25 */ /* 0x000fe2000f8e0002 */
[----:B------:R-:W-:-:S02]  /*17d0*/  CS2R R98, SRZ ;  /* 0x0000000000627805 */ /* 0x000fc4000001ff00 */
[----:B------:R-:W-:Y:S02]  /*17e0*/  CS2R R96, SRZ ;  /* 0x0000000000607805 */ /* 0x000fe4000001ff00 */
[----:B------:R-:W-:Y:S01]  /*17f0*/  CS2R R90, SRZ ;  /* 0x00000000005a7805 */ /* 0x000fe2000001ff00 */
[----:B------:R-:W-:Y:S01]  /*1800*/  IMAD.WIDE.U32 R2, R18, UR16, R2 ;  /* 0x0000001012027c25 */ /* 0x000fe2000f8e0002 */
[----:B------:R-:W-:Y:S01]  /*1810*/  CS2R R88, SRZ ;  /* 0x0000000000587805 */ /* 0x000fe2000001ff00 */
[----:B------:R-:W1:Y:S01]  /*1820*/  LDC.64 R18, c[0x0][0x238] ;  /* 0x00008e00ff127b82 */ /* 0x000e620000000a00 */
[----:B------:R-:W-:Y:S01]  /*1830*/  CS2R R86, SRZ ;  /* 0x0000000000567805 */ /* 0x000fe2000001ff00 */
[----:B------:R-:W-:Y:S01]  /*1840*/  IMAD R0, R13, R24, RZ ;  /* 0x000000180d007224 */ /* 0x000fe200078e02ff */
[----:B------:R-:W-:Y:S01]  /*1850*/  CS2R R84, SRZ ;  /* 0x0000000000547805 */ /* 0x000fe2000001ff00 */
[----:B------:R-:W-:Y:S01]  /*1860*/  IMAD.WIDE.U32 R6, R6, UR17, R4 ;  /* 0x0000001106067c25 */ /* 0x000fe2000f8e0004 */
[----:B------:R-:W-:-:S02]  /*1870*/  CS2R R78, SRZ ;  /* 0x00000000004e7805 */ /* 0x000fc4000001ff00 */
[----:B------:R-:W-:Y:S02]  /*1880*/  CS2R R76, SRZ ;  /* 0x00000000004c7805 */ /* 0x000fe4000001ff00 */
[----:B------:R-:W-:Y:S01]  /*1890*/  CS2R R82, SRZ ;  /* 0x0000000000527805 */ /* 0x000fe2000001ff00 */
[----:B------:R-:W-:Y:S01]  /*18a0*/  IMAD.IADD R3, R3, 0x1, R12 ;  /* 0x0000000103037824 */ /* 0x000fe200078e020c */
[----:B------:R-:W-:Y:S01]  /*18b0*/  LEA R224, P1, R6, UR12, 0x1 ;  /* 0x0000000c06e07c11 */ /* 0x000fe2000f8208ff */
[C---:B------:R-:W-:Y:S01]  /*18c0*/  IMAD R12, R10.reuse, R25, R0 ;  /* 0x000000190a0c7224 */ /* 0x040fe200078e0200 */
[----:B------:R-:W-:Y:S01]  /*18d0*/  UIMAD UR12, UR21, UR10, URZ ;  /* 0x0000000a150c72a4 */ /* 0x000fe2000f8e023f */
[----:B------:R-:W-:Y:S01]  /*18e0*/  VIADD R0, R7, UR42 ;  /* 0x0000002a07007c36 */ /* 0x000fe20008000000 */
[----:B------:R-:W-:Y:S01]  /*18f0*/  CS2R R80, SRZ ;  /* 0x0000000000507805 */ /* 0x000fe2000001ff00 */
[----:B------:R-:W-:Y:S01]  /*1900*/  IMAD.WIDE.U32 R4, R10, R24, R2 ;  /* 0x000000180a047225 */ /* 0x000fe200078e0002 */
[----:B------:R-:W-:Y:S01]  /*1910*/  UIMAD UR37, UR17, UR11, UR12 ;  /* 0x0000000b112572a4 */ /* 0x000fe2000f8e020c */
[----:B------:R-:W-:-:S02]  /*1920*/  CS2R R74, SRZ ;  /* 0x00000000004a7805 */ /* 0x000fc4000001ff00 */
[----:B------:R-:W-:Y:S01]  /*1930*/  LEA.HI.X R225, R6, UR13, R0, 0x1, P1 ;  /* 0x0000000d06e17c11 */ /* 0x000fe200088f0c00 */
[----:B------:R-:W-:Y:S01]  /*1940*/  IMAD.IADD R5, R5, 0x1, R12 ;  /* 0x0000000105057824 */ /* 0x000fe200078e020c */
[----:B------:R-:W-:Y:S01]  /*1950*/  ULDC.64 UR12, c[0x0][0x3e0] ;  /* 0x0000f800000c7ab9 */ /* 0x000fe20000000a00 */
[----:B------:R-:W-:Y:S01]  /*1960*/  IMAD.U32 R6, RZ, RZ, UR10 ;  /* 0x0000000aff067e24 */ /* 0x000fe2000f8e00ff */
[----:B------:R-:W-:Y:S01]  /*1970*/  ULDC.64 UR10, c[0x0][0x400] ;  /* 0x00010000000a7ab9 */ /* 0x000fe20000000a00 */
[----:B------:R-:W-:Y:S01]  /*1980*/  VIADD R3, R9, UR41 ;  /* 0x0000002909037c36 */ /* 0x000fe20008000000 */
[----:B------:R-:W-:Y:S01]  /*1990*/  LEA R220, P2, R26, UR10, 0x2 ;  /* 0x0000000a1adc7c11 */ /* 0x000fe2000f8410ff */
[----:B------:R-:W-:Y:S01]  /*19a0*/  IMAD.WIDE.U32 R6, R6, UR17, R4 ;  /* 0x0000001106067c25 */ /* 0x000fe2000f8e0004 */
[----:B------:R-:W-:Y:S02]  /*19b0*/  LEA R12, P1, R22, R224, 0x6 ;  /* 0x000000e0160c7211 */ /* 0x000fe400078230ff */
[----:B------:R-:W-:-:S02]  /*19c0*/  CS2R R72, SRZ ;  /* 0x0000000000487805 */ /* 0x000fc4000001ff00 */
[----:B------:R-:W-:Y:S01]  /*19d0*/  CS2R R70, SRZ ;  /* 0x0000000000467805 */ /* 0x000fe2000001ff00 */
[----:B------:R-:W-:Y:S01]  /*19e0*/  IMAD.MOV.U32 R2, RZ, RZ, R8 ;  /* 0x000000ffff027224 */ /* 0x000fe200078e0008 */
[----:B------:R-:W-:Y:S01]  /*19f0*/  LEA R222, P3, R6, UR12, 0x1 ;  /* 0x0000000c06de7c11 */ /* 0x000fe2000f8608ff */
[----:B------:R-:W-:Y:S01]  /*1a00*/  IMAD R9, R20, UR22, RZ ;  /* 0x0000001614097c24 */ /* 0x000fe2000f8e02ff */
[----:B------:R-:W-:Y:S01]  /*1a10*/  UIADD3 UR12, UR30, -0x1, URZ ;  /* 0xffffffff1e0c7890 */ /* 0x000fe2000fffe03f */
[----:B------:R-:W-:Y:S01]  /*1a20*/  VIADD R8, R27, UR39 ;  /* 0x000000271b087c36 */ /* 0x000fe20008000000 */
[----:B------:R-:W-:Y:S01]  /*1a30*/  LEA.HI.X R13, R22, R225, R23, 0x6, P1 ;  /* 0x000000e1160d7211 */ /* 0x000fe200008f3417 */
[----:B------:R-:W-:Y:S01]  /*1a40*/  VIADD R0, R7, UR37 ;  /* 0x0000002507007c36 */ /* 0x000fe20008000000 */
[----:B------:R-:W-:Y:S01]  /*1a50*/  CS2R R68, SRZ ;  /* 0x0000000000447805 */ /* 0x000fe2000001ff00 */
[----:B------:R-:W-:Y:S01]  /*1a60*/  IMAD R9, R21, UR16, R9 ;  /* 0x0000001015097c24 */ /* 0x000fe2000f8e0209 */
[----:B------:R-:W-:Y:S01]  /*1a70*/  LEA.HI.X R221, R26, UR11, R8, 0x2, P2 ;  /* 0x0000000b1add7c11 */ /* 0x000fe200090f1408 */
[----:B------:R-:W-:Y:S01]  /*1a80*/  IMAD.WIDE.U32 R4, R20, UR16, R2 ;  /* 0x0000001014047c25 */ /* 0x000fe2000f8e0002 */
[----:B------:R-:W-:Y:S01]  /*1a90*/  LEA.HI.X R223, R6, UR13, R0, 0x1, P3 ;  /* 0x0000000d06df7c11 */ /* 0x000fe200098f0c00 */
[----:B------:R-:W-:Y:S01]  /*1aa0*/  ULDC.64 UR10, c[0x0][0x260] ;  /* 0x00009800000a7ab9 */ /* 0x000fe20000000a00 */
[----:B------:R-:W-:Y:S01]  /*1ab0*/  ULEA.HI UR13, UR12, UR12, URZ, 0x1 ;  /* 0x0000000c0c0d7291 */ /* 0x000fe2000f8f083f */
[----:B------:R-:W-:Y:S01]  /*1ac0*/  IMAD.IADD R5, R5, 0x1, R9 ;  /* 0x0000000105057824 */ /* 0x000fe200078e0209 */
[----:B------:R-:W-:Y:S01]  /*1ad0*/  CS2R R62, SRZ ;  /* 0x00000000003e7805 */ /* 0x000fe2000001ff00 */
[----:B------:R-:W-:Y:S01]  /*1ae0*/  IMAD R0, R17, UR10, RZ ;  /* 0x0000000a11007c24 */ /* 0x000fe2000f8e02ff */
[----:B------:R-:W-:Y:S01]  /*1af0*/  ULOP3.LUT UR13, UR13, 0xfffffffe, URZ, 0xc0, !UPT ;  /* 0xfffffffe0d0d7892 */ /* 0x000fe2000f8ec03f */
[----:B------:R-:W-:Y:S01]  /*1b00*/  VIADD R3, R15, UR33 ;  /* 0x000000210f037c36 */ /* 0x000fe20008000000 */
[----:B------:R-:W-:Y:S01]  /*1b10*/  CS2R R60, SRZ ;  /* 0x00000000003c7805 */ /* 0x000fe2000001ff00 */
[----:B------:R-:W-:Y:S01]  /*1b20*/  IMAD.MOV.U32 R2, RZ, RZ, R14 ;  /* 0x000000ffff027224 */ /* 0x000fe200078e000e */
[----:B------:R-:W-:Y:S01]  /*1b30*/  UIADD3 UR13, UR12, -UR13, URZ ;  /* 0x8000000d0c0d7290 */ /* 0x000fe2000fffe03f */
[C---:B-1----:R-:W-:Y:S01]  /*1b40*/  IMAD R6, R18.reuse, UR22, RZ ;  /* 0x0000001612067c24 */ /* 0x042fe2000f8e02ff */
[----:B------:R-:W-:Y:S01]  /*1b50*/  CS2R R66, SRZ ;  /* 0x0000000000427805 */ /* 0x000fe2000001ff00 */
[C---:B------:R-:W-:Y:S01]  /*1b60*/  IMAD R0, R11.reuse, UR11, R0 ;  /* 0x0000000b0b007c24 */ /* 0x040fe2000f8e0200 */
[----:B------:R-:W-:Y:S01]  /*1b70*/  UISETP.NE.AND UP0, UPT, UR13, 0x1, UPT ;  /* 0x000000010d00788c */ /* 0x000fe2000bf05270 */
[----:B------:R-:W-:Y:S01]  /*1b80*/  IMAD.WIDE.U32 R4, R11, UR10, R4 ;  /* 0x0000000a0b047c25 */ /* 0x000fe2000f8e0004 */
[----:B------:R-:W-:Y:S01]  /*1b90*/  ULDC.64 UR10, c[0x0][0x268] ;  /* 0x00009a00000a7ab9 */ /* 0x000fe20000000a00 */
[----:B------:R-:W-:Y:S01]  /*1ba0*/  USHF.L.U32 UR13, UR6, 0x6, URZ ;  /* 0x00000006060d7899 */ /* 0x000fe2000800063f */
[----:B------:R-:W-:Y:S01]  /*1bb0*/  CS2R R64, SRZ ;  /* 0x0000000000407805 */ /* 0x000fe2000001ff00 */
[----:B------:R-:W-:Y:S01]  /*1bc0*/  IMAD R19, R19, UR16, R6 ;  /* 0x0000001013137c24 */ /* 0x000fe2000f8e0206 */
[----:B------:R-:W-:Y:S01]  /*1bd0*/  PLOP3.LUT P2, PT, PT, PT, UP0, 0x80, 0x0 ;  /* 0x000000000000781c */ /* 0x000fe20003f4f008 */
[----:B------:R-:W-:Y:S01]  /*1be0*/  IMAD.WIDE.U32 R2, R18, UR16, R2 ;  /* 0x0000001012027c25 */ /* 0x000fe2000f8e0002 */
[----:B------:R-:W-:-:S02]  /*1bf0*/  LEA R6, P1, R24, R222, 0x6 ;  /* 0x000000de18067211 */ /* 0x000fc400078230ff */
[----:B------:R-:W-:Y:S02]  /*1c00*/  CS2R R58, SRZ ;  /* 0x00000000003a7805 */ /* 0x000fe4000001ff00 */
[----:B------:R-:W-:Y:S01]  /*1c10*/  CS2R R56, SRZ ;  /* 0x0000000000387805 */ /* 0x000fe2000001ff00 */
[----:B------:R-:W-:Y:S01]  /*1c20*/  IMAD.IADD R5, R5, 0x1, R0 ;  /* 0x0000000105057824 */ /* 0x000fe200078e0200 */
[----:B------:R-:W-:Y:S01]  /*1c30*/  LEA.HI.X R7, R24, R223, R25, 0x6, P1 ;  /* 0x000000df18077211 */ /* 0x000fe200008f3419 */
[----:B------:R-:W-:Y:S01]  /*1c40*/  IMAD R0, R17, UR10, RZ ;  /* 0x0000000a11007c24 */ /* 0x000fe2000f8e02ff */
[----:B------:R-:W-:Y:S01]  /*1c50*/  CS2R R54, SRZ ;  /* 0x0000000000367805 */ /* 0x000fe2000001ff00 */
[----:B------:R-:W-:Y:S01]  /*1c60*/  IMAD.IADD R3, R3, 0x1, R19 ;  /* 0x0000000103037824 */ /* 0x000fe200078e0213 */
[----:B------:R-:W-:Y:S01]  /*1c70*/  CS2R R52, SRZ ;  /* 0x0000000000347805 */ /* 0x000fe2000001ff00 */
[C---:B------:R-:W-:Y:S01]  /*1c80*/  IMAD R14, R11.reuse, UR11, R0 ;  /* 0x0000000b0b0e7c24 */ /* 0x040fe2000f8e0200 */
[----:B------:R-:W-:Y:S01]  /*1c90*/  LEA R0, R244, UR5, 0x1 ;  /* 0x00000005f4007c11 */ /* 0x000fe2000f8e08ff */
[----:B------:R-:W-:Y:S01]  /*1ca0*/  @P0 BAR.SYNC.DEFER_BLOCKING 0x0 ;  /* 0x0000000000000b1d */ /* 0x000fe20000010000 */
[----:B------:R-:W-:Y:S01]  /*1cb0*/  IMAD.WIDE.U32 R10, R11, UR10, R2 ;  /* 0x0000000a0b0a7c25 */ /* 0x000fe2000f8e0002 */
[----:B------:R-:W-:-:S02]  /*1cc0*/  CS2R R46, SRZ ;  /* 0x00000000002e7805 */ /* 0x000fc4000001ff00 */
[----:B------:R-:W-:Y:S02]  /*1cd0*/  CS2R R44, SRZ ;  /* 0x00000000002c7805 */ /* 0x000fe4000001ff00 */
[----:B------:R-:W-:Y:S01]  /*1ce0*/  CS2R R50, SRZ ;  /* 0x0000000000327805 */ /* 0x000fe2000001ff00 */
[----:B------:R-:W-:Y:S01]  /*1cf0*/  VIADD R2, R244, 0x2000 ;  /* 0x00002000f4027836 */ /* 0x000fe20000000000 */
[----:B------:R-:W-:Y:S01]  /*1d00*/  ULDC.64 UR10, c[0x0][0x218] ;  /* 0x00008600000a7ab9 */ /* 0x000fe20000000a00 */
[----:B------:R-:W-:Y:S01]  /*1d10*/  IMAD R3, R28, UR8, RZ ;  /* 0x000000081c037c24 */ /* 0x000fe2000f8e02ff */
[----:B------:R-:W-:Y:S01]  /*1d20*/  CS2R R48, SRZ ;  /* 0x0000000000307805 */ /* 0x000fe2000001ff00 */
[----:B------:R-:W-:Y:S01]  /*1d30*/  IMAD.WIDE.U32 R8, R16, UR8, R4 ;  /* 0x0000000810087c25 */ /* 0x000fe2000f8e0004 */
[----:B------:R-:W-:Y:S02]  /*1d40*/  SEL R2, R2, R244, !P2 ;  /* 0x000000f402027207 */ /* 0x000fe40005000000 */
[----:B------:R-:W-:-:S02]  /*1d50*/  CS2R R42, SRZ ;  /* 0x00000000002a7805 */ /* 0x000fc4000001ff00 */
[----:B------:R-:W-:Y:S01]  /*1d60*/  CS2R R40, SRZ ;  /* 0x0000000000287805 */ /* 0x000fe2000001ff00 */
[----:B------:R-:W-:Y:S01]  /*1d70*/  IMAD R3, R16, UR9, R3 ;  /* 0x0000000910037c24 */ /* 0x000fe2000f8e0203 */
[----:B------:R-:W-:Y:S01]  /*1d80*/  LEA R229, R2, UR5, 0x1 ;  /* 0x0000000502e57c11 */ /* 0x000fe2000f8e08ff */
[----:B------:R-:W-:Y:S01]  /*1d90*/  IMAD.IADD R5, R11, 0x1, R14 ;  /* 0x000000010b057824 */ /* 0x000fe200078e020e */
[----:B------:R-:W-:Y:S01]  /*1da0*/  LEA R2, P0, R8, UR10, 0x1 ;  /* 0x0000000a08027c11 */ /* 0x000fe2000f8008ff */
[----:B------:R-:W-:Y:S01]  /*1db0*/  IMAD.IADD R3, R9, 0x1, R3 ;  /* 0x0000000109037824 */ /* 0x000fe200078e0203 */
[----:B------:R-:W-:Y:S01]  /*1dc0*/  USHF.L.U32 UR10, UR8, 0x6, URZ ;  /* 0x00000006080a7899 */ /* 0x000fe2000800063f */
[----:B------:R-:W-:Y:S01]  /*1dd0*/  IMAD.MOV.U32 R4, RZ, RZ, R10 ;  /* 0x000000ffff047224 */ /* 0x000fe200078e000a */
[----:B------:R-:W-:Y:S02]  /*1de0*/  CS2R R38, SRZ ;  /* 0x0000000000267805 */ /* 0x000fe4000001ff00 */
[----:B------:R-:W-:-:S02]  /*1df0*/  CS2R R36, SRZ ;  /* 0x0000000000247805 */ /* 0x000fc4000001ff00 */
[----:B------:R-:W-:Y:S01]  /*1e00*/  LEA.HI.X R3, R8, UR11, R3, 0x1, P0 ;  /* 0x0000000b08037c11 */ /* 0x000fe200080f0c03 */
[----:B------:R-:W-:Y:S01]  /*1e10*/  USHF.L.U64.HI UR11, UR8, 0x6, UR9 ;  /* 0x00000006080b7899 */ /* 0x000fe20008010209 */
[----:B------:R-:W-:Y:S01]  /*1e20*/  @!PT LDS RZ, [RZ] ;  /* 0x00000000fffff984 */ /* 0x000fe20000000800 */
[----:B------:R-:W-:Y:S01]  /*1e30*/  @!PT LDS RZ, [RZ] ;  /* 0x00000000fffff984 */ /* 0x000fe20000000800 */
[----:B------:R-:W-:Y:S01]  /*1e40*/  @!PT LDS RZ, [RZ] ;  /* 0x00000000fffff984 */ /* 0x000fe20000000800 */
[----:B------:R-:W-:Y:S01]  /*1e50*/  LDGSTS.E.BYPASS.LTC128B.128 [R0+0x8000], desc[UR34][R222.64] ;  /* 0x08000000de007fae */ /* 0x000fe2000b901d62 */
[----:B------:R-:W-:Y:S01]  /*1e60*/  IMAD.WIDE.U32 R10, R16, UR6, R4 ;  /* 0x00000006100a7c25 */ /* 0x000fe2000f8e0004 */
[----:B------:R-:W-:Y:S01]  /*1e70*/  IADD3 R4, P0, R2, UR10, RZ ;  /* 0x0000000a02047c10 */ /* 0x000fe2000ff1e0ff */
[----:B------:R-:W-:Y:S01]  /*1e80*/  ULDC.64 UR8, c[0x0][0x220] ;  /* 0x0000880000087ab9 */ /* 0x000fe20000000a00 */
[----:B------:R-:W-:Y:S02]  /*1e90*/  LDGSTS.E.BYPASS.LTC128B.128 [R0+0xa000], desc[UR34][R222.64+0x80] ;  /* 0x0a000080de007fae */ /* 0x000fe4000b901d62 */
[----:B------:R-:W-:Y:S02]  /*1ea0*/  IADD3.X R5, R3, UR11, RZ, P0, !PT ;  /* 0x0000000b03057c10 */ /* 0x000fe400087fe4ff */
[----:B------:R-:W-:Y:S04]  /*1eb0*/  LDGSTS.E.BYPASS.LTC128B.128 [R0+0x9000], desc[UR34][R6.64] ;  /* 0x0900000006007fae */ /* 0x000fe8000b901d62 */
[----:B------:R1:W-:Y:S04]  /*1ec0*/  LDGSTS.E.BYPASS.LTC128B.128 [R0+0xb000], desc[UR34][R6.64+0x80] ;  /* 0x0b00008006007fae */ /* 0x0003e8000b901d62 */
[----:B------:R-:W-:Y:S04]  /*1ed0*/  LDGSTS.E.BYPASS.LTC128B.128 [R229], desc[UR34][R224.64] ;  /* 0x00000000e0e57fae */ /* 0x000fe8000b901d62 */
[----:B------:R-:W-:Y:S04]  /*1ee0*/  LDGSTS.E.BYPASS.LTC128B.128 [R229+0x2000], desc[UR34][R224.64+0x80] ;  /* 0x02000080e0e57fae */ /* 0x000fe8000b901d62 */
[----:B------:R-:W-:Y:S04]  /*1ef0*/  LDGSTS.E.BYPASS.LTC128B.128 [R229+0x1000], desc[UR34][R12.64] ;  /* 0x010000000ce57fae */ /* 0x000fe8000b901d62 */
[----:B------:R-:W-:Y:S04]  /*1f00*/  LDGSTS.E.BYPASS.LTC128B.128 [R229+0x3000], desc[UR34][R12.64+0x80] ;  /* 0x030000800ce57fae */ /* 0x000fe8000b901d62 */
[----:B------:R-:W-:Y:S04]  /*1f10*/  LDGSTS.E.BYPASS.LTC128B.128 [R0+0xc000], desc[UR34][R2.64] ;  /* 0x0c00000002007fae */ /* 0x000fe8000b901d62 */
[----:B------:R3:W-:Y:S01]  /*1f20*/  LDGSTS.E.BYPASS.LTC128B.128 [R0+0x10000], desc[UR34][R2.64+0x80] ;  /* 0x1000008002007fae */ /* 0x0007e2000b901d62 */
[----:B-1----:R-:W-:-:S03]  /*1f30*/  IMAD R6, R28, UR6, RZ ;  /* 0x000000061c067c24 */ /* 0x002fc6000f8e02ff */
[----:B------:R-:W-:Y:S01]  /*1f40*/  LDGSTS.E.BYPASS.LTC128B.128 [R0+0xd000], desc[UR34][R4.64] ;  /* 0x0d00000004007fae */ /* 0x000fe2000b901d62 */
[----:B------:R-:W-:Y:S01]  /*1f50*/  USHF.L.U64.HI UR6, UR6, 0x6, UR7 ;  /* 0x0000000606067899 */ /* 0x000fe20008010207 */
[----:B------:R-:W-:Y:S02]  /*1f60*/  IMAD R6, R16, UR7, R6 ;  /* 0x0000000710067c24 */ /* 0x000fe4000f8e0206 */
[----:B------:R1:W-:Y:S01]  /*1f70*/  LDGSTS.E.BYPASS.LTC128B.128 [R0+0x11000], desc[UR34][R4.64+0x80] ;  /* 0x1100008004007fae */ /* 0x0003e2000b901d62 */
[----:B------:R-:W-:Y:S01]  /*1f80*/  ULDC UR7, c[0x0][0x398] ;  /* 0x0000e60000077ab9 */ /* 0x000fe20000000800 */
[----:B------:R-:W-:Y:S01]  /*1f90*/  IMAD.IADD R7, R11, 0x1, R6 ;  /* 0x000000010b077824 */ /* 0x000fe200078e0206 */
[----:B------:R-:W-:-:S04]  /*1fa0*/  LEA R6, P0, R10, UR8, 0x1 ;  /* 0x000000080a067c11 */ /* 0x000fc8000f8008ff */
[----:B------:R-:W-:Y:S01]  /*1fb0*/  LEA.HI.X R7, R10, UR9, R7, 0x1, P0 ;  /* 0x000000090a077c11 */ /* 0x000fe200080f0c07 */
[----:B------:R-:W-:Y:S02]  /*1fc0*/  ULDC.64 UR8, c[0x0][0x478] ;  /* 0x00011e0000087ab9 */ /* 0x000fe40000000a00 */
[----:B------:R-:W-:Y:S01]  /*1fd0*/  UIMAD.WIDE UR8, UR26, 0x4, UR8 ;  /* 0x000000041a0878a5 */ /* 0x000fe2000f8e0208 */
[----:B---3--:R-:W-:-:S04]  /*1fe0*/  IADD3 R2, P1, R4, UR10, RZ ;  /* 0x0000000a04027c10 */ /* 0x008fc8000ff3e0ff */
[----:B------:R-:W-:Y:S02]  /*1ff0*/  IADD3.X R3, R5, UR11, RZ, P1, !PT ;  /* 0x0000000b05037c10 */ /* 0x000fe40008ffe4ff */
[----:B------:R-:W-:Y:S02]  /*2000*/  IADD3 R8, P1, R2, UR10, RZ ;  /* 0x0000000a02087c10 */ /* 0x000fe4000ff3e0ff */
[----:B-1----:R-:W-:Y:S01]  /*2010*/  IADD3 R4, P0, R6, UR13, RZ ;  /* 0x0000000d06047c10 */ /* 0x002fe2000ff1e0ff */
[----:B------:R-:W-:Y:S01]  /*2020*/  LDGSTS.E.BYPASS.LTC128B.128 [R0+0xe000], desc[UR34][R2.64] ;  /* 0x0e00000002007fae */ /* 0x000fe2000b901d62 */
[----:B------:R-:W-:Y:S01]  /*2030*/  IADD3.X R9, R3, UR11, RZ, P1, !PT ;  /* 0x0000000b03097c10 */ /* 0x000fe20008ffe4ff */
[----:B------:R-:W-:Y:S01]  /*2040*/  ULDC.64 UR10, c[0x0][0x2b0] ;  /* 0x0000ac00000a7ab9 */ /* 0x000fe20000000a00 */
[----:B------:R-:W-:Y:S01]  /*2050*/  IADD3.X R5, R7, UR6, RZ, P0, !PT ;  /* 0x0000000607057c10 */ /* 0x000fe200087fe4ff */
[----:B------:R1:W-:Y:S01]  /*2060*/  LDGSTS.E.BYPASS.LTC128B.128 [R0+0x12000], desc[UR34][R2.64+0x80] ;  /* 0x1200008002007fae */ /* 0x0003e2000b901d62 */
[----:B------:R-:W-:-:S03]  /*2070*/  UIMAD.WIDE UR10, UR27, 0x4, UR10 ;  /* 0x000000041b0a78a5 */ /* 0x000fc6000f8e020a */
[----:B------:R-:W-:Y:S04]  /*2080*/  LDGSTS.E.BYPASS.LTC128B.128 [R0+0xf000], desc[UR34][R8.64] ;  /* 0x0f00000008007fae */ /* 0x000fe8000b901d62 */
[----:B------:R-:W-:Y:S04]  /*2090*/  LDGSTS.E.BYPASS.LTC128B.128 [R0+0x13000], desc[UR34][R8.64+0x80] ;  /* 0x1300008008007fae */ /* 0x000fe8000b901d62 */
[----:B------:R-:W-:Y:S04]  /*20a0*/  LDGSTS.E.BYPASS.LTC128B.128 [R0+0x14000], desc[UR34][R6.64] ;  /* 0x1400000006007fae */ /* 0x000fe8000b901d62 */
[----:B------:R3:W-:Y:S04]  /*20b0*/  LDGSTS.E.BYPASS.LTC128B.128 [R0+0x18000], desc[UR34][R6.64+0x80] ;  /* 0x1800008006007fae */ /* 0x0007e8000b901d62 */
[----:B------:R-:W-:Y:S04]  /*20c0*/  LDGSTS.E.BYPASS.LTC128B.128 [R0+0x15000], desc[UR34][R4.64] ;  /* 0x1500000004007fae */ /* 0x000fe8000b901d62 */
[----:B------:R2:W-:Y:S01]  /*20d0*/  LDGSTS.E.BYPASS.LTC128B.128 [R0+0x19000], desc[UR34][R4.64+0x80] ;  /* 0x1900008004007fae */ /* 0x0005e2000b901d62 */
[----:B-1----:R-:W-:-:S04]  /*20e0*/  IADD3 R2, P0, R4, UR13, RZ ;  /* 0x0000000d04027c10 */ /* 0x002fc8000ff1e0ff */
[----:B------:R-:W-:-:S05]  /*20f0*/  IADD3.X R3, R5, UR6, RZ, P0, !PT ;  /* 0x0000000605037c10 */ /* 0x000fca00087fe4ff */
[----:B------:R-:W-:Y:S04]  /*2100*/  LDGSTS.E.BYPASS.LTC128B.128 [R0+0x16000], desc[UR34][R2.64] ;  /* 0x1600000002007fae */ /* 0x000fe8000b901d62 */
[----:B------:R1:W-:Y:S01]  /*2110*/  LDGSTS.E.BYPASS.LTC128B.128 [R0+0x1a000], desc[UR34][R2.64+0x80] ;  /* 0x1a00008002007fae */ /* 0x0003e2000b901d62 */
[----:B---3--:R-:W-:-:S04]  /*2120*/  IADD3 R6, P0, R2, UR13, RZ ;  /* 0x0000000d02067c10 */ /* 0x008fc8000ff1e0ff */
[----:B------:R-:W-:Y:S01]  /*2130*/  IADD3.X R7, R3, UR6, RZ, P0, !PT ;  /* 0x0000000603077c10 */ /* 0x000fe200087fe4ff */
[----:B------:R-:W-:Y:S01]  /*2140*/  UIADD3 UR6, -UR32, UR4, UR31 ;  /* 0x0000000420067290 */ /* 0x000fe2000fffe11f */
[----:B--2---:R-:W-:-:S03]  /*2150*/  SHF.R.S32.HI R4, RZ, 0x1f, R31 ;  /* 0x0000001fff047819 */ /* 0x004fc6000001141f */
[----:B------:R-:W-:Y:S01]  /*2160*/  UIADD3 UR7, UR6, -UR7, URZ ;  /* 0x8000000706077290 */ /* 0x000fe2000fffe03f */
[----:B------:R-:W-:Y:S03]  /*2170*/  LDGSTS.E.BYPASS.LTC128B.128 [R0+0x17000], desc[UR34][R6.64] ;  /* 0x1700000006007fae */ /* 0x000fe6000b901d62 */
[----:B------:R-:W-:Y:S01]  /*2180*/  USHF.R.S32.HI UR6, URZ, 0x1f, UR7 ;  /* 0x0000001f3f067899 */ /* 0x000fe20008011407 */
[----:B------:R2:W-:Y:S03]  /*2190*/  LDGSTS.E.BYPASS.LTC128B.128 [R0+0x1b000], desc[UR34][R6.64+0x80] ;  /* 0x1b00008006007fae */ /* 0x0005e6000b901d62 */
[----:B------:R-:W-:Y:S01]  /*21a0*/  ULEA.HI UR6, UR6, UR7, URZ, 0x6 ;  /* 0x0000000706067291 */ /* 0x000fe2000f8f303f */
[----:B------:R-:W0:Y:S02]  /*21b0*/  LDGDEPBAR ;  /* 0x00000000000079af */ /* 0x000e240000000000 */
[----:B------:R-:W-:Y:S01]  /*21c0*/  UMOV UR7, UR11 ;  /* 0x0000000b00077c82 */ /* 0x000fe20008000000 */
[----:B------:R-:W-:Y:S01]  /*21d0*/  USHF.R.S32.HI UR6, URZ, 0x6, UR6 ;  /* 0x000000063f067899 */ /* 0x000fe20008011406 */
[----:B-1----:R-:W-:-:S03]  /*21e0*/  IMAD.SHL.U32 R2, R31, 0x4, RZ ;  /* 0x000000041f027824 */ /* 0x002fc600078e00ff */
[----:B------:R-:W-:-:S04]  /*21f0*/  UISETP.LT.AND UP0, UPT, URZ, UR6, UPT ;  /* 0x000000063f00728c */ /* 0x000fc8000bf01270 */
[----:B------:R-:W-:Y:S01]  /*2200*/  USEL UR6, URZ, UR6, !UP0 ;  /* 0x000000063f067287 */ /* 0x000fe2000c000000 */
[----:B------:R-:W-:-:S03]  /*2210*/  IADD3 R2, P1, R2, UR10, RZ ;  /* 0x0000000a02027c10 */ /* 0x000fc6000ff3e0ff */
[----:B------:R-:W-:-:S06]  /*2220*/  UISETP.GT.AND UP0, UPT, UR30, UR6, UPT ;  /* 0x000000061e00728c */ /* 0x000fcc000bf04270 */
[----:B------:R-:W-:Y:S02]  /*2230*/  PLOP3.LUT P0, PT, PT, PT, UP0, 0x80, 0x0 ;  /* 0x000000000000781c */ /* 0x000fe40003f0f008 */
[----:B--2---:R-:W-:-:S04]  /*2240*/  SHF.L.U64.HI R0, R31, 0x2, R4 ;  /* 0x000000021f007819 */ /* 0x004fc80000010204 */
[----:B------:R-:W-:-:S07]  /*2250*/  IADD3.X R3, R0, UR7, RZ, P1, !PT ;  /* 0x0000000700037c10 */ /* 0x000fce0008ffe4ff */
[----:B------:R-:W-:Y:S05]  /*2260*/  @!P0 BRA `(.L_x_211) ;  /* 0x0000003c00788947 */ /* 0x000fea0003800000 */
[----:B------:R-:W-:Y:S01]  /*2270*/  LEA.HI R0, R30, R29, RZ, 0x4 ;  /* 0x0000001d1e007211 */ /* 0x000fe200078f20ff */
[----:B------:R-:W5:Y:S01]  /*2280*/  LDG.E R240, desc[UR34][R2.64] ;  /* 0x0000002202f07981 */ /* 0x000f62000c1e1900 */
[----:B------:R-:W1:Y:S02]  /*2290*/  LDC R246, c[0x0][0x2dc] ;  /* 0x0000b700fff67b82 */ /* 0x000e640000000800 */
[----:B------:R-:W-:Y:S01]  /*22a0*/  LOP3.LUT R0, R0, 0xfffffff0, RZ, 0xc0, !PT ;  /* 0xfffffff000007812 */ /* 0x000fe200078ec0ff */
[----:B------:R-:W5:Y:S04]  /*22b0*/  LDG.E R239, desc[UR34][R2.64+0x20] ;  /* 0x0000202202ef7981 */ /* 0x000f68000c1e1900 */
[----:B------:R-:W-:Y:S01]  /*22c0*/  IMAD.IADD R0, R29, 0x1, -R0 ;  /* 0x000000011d007824 */ /* 0x000fe200078e0a00 */
[----:B------:R-:W5:Y:S04]  /*22d0*/  LDG.E R238, desc[UR34][R2.64+0x80] ;  /* 0x0000802202ee7981 */ /* 0x000f68000c1e1900 */
[----:B------:R2:W5:Y:S01]  /*22e0*/  LDG.E R237, desc[UR34][R2.64+0xa0] ;  /* 0x0000a02202ed7981 */ /* 0x000562000c1e1900 */
[----:B------:R-:W-:Y:S01]  /*22f0*/  VIADD R211, R218, 0x2000 ;  /* 0x00002000dad37836 */ /* 0x000fe20000000000 */
[----:B------:R-:W-:Y:S01]  /*2300*/  UIADD3 UR13, UR31, UR4, URZ ;  /* 0x000000041f0d7290 */ /* 0x000fe2000fffe03f */
[----:B------:R-:W-:Y:S01]  /*2310*/  SHF.L.U64.HI R242, R31, 0x2, R4 ;  /* 0x000000021ff27819 */ /* 0x000fe20000010204 */
[----:B------:R-:W-:-:S02]  /*2320*/  IMAD.MOV.U32 R216, RZ, RZ, 0x20 ;  /* 0x00000020ffd87424 */ /* 0x000fc400078e00ff */
[----:B------:R-:W-:Y:S01]  /*2330*/  IMAD.MOV.U32 R205, RZ, RZ, 0x40 ;  /* 0x00000040ffcd7424 */ /* 0x000fe200078e00ff */
[----:B------:R-:W-:Y:S01]  /*2340*/  SEL R211, R211, R218, !P2 ;  /* 0x000000dad3d37207 */ /* 0x000fe20005000000 */
[----:B------:R-:W-:Y:S01]  /*2350*/  IMAD.SHL.U32 R243, R31, 0x4, RZ ;  /* 0x000000041ff37824 */ /* 0x000fe200078e00ff */
[----:B------:R-:W-:Y:S01]  /*2360*/  UIADD3 UR13, -UR32, 0x80, UR13 ;  /* 0x00000080200d7890 */ /* 0x000fe2000fffe10d */
[----:B------:R-:W-:Y:S01]  /*2370*/  IMAD.MOV.U32 R159, RZ, RZ, RZ ;  /* 0x000000ffff9f7224 */ /* 0x000fe200078e00ff */
[----:B--2---:R-:W-:-:S04]  /*2380*/  SHF.R.S32.HI R2, RZ, 0x1f, R0 ;  /* 0x0000001fff027819 */ /* 0x004fc80000011400 */
[----:B------:R-:W-:-:S04]  /*2390*/  LEA.HI R2, R2, R0, RZ, 0x3 ;  /* 0x0000000002027211 */ /* 0x000fc800078f18ff */
[----:B------:R-:W-:-:S05]  /*23a0*/  LOP3.LUT R2, R2, 0xfffffff8, RZ, 0xc0, !PT ;  /* 0xfffffff802027812 */ /* 0x000fca00078ec0ff */
[----:B------:R-:W-:Y:S02]  /*23b0*/  IMAD.IADD R0, R0, 0x1, -R2 ;  /* 0x0000000100007824 */ /* 0x000fe400078e0a02 */
[----:B------:R-:W-:-:S03]  /*23c0*/  VIADD R2, R31, 0xffffffc0 ;  /* 0xffffffc01f027836 */ /* 0x000fc60000000000 */
[C---:B------:R-:W-:Y:S02]  /*23d0*/  LOP3.LUT P0, RZ, R0.reuse, 0x2, RZ, 0xc0, !PT ;  /* 0x0000000200ff7812 */ /* 0x040fe4000780c0ff */
[----:B------:R-:W-:Y:S01]  /*23e0*/  LOP3.LUT P1, RZ, R0, 0x4, RZ, 0xc0, !PT ;  /* 0x0000000400ff7812 */ /* 0x000fe2000782c0ff */
[----:B------:R-:W-:-:S05]  /*23f0*/  VIADD R0, R217, 0x2000 ;  /* 0x00002000d9007836 */ /* 0x000fca0000000000 */
[----:B------:R-:W-:Y:S01]  /*2400*/  SEL R0, R0, R217, !P2 ;  /* 0x000000d900007207 */ /* 0x000fe20005000000 */
[----:B------:R-:W-:-:S03]  /*2410*/  IMAD.SHL.U32 R241, R2, 0x4, RZ ;  /* 0x0000000402f17824 */ /* 0x000fc600078e00ff */
[----:B------:R-:W-:Y:S01]  /*2420*/  LEA R210, R0, UR5, 0x1 ;  /* 0x0000000500d27c11 */ /* 0x000fe2000f8e08ff */
[----:B------:R-:W-:Y:S01]  /*2430*/  ULDC UR11, c[0x0][0x270] ;  /* 0x00009c00000b7ab9 */ /* 0x000fe20000000800 */
[----:B------:R-:W-:Y:S01]  /*2440*/  LEA R211, R211, UR5, 0x1 ;  /* 0x00000005d3d37c11 */ /* 0x000fe2000f8e08ff */
[----:B------:R-:W-:Y:S01]  /*2450*/  ULDC UR26, c[0x0][0x2ec] ;  /* 0x0000bb00001a7ab9 */ /* 0x000fe20000000800 */
[----:B------:R-:W-:Y:S02]  /*2460*/  SEL R216, R216, 0xffffffe0, !P0 ;  /* 0xffffffe0d8d87807 */ /* 0x000fe40004000000 */
[----:B-1----:R-:W-:-:S07]  /*2470*/  SEL R205, R205, 0xffffffc0, !P1 ;  /* 0xffffffc0cdcd7807 */ /* 0x002fce0004800000 */
.L_x_214:
[----:B------:R-:W0:Y:S01]  /*2480*/  LDGDEPBAR ;  /* 0x00000000000079af */ /* 0x000e220000000000 */
[C---:B------:R-:W-:Y:S01]  /*2490*/  IMAD.IADD R0, R211.reuse, 0x1, R216 ;  /* 0x00000001d3007824 */ /* 0x040fe200078e02d8 */
[----:B------:R-:W-:Y:S01]  /*24a0*/  USHF.L.U32 UR4, UR12, 0x6, URZ ;  /* 0x000000060c047899 */ /* 0x000fe2000800063f */
[--C-:B------:R-:W-:Y:S01]  /*24b0*/  IMAD.IADD R3, R211, 0x1, R205.reuse ;  /* 0x00000001d3037824 */ /* 0x100fe200078e02cd */
[----:B-----5:R-:W-:Y:S01]  /*24c0*/  FSETP.NEU.FTZ.AND P2, PT, R240, -INF , PT ;  /* 0xff800000f000780b */ /* 0x020fe20003f5d000 */
[----:B------:R-:W-:Y:S01]  /*24d0*/  IMAD.IADD R2, R0, 0x1, R205 ;  /* 0x0000000100027824 */ /* 0x000fe200078e02cd */
[----:B------:R-:W-:Y:S01]  /*24e0*/  UISETP.GE.AND UP0, UPT, UR4, UR13, UPT ;  /* 0x0000000d0400728c */ /* 0x000fe2000bf06270 */
[----:B------:R-:W-:Y:S01]  /*24f0*/  IMAD.MOV.U32 R230, RZ, RZ, 0x8 ;  /* 0x00000008ffe67424 */ /* 0x000fe200078e00ff */
[----:B------:R-:W-:Y:S04]  /*2500*/  UISETP.GT.AND UP3, UPT, UR12, UR6, UPT ;  /* 0x000000060c00728c */ /* 0x000fe8000bf64270 */
[----:B------:R-:W-:Y:S01]  /*2510*/  PLOP3.LUT P0, PT, PT, PT, UP0, 0x80, 0x0 ;  /* 0x000000000000781c */ /* 0x000fe20003f0f008 */
[----:B------:R-:W-:Y:S04]  /*2520*/  DEPBAR.LE SB0, 0x0 ;  /* 0x000080000000791a */ /* 0x000fe80000000000 */
[----:B------:R-:W-:Y:S06]  /*2530*/  BAR.SYNC.DEFER_BLOCKING 0x0 ;  /* 0x0000000000007b1d */ /* 0x000fec0000010000 */
[----:B------:R-:W-:Y:S06]  /*2540*/  LDSM.16.M88.4 R32, [R211] ;  /* 0x00000000d320783b */ /* 0x000fec0000000200 */
[----:B------:R-:W1:Y:S06]  /*2550*/  LDSM.16.M88.4 R16, [R212] ;  /* 0x00000000d410783b */ /* 0x000e6c0000000200 */
[----:B------:R-:W2:Y:S06]  /*2560*/  LDSM.16.M88.4 R28, [R211+0x1000] ;  /* 0x00100000d31c783b */ /* 0x000eac0000000200 */
[----:B------:R-:W3:Y:S06]  /*2570*/  LDSM.16.M88.4 R164, [R212+0x800] ;  /* 0x00080000d4a4783b */ /* 0x000eec0000000200 */
        /* <DEDUP_REMOVED lines=27> */
[----:B------:R-:W-:Y:S05]  /*2730*/  LDSM.16.M88.4 R176, [R212+0x4000] ;  /* 0x00400000d4b0783b */ /* 0x000fea0000000200 */
[----:B------:R-:W-:Y:S01]  /*2740*/  HMMA.16816.F32.BF16 R32, R168, R182, R32 ;  /* 0x000000b6a820723c */ /* 0x000fe20000041820 */
[----:B------:R-:W4:Y:S05]  /*2750*/  LDSM.16.M88.4 R168, [R211+0x2000] ;  /* 0x00200000d3a8783b */ /* 0x000f2a0000000200 */
[-C--:B-1----:R-:W-:Y:S01]  /*2760*/  HMMA.16816.F32.BF16 R4, R184, R188.reuse, R4 ;  /* 0x000000bcb804723c */ /* 0x082fe20000041804 */
[----:B------:R-:W1:Y:S05]  /*2770*/  LDSM.16.M88.4 R180, [R211+0x3000] ;  /* 0x00300000d3b4783b */ /* 0x000e6a0000000200 */
[C---:B--2---:R-:W-:Y:S06]  /*2780*/  HMMA.16816.F32.BF16 R8, R192.reuse, R188, R8 ;  /* 0x000000bcc008723c */ /* 0x044fec0000041808 */
[-C--:B------:R-:W-:Y:S06]  /*2790*/  HMMA.16816.F32.BF16 R12, R192, R190.reuse, R12 ;  /* 0x000000bec00c723c */ /* 0x080fec000004180c */
[C---:B------:R-:W-:Y:S01]  /*27a0*/  HMMA.16816.F32.BF16 R16, R184.reuse, R190, R16 ;  /* 0x000000beb810723c */ /* 0x040fe20000041810 */
[----:B------:R-:W2:Y:S05]  /*27b0*/  LDSM.16.M88.4 R188, [R212+0x4800] ;  /* 0x00480000d4bc783b */ /* 0x000eaa0000000200 */
        /* <DEDUP_REMOVED lines=19> */
[-C--:B----4-:R-:W-:Y:S05]  /*28f0*/  HMMA.16816.F32.BF16 R4, R168, R176.reuse, R4 ;  /* 0x000000b0a804723c */ /* 0x090fea0000041804 */
[----:B------:R-:W-:Y:S01]  /*2900*/  @!P0 IMAD R0, R0, 0x80, R250 ;  /* 0x0000008000008824 */ /* 0x000fe200078e02fa */
[C---:B-1----:R-:W-:Y:S06]  /*2910*/  HMMA.16816.F32.BF16 R8, R180.reuse, R176, R8 ;  /* 0x000000b0b408723c */ /* 0x042fec0000041808 */
[-C--:B------:R-:W-:Y:S06]  /*2920*/  HMMA.16816.F32.BF16 R12, R180, R178.reuse, R12 ;  /* 0x000000b2b40c723c */ /* 0x080fec000004180c */
[C---:B------:R-:W-:Y:S01]  /*2930*/  HMMA.16816.F32.BF16 R16, R168.reuse, R178, R16 ;  /* 0x000000b2a810723c */ /* 0x040fe20000041810 */
[----:B------:R-:W1:Y:S01]  /*2940*/  LDSM.16.M88.4 R176, [R215+0x4000] ;  /* 0x00400000d7b0783b */ /* 0x000e620000000200 */
[----:B--2---:R-:W-:Y:S04]  /*2950*/  IMAD.U32 R3, RZ, RZ, UR4 ;  /* 0x00000004ff037e24 */ /* 0x004fe8000f8e00ff */
[-C--:B------:R-:W-:Y:S05]  /*2960*/  HMMA.16816.F32.BF16 R20, R168, R188.reuse, R20 ;  /* 0x000000bca814723c */ /* 0x080fea0000041814 */
[----:B------:R-:W-:Y:S01]  /*2970*/  @!P0 IADD3 R3, R3, UR32, R248 ;  /* 0x0000002003038c10 */ /* 0x000fe2000fffe0f8 */
[C---:B------:R-:W-:Y:S06]  /*2980*/  HMMA.16816.F32.BF16 R24, R180.reuse, R188, R24 ;  /* 0x000000bcb418723c */ /* 0x040fec0000041818 */
[-C--:B------:R-:W-:Y:S01]  /*2990*/  HMMA.16816.F32.BF16 R28, R180, R190.reuse, R28 ;  /* 0x000000beb41c723c */ /* 0x080fe2000004181c */
[----:B------:R-:W2:Y:S05]  /*29a0*/  LDSM.16.M88.4 R180, [R215+0x4800] ;  /* 0x00480000d7b4783b */ /* 0x000eaa0000000200 */
[----:B------:R-:W-:Y:S01]  /*29b0*/  HMMA.16816.F32.BF16 R32, R168, R190, R32 ;  /* 0x000000bea820723c */ /* 0x000fe20000041820 */
[----:B------:R-:W-:Y:S05]  /*29c0*/  LDSM.16.M88.4 R168, [R2+0x2000] ;  /* 0x0020000002a8783b */ /* 0x000fea0000000200 */
[-C--:B------:R-:W-:Y:S06]  /*29d0*/  HMMA.16816.F32.BF16 R4, R172, R184.reuse, R4 ;  /* 0x000000b8ac04723c */ /* 0x080fec0000041804 */
[C---:B------:R-:W-:Y:S06]  /*29e0*/  HMMA.16816.F32.BF16 R8, R192.reuse, R184, R8 ;  /* 0x000000b8c008723c */ /* 0x040fec0000041808 */
[-C--:B------:R-:W-:Y:S06]  /*29f0*/  HMMA.16816.F32.BF16 R12, R192, R186.reuse, R12 ;  /* 0x000000bac00c723c */ /* 0x080fec000004180c */
[C---:B------:R-:W-:Y:S01]  /*2a00*/  HMMA.16816.F32.BF16 R16, R172.reuse, R186, R16 ;  /* 0x000000baac10723c */ /* 0x040fe20000041810 */
[----:B------:R-:W3:Y:S05]  /*2a10*/  LDSM.16.M88.4 R184, [R214+0x4000] ;  /* 0x00400000d6b8783b */ /* 0x000eea0000000200 */
[-C--:B------:R-:W-:Y:S06]  /*2a20*/  HMMA.16816.F32.BF16 R20, R172, R196.reuse, R20 ;  /* 0x000000c4ac14723c */ /* 0x080fec0000041814 */
[C---:B------:R-:W-:Y:S06]  /*2a30*/  HMMA.16816.F32.BF16 R24, R192.reuse, R196, R24 ;  /* 0x000000c4c018723c */ /* 0x040fec0000041818 */
[-C--:B------:R-:W-:Y:S06]  /*2a40*/  HMMA.16816.F32.BF16 R28, R192, R198.reuse, R28 ;  /* 0x000000c6c01c723c */ /* 0x080fec000004181c */
[----:B------:R-:W-:Y:S01]  /*2a50*/  HMMA.16816.F32.BF16 R32, R172, R198, R32 ;  /* 0x000000c6ac20723c */ /* 0x000fe20000041820 */
[----:B------:R4:W3:Y:S05]  /*2a60*/  LDSM.16.M88.4 R172, [R2+0x3000] ;  /* 0x0030000002ac783b */ /* 0x0008ea0000000200 */
[-C--:B-1----:R-:W-:Y:S06]  /*2a70*/  HMMA.16816.F32.BF16 R4, R164, R176.reuse, R4 ;  /* 0x000000b0a404723c */ /* 0x082fec0000041804 */
[C---:B------:R-:W-:Y:S06]  /*2a80*/  HMMA.16816.F32.BF16 R8, R200.reuse, R176, R8 ;  /* 0x000000b0c808723c */ /* 0x040fec0000041808 */
[-C--:B------:R-:W-:Y:S05]  /*2a90*/  HMMA.16816.F32.BF16 R12, R200, R178.reuse, R12 ;  /* 0x000000b2c80c723c */ /* 0x080fea000004180c */
[----:B------:R-:W-:Y:S01]  /*2aa0*/  @!P0 VIMNMX R177, R3, UR32, PT ;  /* 0x0000002003b18c48 */ /* 0x000fe2000bfe0100 */
[C---:B------:R-:W-:Y:S04]  /*2ab0*/  HMMA.16816.F32.BF16 R16, R164.reuse, R178, R16 ;  /* 0x000000b2a410723c */ /* 0x040fe80000041810 */
[----:B------:R-:W-:Y:S01]  /*2ac0*/  @!P0 ISETP.GE.AND P3, PT, R0, R177, PT ;  /* 0x000000b10000820c */ /* 0x000fe20003f66270 */
[----:B------:R-:W-:Y:S01]  /*2ad0*/  FMUL.FTZ R176, R240, 1.4426950216293334961 ;  /* 0x3fb8aa3bf0b07820 */ /* 0x000fe20000410000 */
[-C--:B--2---:R-:W-:Y:S05]  /*2ae0*/  HMMA.16816.F32.BF16 R20, R164, R180.reuse, R20 ;  /* 0x000000b4a414723c */ /* 0x084fea0000041814 */
[----:B------:R-:W-:Y:S01]  /*2af0*/  @!P0 VIADD R178, R0, 0x1 ;  /* 0x0000000100b28836 */ /* 0x000fe20000000000 */
[C---:B------:R-:W-:Y:S05]  /*2b00*/  HMMA.16816.F32.BF16 R24, R200.reuse, R180, R24 ;  /* 0x000000b4c818723c */ /* 0x040fea0000041818 */
[----:B------:R-:W-:Y:S01]  /*2b10*/  FSEL R176, R176, RZ, P2 ;  /* 0x000000ffb0b07208 */ /* 0x000fe20001000000 */
[-C--:B------:R-:W-:Y:S01]  /*2b20*/  HMMA.16816.F32.BF16 R28, R200, R182.reuse, R28 ;  /* 0x000000b6c81c723c */ /* 0x080fe2000004181c */
[----:B------:R-:W-:Y:S02]  /*2b30*/  IMAD.MOV.U32 R180, RZ, RZ, 0x40 ;  /* 0x00000040ffb47424 */ /* 0x000fe400078e00ff */
[----:B------:R-:W-:Y:S02]  /*2b40*/  FSETP.NEU.FTZ.AND P2, PT, R239, -INF , PT ;  /* 0xff800000ef00780b */ /* 0x000fe40003f5d000 */
[----:B----4-:R-:W-:Y:S01]  /*2b50*/  FMUL.FTZ R2, R237, 1.4426950216293334961 ;  /* 0x3fb8aa3bed027820 */ /* 0x010fe20000410000 */
[----:B------:R-:W-:Y:S05]  /*2b60*/  HMMA.16816.F32.BF16 R32, R164, R182, R32 ;  /* 0x000000b6a420723c */ /* 0x000fea0000041820 */
[----:B------:R-:W-:Y:S01]  /*2b70*/  SEL R205, R180, 0xffffffc0, !P1 ;  /* 0xffffffc0b4cd7807 */ /* 0x000fe20004800000 */
[-C--:B---3--:R-:W-:Y:S05]  /*2b80*/  HMMA.16816.F32.BF16 R4, R168, R184.reuse, R4 ;  /* 0x000000b8a804723c */ /* 0x088fea0000041804 */
[----:B------:R-:W-:Y:S01]  /*2b90*/  FMUL.FTZ R166, R239, 1.4426950216293334961 ;  /* 0x3fb8aa3befa67820 */ /* 0x000fe20000410000 */
[C---:B------:R-:W-:Y:S05]  /*2ba0*/  HMMA.16816.F32.BF16 R8, R172.reuse, R184, R8 ;  /* 0x000000b8ac08723c */ /* 0x040fea0000041808 */
        /* <DEDUP_REMOVED lines=115> */
[----:B------:R-:W-:Y:S02]  /*32e0*/  @!P0 ISETP.GE.AND P2, PT, R4, R165, PT ;  /* 0x000000a50400820c */ /* 0x000fe40003f46270 */
        /* <DEDUP_REMOVED lines=66> */
[----:B------:R-:W-:Y:S06]  /*3710*/  STS [R227+0x21000], R3 ;  /* 0x02100003e3007388 */ /* 0x000fec0000000800 */
[----:B------:R1:W-:Y:S06]  /*3720*/  STS [R227+0x21400], R2 ;  /* 0x02140002e3007388 */ /* 0x0003ec0000000800 */
[----:B------:R-:W-:Y:S01]  /*3730*/  LDSM.16.M88.4 R16, [R212+0x8000] ;  /* 0x00800000d410783b */ /* 0x000fe20000000200 */
[----:B--2---:R-:W-:Y:S05]  /*3740*/  LEA R0, R218, UR5, 0x1 ;  /* 0x00000005da007c11 */ /* 0x004fea000f8e08ff */
[----:B------:R-:W-:Y:S01]  /*3750*/  LDSM.16.M88.4 R164, [R212+0x8800] ;  /* 0x00880000d4a4783b */ /* 0x000fe20000000200 */
[C-C-:B------:R-:W-:Y:S05]  /*3760*/  IMAD.IADD R204, R205.reuse, 0x1, R0.reuse ;  /* 0x00000001cdcc7824 */ /* 0x140fea00078e0200 */
[----:B------:R-:W2:Y:S06]  /*3770*/  LDSM.16.M88.4 R32, [R0+0x8000] ;  /* 0x008000000020783b */ /* 0x000eac0000000200 */
[----:B------:R-:W3:Y:S01]  /*3780*/  LDSM.16.M88.4 R28, [R0+0x9000] ;  /* 0x00900000001c783b */ /* 0x000ee20000000200 */
[----:B-1----:R-:W-:Y:S05]  /*3790*/  IMAD.IADD R2, R216, 0x1, R0 ;  /* 0x00000001d8027824 */ /* 0x002fea00078e0200 */
[----:B------:R-:W-:Y:S01]  /*37a0*/  LDSM.16.M88.4 R172, [R213+0x8000] ;  /* 0x00800000d5ac783b */ /* 0x000fe20000000200 */
[----:B------:R-:W-:Y:S05]  /*37b0*/  IMAD.IADD R3, R205, 0x1, R2 ;  /* 0x00000001cd037824 */ /* 0x000fea00078e0202 */
[----:B------:R-:W1:Y:S06]  /*37c0*/  LDSM.16.M88.4 R168, [R2+0x8000] ;  /* 0x0080000002a8783b */ /* 0x000e6c0000000200 */
[----:B------:R-:W4:Y:S01]  /*37d0*/  LDSM.16.M88.4 R176, [R2+0x9000] ;  /* 0x0090000002b0783b */ /* 0x000f220000000200 */
[-C--:B--2---:R-:W-:Y:S06]  /*37e0*/  HMMA.16816.F32.BF16 R4, R32, R16.reuse, RZ ;  /* 0x000000102004723c */ /* 0x084fec00000418ff */
[C---:B---3--:R-:W-:Y:S06]  /*37f0*/  HMMA.16816.F32.BF16 R8, R28.reuse, R16, RZ ;  /* 0x000000101c08723c */ /* 0x048fec00000418ff */
[-C--:B------:R-:W-:Y:S06]  /*3800*/  HMMA.16816.F32.BF16 R12, R28, R18.reuse, RZ ;  /* 0x000000121c0c723c */ /* 0x080fec00000418ff */
[C---:B------:R-:W-:Y:S06]  /*3810*/  HMMA.16816.F32.BF16 R16, R32.reuse, R18, RZ ;  /* 0x000000122010723c */ /* 0x040fec00000418ff */
[-C--:B------:R-:W-:Y:S06]  /*3820*/  HMMA.16816.F32.BF16 R20, R32, R164.reuse, RZ ;  /* 0x000000a42014723c */ /* 0x080fec00000418ff */
[C---:B------:R-:W-:Y:S06]  /*3830*/  HMMA.16816.F32.BF16 R24, R28.reuse, R164, RZ ;  /* 0x000000a41c18723c */ /* 0x040fec00000418ff */
[-C--:B------:R-:W-:Y:S06]  /*3840*/  HMMA.16816.F32.BF16 R28, R28, R166.reuse, RZ ;  /* 0x000000a61c1c723c */ /* 0x080fec00000418ff */
[----:B------:R-:W-:Y:S01]  /*3850*/  HMMA.16816.F32.BF16 R32, R32, R166, RZ ;  /* 0x000000a62020723c */ /* 0x000fe200000418ff */
[----:B------:R-:W2:Y:S05]  /*3860*/  LDSM.16.M88.4 R164, [R213+0x8800] ;  /* 0x00880000d5a4783b */ /* 0x000eaa0000000200 */
[-C--:B-1----:R-:W-:Y:S06]  /*3870*/  HMMA.16816.F32.BF16 R4, R168, R172.reuse, R4 ;  /* 0x000000aca804723c */ /* 0x082fec0000041804 */
[C---:B----4-:R-:W-:Y:S06]  /*3880*/  HMMA.16816.F32.BF16 R8, R176.reuse, R172, R8 ;  /* 0x000000acb008723c */ /* 0x050fec0000041808 */
[-C--:B------:R-:W-:Y:S06]  /*3890*/  HMMA.16816.F32.BF16 R12, R176, R174.reuse, R12 ;  /* 0x000000aeb00c723c */ /* 0x080fec000004180c */
[C---:B------:R-:W-:Y:S01]  /*38a0*/  HMMA.16816.F32.BF16 R16, R168.reuse, R174, R16 ;  /* 0x000000aea810723c */ /* 0x040fe20000041810 */
[----:B------:R-:W-:Y:S05]  /*38b0*/  LDSM.16.M88.4 R172, [R204+0x8000] ;  /* 0x00800000ccac783b */ /* 0x000fea0000000200 */
[-C--:B--2---:R-:W-:Y:S06]  /*38c0*/  HMMA.16816.F32.BF16 R20, R168, R164.reuse, R20 ;  /* 0x000000a4a814723c */ /* 0x084fec0000041814 */
[C---:B------:R-:W-:Y:S06]  /*38d0*/  HMMA.16816.F32.BF16 R24, R176.reuse, R164, R24 ;  /* 0x000000a4b018723c */ /* 0x040fec0000041818 */
[-C--:B------:R-:W-:Y:S01]  /*38e0*/  HMMA.16816.F32.BF16 R28, R176, R166.reuse, R28 ;  /* 0x000000a6b01c723c */ /* 0x080fe2000004181c */
[----:B------:R-:W1:Y:S05]  /*38f0*/  LDSM.16.M88.4 R176, [R215+0x8000] ;  /* 0x00800000d7b0783b */ /* 0x000e6a0000000200 */
[----:B------:R-:W-:Y:S01]  /*3900*/  HMMA.16816.F32.BF16 R32, R168, R166, R32 ;  /* 0x000000a6a820723c */ /* 0x000fe20000041820 */
[----:B------:R-:W2:Y:S06]  /*3910*/  LDSM.16.M88.4 R164, [R204+0x9000] ;  /* 0x00900000cca4783b */ /* 0x000eac0000000200 */
[----:B------:R-:W3:Y:S01]  /*3920*/  LDSM.16.M88.4 R168, [R215+0x8800] ;  /* 0x00880000d7a8783b */ /* 0x000ee20000000200 */
[-C--:B-1----:R-:W-:Y:S06]  /*3930*/  HMMA.16816.F32.BF16 R4, R172, R176.reuse, R4 ;  /* 0x000000b0ac04723c */ /* 0x082fec0000041804 */
[C---:B--2---:R-:W-:Y:S06]  /*3940*/  HMMA.16816.F32.BF16 R8, R164.reuse, R176, R8 ;  /* 0x000000b0a408723c */ /* 0x044fec0000041808 */
[-C--:B------:R-:W-:Y:S05]  /*3950*/  HMMA.16816.F32.BF16 R12, R164, R178.reuse, R12 ;  /* 0x000000b2a40c723c */ /* 0x080fea000004180c */
[----:B------:R-:W-:Y:S01]  /*3960*/  IADD3 R176, P0, R243, UR8, RZ ;  /* 0x00000008f3b07c10 */ /* 0x000fe2000ff1e0ff */
[C---:B------:R-:W-:Y:S05]  /*3970*/  HMMA.16816.F32.BF16 R16, R172.reuse, R178, R16 ;  /* 0x000000b2ac10723c */ /* 0x040fea0000041810 */
[----:B------:R-:W-:Y:S01]  /*3980*/  IADD3.X R177, R242, UR9, RZ, P0, !PT ;  /* 0x00000009f2b17c10 */ /* 0x000fe200087fe4ff */
[-C--:B---3--:R-:W-:Y:S04]  /*3990*/  HMMA.16816.F32.BF16 R20, R172, R168.reuse, R20 ;  /* 0x000000a8ac14723c */ /* 0x088fe80000041814 */
[----:B------:R-:W2:Y:S02]  /*39a0*/  LDG.E R180, desc[UR34][R176.64] ;  /* 0x00000022b0b47981 */ /* 0x000ea4000c1e1900 */
[C---:B------:R-:W-:Y:S04]  /*39b0*/  HMMA.16816.F32.BF16 R24, R164.reuse, R168, R24 ;  /* 0x000000a8a418723c */ /* 0x040fe80000041818 */
[----:B------:R-:W3:Y:S02]  /*39c0*/  LDG.E R179, desc[UR34][R176.64+0x20] ;  /* 0x00002022b0b37981 */ /* 0x000ee4000c1e1900 */
[-C--:B------:R-:W-:Y:S04]  /*39d0*/  HMMA.16816.F32.BF16 R28, R164, R170.reuse, R28 ;  /* 0x000000aaa41c723c */ /* 0x080fe8000004181c */
[----:B------:R-:W-:Y:S02]  /*39e0*/  LDSM.16.M88.4 R164, [R3+0x8000] ;  /* 0x0080000003a4783b */ /* 0x000fe40000000200 */
[----:B------:R-:W-:Y:S04]  /*39f0*/  HMMA.16816.F32.BF16 R32, R172, R170, R32 ;  /* 0x000000aaac20723c */ /* 0x000fe80000041820 */
[----:B------:R-:W1:Y:S06]  /*3a00*/  LDSM.16.M88.4 R168, [R214+0x8000] ;  /* 0x00800000d6a8783b */ /* 0x000e6c0000000200 */
[----:B------:R-:W4:Y:S06]  /*3a10*/  LDSM.16.M88.4 R172, [R3+0x9000] ;  /* 0x0090000003ac783b */ /* 0x000f2c0000000200 */
[----:B------:R-:W5:Y:S06]  /*3a20*/  LDG.E R178, desc[UR34][R176.64+0x80] ;  /* 0x00008022b0b27981 */ /* 0x000f6c000c1e1900 */
[----:B------:R3:W5:Y:S01]  /*3a30*/  LDG.E R177, desc[UR34][R176.64+0xa0] ;  /* 0x0000a022b0b17981 */ /* 0x000762000c1e1900 */
[-C--:B-1----:R-:W-:Y:S06]  /*3a40*/  HMMA.16816.F32.BF16 R4, R164, R168.reuse, R4 ;  /* 0x000000a8a404723c */ /* 0x082fec0000041804 */
[C---:B----4-:R-:W-:Y:S06]  /*3a50*/  HMMA.16816.F32.BF16 R8, R172.reuse, R168, R8 ;  /* 0x000000a8ac08723c */ /* 0x050fec0000041808 */
        /* <DEDUP_REMOVED lines=9> */
[----:B------:R-:W4:Y:S01]  /*3af0*/  LDSM.16.M88.4 R168, [R0+0xb000] ;  /* 0x00b0000000a8783b */ /* 0x000f220000000200 */
        /* <DEDUP_REMOVED lines=41> */
[C---:B--2---:R-:W-:Y:S01]  /*3d90*/  FADD.FTZ R5, -R180.reuse, R5 ;  /* 0x00000005b4057221 */ /* 0x044fe20000010100 */
[----:B---3--:R-:W-:Y:S01]  /*3da0*/  FADD.FTZ R6, -R179, R6 ;  /* 0x00000006b3067221 */ /* 0x008fe20000010100 */
[----:B------:R-:W-:Y:S03]  /*3db0*/  FADD.FTZ R4, -R180, R4 ;  /* 0x00000004b4047221 */ /* 0x000fe60000010100 */
[----:B------:R-:W-:Y:S01]  /*3dc0*/  FMUL.FTZ R181, R181, R5 ;  /* 0x00000005b5b57220 */ /* 0x000fe20000410000 */
[----:B------:R-:W-:Y:S01]  /*3dd0*/  FMUL.FTZ R183, R183, R6 ;  /* 0x00000006b7b77220 */ /* 0x000fe20000410000 */
[----:B------:R-:W-:Y:S11]  /*3de0*/  FMUL.FTZ R182, R182, R4 ;  /* 0x00000004b6b67220 */ /* 0x000ff60000410000 */
[C---:B------:R-:W-:Y:S01]  /*3df0*/  FADD.FTZ R6, -R180.reuse, R16 ;  /* 0x00000010b4067221 */ /* 0x040fe20000010100 */
[----:B------:R-:W-:Y:S01]  /*3e00*/  FADD.FTZ R5, -R180, R17 ;  /* 0x00000011b4057221 */ /* 0x000fe20000010100 */
[----:B------:R-:W-:Y:S01]  /*3e10*/  FADD.FTZ R19, -R179, R19 ;  /* 0x00000013b3137221 */ /* 0x000fe20000010100 */
[----:B------:R-:W-:Y:S01]  /*3e20*/  F2FP.BF16.F32.PACK_AB R16, R181, R182 ;  /* 0x000000b6b510723e */ /* 0x000fe200000010ff */
[----:B------:R-:W-:Y:S01]  /*3e30*/  FMUL.FTZ R6, R231, R6 ;  /* 0x00000006e7067220 */ /* 0x000fe20000410000 */
[----:B------:R-:W-:Y:S01]  /*3e40*/  FMUL.FTZ R5, R230, R5 ;  /* 0x00000005e6057220 */ /* 0x000fe20000410000 */
[-C--:B-1----:R-:W-:Y:S06]  /*3e50*/  HMMA.16816.F32.BF16 R20, R164, R168.reuse, R20 ;  /* 0x000000a8a414723c */ /* 0x082fec0000041814 */
[C---:B------:R-:W-:Y:S06]  /*3e60*/  HMMA.16816.F32.BF16 R24, R172.reuse, R168, R24 ;  /* 0x000000a8ac18723c */ /* 0x040fec0000041818 */
[-C--:B------:R-:W-:Y:S06]  /*3e70*/  HMMA.16816.F32.BF16 R28, R172, R170.reuse, R28 ;  /* 0x000000aaac1c723c */ /* 0x080fec000004181c */
[----:B------:R-:W-:Y:S05]  /*3e80*/  HMMA.16816.F32.BF16 R32, R164, R170, R32 ;  /* 0x000000aaa420723c */ /* 0x000fea0000041820 */
[----:B------:R-:W-:Y:S01]  /*3e90*/  LEA R172, R217, UR5, 0x1 ;  /* 0x00000005d9ac7c11 */ /* 0x000fe2000f8e08ff */
[C---:B------:R-:W-:Y:S01]  /*3ea0*/  FADD.FTZ R20, -R180.reuse, R20 ;  /* 0x00000014b4147221 */ /* 0x040fe20000010100 */
[----:B------:R-:W-:Y:S01]  /*3eb0*/  FADD.FTZ R21, -R180, R21 ;  /* 0x00000015b4157221 */ /* 0x000fe20000010100 */
[----:B------:R-:W-:Y:S03]  /*3ec0*/  FADD.FTZ R17, -R179, R23 ;  /* 0x00000017b3117221 */ /* 0x000fe60000010100 */
[----:B------:R-:W-:Y:S02]  /*3ed0*/  VIADD R4, R172, 0x8000 ;  /* 0x00008000ac047836 */ /* 0x000fe40000000000 */
[----:B------:R-:W-:Y:S01]  /*3ee0*/  FMUL.FTZ R21, R206, R21 ;  /* 0x00000015ce157220 */ /* 0x000fe20000410000 */
[----:B------:R-:W-:Y:S02]  /*3ef0*/  VIADD R176, R172, 0x8040 ;  /* 0x00008040acb07836 */ /* 0x000fe40000000000 */
[----:B------:R-:W-:Y:S01]  /*3f00*/  FMUL.FTZ R17, R232, R17 ;  /* 0x00000011e8117220 */ /* 0x000fe20000410000 */
[----:B------:R-:W-:Y:S02]  /*3f10*/  @P1 VIADD R176, R4, 0xffffffc0 ;  /* 0xffffffc004b01836 */ /* 0x000fe40000000000 */
[----:B------:R-:W-:Y:S01]  /*3f20*/  FMUL.FTZ R4, R207, R20 ;  /* 0x00000014cf047220 */ /* 0x000fe20000410000 */
[----:B------:R-:W-:Y:S01]  /*3f30*/  F2FP.BF16.F32.PACK_AB R20, R5, R6 ;  /* 0x000000060514723e */ /* 0x000fe200000010ff */
[C---:B------:R-:W-:Y:S01]  /*3f40*/  FADD.FTZ R6, -R179.reuse, R7 ;  /* 0x00000007b3067221 */ /* 0x040fe20000010100 */
[----:B------:R-:W-:Y:S02]  /*3f50*/  FADD.FTZ R7, -R179, R22 ;  /* 0x00000016b3077221 */ /* 0x000fe40000010100 */
[----:B------:R-:W-:Y:S01]  /*3f60*/  F2FP.BF16.F32.PACK_AB R21, R21, R4 ;  /* 0x000000041515723e */ /* 0x000fe200000010ff */
[----:B------:R-:W-:Y:S01]  /*3f70*/  FMUL.FTZ R6, R236, R6 ;  /* 0x00000006ec067220 */ /* 0x000fe20000410000 */
[----:B------:R-:W-:Y:S01]  /*3f80*/  FMUL.FTZ R7, R233, R7 ;  /* 0x00000007e9077220 */ /* 0x000fe20000410000 */
[C---:B------:R-:W-:Y:S01]  /*3f90*/  FADD.FTZ R5, -R180.reuse, R32 ;  /* 0x00000020b4057221 */ /* 0x040fe20000010100 */
[----:B------:R-:W-:Y:S01]  /*3fa0*/  FADD.FTZ R33, -R180, R33 ;  /* 0x00000021b4217221 */ /* 0x000fe20000010100 */
[----:B------:R-:W-:Y:S01]  /*3fb0*/  FMUL.FTZ R32, R234, R19 ;  /* 0x00000013ea207220 */ /* 0x000fe20000410000 */
[----:B------:R-:W-:Y:S01]  /*3fc0*/  FADD.FTZ R22, -R179, R34 ;  /* 0x00000022b3167221 */ /* 0x000fe20000010100 */
[----:B------:R-:W-:Y:S01]  /*3fd0*/  FMUL.FTZ R5, R201, R5 ;  /* 0x00000005c9057220 */ /* 0x000fe20000410000 */
[----:B------:R-:W-:Y:S01]  /*3fe0*/  FMUL.FTZ R4, R200, R33 ;  /* 0x00000021c8047220 */ /* 0x000fe20000410000 */
[C---:B------:R-:W-:Y:S01]  /*3ff0*/  FADD.FTZ R33, -R179.reuse, R18 ;  /* 0x00000012b3217221 */ /* 0x040fe20000010100 */
[----:B------:R-:W-:Y:S01]  /*4000*/  FADD.FTZ R19, -R179, R35 ;  /* 0x00000023b3137221 */ /* 0x000fe20000010100 */
[----:B------:R-:W-:Y:S01]  /*4010*/  F2FP.BF16.F32.PACK_AB R6, R6, R183 ;  /* 0x000000b70606723e */ /* 0x000fe200000010ff */
[----:B------:R-:W-:Y:S01]  /*4020*/  FMUL.FTZ R22, R203, R22 ;  /* 0x00000016cb167220 */ /* 0x000fe20000410000 */
[----:B------:R-:W-:Y:S01]  /*4030*/  F2FP.BF16.F32.PACK_AB R18, R4, R5 ;  /* 0x000000050412723e */ /* 0x000fe200000010ff */
        /* <DEDUP_REMOVED lines=8> */
[----:B------:R-:W-:Y:S01]  /*40c0*/  VIADD R229, R229, UR4 ;  /* 0x00000004e5e57c36 */ /* 0x000fe20008000000 */
[----:B------:R-:W-:Y:S01]  /*40d0*/  IADD3 R211, R211, UR4, RZ ;  /* 0x00000004d3d37c10 */ /* 0x000fe2000fffe0ff */
[C---:B-1----:R-:W-:Y:S05]  /*40e0*/  IMAD.U32 R4, R23.reuse, -0x40, RZ ;  /* 0xffffffc017047824 */ /* 0x042fea00078e00ff */
[C---:B------:R-:W-:Y:S04]  /*40f0*/  LEA R5, P0, R4.reuse, R224, 0x1 ;  /* 0x000000e004057211 */ /* 0x040fe800078008ff */
[----:B------:R-:W-:Y:S01]  /*4100*/  LEA.HI.X.SX32 R4, R4, R225, 0x1, P0 ;  /* 0x000000e104047211 */ /* 0x000fe200000f0eff */
[----:B------:R-:W-:Y:S03]  /*4110*/  IMAD.MOV.U32 R224, RZ, RZ, R5 ;  /* 0x000000ffffe07224 */ /* 0x000fe600078e0005 */
[----:B------:R-:W-:Y:S02]  /*4120*/  MOV R225, R4 ;  /* 0x0000000400e17202 */ /* 0x000fe40000000f00 */
        /* <DEDUP_REMOVED lines=10> */
.L_x_212:
[----:B------:R2:W-:Y:S01]  /*41d0*/  STS [R219+0x1c400], R6 ;  /* 0x01c40006db007388 */ /* 0x0005e20000000800 */
[----:B-1----:R-:W-:Y:S01]  /*41e0*/  F2FP.BF16.F32.PACK_AB R4, R32, R33 ;  /* 0x000000212004723e */ /* 0x002fe200000010ff */
[C---:B-----5:R-:W-:Y:S01]  /*41f0*/  FADD.FTZ R8, -R178.reuse, R8 ;  /* 0x00000008b2087221 */ /* 0x060fe20000010100 */
[C---:B------:R-:W-:Y:S01]  /*4200*/  FADD.FTZ R9, -R178.reuse, R9 ;  /* 0x00000009b2097221 */ /* 0x040fe20000010100 */
[----:B------:R-:W-:Y:S01]  /*4210*/  STS [R219+0x1c000], R16 ;  /* 0x01c00010db007388 */ /* 0x000fe20000000800 */
[----:B------:R-:W-:Y:S01]  /*4220*/  F2FP.BF16.F32.PACK_AB R17, R17, R7 ;  /* 0x000000071111723e */ /* 0x000fe200000010ff */
[----:B------:R-:W-:Y:S01]  /*4230*/  FMUL.FTZ R7, R195, R8 ;  /* 0x00000008c3077220 */ /* 0x000fe20000410000 */
[C---:B------:R-:W-:Y:S01]  /*4240*/  FADD.FTZ R10, -R177.reuse, R10 ;  /* 0x0000000ab10a7221 */ /* 0x040fe20000010100 */
[----:B------:R1:W-:Y:S01]  /*4250*/  STS [R228+0x1c400], R4 ;  /* 0x01c40004e4007388 */ /* 0x0003e20000000800 */
[C---:B------:R-:W-:Y:S01]  /*4260*/  FADD.FTZ R11, -R177.reuse, R11 ;  /* 0x0000000bb10b7221 */ /* 0x040fe20000010100 */
[C---:B------:R-:W-:Y:S01]  /*4270*/  FADD.FTZ R12, -R178.reuse, R12 ;  /* 0x0000000cb20c7221 */ /* 0x040fe20000010100 */
[----:B------:R-:W-:Y:S01]  /*4280*/  FADD.FTZ R13, -R178, R13 ;  /* 0x0000000db20d7221 */ /* 0x000fe20000010100 */
[----:B------:R-:W-:Y:S01]  /*4290*/  STS [R228+0x1c000], R20 ;  /* 0x01c00014e4007388 */ /* 0x000fe20000000800 */
        /* <DEDUP_REMOVED lines=8> */
[C---:B------:R-:W-:Y:S01]  /*4320*/  FADD.FTZ R26, -R177.reuse, R26 ;  /* 0x0000001ab11a7221 */ /* 0x040fe20000010100 */
[----:B------:R-:W-:Y:S01]  /*4330*/  F2FP.BF16.F32.PACK_AB R12, R12, R5 ;  /* 0x000000050c0c723e */ /* 0x000fe200000010ff */
[----:B------:R-:W-:Y:S01]  /*4340*/  FADD.FTZ R27, -R177, R27 ;  /* 0x0000001bb11b7221 */ /* 0x000fe20000010100 */
[----:B------:R-:W-:Y:S01]  /*4350*/  FADD.FTZ R28, -R178, R28 ;  /* 0x0000001cb21c7221 */ /* 0x000fe20000010100 */
[----:B--2---:R-:W-:Y:S01]  /*4360*/  FMUL.FTZ R6, R194, R9 ;  /* 0x00000009c2067220 */ /* 0x004fe20000410000 */
[----:B------:R-:W-:Y:S01]  /*4370*/  FADD.FTZ R29, -R178, R29 ;  /* 0x0000001db21d7221 */ /* 0x000fe20000010100 */
[----:B------:R-:W-:Y:S01]  /*4380*/  FMUL.FTZ R24, R189, R24 ;  /* 0x00000018bd187220 */ /* 0x000fe20000410000 */
[----:B------:R-:W-:Y:S01]  /*4390*/  FMUL.FTZ R9, R188, R25 ;  /* 0x00000019bc097220 */ /* 0x000fe20000410000 */
[C---:B------:R-:W-:Y:S01]  /*43a0*/  FADD.FTZ R30, -R177.reuse, R30 ;  /* 0x0000001eb11e7221 */ /* 0x040fe20000010100 */
[----:B------:R-:W-:Y:S01]  /*43b0*/  FADD.FTZ R31, -R177, R31 ;  /* 0x0000001fb11f7221 */ /* 0x000fe20000010100 */
[----:B------:R-:W-:Y:S01]  /*43c0*/  FMUL.FTZ R26, R191, R26 ;  /* 0x0000001abf1a7220 */ /* 0x000fe20000410000 */
[----:B------:R-:W-:Y:S01]  /*43d0*/  FMUL.FTZ R5, R190, R27 ;  /* 0x0000001bbe057220 */ /* 0x000fe20000410000 */
[----:B-1----:R-:W-:Y:S01]  /*43e0*/  F2FP.BF16.F32.PACK_AB R4, R6, R7 ;  /* 0x000000070604723e */ /* 0x002fe200000010ff */
[----:B------:R-:W-:Y:S01]  /*43f0*/  FMUL.FTZ R7, R198, R11 ;  /* 0x0000000bc6077220 */ /* 0x000fe20000410000 */
[----:B------:R-:W-:Y:S01]  /*4400*/  FMUL.FTZ R6, R196, R15 ;  /* 0x0000000fc4067220 */ /* 0x000fe20000410000 */
[----:B------:R-:W-:Y:S01]  /*4410*/  F2FP.BF16.F32.PACK_AB R16, R19, R22 ;  /* 0x000000161310723e */ /* 0x000fe200000010ff */
[----:B------:R-:W-:Y:S01]  /*4420*/  FMUL.FTZ R28, R187, R28 ;  /* 0x0000001cbb1c7220 */ /* 0x000fe20000410000 */
[----:B------:R1:W-:Y:S01]  /*4430*/  STS [R219+0x1d000], R4 ;  /* 0x01d00004db007388 */ /* 0x0003e20000000800 */
[----:B------:R-:W-:Y:S01]  /*4440*/  F2FP.BF16.F32.PACK_AB R7, R7, R10 ;  /* 0x0000000a0707723e */ /* 0x000fe200000010ff */
[----:B------:R-:W-:Y:S01]  /*4450*/  FMUL.FTZ R8, R186, R29 ;  /* 0x0000001dba087220 */ /* 0x000fe20000410000 */
[----:B------:R-:W-:Y:S01]  /*4460*/  F2FP.BF16.F32.PACK_AB R6, R6, R14 ;  /* 0x0000000e0606723e */ /* 0x000fe200000010ff */
[----:B------:R-:W-:Y:S01]  /*4470*/  FMUL.FTZ R30, R185, R30 ;  /* 0x0000001eb91e7220 */ /* 0x000fe20000410000 */
[----:B------:R-:W-:Y:S01]  /*4480*/  FMUL.FTZ R31, R184, R31 ;  /* 0x0000001fb81f7220 */ /* 0x000fe20000410000 */
[----:B------:R-:W-:Y:S01]  /*4490*/  STS [R219+0x1d400], R7 ;  /* 0x01d40007db007388 */ /* 0x000fe20000000800 */
[----:B------:R-:W-:Y:S01]  /*44a0*/  F2FP.BF16.F32.PACK_AB R9, R9, R24 ;  /* 0x000000180909723e */ /* 0x000fe200000010ff */
[----:B------:R-:W-:Y:S01]  /*44b0*/  IMAD R206, R246, UR11, RZ ;  /* 0x0000000bf6ce7c24 */ /* 0x000fe2000f8e02ff */
[----:B------:R-:W-:Y:S01]  /*44c0*/  F2FP.BF16.F32.PACK_AB R5, R5, R26 ;  /* 0x0000001a0505723e */ /* 0x000fe200000010ff */
[----:B------:R-:W-:Y:S01]  /*44d0*/  STS [R228+0x1d000], R12 ;  /* 0x01d0000ce4007388 */ /* 0x000fe20000000800 */
[----:B------:R-:W-:Y:S03]  /*44e0*/  F2FP.BF16.F32.PACK_AB R8, R8, R28 ;  /* 0x0000001c0808723e */ /* 0x000fe600000010ff */
[----:B------:R-:W-:Y:S04]  /*44f0*/  STS [R228+0x1d400], R6 ;  /* 0x01d40006e4007388 */ /* 0x000fe80000000800 */
[----:B------:R-:W-:Y:S04]  /*4500*/  STS [R226+0x1c000], R21 ;  /* 0x01c00015e2007388 */ /* 0x000fe80000000800 */
[----:B------:R-:W-:Y:S01]  /*4510*/  STS [R226+0x1c400], R17 ;  /* 0x01c40011e2007388 */ /* 0x000fe20000000800 */
[----:B-1----:R-:W-:Y:S03]  /*4520*/  F2FP.BF16.F32.PACK_AB R4, R31, R30 ;  /* 0x0000001e1f04723e */ /* 0x002fe600000010ff */
[----:B------:R-:W-:Y:S04]  /*4530*/  STS [R227+0x1c000], R18 ;  /* 0x01c00012e3007388 */ /* 0x000fe80000000800 */
[----:B------:R-:W-:Y:S04]  /*4540*/  STS [R227+0x1c400], R16 ;  /* 0x01c40010e3007388 */ /* 0x000fe80000000800 */
[----:B------:R-:W-:Y:S04]  /*4550*/  STS [R226+0x1d000], R9 ;  /* 0x01d00009e2007388 */ /* 0x000fe80000000800 */
[----:B------:R-:W-:Y:S04]  /*4560*/  STS [R226+0x1d400], R5 ;  /* 0x01d40005e2007388 */ /* 0x000fe80000000800 */
[----:B------:R-:W-:Y:S04]  /*4570*/  STS [R227+0x1d000], R8 ;  /* 0x01d00008e3007388 */ /* 0x000fe80000000800 */
[----:B------:R-:W-:Y:S01]  /*4580*/  STS [R227+0x1d400], R4 ;  /* 0x01d40004e3007388 */ /* 0x000fe20000000800 */
[----:B------:R-:W-:Y:S06]  /*4590*/  BAR.SYNC.DEFER_BLOCKING 0x0 ;  /* 0x0000000000007b1d */ /* 0x000fec0000010000 */
[----:B------:R-:W-:Y:S04]  /*45a0*/  LDSM.16.MT88.4 R4, [R209+0x20000] ;  /* 0x02000000d104783b */ /* 0x000fe80000004200 */
[----:B------:R-:W1:Y:S04]  /*45b0*/  LDSM.16.MT88.4 R8, [R172+0x8000] ;  /* 0x00800000ac08783b */ /* 0x000e680000004200 */
[----:B------:R-:W2:Y:S04]  /*45c0*/  LDSM.16.MT88.4 R12, [R209+0x22000] ;  /* 0x02200000d10c783b */ /* 0x000ea80000004200 */
[----:B------:R-:W3:Y:S04]  /*45d0*/  LDSM.16.MT88.4 R16, [R176] ;  /* 0x00000000b010783b */ /* 0x000ee80000004200 */
[----:B------:R-:W4:Y:S04]  /*45e0*/  LDSM.16.MT88.4 R20, [R172+0xa000] ;  /* 0x00a00000ac14783b */ /* 0x000f280000004200 */
[----:B------:R-:W4:Y:S04]  /*45f0*/  LDSM.16.MT88.4 R24, [R176+0x2000] ;  /* 0x00200000b018783b */ /* 0x000f280000004200 */
[----:B------:R-:W-:Y:S04]  /*4600*/  LDSM.16.MT88.4 R28, [R209+0x20800] ;  /* 0x02080000d11c783b */ /* 0x000fe80000004200 */
[----:B------:R-:W4:Y:S04]  /*4610*/  LDSM.16.MT88.4 R32, [R172+0x8800] ;  /* 0x00880000ac20783b */ /* 0x000f280000004200 */
        /* <DEDUP_REMOVED lines=11> */
[----:B------:R-:W2:Y:S05]  /*46d0*/  LDSM.16.MT88.4 R16, [R172+0xa800] ;  /* 0x00a80000ac10783b */ /* 0x000eaa0000004200 */
        /* <DEDUP_REMOVED lines=8> */
[----:B------:R-:W-:Y:S05]  /*4760*/  LDSM.16.MT88.4 R12, [R172+0x9000] ;  /* 0x00900000ac0c783b */ /* 0x000fea0000004200 */
[----:B------:R-:W-:Y:S01]  /*4770*/  HMMA.16816.F32.BF16 R96, R4, R26, R96 ;  /* 0x0000001a0460723c */ /* 0x000fe20000041860 */
[----:B------:R-:W4:Y:S04]  /*4780*/  LDSM.16.MT88.4 R4, [R209+0x21000] ;  /* 0x02100000d104783b */ /* 0x000f280000004200 */
[----:B------:R-:W4:Y:S01]  /*4790*/  LDSM.16.MT88.4 R24, [R209+0x23000] ;  /* 0x02300000d118783b */ /* 0x000f220000004200 */
[-C--:B------:R-:W-:Y:S06]  /*47a0*/  HMMA.16816.F32.BF16 R36, R28, R32.reuse, R36 ;  /* 0x000000201c24723c */ /* 0x080fec0000041824 */
        /* <DEDUP_REMOVED lines=20> */
[----:B------:R-:W2:Y:S03]  /*48f0*/  LDSM.16.MT88.4 R20, [R172+0x9800] ;  /* 0x00980000ac14783b */ /* 0x000ea60000004200 */
[-C--:B----4-:R-:W-:Y:S01]  /*4900*/  HMMA.16816.F32.BF16 R36, R4, R12.reuse, R36 ;  /* 0x0000000c0424723c */ /* 0x090fe20000041824 */
[----:B------:R-:W3:Y:S04]  /*4910*/  LDSM.16.MT88.4 R28, [R209+0x23800] ;  /* 0x02380000d11c783b */ /* 0x000ee80000004200 */
[----:B------:R-:W4:Y:S01]  /*4920*/  LDSM.16.MT88.4 R172, [R172+0xb800] ;  /* 0x00b80000acac783b */ /* 0x000f220000004200 */
        /* <DEDUP_REMOVED lines=16> */
[-C--:B--2---:R-:W-:Y:S05]  /*4a30*/  HMMA.16816.F32.BF16 R36, R16, R20.reuse, R36 ;  /* 0x000000141024723c */ /* 0x084fea0000041824 */
[----:B------:R-:W-:Y:S01]  /*4a40*/  LEA R4, -R206, RZ, 0x6 ;  /* 0x000000ffce047211 */ /* 0x000fe200078e31ff */
[C---:B---3--:R-:W-:Y:S05]  /*4a50*/  HMMA.16816.F32.BF16 R40, R28.reuse, R20, R40 ;  /* 0x000000141c28723c */ /* 0x048fea0000041828 */
[C---:B------:R-:W-:Y:S01]  /*4a60*/  LEA R220, P0, R4.reuse, R220, 0x2 ;  /* 0x000000dc04dc7211 */ /* 0x040fe200078010ff */
[-C--:B------:R-:W-:Y:S05]  /*4a70*/  HMMA.16816.F32.BF16 R44, R28, R22.reuse, R44 ;  /* 0x000000161c2c723c */ /* 0x080fea000004182c */
[----:B------:R-:W-:Y:S01]  /*4a80*/  LEA.HI.X.SX32 R221, R4, R221, 0x2, P0 ;  /* 0x000000dd04dd7211 */ /* 0x000fe200000f16ff */
        /* <DEDUP_REMOVED lines=18> */
[C---:B-1----:R-:W-:Y:S05]  /*4bb0*/  IMAD.U32 R4, R7.reuse, -0x40, RZ ;  /* 0xffffffc007047824 */ /* 0x042fea00078e00ff */
[C---:B------:R-:W-:Y:S04]  /*4bc0*/  LEA R5, P0, R4.reuse, R222, 0x1 ;  /* 0x000000de04057211 */ /* 0x040fe800078008ff */
[----:B------:R-:W-:Y:S01]  /*4bd0*/  LEA.HI.X.SX32 R4, R4, R223, 0x1, P0 ;  /* 0x000000df04047211 */ /* 0x000fe200000f0eff */
[----:B------:R-:W-:Y:S04]  /*4be0*/  IMAD.MOV.U32 R222, RZ, RZ, R5 ;  /* 0x000000ffffde7224 */ /* 0x000fe800078e0005 */
[----:B------:R-:W-:Y:S01]  /*4bf0*/  IMAD.MOV.U32 R223, RZ, RZ, R4 ;  /* 0x000000ffffdf7224 */ /* 0x000fe200078e0004 */
[----:B------:R-:W-:Y:S02]  /*4c00*/  LEA R4, R244, UR5, 0x1 ;  /* 0x00000005f4047c11 */ /* 0x000fe4000f8e08ff */
        /* <DEDUP_REMOVED lines=10> */
.L_x_213:
[----:B------:R-:W-:Y:S01]  /*4cb0*/  LDSM.16.M88.4 R32, [R0+0x1c000] ;  /* 0x01c000000020783b */ /* 0x000fe20000000200 */
[----:B------:R-:W-:Y:S02]  /*4cc0*/  ULOP3.LUT UR4, UR12, 0x1, URZ, 0xc0, !UPT ;  /* 0x000000010c047892 */ /* 0x000fe4000f8ec03f */
[----:B------:R-:W-:Y:S01]  /*4cd0*/  UISETP.GT.AND UP2, UPT, UR12, UR6, UPT ;  /* 0x000000060c00728c */ /* 0x000fe2000bf44270 */
[----:B------:R-:W1:Y:S01]  /*4ce0*/  LDSM.16.MT88.4 R16, [R208] ;  /* 0x00000000d010783b */ /* 0x000e620000004200 */
[----:B------:R-:W-:Y:S02]  /*4cf0*/  UISETP.NE.U32.AND UP0, UPT, UR4, 0x1, UPT ;  /* 0x000000010400788c */ /* 0x000fe4000bf05070 */
[----:B------:R-:W-:Y:S01]  /*4d00*/  UIADD3 UR12, UR12, -0x1, URZ ;  /* 0xffffffff0c0c7890 */ /* 0x000fe2000fffe03f */
[----:B------:R-:W2:Y:S04]  /*4d10*/  LDSM.16.M88.4 R28, [R0+0x1d000] ;  /* 0x01d00000001c783b */ /* 0x000ea80000000200 */
[----:B------:R-:W3:Y:S04]  /*4d20*/  LDSM.16.MT88.4 R164, [R208+0x4000] ;  /* 0x00400000d0a4783b */ /* 0x000ee80000004200 */
[----:B------:R-:W-:Y:S04]  /*4d30*/  LDSM.16.M88.4 R168, [R2+0x1c000] ;  /* 0x01c0000002a8783b */ /* 0x000fe80000000200 */
[----:B------:R-:W4:Y:S04]  /*4d40*/  LDSM.16.MT88.4 R172, [R208+0x800] ;  /* 0x00080000d0ac783b */ /* 0x000f280000004200 */
        /* <DEDUP_REMOVED lines=26> */
[----:B------:R-:W-:Y:S04]  /*4ef0*/  LDSM.16.M88.4 R168, [R0+0x1e000] ;  /* 0x01e0000000a8783b */ /* 0x000fe80000000200 */
[----:B------:R-:W4:Y:S01]  /*4f00*/  LDSM.16.MT88.4 R180, [R208+0x2000] ;  /* 0x00200000d0b4783b */ /* 0x000f220000004200 */
        /* <DEDUP_REMOVED lines=10> */
[----:B------:R-:W-:Y:S04]  /*4fb0*/  LDSM.16.MT88.4 R184, [R208+0x2800] ;  /* 0x00280000d0b8783b */ /* 0x000fe80000004200 */
[----:B------:R-:W-:Y:S01]  /*4fc0*/  LDSM.16.M88.4 R196, [R2+0x1f000] ;  /* 0x01f0000002c4783b */ /* 0x000fe20000000200 */
[-C--:B--2---:R-:W-:Y:S05]  /*4fd0*/  HMMA.16816.F32.BF16 R4, R164, R172.reuse, R4 ;  /* 0x000000aca404723c */ /* 0x084fea0000041804 */
[C---:B---3--:R-:W-:Y:S01]  /*4fe0*/  IMAD R0, R206.reuse, 0x18, RZ ;  /* 0x00000018ce007824 */ /* 0x048fe200078e02ff */
[C---:B------:R-:W-:Y:S06]  /*4ff0*/  HMMA.16816.F32.BF16 R8, R200.reuse, R172, R8 ;  /* 0x000000acc808723c */ /* 0x040fec0000041808 */
[-C--:B------:R-:W-:Y:S06]  /*5000*/  HMMA.16816.F32.BF16 R12, R200, R174.reuse, R12 ;  /* 0x000000aec80c723c */ /* 0x080fec000004180c */
[C---:B------:R-:W-:Y:S01]  /*5010*/  HMMA.16816.F32.BF16 R16, R164.reuse, R174, R16 ;  /* 0x000000aea410723c */ /* 0x040fe20000041810 */
[----:B------:R2:W3:Y:S05]  /*5020*/  LDSM.16.M88.4 R172, [R2+0x1e000] ;  /* 0x01e0000002ac783b */ /* 0x0004ea0000000200 */
[-C--:B------:R-:W-:Y:S06]  /*5030*/  HMMA.16816.F32.BF16 R20, R164, R176.reuse, R20 ;  /* 0x000000b0a414723c */ /* 0x080fec0000041814 */
        /* <DEDUP_REMOVED lines=9> */
[----:B------:R-:W-:Y:S05]  /*50d0*/  @UP3 UIADD3 UR10, UP1, UR10, -0x100, URZ ;  /* 0xffffff000a0a3890 */ /* 0x000fea000ff3e03f */
[-C--:B------:R-:W-:Y:S06]  /*50e0*/  HMMA.16816.F32.BF16 R12, R188, R182.reuse, R12 ;  /* 0x000000b6bc0c723c */ /* 0x080fec000004180c */
[C---:B------:R-:W-:Y:S01]  /*50f0*/  HMMA.16816.F32.BF16 R16, R168.reuse, R182, R16 ;  /* 0x000000b6a810723c */ /* 0x040fe20000041810 */
[----:B------:R-:W2:Y:S05]  /*5100*/  LDSM.16.M88.4 R180, [R204+0x1f000] ;  /* 0x01f00000ccb4783b */ /* 0x000eaa0000000200 */
[-C--:B-1----:R-:W-:Y:S06]  /*5110*/  HMMA.16816.F32.BF16 R20, R168, R192.reuse, R20 ;  /* 0x000000c0a814723c */ /* 0x082fec0000041814 */
[C---:B------:R-:W-:Y:S06]  /*5120*/  HMMA.16816.F32.BF16 R24, R188.reuse, R192, R24 ;  /* 0x000000c0bc18723c */ /* 0x040fec0000041818 */
[-C--:B------:R-:W-:Y:S01]  /*5130*/  HMMA.16816.F32.BF16 R28, R188, R194.reuse, R28 ;  /* 0x000000c2bc1c723c */ /* 0x080fe2000004181c */
[----:B------:R-:W1:Y:S05]  /*5140*/  LDSM.16.MT88.4 R188, [R208+0x7000] ;  /* 0x00700000d0bc783b */ /* 0x000e6a0000004200 */
[----:B------:R-:W-:Y:S01]  /*5150*/  HMMA.16816.F32.BF16 R32, R168, R194, R32 ;  /* 0x000000c2a820723c */ /* 0x000fe20000041820 */
[----:B------:R-:W-:Y:S04]  /*5160*/  LDSM.16.M88.4 R168, [R3+0x1e000] ;  /* 0x01e0000003a8783b */ /* 0x000fe80000000200 */
[----:B------:R4:W-:Y:S01]  /*5170*/  LDSM.16.M88.4 R192, [R3+0x1f000] ;  /* 0x01f0000003c0783b */ /* 0x0009e20000000200 */
[-C--:B---3--:R-:W-:Y:S06]  /*5180*/  HMMA.16816.F32.BF16 R4, R172, R184.reuse, R4 ;  /* 0x000000b8ac04723c */ /* 0x088fec0000041804 */
[C---:B------:R-:W-:Y:S06]  /*5190*/  HMMA.16816.F32.BF16 R8, R196.reuse, R184, R8 ;  /* 0x000000b8c408723c */ /* 0x040fec0000041808 */
[-C--:B------:R-:W-:Y:S06]  /*51a0*/  HMMA.16816.F32.BF16 R12, R196, R186.reuse, R12 ;  /* 0x000000bac40c723c */ /* 0x080fec000004180c */
[C---:B------:R-:W-:Y:S01]  /*51b0*/  HMMA.16816.F32.BF16 R16, R172.reuse, R186, R16 ;  /* 0x000000baac10723c */ /* 0x040fe20000041810 */
[----:B------:R-:W3:Y:S04]  /*51c0*/  LDSM.16.MT88.4 R184, [R208+0x3800] ;  /* 0x00380000d0b8783b */ /* 0x000ee80000004200 */
[----:B----4-:R-:W-:Y:S01]  /*51d0*/  @P2 IADD3.X R3, R249, UR7, RZ, P0, !PT ;  /* 0x00000007f9032c10 */ /* 0x010fe200087fe4ff */
[-C--:B------:R-:W-:Y:S01]  /*51e0*/  HMMA.16816.F32.BF16 R20, R172, R200.reuse, R20 ;  /* 0x000000c8ac14723c */ /* 0x080fe20000041814 */
[----:B------:R-:W-:Y:S03]  /*51f0*/  @UP3 UIADD3.X UR7, UR7, -0x1, URZ, UP1, !UPT ;  /* 0xffffffff07073890 */ /* 0x000fe60008ffe43f */
[----:B------:R-:W5:Y:S02]  /*5200*/  @P2 LDG.E R240, desc[UR34][R2.64] ;  /* 0x0000002202f02981 */ /* 0x000f64000c1e1900 */
[C---:B------:R-:W-:Y:S02]  /*5210*/  HMMA.16816.F32.BF16 R24, R196.reuse, R200, R24 ;  /* 0x000000c8c418723c */ /* 0x040fe40000041818 */
[----:B------:R-:W5:Y:S04]  /*5220*/  @P2 LDG.E R239, desc[UR34][R2.64+0x20] ;  /* 0x0000202202ef2981 */ /* 0x000f68000c1e1900 */
[-C--:B------:R-:W-:Y:S01]  /*5230*/  HMMA.16816.F32.BF16 R28, R196, R202.reuse, R28 ;  /* 0x000000cac41c723c */ /* 0x080fe2000004181c */
[----:B------:R-:W4:Y:S04]  /*5240*/  LDSM.16.MT88.4 R196, [R208+0x7800] ;  /* 0x00780000d0c4783b */ /* 0x000f280000004200 */
[----:B------:R-:W5:Y:S01]  /*5250*/  @P2 LDG.E R238, desc[UR34][R2.64+0x80] ;  /* 0x0000802202ee2981 */ /* 0x000f62000c1e1900 */
[----:B------:R-:W-:Y:S03]  /*5260*/  HMMA.16816.F32.BF16 R32, R172, R202, R32 ;  /* 0x000000caac20723c */ /* 0x000fe60000041820 */
[----:B------:R1:W5:Y:S03]  /*5270*/  @P2 LDG.E R237, desc[UR34][R2.64+0xa0] ;  /* 0x0000a02202ed2981 */ /* 0x000366000c1e1900 */
[-C--:B------:R-:W-:Y:S05]  /*5280*/  HMMA.16816.F32.BF16 R4, R164, R176.reuse, R4 ;  /* 0x000000b0a404723c */ /* 0x080fea0000041804 */
[C---:B------:R-:W-:Y:S01]  /*5290*/  IMAD.SHL.U32 R173, R206.reuse, 0x8, RZ ;  /* 0x00000008cead7824 */ /* 0x040fe200078e00ff */
[C---:B--2---:R-:W-:Y:S05]  /*52a0*/  HMMA.16816.F32.BF16 R8, R180.reuse, R176, R8 ;  /* 0x000000b0b408723c */ /* 0x044fea0000041808 */
[----:B------:R-:W-:Y:S01]  /*52b0*/  IMAD.SHL.U32 R172, R206, 0x10, RZ ;  /* 0x00000010ceac7824 */ /* 0x000fe200078e00ff */
[-C--:B------:R-:W-:Y:S05]  /*52c0*/  HMMA.16816.F32.BF16 R12, R180, R178.reuse, R12 ;  /* 0x000000b2b40c723c */ /* 0x080fea000004180c */
[----:B------:R-:W-:Y:S01]  /*52d0*/  IMAD.IADD R176, R205, 0x1, R210 ;  /* 0x00000001cdb07824 */ /* 0x000fe200078e02d2 */
[C---:B------:R-:W-:Y:S05]  /*52e0*/  HMMA.16816.F32.BF16 R16, R164.reuse, R178, R16 ;  /* 0x000000b2a410723c */ /* 0x040fea0000041810 */
[CC--:B-1----:R-:W-:Y:S01]  /*52f0*/  LEA R2, P0, R173.reuse, R220.reuse, 0x2 ;  /* 0x000000dcad027211 */ /* 0x0c2fe200078010ff */
[-C--:B------:R-:W-:Y:S05]  /*5300*/  HMMA.16816.F32.BF16 R20, R164, R188.reuse, R20 ;  /* 0x000000bca414723c */ /* 0x080fea0000041814 */
[-C--:B------:R-:W-:Y:S01]  /*5310*/  LEA.HI.X.SX32 R3, R173, R221.reuse, 0x2, P0 ;  /* 0x000000ddad037211 */ /* 0x080fe200000f16ff */
[C---:B------:R-:W-:Y:S06]  /*5320*/  HMMA.16816.F32.BF16 R24, R180.reuse, R188, R24 ;  /* 0x000000bcb418723c */ /* 0x040fec0000041818 */
[-C--:B------:R-:W-:Y:S06]  /*5330*/  HMMA.16816.F32.BF16 R28, R180, R190.reuse, R28 ;  /* 0x000000beb41c723c */ /* 0x080fec000004181c */
[----:B------:R-:W-:Y:S06]  /*5340*/  HMMA.16816.F32.BF16 R32, R164, R190, R32 ;  /* 0x000000bea420723c */ /* 0x000fec0000041820 */
[-C--:B---3--:R-:W-:Y:S05]  /*5350*/  HMMA.16816.F32.BF16 R4, R168, R184.reuse, R4 ;  /* 0x000000b8a804723c */ /* 0x088fea0000041804 */
[CC--:B------:R-:W-:Y:S01]  /*5360*/  LEA R166, P2, R172.reuse, R220.reuse, 0x2 ;  /* 0x000000dcaca67211 */ /* 0x0c0fe200078410ff */
[C---:B------:R-:W-:Y:S05]  /*5370*/  HMMA.16816.F32.BF16 R8, R192.reuse, R184, R8 ;  /* 0x000000b8c008723c */ /* 0x040fea0000041808 */
[-C--:B------:R-:W-:Y:S01]  /*5380*/  LEA.HI.X.SX32 R167, R172, R221.reuse, 0x2, P2 ;  /* 0x000000ddaca77211 */ /* 0x080fe200010f16ff */
[-C--:B------:R-:W-:Y:S05]  /*5390*/  HMMA.16816.F32.BF16 R12, R192, R186.reuse, R12 ;  /* 0x000000bac00c723c */ /* 0x080fea000004180c */
[C---:B------:R-:W-:Y:S01]  /*53a0*/  IMAD.SHL.U32 R165, R206.reuse, 0x20, RZ ;  /* 0x00000020cea57824 */ /* 0x040fe200078e00ff */
[C---:B------:R-:W-:Y:S05]  /*53b0*/  HMMA.16816.F32.BF16 R16, R168.reuse, R186, R16 ;  /* 0x000000baa810723c */ /* 0x040fea0000041810 */
[----:B------:R1:W-:Y:S01]  /*53c0*/  REDG.E.ADD.F32.FTZ.RN.STRONG.GPU desc[UR34][R220.64], R4 ;  /* 0x00000004dc0079a6 */ /* 0x0003e2000c10f3a2 */
[-C--:B----4-:R-:W-:Y:S03]  /*53d0*/  HMMA.16816.F32.BF16 R20, R168, R196.reuse, R20 ;  /* 0x000000c4a814723c */ /* 0x090fe60000041814 */
[----:B------:R2:W-:Y:S02]  /*53e0*/  REDG.E.ADD.F32.FTZ.RN.STRONG.GPU desc[UR34][R2.64], R5 ;  /* 0x00000005020079a6 */ /* 0x0005e4000c10f3a2 */
[CC--:B------:R-:W-:Y:S01]  /*53f0*/  LEA R164, P2, R165.reuse, R220.reuse, 0x2 ;  /* 0x000000dca5a47211 */ /* 0x0c0fe200078410ff */
[C---:B------:R-:W-:Y:S01]  /*5400*/  HMMA.16816.F32.BF16 R24, R192.reuse, R196, R24 ;  /* 0x000000c4c018723c */ /* 0x040fe20000041818 */
[----:B------:R3:W-:Y:S04]  /*5410*/  REDG.E.ADD.F32.FTZ.RN.STRONG.GPU desc[UR34][R166.64], R6 ;  /* 0x00000006a60079a6 */ /* 0x0007e8000c10f3a2 */
[-C--:B------:R-:W-:Y:S01]  /*5420*/  LEA.HI.X.SX32 R165, R165, R221.reuse, 0x2, P2 ;  /* 0x000000dda5a57211 */ /* 0x080fe200010f16ff */
[-C--:B------:R-:W-:Y:S06]  /*5430*/  HMMA.16816.F32.BF16 R28, R192, R198.reuse, R28 ;  /* 0x000000c6c01c723c */ /* 0x080fec000004181c */
[----:B------:R-:W-:Y:S07]  /*5440*/  HMMA.16816.F32.BF16 R32, R168, R198, R32 ;  /* 0x000000c6a820723c */ /* 0x000fee0000041820 */
[----:B------:R-:W-:Y:S01]  /*5450*/  IMAD R168, R206, 0x28, RZ ;  /* 0x00000028cea87824 */ /* 0x000fe200078e02ff */
[CC--:B-1----:R-:W-:Y:S04]  /*5460*/  LEA R4, P0, R0.reuse, R220.reuse, 0x2 ;  /* 0x000000dc00047211 */ /* 0x0c2fe800078010ff */
[-C--:B--2---:R-:W-:Y:S01]  /*5470*/  LEA.HI.X.SX32 R5, R0, R221.reuse, 0x2, P0 ;  /* 0x000000dd00057211 */ /* 0x084fe200000f16ff */
[C---:B------:R-:W-:Y:S02]  /*5480*/  IMAD R0, R206.reuse, 0x30, RZ ;  /* 0x00000030ce007824 */ /* 0x040fe400078e02ff */
[----:B------:R-:W-:Y:S01]  /*5490*/  IMAD R206, R206, 0x38, RZ ;  /* 0x00000038cece7824 */ /* 0x000fe200078e02ff */
[CC--:B---3--:R-:W-:Y:S01]  /*54a0*/  LEA R6, P0, R168.reuse, R220.reuse, 0x2 ;  /* 0x000000dca8067211 */ /* 0x0c8fe200078010ff */
[----:B------:R1:W-:Y:S04]  /*54b0*/  REDG.E.ADD.F32.FTZ.RN.STRONG.GPU desc[UR34][R4.64], R7 ;  /* 0x00000007040079a6 */ /* 0x0003e8000c10f3a2 */
[----:B------:R2:W-:Y:S01]  /*54c0*/  REDG.E.ADD.F32.FTZ.RN.STRONG.GPU desc[UR34][R164.64], R8 ;  /* 0x00000008a40079a6 */ /* 0x0005e2000c10f3a2 */
[-C--:B-1----:R-:W-:Y:S02]  /*54d0*/  LEA.HI.X.SX32 R7, R168, R221.reuse, 0x2, P0 ;  /* 0x000000dda8077211 */ /* 0x082fe400000f16ff */
[-C--:B------:R-:W-:Y:S01]  /*54e0*/  LEA R4, P2, R0, R220.reuse, 0x2 ;  /* 0x000000dc00047211 */ /* 0x080fe200078410ff */
[----:B------:R-:W-:Y:S01]  /*54f0*/  LDSM.16.MT88.4 R168, [R176+0x3000] ;  /* 0x00300000b0a8783b */ /* 0x000fe20000004200 */
[-C--:B--2---:R-:W-:Y:S02]  /*5500*/  LEA R8, P0, R206, R220.reuse, 0x2 ;  /* 0x000000dcce087211 */ /* 0x084fe400078010ff */
[-C--:B------:R-:W-:Y:S01]  /*5510*/  LEA.HI.X.SX32 R5, R0, R221.reuse, 0x2, P2 ;  /* 0x000000dd00057211 */ /* 0x080fe200010f16ff */
[----:B------:R1:W-:Y:S04]  /*5520*/  REDG.E.ADD.F32.FTZ.RN.STRONG.GPU desc[UR34][R6.64], R9 ;  /* 0x00000009060079a6 */ /* 0x0003e8000c10f3a2 */
[----:B------:R2:W-:Y:S01]  /*5530*/  REDG.E.ADD.F32.FTZ.RN.STRONG.GPU desc[UR34][R4.64], R10 ;  /* 0x0000000a040079a6 */ /* 0x0005e2000c10f3a2 */
[-C--:B-1----:R-:W-:Y:S01]  /*5540*/  LEA.HI.X.SX32 R9, R206, R221.reuse, 0x2, P0 ;  /* 0x000000ddce097211 */ /* 0x082fe200000f16ff */
[----:B------:R-:W-:Y:S04]  /*5550*/  VIADD R7, R172, 0x20 ;  /* 0x00000020ac077836 */ /* 0x000fe80000000000 */
[----:B------:R1:W-:Y:S01]  /*5560*/  REDG.E.ADD.F32.FTZ.RN.STRONG.GPU desc[UR34][R8.64], R11 ;  /* 0x0000000b080079a6 */ /* 0x0003e2000c10f3a2 */
[-C--:B------:R-:W-:Y:S01]  /*5570*/  LEA R6, P0, R7, R220.reuse, 0x2 ;  /* 0x000000dc07067211 */ /* 0x080fe200078010ff */
[----:B------:R-:W-:Y:S02]  /*5580*/  IMAD.IADD R0, R173, 0x1, R7 ;  /* 0x00000001ad007824 */ /* 0x000fe400078e0207 */
[----:B------:R-:W-:Y:S01]  /*5590*/  REDG.E.ADD.F32.FTZ.RN.STRONG.GPU desc[UR34][R220.64+0x80], R16 ;  /* 0x00008010dc0079a6 */ /* 0x000fe2000c10f3a2 */
[-C--:B------:R-:W-:Y:S01]  /*55a0*/  LEA.HI.X.SX32 R7, R7, R221.reuse, 0x2, P0 ;  /* 0x000000dd07077211 */ /* 0x080fe200000f16ff */
[C---:B--2---:R-:W-:Y:S01]  /*55b0*/  IMAD.IADD R5, R173.reuse, 0x1, R0 ;  /* 0x00000001ad057824 */ /* 0x044fe200078e0200 */
[CC--:B------:R-:W-:Y:S01]  /*55c0*/  LEA R164, P0, R0.reuse, R220.reuse, 0x2 ;  /* 0x000000dc00a47211 */ /* 0x0c0fe200078010ff */
[----:B------:R-:W-:Y:S02]  /*55d0*/  REDG.E.ADD.F32.FTZ.RN.STRONG.GPU desc[UR34][R2.64+0x80], R17 ;  /* 0x00008011020079a6 */ /* 0x000fe4000c10f3a2 */
[C---:B------:R-:W-:Y:S01]  /*55e0*/  IMAD.IADD R4, R173.reuse, 0x1, R5 ;  /* 0x00000001ad047824 */ /* 0x040fe200078e0205 */
[-C--:B------:R-:W-:Y:S01]  /*55f0*/  LEA.HI.X.SX32 R165, R0, R221.reuse, 0x2, P0 ;  /* 0x000000dd00a57211 */ /* 0x080fe200000f16ff */
[----:B------:R2:W-:Y:S02]  /*5600*/  REDG.E.ADD.F32.FTZ.RN.STRONG.GPU desc[UR34][R6.64], R18 ;  /* 0x00000012060079a6 */ /* 0x0005e4000c10f3a2 */
[----:B------:R-:W-:Y:S01]  /*5610*/  IMAD.IADD R0, R173, 0x1, R4 ;  /* 0x00000001ad007824 */ /* 0x000fe200078e0204 */
[CC--:B------:R-:W-:Y:S01]  /*5620*/  LEA R10, P0, R4.reuse, R220.reuse, 0x2 ;  /* 0x000000dc040a7211 */ /* 0x0c0fe200078010ff */
[----:B------:R-:W-:Y:S04]  /*5630*/  REDG.E.ADD.F32.FTZ.RN.STRONG.GPU desc[UR34][R164.64], R19 ;  /* 0x00000013a40079a6 */ /* 0x000fe8000c10f3a2 */
[----:B------:R-:W-:Y:S04]  /*5640*/  LDSM.16.MT88.4 R16, [R176] ;  /* 0x00000000b010783b */ /* 0x000fe80000004200 */
[----:B------:R-:W-:Y:S01]  /*5650*/  LDSM.16.MT88.4 R164, [R209+0x1e800] ;  /* 0x01e80000d1a4783b */ /* 0x000fe20000004200 */
[CC--:B-1----:R-:W-:Y:S02]  /*5660*/  LEA R8, P2, R5.reuse, R220.reuse, 0x2 ;  /* 0x000000dc05087211 */ /* 0x0c2fe400078410ff */
[-C--:B------:R-:W-:Y:S02]  /*5670*/  LEA.HI.X.SX32 R11, R4, R221.reuse, 0x2, P0 ;  /* 0x000000dd040b7211 */ /* 0x080fe400000f16ff */
[-C--:B------:R-:W-:Y:S01]  /*5680*/  LEA.HI.X.SX32 R9, R5, R221.reuse, 0x2, P2 ;  /* 0x000000dd05097211 */ /* 0x080fe200010f16ff */
[----:B------:R-:W-:Y:S04]  /*5690*/  IMAD.IADD R5, R173, 0x1, R0 ;  /* 0x00000001ad057824 */ /* 0x000fe800078e0200 */
[----:B------:R1:W-:Y:S01]  /*56a0*/  REDG.E.ADD.F32.FTZ.RN.STRONG.GPU desc[UR34][R8.64], R12 ;  /* 0x0000000c080079a6 */ /* 0x0003e2000c10f3a2 */
[CC--:B--2---:R-:W-:Y:S03]  /*56b0*/  LEA R6, P0, R0.reuse, R220.reuse, 0x2 ;  /* 0x000000dc00067211 */ /* 0x0c4fe600078010ff */
[----:B------:R-:W-:Y:S01]  /*56c0*/  REDG.E.ADD.F32.FTZ.RN.STRONG.GPU desc[UR34][R10.64], R13 ;  /* 0x0000000d0a0079a6 */ /* 0x000fe2000c10f3a2 */
[-C--:B------:R-:W-:Y:S02]  /*56d0*/  LEA.HI.X.SX32 R7, R0, R221.reuse, 0x2, P0 ;  /* 0x000000dd00077211 */ /* 0x080fe400000f16ff */
[CC--:B------:R-:W-:Y:S03]  /*56e0*/  LEA R4, P0, R5.reuse, R220.reuse, 0x2 ;  /* 0x000000dc05047211 */ /* 0x0c0fe600078010ff */
[----:B------:R2:W-:Y:S01]  /*56f0*/  REDG.E.ADD.F32.FTZ.RN.STRONG.GPU desc[UR34][R6.64], R14 ;  /* 0x0000000e060079a6 */ /* 0x0005e2000c10f3a2 */
[-C--:B------:R-:W-:Y:S05]  /*5700*/  LEA.HI.X.SX32 R5, R5, R221.reuse, 0x2, P0 ;  /* 0x000000dd05057211 */ /* 0x080fea00000f16ff */
[----:B------:R3:W-:Y:S04]  /*5710*/  REDG.E.ADD.F32.FTZ.RN.STRONG.GPU desc[UR34][R4.64], R15 ;  /* 0x0000000f040079a6 */ /* 0x0007e8000c10f3a2 */
[----:B------:R-:W-:Y:S04]  /*5720*/  REDG.E.ADD.F32.FTZ.RN.STRONG.GPU desc[UR34][R220.64+0x100], R20 ;  /* 0x00010014dc0079a6 */ /* 0x000fe8000c10f3a2 */
[----:B------:R-:W-:Y:S01]  /*5730*/  REDG.E.ADD.F32.FTZ.RN.STRONG.GPU desc[UR34][R2.64+0x100], R21 ;  /* 0x00010015020079a6 */ /* 0x000fe2000c10f3a2 */
[----:B-1----:R-:W-:Y:S04]  /*5740*/  VIADD R8, R172, 0x40 ;  /* 0x00000040ac087836 */ /* 0x002fe80000000000 */
[C---:B------:R-:W-:Y:S01]  /*5750*/  IMAD.IADD R0, R173.reuse, 0x1, R8 ;  /* 0x00000001ad007824 */ /* 0x040fe200078e0208 */
[CC--:B--2---:R-:W-:Y:S04]  /*5760*/  LEA R6, P0, R8.reuse, R220.reuse, 0x2 ;  /* 0x000000dc08067211 */ /* 0x0c4fe800078010ff */
[-C--:B------:R-:W-:Y:S01]  /*5770*/  LEA.HI.X.SX32 R7, R8, R221.reuse, 0x2, P0 ;  /* 0x000000dd08077211 */ /* 0x080fe200000f16ff */
[C---:B---3--:R-:W-:Y:S01]  /*5780*/  IMAD.IADD R5, R173.reuse, 0x1, R0 ;  /* 0x00000001ad057824 */ /* 0x048fe200078e0200 */
[CC--:B------:R-:W-:Y:S03]  /*5790*/  LEA R12, P0, R0.reuse, R220.reuse, 0x2 ;  /* 0x000000dc000c7211 */ /* 0x0c0fe600078010ff */
[----:B------:R1:W-:Y:S01]  /*57a0*/  REDG.E.ADD.F32.FTZ.RN.STRONG.GPU desc[UR34][R6.64], R22 ;  /* 0x00000016060079a6 */ /* 0x0003e2000c10f3a2 */
[----:B------:R-:W-:Y:S01]  /*57b0*/  IMAD.IADD R4, R173, 0x1, R5 ;  /* 0x00000001ad047824 */ /* 0x000fe200078e0205 */
[-C--:B------:R-:W-:Y:S02]  /*57c0*/  LEA.HI.X.SX32 R13, R0, R221.reuse, 0x2, P0 ;  /* 0x000000dd000d7211 */ /* 0x080fe400000f16ff */
[-C--:B------:R-:W-:Y:S01]  /*57d0*/  LEA R8, P2, R5, R220.reuse, 0x2 ;  /* 0x000000dc05087211 */ /* 0x080fe200078410ff */
[----:B------:R-:W-:Y:S01]  /*57e0*/  IMAD.IADD R0, R173, 0x1, R4 ;  /* 0x00000001ad007824 */ /* 0x000fe200078e0204 */
[CC--:B------:R-:W-:Y:S01]  /*57f0*/  LEA R10, P0, R4.reuse, R220.reuse, 0x2 ;  /* 0x000000dc040a7211 */ /* 0x0c0fe200078010ff */
[----:B------:R-:W-:Y:S01]  /*5800*/  REDG.E.ADD.F32.FTZ.RN.STRONG.GPU desc[UR34][R12.64], R23 ;  /* 0x000000170c0079a6 */ /* 0x000fe2000c10f3a2 */
[-C--:B------:R-:W-:Y:S01]  /*5810*/  LEA.HI.X.SX32 R9, R5, R221.reuse, 0x2, P2 ;  /* 0x000000dd05097211 */ /* 0x080fe200010f16ff */
[----:B------:R-:W-:Y:S01]  /*5820*/  IMAD.IADD R5, R173, 0x1, R0 ;  /* 0x00000001ad057824 */ /* 0x000fe200078e0200 */
[-C--:B------:R-:W-:Y:S01]  /*5830*/  LEA.HI.X.SX32 R11, R4, R221.reuse, 0x2, P0 ;  /* 0x000000dd040b7211 */ /* 0x080fe200000f16ff */
[----:B------:R-:W-:Y:S04]  /*5840*/  LDSM.16.MT88.4 R20, [R210+0x2000] ;  /* 0x00200000d214783b */ /* 0x000fe80000004200 */
[----:B------:R2:W-:Y:S04]  /*5850*/  REDG.E.ADD.F32.FTZ.RN.STRONG.GPU desc[UR34][R8.64], R24 ;  /* 0x00000018080079a6 */ /* 0x0005e8000c10f3a2 */
[----:B------:R-:W-:Y:S01]  /*5860*/  REDG.E.ADD.F32.FTZ.RN.STRONG.GPU desc[UR34][R10.64], R25 ;  /* 0x000000190a0079a6 */ /* 0x000fe2000c10f3a2 */
[CC--:B-1----:R-:W-:Y:S04]  /*5870*/  LEA R6, P0, R0.reuse, R220.reuse, 0x2 ;  /* 0x000000dc00067211 */ /* 0x0c2fe800078010ff */
[-C--:B------:R-:W-:Y:S01]  /*5880*/  LEA.HI.X.SX32 R7, R0, R221.reuse, 0x2, P0 ;  /* 0x000000dd00077211 */ /* 0x080fe200000f16ff */
[----:B------:R-:W-:Y:S01]  /*5890*/  VIADD R0, R172, 0x60 ;  /* 0x00000060ac007836 */ /* 0x000fe20000000000 */
[CC--:B------:R-:W-:Y:S03]  /*58a0*/  LEA R4, P0, R5.reuse, R220.reuse, 0x2 ;  /* 0x000000dc05047211 */ /* 0x0c0fe600078010ff */
[----:B------:R1:W-:Y:S01]  /*58b0*/  REDG.E.ADD.F32.FTZ.RN.STRONG.GPU desc[UR34][R6.64], R26 ;  /* 0x0000001a060079a6 */ /* 0x0003e2000c10f3a2 */
[-C--:B------:R-:W-:Y:S05]  /*58c0*/  LEA.HI.X.SX32 R5, R5, R221.reuse, 0x2, P0 ;  /* 0x000000dd05057211 */ /* 0x080fea00000f16ff */
[----:B------:R3:W-:Y:S01]  /*58d0*/  REDG.E.ADD.F32.FTZ.RN.STRONG.GPU desc[UR34][R4.64], R27 ;  /* 0x0000001b040079a6 */ /* 0x0007e2000c10f3a2 */
[C---:B--2---:R-:W-:Y:S03]  /*58e0*/  IMAD.IADD R8, R173.reuse, 0x1, R0 ;  /* 0x00000001ad087824 */ /* 0x044fe600078e0200 */
[----:B------:R-:W-:Y:S04]  /*58f0*/  REDG.E.ADD.F32.FTZ.RN.STRONG.GPU desc[UR34][R220.64+0x180], R32 ;  /* 0x00018020dc0079a6 */ /* 0x000fe8000c10f3a2 */
[----:B------:R2:W-:Y:S04]  /*5900*/  REDG.E.ADD.F32.FTZ.RN.STRONG.GPU desc[UR34][R2.64+0x180], R33 ;  /* 0x00018021020079a6 */ /* 0x0005e8000c10f3a2 */
[----:B------:R-:W-:Y:S01]  /*5910*/  LDSM.16.MT88.4 R24, [R176+0x2000] ;  /* 0x00200000b018783b */ /* 0x000fe20000004200 */
[CC--:B-1----:R-:W-:Y:S04]  /*5920*/  LEA R6, P0, R0.reuse, R220.reuse, 0x2 ;  /* 0x000000dc00067211 */ /* 0x0c2fe800078010ff */
        /* <DEDUP_REMOVED lines=11> */
[----:B--2---:R-:W-:Y:S01]  /*59e0*/  IMAD.IADD R3, R173, 0x1, R0 ;  /* 0x00000001ad037824 */ /* 0x004fe200078e0200 */
[-C--:B------:R-:W-:Y:S01]  /*59f0*/  LEA.HI.X.SX32 R9, R4, R221.reuse, 0x2, P3 ;  /* 0x000000dd04097211 */ /* 0x080fe200018f16ff */
[----:B------:R-:W-:Y:S03]  /*5a00*/  LDSM.16.MT88.4 R12, [R209+0x1e000] ;  /* 0x01e00000d10c783b */ /* 0x000fe60000004200 */
[CC--:B------:R-:W-:Y:S01]  /*5a10*/  LEA R2, P0, R3.reuse, R220.reuse, 0x2 ;  /* 0x000000dc03027211 */ /* 0x0c0fe200078010ff */
[----:B------:R-:W-:Y:S03]  /*5a20*/  REDG.E.ADD.F32.FTZ.RN.STRONG.GPU desc[UR34][R10.64], R28 ;  /* 0x0000001c0a0079a6 */ /* 0x000fe6000c10f3a2 */
[-C--:B------:R-:W-:Y:S01]  /*5a30*/  LEA.HI.X.SX32 R3, R3, R221.reuse, 0x2, P0 ;  /* 0x000000dd03037211 */ /* 0x080fe200000f16ff */
[----:B------:R-:W-:Y:S01]  /*5a40*/  REDG.E.ADD.F32.FTZ.RN.STRONG.GPU desc[UR34][R8.64], R29 ;  /* 0x0000001d080079a6 */ /* 0x000fe2000c10f3a2 */
[----:B------:R-:W-:Y:S03]  /*5a50*/  PLOP3.LUT P0, PT, PT, PT, UP2, 0x80, 0x0 ;  /* 0x000000000000781c */ /* 0x000fe60003f0f028 */
[----:B------:R-:W-:Y:S01]  /*5a60*/  LDSM.16.MT88.4 R8, [R210] ;  /* 0x00000000d208783b */ /* 0x000fe20000004200 */
[C---:B-1----:R-:W-:Y:S03]  /*5a70*/  LEA R6, P2, R0.reuse, R220, 0x2 ;  /* 0x000000dc00067211 */ /* 0x042fe600078410ff */
[----:B------:R-:W-:Y:S01]  /*5a80*/  LDSM.16.MT88.4 R32, [R209+0x1c800] ;  /* 0x01c80000d120783b */ /* 0x000fe20000004200 */
[----:B------:R-:W-:Y:S03]  /*5a90*/  LEA.HI.X.SX32 R7, R0, R221, 0x2, P2 ;  /* 0x000000dd00077211 */ /* 0x000fe600010f16ff */
[----:B------:R-:W-:Y:S01]  /*5aa0*/  LDSM.16.MT88.4 R172, [R210+0x3800] ;  /* 0x00380000d2ac783b */ /* 0x000fe20000004200 */
[----:B------:R-:W-:Y:S01]  /*5ab0*/  PLOP3.LUT P2, PT, PT, PT, UP0, 0x80, 0x0 ;  /* 0x000000000000781c */ /* 0x000fe20003f4f008 */
[C---:B------:R-:W-:Y:S01]  /*5ac0*/  VIADD R0, R210.reuse, 0xffffc000 ;  /* 0xffffc000d2007836 */ /* 0x040fe20000000000 */
[----:B------:R-:W-:Y:S01]  /*5ad0*/  @UP3 UIADD3 UR8, UP0, UR8, -0x100, URZ ;  /* 0xffffff0008083890 */ /* 0x000fe2000ff1e03f */
[----:B------:R-:W-:Y:S03]  /*5ae0*/  REDG.E.ADD.F32.FTZ.RN.STRONG.GPU desc[UR34][R6.64], R30 ;  /* 0x0000001e060079a6 */ /* 0x000fe6000c10f3a2 */
[----:B------:R-:W-:Y:S01]  /*5af0*/  @UP3 UIADD3.X UR9, UR9, -0x1, URZ, UP0, !UPT ;  /* 0xffffffff09093890 */ /* 0x000fe200087fe43f */
        /* <DEDUP_REMOVED lines=85> */
.L_x_211:
[----:B------:R-:W2:Y:S01]  /*6050*/  LDL R165, [R1+0x8] ;  /* 0x0000080001a57983 */ /* 0x000ea20000100800 */
[----:B------:R-:W-:-:S03]  /*6060*/  ULDC UR4, c[0x0][0x390] ;  /* 0x0000e40000047ab9 */ /* 0x000fc60000000800 */
[----:B------:R-:W3:Y:S01]  /*6070*/  LDL R164, [R1+0x4] ;  /* 0x0000040001a47983 */ /* 0x000ee20000100800 */
[----:B------:R-:W-:Y:S01]  /*6080*/  FMUL.FTZ R100, R100, UR4 ;  /* 0x0000000464647c20 */ /* 0x000fe20008410000 */
[----:B------:R-:W-:Y:S01]  /*6090*/  FMUL.FTZ R0, R101, UR4 ;  /* 0x0000000465007c20 */ /* 0x000fe20008410000 */
[----:B------:R-:W-:Y:S01]  /*60a0*/  FMUL.FTZ R102, R102, UR4 ;  /* 0x0000000466667c20 */ /* 0x000fe20008410000 */
[----:B------:R-:W-:Y:S01]  /*60b0*/  FMUL.FTZ R3, R103, UR4 ;  /* 0x0000000467037c20 */ /* 0x000fe20008410000 */
[----:B------:R-:W1:Y:S01]  /*60c0*/  S2R R35, SR_TID.X ;  /* 0x0000000000237919 */ /* 0x000e620000002100 */
        /* <DEDUP_REMOVED lines=41> */
[----:B------:R4:W-:Y:S01]  /*6360*/  STS [R245], R0 ;  /* 0x00000000f5007388 */ /* 0x0009e20000000800 */
[----:B------:R-:W-:Y:S01]  /*6370*/  FMUL.FTZ R134, R134, UR4 ;  /* 0x0000000486867c20 */ /* 0x000fe20008410000 */
[----:B------:R-:W-:Y:S01]  /*6380*/  FMUL.FTZ R24, R135, UR4 ;  /* 0x0000000487187c20 */ /* 0x000fe20008410000 */
[----:B------:R-:W-:Y:S01]  /*6390*/  F2FP.BF16.F32.PACK_AB R29, R29, R128 ;  /* 0x000000801d1d723e */ /* 0x000fe200000010ff */
[----:B------:R4:W-:Y:S01]  /*63a0*/  STS [R245+0x400], R3 ;  /* 0x00040003f5007388 */ /* 0x0009e20000000800 */
[----:B------:R-:W-:Y:S01]  /*63b0*/  FMUL.FTZ R144, R144, UR4 ;  /* 0x0000000490907c20 */ /* 0x000fe20008410000 */
[----:B------:R-:W-:Y:S01]  /*63c0*/  FMUL.FTZ R21, R145, UR4 ;  /* 0x0000000491157c20 */ /* 0x000fe20008410000 */
[----:B------:R-:W-:Y:S01]  /*63d0*/  FMUL.FTZ R146, R146, UR4 ;  /* 0x0000000492927c20 */ /* 0x000fe20008410000 */
[----:B------:R-:W-:Y:S01]  /*63e0*/  STS [R251], R5 ;  /* 0x00000005fb007388 */ /* 0x000fe20000000800 */
        /* <DEDUP_REMOVED lines=35> */
[----:B------:R-:W-:Y:S01]  /*6620*/  ULDC.64 UR8, c[0x0][0x450] ;  /* 0x0001140000087ab9 */ /* 0x000fe20000000a00 */
[----:B------:R-:W-:Y:S01]  /*6630*/  F2FP.BF16.F32.PACK_AB R22, R22, R138 ;  /* 0x0000008a1616723e */ /* 0x000fe200000010ff */
[----:B------:R-:W-:Y:S01]  /*6640*/  UIMAD UR4, UR23, UR8, URZ ;  /* 0x00000008170472a4 */ /* 0x000fe2000f8e023f */
[----:B------:R-:W-:Y:S01]  /*6650*/  F2FP.BF16.F32.PACK_AB R19, R19, R140 ;  /* 0x0000008c1313723e */ /* 0x000fe200000010ff */
[----:B------:R-:W-:Y:S01]  /*6660*/  ULDC.64 UR6, c[0x0][0x458] ;  /* 0x0001160000067ab9 */ /* 0x000fe20000000a00 */
[----:B------:R-:W-:Y:S01]  /*6670*/  F2FP.BF16.F32.PACK_AB R18, R18, R142 ;  /* 0x0000008e1212723e */ /* 0x000fe200000010ff */
[----:B------:R-:W-:Y:S01]  /*6680*/  UIMAD UR4, UR24, UR9, UR4 ;  /* 0x00000009180472a4 */ /* 0x000fe2000f8e0204 */
[----:B------:R-:W-:Y:S01]  /*6690*/  F2FP.BF16.F32.PACK_AB R17, R17, R148 ;  /* 0x000000941111723e */ /* 0x000fe200000010ff */
[----:B------:R-:W-:Y:S01]  /*66a0*/  UIMAD UR23, UR23, UR6, URZ ;  /* 0x00000006171772a4 */ /* 0x000fe2000f8e023f */
[----:B------:R-:W-:Y:S01]  /*66b0*/  F2FP.BF16.F32.PACK_AB R16, R16, R150 ;  /* 0x000000961010723e */ /* 0x000fe200000010ff */
[----:B------:R-:W-:Y:S01]  /*66c0*/  ULDC.64 UR10, c[0x0][0x3f0] ;  /* 0x0000fc00000a7ab9 */ /* 0x000fe20000000a00 */
        /* <DEDUP_REMOVED lines=20> */
[----:B-1----:R-:W-:Y:S02]  /*6810*/  SHF.R.S32.HI R34, RZ, 0x1f, R35 ;  /* 0x0000001fff227819 */ /* 0x002fe40000011423 */
[----:B------:R-:W-:Y:S02]  /*6820*/  F2FP.BF16.F32.PACK_AB R60, R61, R60 ;  /* 0x0000003c3d3c723e */ /* 0x000fe400000010ff */
[----:B------:R-:W-:Y:S02]  /*6830*/  F2FP.BF16.F32.PACK_AB R62, R63, R62 ;  /* 0x0000003e3f3e723e */ /* 0x000fe400000010ff */
[----:B------:R-:W-:Y:S02]  /*6840*/  F2FP.BF16.F32.PACK_AB R68, R69, R68 ;  /* 0x000000444544723e */ /* 0x000fe400000010ff */
[----:B------:R-:W-:-:S02]  /*6850*/  F2FP.BF16.F32.PACK_AB R70, R71, R70 ;  /* 0x000000464746723e */ /* 0x000fc400000010ff */
[----:B------:R-:W-:Y:S02]  /*6860*/  F2FP.BF16.F32.PACK_AB R80, R81, R80 ;  /* 0x000000505150723e */ /* 0x000fe400000010ff */
[----:B------:R-:W-:Y:S02]  /*6870*/  F2FP.BF16.F32.PACK_AB R82, R83, R82 ;  /* 0x000000525352723e */ /* 0x000fe400000010ff */
[----:B------:R-:W-:Y:S02]  /*6880*/  LEA.HI R34, R34, R35, RZ, 0x3 ;  /* 0x0000002322227211 */ /* 0x000fe400078f18ff */
        /* <DEDUP_REMOVED lines=8> */
[----:B------:R-:W-:-:S02]  /*6910*/  LOP3.LUT R2, R34, 0xfffffff8, RZ, 0xc0, !PT ;  /* 0xfffffff822027812 */ /* 0x000fc400078ec0ff */
[----:B------:R-:W-:Y:S02]  /*6920*/  F2FP.BF16.F32.PACK_AB R88, R89, R88 ;  /* 0x000000585958723e */ /* 0x000fe400000010ff */
[----:B------:R-:W-:Y:S01]  /*6930*/  F2FP.BF16.F32.PACK_AB R90, R91, R90 ;  /* 0x0000005a5b5a723e */ /* 0x000fe200000010ff */
[----:B------:R-:W-:Y:S01]  /*6940*/  IMAD.IADD R2, R35, 0x1, -R2 ;  /* 0x0000000123027824 */ /* 0x000fe200078e0a02 */
[----:B------:R-:W-:Y:S02]  /*6950*/  F2FP.BF16.F32.PACK_AB R92, R93, R92 ;  /* 0x0000005c5d5c723e */ /* 0x000fe400000010ff */
[----:B------:R-:W-:Y:S01]  /*6960*/  F2FP.BF16.F32.PACK_AB R94, R95, R94 ;  /* 0x0000005e5f5e723e */ /* 0x000fe200000010ff */
[----:B------:R-:W-:Y:S01]  /*6970*/  IMAD.SHL.U32 R2, R2, 0x8, RZ ;  /* 0x0000000802027824 */ /* 0x000fe200078e00ff */
[----:B----4-:R-:W-:-:S04]  /*6980*/  MOV R0, UR8 ;  /* 0x0000000800007c02 */ /* 0x010fc80008000f00 */
[--C-:B------:R-:W-:Y:S01]  /*6990*/  SHF.R.S32.HI R3, RZ, 0x1f, R2.reuse ;  /* 0x0000001fff037819 */ /* 0x100fe20000011402 */
[----:B--2---:R1:W-:Y:S04]  /*69a0*/  STS [R165], R4 ;  /* 0x00000004a5007388 */ /* 0x0043e80000000800 */
[----:B------:R-:W-:Y:S04]  /*69b0*/  STS [R245+0x2000], R9 ;  /* 0x00200009f5007388 */ /* 0x000fe80000000800 */
[----:B------:R2:W-:Y:S04]  /*69c0*/  STS [R245+0x2400], R8 ;  /* 0x00240008f5007388 */ /* 0x0005e80000000800 */
[----:B------:R-:W-:Y:S04]  /*69d0*/  STS [R251+0x2000], R7 ;  /* 0x00200007fb007388 */ /* 0x000fe80000000800 */
[----:B------:R4:W-:Y:S04]  /*69e0*/  STS [R251+0x2400], R6 ;  /* 0x00240006fb007388 */ /* 0x0009e80000000800 */
[----:B------:R-:W-:Y:S04]  /*69f0*/  STS [R247], R33 ;  /* 0x00000021f7007388 */ /* 0x000fe80000000800 */
[----:B------:R-:W-:Y:S01]  /*6a00*/  STS [R247+0x400], R32 ;  /* 0x00040020f7007388 */ /* 0x000fe20000000800 */
[----:B-1----:R-:W-:-:S03]  /*6a10*/  IMAD.WIDE.U32 R4, R0, UR24, R2 ;  /* 0x0000001800047c25 */ /* 0x002fc6000f8e0002 */
[----:B------:R-:W-:Y:S01]  /*6a20*/  STS [R252], R29 ;  /* 0x0000001dfc007388 */ /* 0x000fe20000000800 */
[----:B------:R-:W-:Y:S01]  /*6a30*/  VIADD R5, R5, UR4 ;  /* 0x0000000405057c36 */ /* 0x000fe20008000000 */
[----:B------:R-:W-:Y:S02]  /*6a40*/  USHF.L.U32 UR4, UR8, 0x6, URZ ;  /* 0x0000000608047899 */ /* 0x000fe4000800063f */
[----:B---3--:R-:W-:Y:S01]  /*6a50*/  STS [R164], R28 ;  /* 0x0000001ca4007388 */ /* 0x008fe20000000800 */
[----:B--2---:R-:W1:Y:S03]  /*6a60*/  LDC.64 R8, c[0x0][0x468] ;  /* 0x00011a00ff087b82 */ /* 0x004e660000000a00 */
[----:B------:R-:W-:Y:S04]  /*6a70*/  STS [R247+0x2000], R31 ;  /* 0x0020001ff7007388 */ /* 0x000fe80000000800 */
[----:B------:R-:W-:Y:S01]  /*6a80*/  STS [R247+0x2400], R30 ;  /* 0x0024001ef7007388 */ /* 0x000fe20000000800 */
[----:B----4-:R-:W2:Y:S03]  /*6a90*/  LDC.64 R6, c[0x0][0x438] ;  /* 0x00010e00ff067b82 */ /* 0x010ea60000000a00 */
[----:B------:R-:W-:Y:S04]  /*6aa0*/  STS [R252+0x2000], R27 ;  /* 0x0020001bfc007388 */ /* 0x000fe80000000800 */
[----:B------:R-:W-:Y:S04]  /*6ab0*/  STS [R164+0x2000], R26 ;  /* 0x0020001aa4007388 */ /* 0x000fe80000000800 */
[----:B------:R-:W-:Y:S04]  /*6ac0*/  STS [R245+0x4000], R25 ;  /* 0x00400019f5007388 */ /* 0x000fe80000000800 */
[----:B------:R-:W-:Y:S04]  /*6ad0*/  STS [R245+0x4400], R24 ;  /* 0x00440018f5007388 */ /* 0x000fe80000000800 */
[----:B------:R-:W-:Y:S04]  /*6ae0*/  STS [R251+0x4000], R21 ;  /* 0x00400015fb007388 */ /* 0x000fe80000000800 */
[----:B------:R-:W-:Y:S01]  /*6af0*/  STS [R251+0x4400], R20 ;  /* 0x00440014fb007388 */ /* 0x000fe20000000800 */
[----:B--2---:R-:W-:-:S02]  /*6b00*/  IMAD R0, R6, UR19, RZ ;  /* 0x0000001306007c24 */ /* 0x004fc4000f8e02ff */
[----:B------:R-:W-:Y:S01]  /*6b10*/  IMAD.WIDE.U32 R4, R6, UR14, R4 ;  /* 0x0000000e06047c25 */ /* 0x000fe2000f8e0004 */
[----:B------:R-:W-:Y:S03]  /*6b20*/  STS [R245+0x6000], R23 ;  /* 0x00600017f5007388 */ /* 0x000fe60000000800 */
[----:B------:R-:W-:Y:S01]  /*6b30*/  IMAD R7, R7, UR14, R0 ;  /* 0x0000000e07077c24 */ /* 0x000fe2000f8e0200 */
[----:B------:R-:W-:Y:S01]  /*6b40*/  STS [R245+0x6400], R22 ;  /* 0x00640016f5007388 */ /* 0x000fe20000000800 */
[----:B------:R-:W-:Y:S01]  /*6b50*/  LEA R0, R244, UR5, 0x1 ;  /* 0x00000005f4007c11 */ /* 0x000fe2000f8e08ff */
[----:B-1----:R-:W-:Y:S02]  /*6b60*/  IMAD R6, R8, UR20, RZ ;  /* 0x0000001408067c24 */ /* 0x002fe4000f8e02ff */
[----:B------:R-:W-:Y:S01]  /*6b70*/  STS [R251+0x6000], R19 ;  /* 0x00600013fb007388 */ /* 0x000fe20000000800 */
[----:B------:R-:W-:Y:S01]  /*6b80*/  IADD3 R5, R5, R7, RZ ;  /* 0x0000000705057210 */ /* 0x000fe20007ffe0ff */
[----:B------:R-:W-:-:S02]  /*6b90*/  IMAD R6, R9, UR15, R6 ;  /* 0x0000000f09067c24 */ /* 0x000fc4000f8e0206 */
[----:B------:R-:W-:Y:S01]  /*6ba0*/  STS [R251+0x6400], R18 ;  /* 0x00640012fb007388 */ /* 0x000fe20000000800 */
[----:B------:R-:W-:-:S03]  /*6bb0*/  IMAD.WIDE.U32 R4, R8, UR15, R4 ;  /* 0x0000000f08047c25 */ /* 0x000fc6000f8e0004 */
[----:B------:R-:W-:Y:S01]  /*6bc0*/  STS [R247+0x4000], R17 ;  /* 0x00400011f7007388 */ /* 0x000fe20000000800 */
[----:B------:R-:W-:Y:S01]  /*6bd0*/  IMAD.U32 R8, RZ, RZ, UR6 ;  /* 0x00000006ff087e24 */ /* 0x000fe2000f8e00ff */
[----:B------:R-:W-:Y:S02]  /*6be0*/  IADD3 R5, R5, R6, RZ ;  /* 0x0000000605057210 */ /* 0x000fe40007ffe0ff */
[----:B------:R-:W-:Y:S01]  /*6bf0*/  STS [R247+0x4400], R16 ;  /* 0x00440010f7007388 */ /* 0x000fe20000000800 */
[----:B------:R-:W-:Y:S01]  /*6c00*/  IMAD.WIDE.U32 R8, R8, UR24, R2 ;  /* 0x0000001808087c25 */ /* 0x000fe2000f8e0002 */
[----:B------:R-:W-:Y:S02]  /*6c10*/  UIMAD UR24, UR24, UR7, UR23 ;  /* 0x00000007181872a4 */ /* 0x000fe4000f8e0217 */
[----:B------:R-:W-:Y:S04]  /*6c20*/  STS [R252+0x4000], R13 ;  /* 0x0040000dfc007388 */ /* 0x000fe80000000800 */
[----:B------:R1:W-:Y:S04]  /*6c30*/  STS [R252+0x4400], R12 ;  /* 0x0044000cfc007388 */ /* 0x0003e80000000800 */
[----:B------:R-:W-:Y:S04]  /*6c40*/  STS [R247+0x6000], R15 ;  /* 0x0060000ff7007388 */ /* 0x000fe80000000800 */
[----:B------:R2:W-:Y:S04]  /*6c50*/  STS [R247+0x6400], R14 ;  /* 0x0064000ef7007388 */ /* 0x0005e80000000800 */
[----:B------:R-:W-:Y:S04]  /*6c60*/  STS [R252+0x6000], R11 ;  /* 0x0060000bfc007388 */ /* 0x000fe80000000800 */
[----:B------:R3:W-:Y:S04]  /*6c70*/  STS [R252+0x6400], R10 ;  /* 0x0064000afc007388 */ /* 0x0007e80000000800 */
[----:B------:R-:W-:Y:S04]  /*6c80*/  STS [R245+0x8000], R36 ;  /* 0x00800024f5007388 */ /* 0x000fe80000000800 */
[----:B------:R-:W-:Y:S01]  /*6c90*/  STS [R245+0x8400], R38 ;  /* 0x00840026f5007388 */ /* 0x000fe20000000800 */
[----:B-1----:R-:W1:Y:S03]  /*6ca0*/  LDC.64 R12, c[0x0][0x470] ;  /* 0x00011c00ff0c7b82 */ /* 0x002e660000000a00 */
[----:B------:R-:W-:Y:S04]  /*6cb0*/  STS [R251+0x8000], R48 ;  /* 0x00800030fb007388 */ /* 0x000fe80000000800 */
[----:B------:R-:W-:Y:S01]  /*6cc0*/  STS [R165+0x8000], R50 ;  /* 0x00800032a5007388 */ /* 0x000fe20000000800 */
[----:B--2---:R-:W2:Y:S03]  /*6cd0*/  LDC.64 R14, c[0x0][0x440] ;  /* 0x00011000ff0e7b82 */ /* 0x004ea60000000a00 */
[----:B------:R-:W-:Y:S04]  /*6ce0*/  STS [R245+0xa000], R40 ;  /* 0x00a00028f5007388 */ /* 0x000fe80000000800 */
[----:B------:R-:W-:Y:S01]  /*6cf0*/  STS [R245+0xa400], R42 ;  /* 0x00a4002af5007388 */ /* 0x000fe20000000800 */
[----:B---3--:R-:W-:-:S03]  /*6d00*/  SHF.R.S32.HI R10, RZ, 0x3, R34 ;  /* 0x00000003ff0a7819 */ /* 0x008fc60000011422 */
[----:B------:R-:W-:Y:S01]  /*6d10*/  STS [R251+0xa000], R44 ;  /* 0x00a0002cfb007388 */ /* 0x000fe20000000800 */
[----:B------:R-:W-:Y:S01]  /*6d20*/  SHF.R.S32.HI R11, RZ, 0x1f, R10 ;  /* 0x0000001fff0b7819 */ /* 0x000fe2000001140a */
[C---:B------:R-:W-:Y:S02]  /*6d30*/  IMAD.WIDE.U32 R6, R10.reuse, UR8, R4 ;  /* 0x000000080a067c25 */ /* 0x040fe4000f8e0004 */
[----:B------:R-:W-:Y:S02]  /*6d40*/  STS [R251+0xa400], R46 ;  /* 0x00a4002efb007388 */ /* 0x000fe40000000800 */
[----:B------:R-:W-:Y:S02]  /*6d50*/  IMAD R2, R11, UR8, RZ ;  /* 0x000000080b027c24 */ /* 0x000fe4000f8e02ff */
[----:B------:R-:W-:Y:S01]  /*6d60*/  STS [R247+0x8000], R52 ;  /* 0x00800034f7007388 */ /* 0x000fe20000000800 */
[----:B------:R-:W-:Y:S02]  /*6d70*/  VIADD R5, R9, UR24 ;  /* 0x0000001809057c36 */ /* 0x000fe40008000000 */
[----:B------:R-:W-:Y:S01]  /*6d80*/  IMAD R2, R10, UR9, R2 ;  /* 0x000000090a027c24 */ /* 0x000fe2000f8e0202 */
[----:B------:R-:W-:Y:S01]  /*6d90*/  STS [R247+0x8400], R54 ;  /* 0x00840036f7007388 */ /* 0x000fe20000000800 */
[----:B------:R-:W-:-:S03]  /*6da0*/  IMAD.MOV.U32 R4, RZ, RZ, R8 ;  /* 0x000000ffff047224 */ /* 0x000fc600078e0008 */
[----:B------:R-:W-:Y:S01]  /*6db0*/  STS [R252+0x8000], R64 ;  /* 0x00800040fc007388 */ /* 0x000fe20000000800 */
[----:B------:R-:W-:Y:S01]  /*6dc0*/  IADD3 R3, R7, R2, RZ ;  /* 0x0000000207037210 */ /* 0x000fe20007ffe0ff */
[----:B--2---:R-:W-:Y:S01]  /*6dd0*/  IMAD R7, R14, UR19, RZ ;  /* 0x000000130e077c24 */ /* 0x004fe2000f8e02ff */
[----:B------:R-:W-:Y:S01]  /*6de0*/  LEA R2, P0, R6, UR10, 0x1 ;  /* 0x0000000a06027c11 */ /* 0x000fe2000f8008ff */
[----:B------:R-:W-:Y:S01]  /*6df0*/  STS [R164+0x8000], R66 ;  /* 0x00800042a4007388 */ /* 0x000fe20000000800 */
[----:B------:R-:W-:Y:S01]  /*6e00*/  IMAD.WIDE.U32 R4, R14, UR14, R4 ;  /* 0x0000000e0e047c25 */ /* 0x000fe2000f8e0004 */
[----:B------:R-:W-:Y:S01]  /*6e10*/  USHF.L.U64.HI UR10, UR8, 0x6, UR9 ;  /* 0x00000006080a7899 */ /* 0x000fe20008010209 */
[----:B------:R-:W-:Y:S01]  /*6e20*/  LEA.HI.X R3, R6, UR11, R3, 0x1, P0 ;  /* 0x0000000b06037c11 */ /* 0x000fe200080f0c03 */
[----:B------:R-:W-:Y:S01]  /*6e30*/  STS [R247+0xa000], R56 ;  /* 0x00a00038f7007388 */ /* 0x000fe20000000800 */
[----:B------:R-:W-:Y:S01]  /*6e40*/  IMAD R6, R15, UR14, R7 ;  /* 0x0000000e0f067c24 */ /* 0x000fe2000f8e0207 */
[----:B------:R-:W-:Y:S01]  /*6e50*/  ULDC.64 UR8, c[0x0][0x3f8] ;  /* 0x0000fe0000087ab9 */ /* 0x000fe20000000a00 */
[----:B------:R-:W-:Y:S01]  /*6e60*/  USHF.L.U32 UR11, UR6, 0x6, URZ ;  /* 0x00000006060b7899 */ /* 0x000fe2000800063f */
[----:B------:R-:W-:Y:S02]  /*6e70*/  STS [R247+0xa400], R58 ;  /* 0x00a4003af7007388 */ /* 0x000fe40000000800 */
[----:B------:R-:W-:Y:S01]  /*6e80*/  IADD3 R5, R5, R6, RZ ;  /* 0x0000000605057210 */ /* 0x000fe20007ffe0ff */
[C---:B-1----:R-:W-:Y:S01]  /*6e90*/  IMAD R6, R12.reuse, UR20, RZ ;  /* 0x000000140c067c24 */ /* 0x042fe2000f8e02ff */
[----:B------:R-:W-:Y:S03]  /*6ea0*/  STS [R252+0xa000], R60 ;  /* 0x00a0003cfc007388 */ /* 0x000fe60000000800 */
[----:B------:R-:W-:Y:S01]  /*6eb0*/  IMAD R13, R13, UR15, R6 ;  /* 0x0000000f0d0d7c24 */ /* 0x000fe2000f8e0206 */
[----:B------:R-:W-:Y:S01]  /*6ec0*/  STS [R164+0xa000], R62 ;  /* 0x00a0003ea4007388 */ /* 0x000fe20000000800 */
[----:B------:R-:W-:-:S03]  /*6ed0*/  IMAD.WIDE.U32 R4, R12, UR15, R4 ;  /* 0x0000000f0c047c25 */ /* 0x000fc6000f8e0004 */
[----:B------:R-:W-:Y:S01]  /*6ee0*/  STS [R245+0xc000], R68 ;  /* 0x00c00044f5007388 */ /* 0x000fe20000000800 */
[----:B------:R-:W-:Y:S02]  /*6ef0*/  IMAD.IADD R5, R5, 0x1, R13 ;  /* 0x0000000105057824 */ /* 0x000fe400078e020d */
[----:B------:R-:W-:Y:S01]  /*6f00*/  IMAD R6, R11, UR6, RZ ;  /* 0x000000060b067c24 */ /* 0x000fe2000f8e02ff */
[----:B------:R-:W-:Y:S01]  /*6f10*/  STS [R245+0xc400], R70 ;  /* 0x00c40046f5007388 */ /* 0x000fe20000000800 */
[----:B------:R-:W-:Y:S01]  /*6f20*/  IMAD.WIDE.U32 R4, R10, UR6, R4 ;  /* 0x000000060a047c25 */ /* 0x000fe2000f8e0004 */
[----:B------:R-:W-:Y:S02]  /*6f30*/  USHF.L.U64.HI UR6, UR6, 0x6, UR7 ;  /* 0x0000000606067899 */ /* 0x000fe40008010207 */
        /* <DEDUP_REMOVED lines=13> */
[----:B------:R-:W-:Y:S01]  /*7010*/  STS [R252+0xe400], R94 ;  /* 0x00e4005efc007388 */ /* 0x000fe20000000800 */
[----:B------:R-:W-:Y:S06]  /*7020*/  BAR.SYNC.DEFER_BLOCKING 0x0 ;  /* 0x0000000000007b1d */ /* 0x000fec0000010000 */
[----:B------:R-:W1:Y:S04]  /*7030*/  LDS.128 R16, [R0+0xc000] ;  /* 0x00c0000000107984 */ /* 0x000e680000000c00 */
[----:B------:R-:W2:Y:S04]  /*7040*/  LDS.128 R20, [R0+0x10000] ;  /* 0x0100000000147984 */ /* 0x000ea80000000c00 */
[----:B------:R-:W3:Y:S04]  /*7050*/  LDS.128 R60, [R0+0xd000] ;  /* 0x00d00000003c7984 */ /* 0x000ee80000000c00 */
[----:B------:R-:W4:Y:S04]  /*7060*/  LDS.128 R64, [R0+0x11000] ;  /* 0x0110000000407984 */ /* 0x000f280000000c00 */
[----:B------:R-:W4:Y:S04]  /*7070*/  LDS.128 R56, [R0+0xe000] ;  /* 0x00e0000000387984 */ /* 0x000f280000000c00 */
[----:B------:R-:W4:Y:S04]  /*7080*/  LDS.128 R48, [R0+0x12000] ;  /* 0x0120000000307984 */ /* 0x000f280000000c00 */
[----:B------:R-:W4:Y:S04]  /*7090*/  LDS.128 R52, [R0+0xf000] ;  /* 0x00f0000000347984 */ /* 0x000f280000000c00 */
[----:B------:R-:W4:Y:S04]  /*70a0*/  LDS.128 R44, [R0+0x13000] ;  /* 0x01300000002c7984 */ /* 0x000f280000000c00 */
[----:B------:R-:W4:Y:S04]  /*70b0*/  LDS.128 R40, [R0+0x14000] ;  /* 0x0140000000287984 */ /* 0x000f280000000c00 */
[----:B------:R-:W4:Y:S04]  /*70c0*/  LDS.128 R32, [R0+0x18000] ;  /* 0x0180000000207984 */ /* 0x000f280000000c00 */
[----:B-1----:R-:W-:Y:S04]  /*70d0*/  STG.E.128 desc[UR34][R2.64], R16 ;  /* 0x0000001002007986 */ /* 0x002fe8000c101d22 */
[----:B------:R-:W1:Y:S04]  /*70e0*/  LDS.128 R36, [R0+0x15000] ;  /* 0x0150000000247984 */ /* 0x000e680000000c00 */
[----:B------:R-:W1:Y:S04]  /*70f0*/  LDS.128 R28, [R0+0x19000] ;  /* 0x01900000001c7984 */ /* 0x000e680000000c00 */
[----:B--2---:R2:W-:Y:S04]  /*7100*/  STG.E.128 desc[UR34][R2.64+0x80], R20 ;  /* 0x0000801402007986 */ /* 0x0045e8000c101d22 */
[----:B------:R-:W1:Y:S04]  /*7110*/  LDS.128 R24, [R0+0x16000] ;  /* 0x0160000000187984 */ /* 0x000e680000000c00 */
[----:B------:R-:W1:Y:S04]  /*7120*/  LDS.128 R16, [R0+0x1a000] ;  /* 0x01a0000000107984 */ /* 0x000e680000000c00 */
[----:B------:R-:W1:Y:S04]  /*7130*/  LDS.128 R20, [R0+0x17000] ;  /* 0x0170000000147984 */ /* 0x000e680000000c00 */
[----:B------:R3:W1:Y:S01]  /*7140*/  LDS.128 R12, [R0+0x1b000] ;  /* 0x01b00000000c7984 */ /* 0x0006620000000c00 */
[----:B--2---:R-:W-:-:S04]  /*7150*/  IADD3 R2, P0, R2, UR4, RZ ;  /* 0x0000000402027c10 */ /* 0x004fc8000ff1e0ff */
[----:B------:R-:W-:Y:S01]  /*7160*/  IADD3.X R3, R3, UR10, RZ, P0, !PT ;  /* 0x0000000a03037c10 */ /* 0x000fe200087fe4ff */
[----:B---3--:R-:W-:Y:S01]  /*7170*/  IMAD R0, R10, UR7, R6 ;  /* 0x000000070a007c24 */ /* 0x008fe2000f8e0206 */
[----:B------:R-:W-:-:S03]  /*7180*/  IADD3 R8, P0, R2, UR4, RZ ;  /* 0x0000000402087c10 */ /* 0x000fc6000ff1e0ff */
[----:B------:R-:W-:Y:S01]  /*7190*/  STG.E.128 desc[UR34][R2.64], R60 ;  /* 0x0000003c02007986 */ /* 0x000fe2000c101d22 */
[----:B------:R-:W-:Y:S02]  /*71a0*/  IADD3.X R9, R3, UR10, RZ, P0, !PT ;  /* 0x0000000a03097c10 */ /* 0x000fe400087fe4ff */
[----:B------:R-:W-:Y:S01]  /*71b0*/  IADD3 R0, R5, R0, RZ ;  /* 0x0000000005007210 */ /* 0x000fe20007ffe0ff */
[----:B----4-:R2:W-:Y:S01]  /*71c0*/  STG.E.128 desc[UR34][R2.64+0x80], R64 ;  /* 0x0000804002007986 */ /* 0x0105e2000c101d22 */
[----:B------:R-:W-:Y:S02]  /*71d0*/  LEA R6, P0, R4, UR8, 0x1 ;  /* 0x0000000804067c11 */ /* 0x000fe4000f8008ff */
[----:B------:R-:W-:Y:S01]  /*71e0*/  IADD3 R10, P1, R8, UR4, RZ ;  /* 0x00000004080a7c10 */ /* 0x000fe2000ff3e0ff */
[----:B------:R-:W-:Y:S01]  /*71f0*/  STG.E.128 desc[UR34][R8.64], R56 ;  /* 0x0000003808007986 */ /* 0x000fe2000c101d22 */
[----:B------:R-:W-:Y:S02]  /*7200*/  LEA.HI.X R7, R4, UR9, R0, 0x1, P0 ;  /* 0x0000000904077c11 */ /* 0x000fe400080f0c00 */
[----:B------:R-:W-:Y:S01]  /*7210*/  IADD3 R4, P0, R6, UR11, RZ ;  /* 0x0000000b06047c10 */ /* 0x000fe2000ff1e0ff */
[----:B------:R3:W-:Y:S01]  /*7220*/  STG.E.128 desc[UR34][R8.64+0x80], R48 ;  /* 0x0000803008007986 */ /* 0x0007e2000c101d22 */
[----:B------:R-:W-:-:S02]  /*7230*/  IADD3.X R11, R9, UR10, RZ, P1, !PT ;  /* 0x0000000a090b7c10 */ /* 0x000fc40008ffe4ff */
[----:B------:R-:W-:-:S03]  /*7240*/  IADD3.X R5, R7, UR6, RZ, P0, !PT ;  /* 0x0000000607057c10 */ /* 0x000fc600087fe4ff */
[----:B------:R4:W-:Y:S04]  /*7250*/  STG.E.128 desc[UR34][R10.64], R52 ;  /* 0x000000340a007986 */ /* 0x0009e8000c101d22 */
[----:B------:R4:W-:Y:S04]  /*7260*/  STG.E.128 desc[UR34][R10.64+0x80], R44 ;  /* 0x0000802c0a007986 */ /* 0x0009e8000c101d22 */
[----:B------:R4:W-:Y:S04]  /*7270*/  STG.E.128 desc[UR34][R6.64], R40 ;  /* 0x0000002806007986 */ /* 0x0009e8000c101d22 */
[----:B------:R4:W-:Y:S04]  /*7280*/  STG.E.128 desc[UR34][R6.64+0x80], R32 ;  /* 0x0000802006007986 */ /* 0x0009e8000c101d22 */
[----:B-1----:R4:W-:Y:S01]  /*7290*/  STG.E.128 desc[UR34][R4.64], R36 ;  /* 0x0000002404007986 */ /* 0x0029e2000c101d22 */
[----:B--2---:R-:W-:-:S03]  /*72a0*/  IADD3 R2, P0, R4, UR11, RZ ;  /* 0x0000000b04027c10 */ /* 0x004fc6000ff1e0ff */
[----:B------:R4:W-:Y:S01]  /*72b0*/  STG.E.128 desc[UR34][R4.64+0x80], R28 ;  /* 0x0000801c04007986 */ /* 0x0009e2000c101d22 */
[----:B------:R-:W-:Y:S02]  /*72c0*/  IADD3.X R3, R5, UR6, RZ, P0, !PT ;  /* 0x0000000605037c10 */ /* 0x000fe400087fe4ff */
[----:B---3--:R-:W-:-:S03]  /*72d0*/  IADD3 R8, P0, R2, UR11, RZ ;  /* 0x0000000b02087c10 */ /* 0x008fc6000ff1e0ff */
[----:B------:R4:W-:Y:S01]  /*72e0*/  STG.E.128 desc[UR34][R2.64], R24 ;  /* 0x0000001802007986 */ /* 0x0009e2000c101d22 */
[----:B------:R-:W-:-:S03]  /*72f0*/  IADD3.X R9, R3, UR6, RZ, P0, !PT ;  /* 0x0000000603097c10 */ /* 0x000fc600087fe4ff */
[----:B------:R4:W-:Y:S04]  /*7300*/  STG.E.128 desc[UR34][R2.64+0x80], R16 ;  /* 0x0000801002007986 */ /* 0x0009e8000c101d22 */
[----:B------:R4:W-:Y:S04]  /*7310*/  STG.E.128 desc[UR34][R8.64], R20 ;  /* 0x0000001408007986 */ /* 0x0009e8000c101d22 */
[----:B------:R4:W-:Y:S02]  /*7320*/  STG.E.128 desc[UR34][R8.64+0x80], R12 ;  /* 0x0000800c08007986 */ /* 0x0009e4000c101d22 */
.L_x_208:
        /* <DEDUP_REMOVED lines=11> */
.L_x_215:
[----:B------:R-:W-:Y:S05]  /*73e0*/  EXIT ;  /* 0x000000000000794d */ /* 0x000fea0003800000 */
.L_x_217:
        /* <DEDUP_REMOVED lines=9> */
.L_x_1071:


//--------------------- .text._ZN5flash44flash_bwd_dq_dk_dv_loop_seqk_parallel_kernelI23Flash_bwd_kernel_traitsILi128ELi64ELi128ELi8ELi2ELi4ELi2ELb0ELb0EN7cutlass10bfloat16_tE19Flash_kernel_traitsILi128ELi64ELi128ELi8ES3_EELb0ELb1ELb0ELb0ELb0ELb1ELb0EEEvNS_16Flash_bwd_paramsE --------------------------
	.section	.text._ZN5flash44flash_bwd_dq_dk_dv_loop_seqk_parallel_kernelI23Flash_bwd_kernel_traitsILi128ELi64ELi128ELi8ELi2ELi4ELi2ELb0ELb0EN7cutlass10bfloat16_tE19Flash_kernel_traitsILi128ELi64ELi128ELi8ES3_EELb0ELb1ELb0ELb0ELb0ELb1ELb0EEEvNS_16Flash_bwd_paramsE,"ax",@progbits
	.align	128
        .global         _ZN5flash44flash_bwd_dq_dk_dv_loop_seqk_parallel_kernelI23Flash_bwd_kernel_traitsILi128ELi64ELi128ELi8ELi2ELi4ELi2ELb0ELb0EN7cutlass10bfloat16_tE19Flash_kernel_traitsILi128ELi64ELi128ELi8ES3_EELb0ELb1ELb0ELb0ELb0ELb1ELb0EEEvNS_16Flash_bwd_paramsE
        .type           _ZN5flash44flash_bwd_dq_dk_dv_loop_seqk_parallel_kernelI23Flash_bwd_kernel_traitsILi128ELi64ELi128ELi8ELi2ELi4ELi2ELb0ELb0EN7cutlass10bfloat16_tE19Flash_kernel_traitsILi128ELi64ELi128ELi8ES3_EELb0ELb1ELb0ELb0ELb0ELb1ELb0EEEvNS_16Flash_bwd_paramsE,@function
        .size           _ZN5flash44flash_bwd_dq_dk_dv_loop_seqk_parallel_kernelI23Flash_bwd_kernel_traitsILi128ELi64ELi128ELi8ELi2ELi4ELi2ELb0ELb0EN7cutlass10bfloat16_tE19Flash_kernel_traitsILi128ELi64ELi128ELi8ES3_EELb0ELb1ELb0ELb0ELb0ELb1ELb0EEEvNS_16Flash_bwd_paramsE,(.L_x_1072 - _ZN5flash44flash_bwd_dq_dk_dv_loop_seqk_parallel_kernelI23Flash_bwd_kernel_traitsILi128ELi64ELi128ELi8ELi2ELi4ELi2ELb0ELb0EN7cutlass10bfloat16_tE19Flash_kernel_traitsILi128ELi64ELi128ELi8ES3_EELb0ELb1ELb0ELb0ELb0ELb1ELb0EEEvNS_16Flash_bwd_paramsE)
        .other          _ZN5flash44flash_bwd_dq_dk_dv_loop_seqk_parallel_kernelI23Flash_bwd_kernel_traitsILi128ELi64ELi128ELi8ELi2ELi4ELi2ELb0ELb0EN7cutlass10bfloat16_tE19Flash_kernel_traitsILi128ELi64ELi128ELi8ES3_EELb0ELb1ELb0ELb0ELb0ELb1ELb0EEEvNS_16Flash_bwd_paramsE,@"STO_CUDA_ENTRY STV_DEFAULT"
_ZN5flash44flash_bwd_dq_dk_dv_loop_seqk_parallel_kernelI23Flash_bwd_kernel_traitsILi128ELi64ELi128ELi8ELi2ELi4ELi2ELb0ELb0EN7cutlass10bfloat16_tE19Flash_kernel_traitsILi128ELi64ELi128ELi8ES3_EELb0ELb1ELb0ELb0ELb0ELb1ELb0EEEvNS_16Flash_bwd_paramsE:
.text._ZN5flash44flash_bwd_dq_dk_dv_loop_seqk_parallel_kernelI23Flash_bwd_kernel_traitsILi128ELi64ELi128ELi8ELi2ELi4ELi2ELb0ELb0EN7cutlass10bfloat16_tE19Flash_kernel_traitsILi128ELi64ELi128ELi8ES3_EELb0ELb1ELb0ELb0ELb0ELb1ELb0EEEvNS_16Flash_bwd_paramsE:
[----:B------:R-:W1:Y:S08]  /*0000*/  LDC R1, c[0x0][0x28] ;  /* 0x00000a00ff017b82 */ /* 0x000e700000000800 */
[----:B------:R-:W2:Y:S01]  /*0010*/  S2UR UR17, SR_CTAID.X ;  /* 0x00000000001179c3 */ /* 0x000ea20000002500 */
[----:B------:R-:W-:Y:S01]  /*0020*/  ULDC UR4, c[0x0][0x2c8] ;  /* 0x0000b20000047ab9 */ /* 0x000fe20000000800 */
[----:B-1----:R-:W-:Y:S01]  /*0030*/  VIADD R1, R1, 0xfffffff0 ;  /* 0xfffffff001017836 */ /* 0x002fe20000000000 */
[----:B------:R-:W-:-:S04]  /*0040*/  UIADD3 UR5, UR4, 0x7f, URZ ;  /* 0x0000007f04057890 */ /* 0x000fc8000fffe03f */
[----:B------:R-:W-:-:S04]  /*0050*/  USHF.R.S32.HI UR4, URZ, 0x1f, UR5 ;  /* 0x0000001f3f047899 */ /* 0x000fc80008011405 */
[----:B------:R-:W-:-:S04]  /*0060*/  ULEA.HI UR4, UR4, UR5, URZ, 0x7 ;  /* 0x0000000504047291 */ /* 0x000fc8000f8f383f */
[----:B------:R-:W-:-:S06]  /*0070*/  USHF.R.S32.HI UR6, URZ, 0x7, UR4 ;  /* 0x000000073f067899 */ /* 0x000fcc0008011404 */
[----:B------:R-:W-:Y:S01]  /*0080*/  MOV R0, UR6 ;  /* 0x0000000600007c02 */ /* 0x000fe20008000f00 */
[----:B--2---:R-:W-:-:S04]  /*0090*/  UISETP.GE.AND UP0, UPT, UR17, UR6, UPT ;  /* 0x000000061100728c */ /* 0x004fc8000bf06270 */
[----:B------:R1:W-:Y:S02]  /*00a0*/  STL [R1+0xc], R0 ;  /* 0x00000c0001007387 */ /* 0x0003e40000100800 */
[----:B------:R-:W-:-:S13]  /*00b0*/  PLOP3.LUT P0, PT, PT, PT, UP0, 0x80, 0x0 ;  /* 0x000000000000781c */ /* 0x000fda0003f0f008 */
[----:B------:R-:W-:Y:S05]  /*00c0*/  @P0 EXIT ;  /* 0x000000000000094d */ /* 0x000fea0003800000 */
[----:B------:R-:W2:Y:S01]  /*00d0*/  S2R R16, SR_TID.X ;  /* 0x0000000000107919 */ /* 0x000ea20000002100 */
[----:B------:R-:W3:Y:S01]  /*00e0*/  S2UR UR57, SR_CTAID.Z ;  /* 0x00000000003979c3 */ /* 0x000ee20000002700 */
[----:B------:R-:W-:Y:S01]  /*00f0*/  UMOV UR5, 0x400 ;  /* 0x0000040000057882 */ /* 0x000fe20000000000 */
[----:B------:R-:W-:Y:S01]  /*0100*/  IMAD.MOV.U32 R251, RZ, RZ, 0x20 ;  /* 0x00000020fffb7424 */ /* 0x000fe200078e00ff */
[----:B------:R-:W-:Y:S01]  /*0110*/  UMOV UR61, 0xffffc000 ;  /* 0xffffc000003d7882 */ /* 0x000fe20000000000 */
[----:B------:R-:W-:-:S04]  /*0120*/  IMAD.MOV.U32 R229, RZ, RZ, -0x10 ;  /* 0xfffffff0ffe57424 */ /* 0x000fc800078e00ff */
[----:B------:R-:W4:Y:S08]  /*0130*/  S2UR UR4, SR_CgaCtaId ;  /* 0x00000000000479c3 */ /* 0x000f300000008800 */
[----:B------:R-:W5:Y:S01]  /*0140*/  S2UR UR49, SR_CTAID.Y ;  /* 0x00000000003179c3 */ /* 0x000f620000002600 */
[----:B---3--:R-:W-:Y:S01]  /*0150*/  USHF.R.S32.HI UR6, URZ, 0x1f, UR57 ;  /* 0x0000001f3f067899 */ /* 0x008fe20008011439 */
[----:B--2---:R-:W-:Y:S01]  /*0160*/  SHF.R.S32.HI R13, RZ, 0x1f, R16 ;  /* 0x0000001fff0d7819 */ /* 0x004fe20000011410 */
[----:B------:R-:W-:Y:S01]  /*0170*/  IMAD.SHL.U32 R250, R16, 0x2, RZ ;  /* 0x0000000210fa7824 */ /* 0x000fe200078e00ff */
[----:B----4-:R-:W-:-:S02]  /*0180*/  ULEA UR4, UR4, UR5, 0x18 ;  /* 0x0000000504047291 */ /* 0x010fc4000f8ec03f */
[CC--:B------:R-:W-:Y:S02]  /*0190*/  LEA.HI R4, R13.reuse, R16.reuse, RZ, 0x5 ;  /* 0x000000100d047211 */ /* 0x0c0fe400078f28ff */
[----:B------:R-:W-:Y:S02]  /*01a0*/  LEA.HI R5, R13, R16, RZ, 0x4 ;  /* 0x000000100d057211 */ /* 0x000fe400078f20ff */
[--C-:B------:R-:W-:Y:S01]  /*01b0*/  SHF.R.S32.HI R6, RZ, 0x5, R4.reuse ;  /* 0x00000005ff067819 */ /* 0x100fe20000011404 */
[----:B-----5:R-:W-:Y:S01]  /*01c0*/  USHF.L.U32 UR5, UR49, 0x7, URZ ;  /* 0x0000000731057899 */ /* 0x020fe2000800063f */
[----:B-1----:R-:W-:Y:S02]  /*01d0*/  SHF.R.S32.HI R0, RZ, 0x1f, R4 ;  /* 0x0000001fff007819 */ /* 0x002fe40000011404 */
[----:B------:R-:W-:Y:S02]  /*01e0*/  SHF.R.S32.HI R7, RZ, 0x4, R5 ;  /* 0x00000004ff077819 */ /* 0x000fe40000011405 */
[----:B------:R-:W-:-:S02]  /*01f0*/  LEA.HI R3, R4, R6, RZ, 0x1 ;  /* 0x0000000604037211 */ /* 0x000fc400078f08ff */
[----:B------:R-:W-:Y:S02]  /*0200*/  LEA.HI R0, R0, R6, RZ, 0x2 ;  /* 0x0000000600007211 */ /* 0x000fe400078f10ff */
[----:B------:R-:W-:Y:S02]  /*0210*/  LEA.HI R2, R5, R7, RZ, 0x1 ;  /* 0x0000000705027211 */ /* 0x000fe400078f08ff */
[----:B------:R-:W-:Y:S02]  /*0220*/  LOP3.LUT R3, R3, 0xfffffffe, RZ, 0xc0, !PT ;  /* 0xfffffffe03037812 */ /* 0x000fe400078ec0ff */
[----:B------:R-:W-:Y:S02]  /*0230*/  LOP3.LUT R0, R0, 0xfffffffc, RZ, 0xc0, !PT ;  /* 0xfffffffc00007812 */ /* 0x000fe400078ec0ff */
[----:B------:R-:W-:Y:S01]  /*0240*/  LOP3.LUT R2, R2, 0xfffffffe, RZ, 0xc0, !PT ;  /* 0xfffffffe02027812 */ /* 0x000fe200078ec0ff */
[C---:B------:R-:W-:Y:S01]  /*0250*/  IMAD.IADD R14, R6.reuse, 0x1, -R3 ;  /* 0x00000001060e7824 */ /* 0x040fe200078e0a03 */
[-C--:B------:R-:W-:Y:S01]  /*0260*/  LEA.HI R19, R13, R16.reuse, RZ, 0x3 ;  /* 0x000000100d137211 */ /* 0x080fe200078f18ff */
[----:B------:R-:W-:Y:S01]  /*0270*/  IMAD.IADD R11, R6, 0x1, -R0 ;  /* 0x00000001060b7824 */ /* 0x000fe200078e0a00 */
[----:B------:R-:W-:Y:S01]  /*0280*/  LOP3.LUT R3, R4, 0xffffffe0, RZ, 0xc0, !PT ;  /* 0xffffffe004037812 */ /* 0x000fe200078ec0ff */
[----:B------:R-:W-:Y:S01]  /*0290*/  IMAD.IADD R10, R7, 0x1, -R2 ;  /* 0x00000001070a7824 */ /* 0x000fe200078e0a02 */
[----:B------:R-:W-:-:S02]  /*02a0*/  LEA.HI R15, R13, R16, RZ, 0x2 ;  /* 0x000000100d0f7211 */ /* 0x000fc400078f10ff */
[----:B------:R-:W-:Y:S01]  /*02b0*/  LOP3.LUT R0, R19, 0xfffffff8, RZ, 0xc0, !PT ;  /* 0xfffffff813007812 */ /* 0x000fe200078ec0ff */
[C---:B------:R-:W-:Y:S01]  /*02c0*/  IMAD.IADD R3, R16.reuse, 0x1, -R3 ;  /* 0x0000000110037824 */ /* 0x040fe200078e0a03 */
[----:B------:R-:W-:Y:S02]  /*02d0*/  SHF.R.S32.HI R4, RZ, 0x3, R19 ;  /* 0x00000003ff047819 */ /* 0x000fe40000011413 */
[----:B------:R-:W-:Y:S01]  /*02e0*/  LOP3.LUT R2, R5, 0xfffffff0, RZ, 0xc0, !PT ;  /* 0xfffffff005027812 */ /* 0x000fe200078ec0ff */
[----:B------:R-:W-:Y:S01]  /*02f0*/  IMAD.IADD R0, R16, 0x1, -R0 ;  /* 0x0000000110007824 */ /* 0x000fe200078e0a00 */
[--C-:B------:R-:W-:Y:S01]  /*0300*/  SHF.R.S32.HI R7, RZ, 0x2, R15.reuse ;  /* 0x00000002ff077819 */ /* 0x100fe2000001140f */
[----:B------:R-:W-:Y:S01]  /*0310*/  IMAD.SHL.U32 R4, R4, 0x40, RZ ;  /* 0x0000004004047824 */ /* 0x000fe200078e00ff */
[----:B------:R-:W-:Y:S01]  /*0320*/  SHF.R.S32.HI R5, RZ, 0x1f, R15 ;  /* 0x0000001fff057819 */ /* 0x000fe2000001140f */
[----:B------:R-:W-:Y:S01]  /*0330*/  IMAD.IADD R2, R16, 0x1, -R2 ;  /* 0x0000000110027824 */ /* 0x000fe200078e0a02 */
[----:B------:R-:W-:Y:S01]  /*0340*/  SHF.R.S32.HI R8, RZ, 0x1f, R3 ;  /* 0x0000001fff087819 */ /* 0x000fe20000011403 */
[----:B------:R-:W-:Y:S01]  /*0350*/  IMAD.SHL.U32 R6, R0, 0x8, RZ ;  /* 0x0000000800067824 */ /* 0x000fe200078e00ff */
[----:B------:R-:W-:-:S02]  /*0360*/  LEA.HI R5, R5, R7, RZ, 0x3 ;  /* 0x0000000705057211 */ /* 0x000fc400078f18ff */
[----:B------:R-:W-:Y:S02]  /*0370*/  LOP3.LUT R4, R4, 0x1c0, RZ, 0xc0, !PT ;  /* 0x000001c004047812 */ /* 0x000fe400078ec0ff */
[----:B------:R-:W-:Y:S02]  /*0380*/  LOP3.LUT R5, R5, 0xfffffff8, RZ, 0xc0, !PT ;  /* 0xfffffff805057812 */ /* 0x000fe400078ec0ff */
[----:B------:R-:W-:Y:S02]  /*0390*/  SHF.R.S32.HI R9, RZ, 0x1f, R2 ;  /* 0x0000001fff097819 */ /* 0x000fe40000011402 */
[----:B------:R-:W-:Y:S01]  /*03a0*/  LOP3.LUT R6, R4, 0x38, R6, 0xf8, !PT ;  /* 0x0000003804067812 */ /* 0x000fe200078ef806 */
[----:B------:R-:W-:Y:S01]  /*03b0*/  IMAD.IADD R7, R7, 0x1, -R5 ;  /* 0x0000000107077824 */ /* 0x000fe200078e0a05 */
[----:B------:R-:W-:Y:S02]  /*03c0*/  SHF.R.U32.HI R4, RZ, 0x3, R4 ;  /* 0x00000003ff047819 */ /* 0x000fe40000011604 */
[----:B------:R-:W-:-:S02]  /*03d0*/  LEA.HI R12, R9, R2, RZ, 0x3 ;  /* 0x00000002090c7211 */ /* 0x000fc400078f18ff */
[----:B------:R-:W-:Y:S01]  /*03e0*/  LOP3.LUT R246, R6, R4, RZ, 0x3c, !PT ;  /* 0x0000000406f67212 */ /* 0x000fe200078e3cff */
[----:B------:R-:W-:Y:S01]  /*03f0*/  IMAD.SHL.U32 R6, R10, 0x200, RZ ;  /* 0x000002000a067824 */ /* 0x000fe200078e00ff */
[----:B------:R-:W-:Y:S02]  /*0400*/  LOP3.LUT R4, R12, 0xfffffff8, RZ, 0xc0, !PT ;  /* 0xfffffff80c047812 */ /* 0x000fe400078ec0ff */
[----:B------:R-:W-:Y:S02]  /*0410*/  LEA.HI R18, R8, R3, RZ, 0x2 ;  /* 0x0000000308127211 */ /* 0x000fe400078f10ff */
[----:B------:R-:W-:Y:S01]  /*0420*/  LOP3.LUT P4, RZ, R0, 0x2, RZ, 0xc0, !PT ;  /* 0x0000000200ff7812 */ /* 0x000fe2000788c0ff */
[----:B------:R-:W-:Y:S01]  /*0430*/  IMAD.IADD R17, R2, 0x1, -R4 ;  /* 0x0000000102117824 */ /* 0x000fe200078e0a04 */
[C---:B------:R-:W-:Y:S01]  /*0440*/  LOP3.LUT P3, RZ, R0.reuse, 0x4, RZ, 0xc0, !PT ;  /* 0x0000000400ff7812 */ /* 0x040fe2000786c0ff */
[----:B------:R-:W-:Y:S01]  /*0450*/  IMAD.SHL.U32 R0, R0, 0x40, RZ ;  /* 0x0000004000007824 */ /* 0x000fe200078e00ff */
[----:B------:R-:W-:Y:S01]  /*0460*/  LOP3.LUT R3, R7, 0x1, RZ, 0xc0, !PT ;  /* 0x0000000107037812 */ /* 0x000fe200078ec0ff */
[----:B------:R-:W-:Y:S01]  /*0470*/  IMAD.SHL.U32 R2, R11, 0x10, RZ ;  /* 0x000000100b027824 */ /* 0x000fe200078e00ff */
[----:B------:R-:W-:-:S02]  /*0480*/  LEA.HI R5, R13, R16, RZ, 0x7 ;  /* 0x000000100d057211 */ /* 0x000fc400078f38ff */
[----:B------:R-:W-:Y:S02]  /*0490*/  ISETP.NE.U32.AND P0, PT, R3, 0x1, PT ;  /* 0x000000010300780c */ /* 0x000fe40003f05070 */
[----:B------:R-:W-:Y:S02]  /*04a0*/  LOP3.LUT R0, R0, 0x1c0, RZ, 0xc0, !PT ;  /* 0x000001c000007812 */ /* 0x000fe400078ec0ff */
[----:B------:R-:W-:Y:S02]  /*04b0*/  LOP3.LUT R3, R15, 0x7ffffffc, RZ, 0xc0, !PT ;  /* 0x7ffffffc0f037812 */ /* 0x000fe400078ec0ff */
[C---:B------:R-:W-:Y:S02]  /*04c0*/  LOP3.LUT R214, R0.reuse, 0x8, R19, 0xf8, !PT ;  /* 0x0000000800d67812 */ /* 0x040fe400078ef813 */
[----:B------:R-:W-:Y:S02]  /*04d0*/  LOP3.LUT R2, R0, 0x30, R2, 0xf8, !PT ;  /* 0x0000003000027812 */ /* 0x000fe400078ef802 */
[----:B------:R-:W-:Y:S01]  /*04e0*/  SHF.R.U32.HI R210, RZ, 0x3, R0 ;  /* 0x00000003ffd27819 */ /* 0x000fe20000011600 */
[----:B------:R-:W-:Y:S01]  /*04f0*/  IMAD.IADD R0, R16, 0x1, -R3 ;  /* 0x0000000110007824 */ /* 0x000fe200078e0a03 */
[----:B------:R-:W-:-:S02]  /*0500*/  LEA.HI R4, R13, R16, RZ, 0x6 ;  /* 0x000000100d047211 */ /* 0x000fc400078f30ff */
[----:B------:R-:W-:Y:S01]  /*0510*/  LOP3.LUT R8, R2, 0x8, R19, 0xf8, !PT ;  /* 0x0000000802087812 */ /* 0x000fe200078ef813 */
[----:B------:R-:W-:Y:S01]  /*0520*/  IMAD.SHL.U32 R2, R0, 0x2, RZ ;  /* 0x0000000200027824 */ /* 0x000fe200078e00ff */
[----:B------:R-:W-:Y:S02]  /*0530*/  SHF.R.S32.HI R0, RZ, 0x7, R5 ;  /* 0x00000007ff007819 */ /* 0x000fe40000011405 */
[----:B------:R-:W-:Y:S01]  /*0540*/  SHF.R.S32.HI R4, RZ, 0x6, R4 ;  /* 0x00000006ff047819 */ /* 0x000fe20000011404 */
[--C-:B------:R-:W-:Y:S01]  /*0550*/  IMAD R11, R11, 0x400, R2.reuse ;  /* 0x000004000b0b7824 */ /* 0x100fe200078e0202 */
[----:B------:R-:W-:Y:S01]  /*0560*/  LOP3.LUT R214, R214, R210, RZ, 0x3c, !PT ;  /* 0x000000d2d6d67212 */ /* 0x000fe200078e3cff */
[----:B------:R-:W-:Y:S01]  /*0570*/  IMAD R9, R0, 0x1000, R2 ;  /* 0x0000100000097824 */ /* 0x000fe200078e0202 */
[----:B------:R-:W-:Y:S01]  /*0580*/  R2P PR, R7, 0x6 ;  /* 0x0000000607007804 */ /* 0x000fe20000000000 */
[----:B------:R-:W-:Y:S01]  /*0590*/  IMAD R3, R4, 0x800, R6 ;  /* 0x0000080004037824 */ /* 0x000fe200078e0206 */
[----:B------:R-:W-:Y:S01]  /*05a0*/  LOP3.LUT R210, R6, R8, R210, 0xf6, !PT ;  /* 0x0000000806d27212 */ /* 0x000fe200078ef6d2 */
[----:B------:R-:W-:Y:S01]  /*05b0*/  IMAD.SHL.U32 R2, R10, 0x20, RZ ;  /* 0x000000200a027824 */ /* 0x000fe200078e00ff */
[----:B------:R-:W-:Y:S01]  /*05c0*/  SEL R213, R251, 0xffffffe0, !P4 ;  /* 0xffffffe0fbd57807 */ /* 0x000fe20006000000 */
[----:B------:R-:W-:Y:S01]  /*05d0*/  IMAD.IADD R214, R3, 0x1, R214 ;  /* 0x0000000103d67824 */ /* 0x000fe200078e02d6 */
[----:B------:R-:W-:Y:S01]  /*05e0*/  SEL R251, R251, 0xffffffe0, !P1 ;  /* 0xffffffe0fbfb7807 */ /* 0x000fe20004800000 */
[----:B------:R-:W-:Y:S01]  /*05f0*/  IMAD.SHL.U32 R5, R0, 0x8, RZ ;  /* 0x0000000800057824 */ /* 0x000fe200078e00ff */
[----:B------:R-:W-:Y:S01]  /*0600*/  LOP3.LUT R0, R2, 0x20, RZ, 0xc0, !PT ;  /* 0x0000002002007812 */ /* 0x000fe200078ec0ff */
[----:B------:R-:W-:Y:S01]  /*0610*/  IMAD.SHL.U32 R3, R4, 0x8, RZ ;  /* 0x0000000804037824 */ /* 0x000fe200078e00ff */
[----:B------:R-:W-:Y:S01]  /*0620*/  SEL R229, R229, 0x10, !P0 ;  /* 0x00000010e5e57807 */ /* 0x000fe20004000000 */
[----:B------:R-:W-:Y:S01]  /*0630*/  IMAD.SHL.U32 R2, R7, 0x40, RZ ;  /* 0x0000004007027824 */ /* 0x000fe200078e00ff */
[----:B------:R-:W-:Y:S01]  /*0640*/  LEA R210, R210, UR4, 0x1 ;  /* 0x00000004d2d27c11 */ /* 0x000fe2000f8e08ff */
[----:B------:R-:W-:Y:S01]  /*0650*/  IMAD R246, R4, 0x200, R246 ;  /* 0x0000020004f67824 */ /* 0x000fe200078e02f6 */
[----:B------:R-:W-:Y:S01]  /*0660*/  LOP3.LUT R209, R0, 0x18, R3, 0xf8, !PT ;  /* 0x0000001800d17812 */ /* 0x000fe200078ef803 */
[----:B------:R-:W-:Y:S01]  /*0670*/  IMAD.SHL.U32 R4, R4, 0x20, RZ ;  /* 0x0000002004047824 */ /* 0x000fe200078e00ff */
[----:B------:R-:W-:Y:S01]  /*0680*/  LOP3.LUT R0, R2, 0x1c0, RZ, 0xc0, !PT ;  /* 0x000001c002007812 */ /* 0x000fe200078ec0ff */
[C---:B------:R-:W-:Y:S01]  /*0690*/  IMAD.SHL.U32 R6, R10.reuse, 0x8, RZ ;  /* 0x000000080a067824 */ /* 0x040fe200078e00ff */
[----:B------:R-:W-:Y:S01]  /*06a0*/  LOP3.LUT R2, R5, 0x8, RZ, 0xc0, !PT ;  /* 0x0000000805027812 */ /* 0x000fe200078ec0ff */
[----:B------:R-:W-:Y:S01]  /*06b0*/  IMAD.SHL.U32 R5, R10, 0x10, RZ ;  /* 0x000000100a057824 */ /* 0x000fe200078e00ff */
[----:B------:R-:W-:Y:S01]  /*06c0*/  SHF.R.U32.HI R3, RZ, 0x3, R0 ;  /* 0x00000003ff037819 */ /* 0x000fe20000011600 */
[----:B------:R-:W-:Y:S01]  /*06d0*/  IMAD.SHL.U32 R214, R214, 0x2, RZ ;  /* 0x00000002d6d67824 */ /* 0x000fe200078e00ff */
[----:B------:R-:W-:-:S02]  /*06e0*/  LOP3.LUT R250, R4, 0x6, R250, 0xf8, !PT ;  /* 0x0000000604fa7812 */ /* 0x000fc400078ef8fa */
[----:B------:R-:W-:Y:S02]  /*06f0*/  LOP3.LUT R4, R0, 0x20, R4, 0xf8, !PT ;  /* 0x0000002000047812 */ /* 0x000fe400078ef804 */
[----:B------:R-:W-:Y:S02]  /*0700*/  LOP3.LUT R7, R3, R0, R2, 0x1e, !PT ;  /* 0x0000000003077212 */ /* 0x000fe400078e1e02 */
[----:B------:R-:W-:Y:S02]  /*0710*/  SHF.R.S32.HI R0, RZ, 0x2, R18 ;  /* 0x00000002ff007819 */ /* 0x000fe40000011412 */
[----:B------:R-:W-:Y:S01]  /*0720*/  LOP3.LUT R8, R2, 0x10, R5, 0xf8, !PT ;  /* 0x0000001002087812 */ /* 0x000fe200078ef805 */
[----:B------:R-:W-:Y:S01]  /*0730*/  IMAD.SHL.U32 R5, R17, 0x40, RZ ;  /* 0x0000004011057824 */ /* 0x000fe200078e00ff */
[----:B------:R-:W-:Y:S01]  /*0740*/  LOP3.LUT R4, R4, R3, RZ, 0x3c, !PT ;  /* 0x0000000304047212 */ /* 0x000fe200078e3cff */
[C---:B------:R-:W-:Y:S02]  /*0750*/  IMAD R20, R14.reuse, 0x10, R0 ;  /* 0x000000100e147824 */ /* 0x040fe400078e0200 */
[----:B------:R-:W-:Y:S01]  /*0760*/  IMAD R3, R14, 0x400, R9 ;  /* 0x000004000e037824 */ /* 0x000fe200078e0209 */
[----:B------:R-:W-:Y:S01]  /*0770*/  LOP3.LUT R5, R5, 0x1c0, RZ, 0xc0, !PT ;  /* 0x000001c005057812 */ /* 0x000fe200078ec0ff */
[----:B------:R-:W-:Y:S01]  /*0780*/  VIADD R2, R20, 0xffffffc0 ;  /* 0xffffffc014027836 */ /* 0x000fe20000000000 */
[----:B------:R1:W-:Y:S01]  /*0790*/  STL [R1], R20 ;  /* 0x0000001401007387 */ /* 0x0003e20000100800 */
[----:B------:R-:W-:-:S02]  /*07a0*/  IMAD.SHL.U32 R0, R12, 0x40, RZ ;  /* 0x000000400c007824 */ /* 0x000fc400078e00ff */
[----:B------:R-:W-:Y:S01]  /*07b0*/  IMAD.IADD R230, R4, 0x1, R3 ;  /* 0x0000000104e67824 */ /* 0x000fe200078e0203 */
[----:B------:R-:W-:Y:S01]  /*07c0*/  SHF.R.S32.HI R3, RZ, 0x1f, R2 ;  /* 0x0000001fff037819 */ /* 0x000fe20000011402 */
[----:B------:R-:W-:Y:S01]  /*07d0*/  IMAD.IADD R7, R11, 0x1, R7 ;  /* 0x000000010b077824 */ /* 0x000fe200078e0207 */
[----:B------:R-:W-:Y:S02]  /*07e0*/  LOP3.LUT R4, R5, 0x8, R6, 0xf8, !PT ;  /* 0x0000000805047812 */ /* 0x000fe400078ef806 */
[----:B------:R-:W-:Y:S02]  /*07f0*/  SHF.R.U32.HI R6, RZ, 0x3, R5 ;  /* 0x00000003ff067819 */ /* 0x000fe40000011605 */
[----:B------:R-:W-:Y:S02]  /*0800*/  LOP3.LUT R0, R0, 0xfffffe00, RZ, 0xc0, !PT ;  /* 0xfffffe0000007812 */ /* 0x000fe400078ec0ff */
[----:B------:R-:W-:Y:S02]  /*0810*/  SHF.L.U64.HI R249, R2, 0x2, R3 ;  /* 0x0000000202f97819 */ /* 0x000fe40000010203 */
[----:B------:R-:W-:Y:S01]  /*0820*/  LOP3.LUT R2, R4, R6, RZ, 0x3c, !PT ;  /* 0x0000000604027212 */ /* 0x000fe200078e3cff */
[----:B------:R-:W-:Y:S01]  /*0830*/  IMAD R3, R14, 0x400, R0 ;  /* 0x000004000e037824 */ /* 0x000fe200078e0200 */
[----:B------:R-:W-:-:S02]  /*0840*/  LOP3.LUT R4, R6, R8, R5, 0x1e, !PT ;  /* 0x0000000806047212 */ /* 0x000fc400078e1e05 */
        /* <DEDUP_REMOVED lines=9> */
[----:B------:R-:W-:-:S03]  /*08e0*/  LEA R230, R230, UR4, 0x1 ;  /* 0x00000004e6e67c11 */ /* 0x000fc6000f8e08ff */
[----:B------:R-:W-:Y:S01]  /*08f0*/  IMAD.U32 R2, RZ, RZ, UR6 ;  /* 0x00000006ff027e24 */ /* 0x000fe2000f8e00ff */
[----:B------:R-:W-:Y:S01]  /*0900*/  USHF.R.S32.HI UR6, URZ, 0x1f, UR57 ;  /* 0x0000001f3f067899 */ /* 0x000fe20008011439 */
[----:B------:R-:W-:Y:S01]  /*0910*/  LEA R247, R7, UR5, 0x1 ;  /* 0x0000000507f77c11 */ /* 0x000fe2000f8e08ff */
[----:B------:R-:W-:Y:S01]  /*0920*/  IMAD.IADD R228, R230, 0x1, R251 ;  /* 0x00000001e6e47824 */ /* 0x000fe200078e02fb */
[----:B------:R-:W-:Y:S01]  /*0930*/  SEL R215, R0, 0xffffffc0, !P3 ;  /* 0xffffffc000d77807 */ /* 0x000fe20005800000 */
[----:B------:R-:W-:Y:S01]  /*0940*/  VIADD R216, R214, UR5 ;  /* 0x00000005d6d87c36 */ /* 0x000fe20008000000 */
[----:B------:R-:W-:Y:S01]  /*0950*/  SEL R0, R0, 0xffffffc0, !P2 ;  /* 0xffffffc000007807 */ /* 0x000fe20005000000 */
[----:B------:R-:W-:Y:S01]  /*0960*/  IMAD.U32 R2, RZ, RZ, UR6 ;  /* 0x00000006ff027e24 */ /* 0x000fe2000f8e00ff */
[----:B------:R-:W-:Y:S01]  /*0970*/  LEA R209, R209, UR5, 0x1 ;  /* 0x00000005d1d17c11 */ /* 0x000fe2000f8e08ff */
[----:B------:R-:W-:Y:S01]  /*0980*/  VIADD R2, R247, 0x420 ;  /* 0x00000420f7027836 */ /* 0x000fe20000000000 */
[----:B------:R-:W-:Y:S01]  /*0990*/  ULDC.64 UR6, c[0x0][0x208] ;  /* 0x0000820000067ab9 */ /* 0x000fe20000000a00 */
[----:B------:R-:W-:-:S02]  /*09a0*/  IMAD.IADD R251, R251, 0x1, R247 ;  /* 0x00000001fbfb7824 */ /* 0x000fc400078e02f7 */
[C---:B------:R-:W-:Y:S02]  /*09b0*/  @P1 VIADD R2, R247.reuse, 0x3e0 ;  /* 0x000003e0f7021836 */ /* 0x040fe40000000000 */
[--C-:B------:R-:W-:Y:S02]  /*09c0*/  IMAD.IADD R248, R247, 0x1, R0.reuse ;  /* 0x00000001f7f87824 */ /* 0x100fe400078e0200 */
[----:B------:R-:W-:Y:S01]  /*09d0*/  IMAD.IADD R252, R251, 0x1, R0 ;  /* 0x00000001fbfc7824 */ /* 0x000fe200078e0200 */
[----:B------:R1:W-:Y:S01]  /*09e0*/  STL [R1+0x8], R2 ;  /* 0x0000080201007387 */ /* 0x0003e20000100800 */
[----:B------:R-:W-:Y:S02]  /*09f0*/  IMAD.IADD R0, R0, 0x1, R2 ;  /* 0x0000000100007824 */ /* 0x000fe400078e0202 */
[C---:B------:R-:W-:Y:S02]  /*0a00*/  IMAD.IADD R213, R216.reuse, 0x1, R213 ;  /* 0x00000001d8d57824 */ /* 0x040fe400078e02d5 */
[----:B------:R-:W-:Y:S01]  /*0a10*/  IMAD.IADD R216, R216, 0x1, R215 ;  /* 0x00000001d8d87824 */ /* 0x000fe200078e02d7 */
[----:B------:R1:W-:Y:S01]  /*0a20*/  STL [R1+0x4], R0 ;  /* 0x0000040001007387 */ /* 0x0003e20000100800 */
[----:B------:R-:W-:-:S02]  /*0a30*/  IMAD.IADD R231, R230, 0x1, R229 ;  /* 0x00000001e6e77824 */ /* 0x000fc400078e02e5 */
[----:B------:R-:W-:Y:S02]  /*0a40*/  IMAD.IADD R215, R213, 0x1, R215 ;  /* 0x00000001d5d77824 */ /* 0x000fe400078e02d7 */
[----:B------:R-:W-:-:S07]  /*0a50*/  IMAD.IADD R229, R229, 0x1, R228 ;  /* 0x00000001e5e57824 */ /* 0x000fce00078e02e4 */
.L_x_262:
        /* <DEDUP_REMOVED lines=16> */
[----:B-1----:R-:W-:Y:S01]  /*0b60*/  IMAD.U32 R2, RZ, RZ, UR8 ;  /* 0x00000008ff027e24 */ /* 0x002fe2000f8e00ff */
        /* <DEDUP_REMOVED lines=13> */
[----:B--2-4-:R-:W2:Y:S01]  /*0c40*/  @P1 LDG.E R7, desc[UR6][R4.64] ;  /* 0x0000000604071981 */ /* 0x014ea2000c1e1900 */
        /* <DEDUP_REMOVED lines=19> */
[----:B------:R-:W-:Y:S01]  /*0d80*/  @!UP3 USEL UR10, UR8, URZ, UP0 ;  /* 0x0000003f080ab287 */ /* 0x000fe20008000000 */
[----:B------:R-:W-:Y:S01]  /*0d90*/  ULDC UR9, c[0x0][0x2c8] ;  /* 0x0000b20000097ab9 */ /* 0x000fe20000000800 */
[----:B--2---:R-:W-:-:S02]  /*0da0*/  @P1 R2UR UR18, R7 ;  /* 0x00000000071212ca */ /* 0x004fc400000e0000 */
        /* <DEDUP_REMOVED lines=14> */
.L_x_218:
        /* <DEDUP_REMOVED lines=22> */
[----:B------:R-:W-:Y:S02]  /*0ff0*/  USEL UR35, UR14, URZ, UP2 ;  /* 0x0000003f0e237287 */ /* 0x000fe40009000000 */
[----:B------:R-:W-:Y:S01]  /*1000*/  @!UP1 UIMAD.WIDE.U32 UR38, UR49, UR10, URZ ;  /* 0x0000000a312692a5 */ /* 0x000fe2000f8e003f */
[----:B-1----:R-:W-:Y:S01]  /*1010*/  IABS R5, R6 ;  /* 0x0000000600057213 */ /* 0x002fe20000000000 */
[----:B------:R-:W-:Y:S01]  /*1020*/  UIMAD.WIDE.U32 UR14, UR5, UR42, URZ ;  /* 0x0000002a050e72a5 */ /* 0x000fe2000f8e003f */
[----:B------:R-:W-:Y:S01]  /*1030*/  ISETP.NE.AND P3, PT, R6, RZ, PT ;  /* 0x000000ff0600720c */ /* 0x000fe20003f65270 */
[----:B------:R-:W-:Y:S01]  /*1040*/  ULDC.U8 UR20, c[0x0][0x3d8] ;  /* 0x0000f60000147ab9 */ /* 0x000fe20000000000 */
[----:B------:R-:W1:Y:S01]  /*1050*/  I2F.RP R2, R5 ;  /* 0x0000000500027306 */ /* 0x000e620000209400 */
[----:B------:R-:W-:-:S02]  /*1060*/  USEL UR58, UR24, UR14, !UP1 ;  /* 0x0000000e183a7287 */ /* 0x000fc4000c800000 */
[----:B------:R-:W-:Y:S02]  /*1070*/  UISETP.NE.AND UP3, UPT, UR20, URZ, UPT ;  /* 0x0000003f1400728c */ /* 0x000fe4000bf65270 */
[----:B--2---:R-:W-:Y:S02]  /*1080*/  UIMAD.WIDE.U32 UR32, UR9, UR12, URZ ;  /* 0x0000000c092072a5 */ /* 0x004fe4000f8e003f */
[----:B------:R-:W-:Y:S02]  /*1090*/  UIADD3 UR50, UR25, UR34, URZ ;  /* 0x0000002219327290 */ /* 0x000fe4000fffe03f */
[----:B------:R-:W-:Y:S02]  /*10a0*/  UIMAD UR44, UR9, UR13, UR33 ;  /* 0x0000000d092c72a4 */ /* 0x000fe4000f8e0221 */
[----:B------:R-:W-:Y:S01]  /*10b0*/  @!UP1 UIMAD UR9, UR59, UR10, URZ ;  /* 0x0000000a3b0992a4 */ /* 0x000fe2000f8e023f */
[----:B------:R-:W-:Y:S01]  /*10c0*/  @UP1 ULDC.64 UR12, c[0x0][0x420] ;  /* 0x00010800000c1ab9 */ /* 0x000fe20000000a00 */
[----:B------:R-:W-:Y:S01]  /*10d0*/  USHF.L.U64.HI UR16, UR49, 0x7, UR59 ;  /* 0x0000000731107899 */ /* 0x000fe2000801023b */
        /* <DEDUP_REMOVED lines=8> */
[----:B------:R-:W-:Y:S01]  /*1160*/  UIMAD.WIDE UR10, UR22, UR47, URZ ;  /* 0x0000002f160a72a5 */ /* 0x000fe2000f8e023f */
[----:B-1----:R-:W-:Y:S01]  /*1170*/  VIADD R2, R2, 0xffffffe ;  /* 0x0ffffffe02027836 */ /* 0x002fe20000000000 */
[----:B------:R-:W-:Y:S02]  /*1180*/  UIMAD.WIDE.U32 UR12, UR49, UR60, URZ ;  /* 0x0000003c310c72a5 */ /* 0x000fe4000f8e003f */
[----:B------:R-:W-:Y:S01]  /*1190*/  UIMAD UR9, UR59, UR60, UR9 ;  /* 0x0000003c3b0972a4 */ /* 0x000fe2000f8e0209 */
[----:B------:R-:W1:Y:S01]  /*11a0*/  F2I.FTZ.U32.TRUNC.NTZ R3, R2 ;  /* 0x0000000200037305 */ /* 0x000e62000021f000 */
[----:B------:R-:W-:Y:S02]  /*11b0*/  UIMAD UR14, UR11, UR12, URZ ;  /* 0x0000000c0b0e72a4 */ /* 0x000fe4000f8e023f */
[----:B------:R-:W-:Y:S02]  /*11c0*/  UIADD3 UR9, UR13, UR9, URZ ;  /* 0x000000090d097290 */ /* 0x000fe4000fffe03f */
[----:B------:R-:W-:-:S02]  /*11d0*/  ULOP3.LUT UR19, UR33, 0xffffffc0, URZ, 0xc0, !UPT ;  /* 0xffffffc021137892 */ /* 0x000fc4000f8ec03f */
[----:B------:R-:W-:Y:S02]  /*11e0*/  UIMAD.WIDE.U32 UR24, UR10, UR12, URZ ;  /* 0x0000000c0a1872a5 */ /* 0x000fe4000f8e003f */
[----:B------:R-:W-:Y:S02]  /*11f0*/  UIMAD UR9, UR10, UR9, UR14 ;  /* 0x000000090a0972a4 */ /* 0x000fe4000f8e020e */
[----:B------:R-:W-:Y:S02]  /*1200*/  UIADD3 UR19, UR19, -0x40, URZ ;  /* 0xffffffc013137890 */ /* 0x000fe4000fffe03f */
[----:B------:R-:W-:Y:S01]  /*1210*/  UISETP.NE.AND UP0, UPT, UR30, -0x1, UPT ;  /* 0xffffffff1e00788c */ /* 0x000fe2000bf05270 */
[----:B-1----:R-:W-:Y:S01]  /*1220*/  IMAD.MOV R0, RZ, RZ, -R3 ;  /* 0x000000ffff007224 */ /* 0x002fe200078e0a03 */
[----:B------:R-:W-:Y:S01]  /*1230*/  USEL UR16, UR16, URZ, UP2 ;  /* 0x0000003f10107287 */ /* 0x000fe20009000000 */
[----:B------:R-:W-:Y:S01]  /*1240*/  IMAD.MOV.U32 R2, RZ, RZ, RZ ;  /* 0x000000ffff027224 */ /* 0x000fe200078e00ff */
[----:B------:R-:W-:Y:S01]  /*1250*/  UIADD3 UR48, UR25, UR9, URZ ;  /* 0x0000000919307290 */ /* 0x000fe2000fffe03f */
[----:B------:R-:W-:Y:S01]  /*1260*/  IMAD R0, R0, R5, RZ ;  /* 0x0000000500007224 */ /* 0x000fe200078e02ff */
[----:B------:R-:W-:-:S02]  /*1270*/  UIMAD.WIDE.U32 UR12, UR10, UR5, URZ ;  /* 0x000000050a0c72a5 */ /* 0x000fc4000f8e003f */
[----:B------:R-:W-:Y:S01]  /*1280*/  UIADD3 UR9, UP2, UR19, UR35, URZ ;  /* 0x0000002313097290 */ /* 0x000fe2000ff5e03f */
[----:B------:R-:W-:Y:S01]  /*1290*/  IMAD.HI.U32 R0, R3, R0, R2 ;  /* 0x0000000003007227 */ /* 0x000fe200078e0002 */
[----:B------:R-:W-:Y:S01]  /*12a0*/  MOV R2, R4 ;  /* 0x0000000400027202 */ /* 0x000fe20000000f00 */
[----:B------:R-:W-:Y:S01]  /*12b0*/  USHF.R.S32.HI UR36, URZ, 0x1f, UR19 ;  /* 0x0000001f3f247899 */ /* 0x000fe20008011413 */
[----:B------:R-:W-:Y:S01]  /*12c0*/  ULDC UR46, c[0x0][0x2c4] ;  /* 0x0000b100002e7ab9 */ /* 0x000fe20000000800 */
[----:B------:R-:W-:Y:S02]  /*12d0*/  UIMAD UR14, UR11, UR5, URZ ;  /* 0x000000050b0e72a4 */ /* 0x000fe4000f8e023f */
[----:B------:R-:W-:Y:S01]  /*12e0*/  IMAD.HI.U32 R0, R0, R2, RZ ;  /* 0x0000000200007227 */ /* 0x000fe200078e00ff */
[----:B------:R-:W-:Y:S02]  /*12f0*/  USEL UR56, UR24, UR12, !UP1 ;  /* 0x0000000c18387287 */ /* 0x000fe4000c800000 */
[----:B------:R-:W-:Y:S01]  /*1300*/  UIMAD UR11, UR11, UR9, URZ ;  /* 0x000000090b0b72a4 */ /* 0x000fe2000f8e023f */
[----:B------:R-:W-:Y:S01]  /*1310*/  IMAD.MOV R3, RZ, RZ, -R0 ;  /* 0x000000ffff037224 */ /* 0x000fe200078e0a00 */
[----:B------:R-:W-:-:S02]  /*1320*/  UIMAD.WIDE.U32 UR34, UR10, UR9, URZ ;  /* 0x000000090a2272a5 */ /* 0x000fc4000f8e003f */
[----:B------:R-:W-:Y:S01]  /*1330*/  UIADD3.X UR12, UR36, UR16, URZ, UP2, !UPT ;  /* 0x00000010240c7290 */ /* 0x000fe200097fe43f */
[C---:B------:R-:W-:Y:S01]  /*1340*/  IMAD R2, R5.reuse, R3, R2 ;  /* 0x0000000305027224 */ /* 0x040fe200078e0202 */
[----:B------:R-:W-:Y:S01]  /*1350*/  @UP3 UIMAD UR9, UR49, UR46, URZ ;  /* 0x0000002e310932a4 */ /* 0x000fe2000f8e023f */
[----:B------:R-:W-:Y:S01]  /*1360*/  ULDC.U8 UR21, c[0x0][0x480] ;  /* 0x0001200000157ab9 */ /* 0x000fe20000000000 */
[----:B------:R-:W-:Y:S02]  /*1370*/  UIMAD UR27, UR5, UR43, URZ ;  /* 0x0000002b051b72a4 */ /* 0x000fe4000f8e023f */
[----:B------:R-:W-:Y:S01]  /*1380*/  ISETP.GT.U32.AND P1, PT, R5, R2, PT ;  /* 0x000000020500720c */ /* 0x000fe20003f24070 */
[----:B------:R-:W-:Y:S02]  /*1390*/  @UP0 UIADD3 UR26, UR18, UR30, URZ ;  /* 0x0000001e121a0290 */ /* 0x000fe4000fffe03f */
[----:B------:R-:W-:Y:S02]  /*13a0*/  @UP0 UIADD3 UR31, UR18, UR30, URZ ;  /* 0x0000001e121f0290 */ /* 0x000fe4000fffe03f */
[----:B------:R-:W-:-:S02]  /*13b0*/  UIMAD UR16, UR10, UR12, UR11 ;  /* 0x0000000c0a1072a4 */ /* 0x000fc4000f8e020b */
[----:B------:R-:W-:Y:S02]  /*13c0*/  UIMAD UR51, UR57, UR22, URZ ;  /* 0x00000016393372a4 */ /* 0x000fe4000f8e023f */
[----:B------:R-:W-:Y:S02]  /*13d0*/  UISETP.NE.AND UP5, UPT, UR21, URZ, UPT ;  /* 0x0000003f1500728c */ /* 0x000fe4000bfa5270 */
[----:B------:R-:W-:Y:S02]  /*13e0*/  @UP3 USEL UR10, UR9, UR5, !UP1 ;  /* 0x00000005090a3287 */ /* 0x000fe4000c800000 */
[----:B------:R-:W-:Y:S01]  /*13f0*/  @!P1 IMAD.IADD R2, R2, 0x1, -R5 ;  /* 0x0000000102029824 */ /* 0x000fe200078e0a05 */
[----:B------:R-:W-:Y:S01]  /*1400*/  @!P1 IADD3 R0, R0, 0x1, RZ ;  /* 0x0000000100009810 */ /* 0x000fe20007ffe0ff */
[----:B------:R-:W-:Y:S01]  /*1410*/  @UP0 ULDC.64 UR22, c[0x0][0x248] ;  /* 0x0000920000160ab9 */ /* 0x000fe20000000a00 */
[----:B------:R-:W-:Y:S01]  /*1420*/  PLOP3.LUT P1, PT, PT, PT, UP0, 0x80, 0x0 ;  /* 0x000000000000781c */ /* 0x000fe20003f2f008 */
[----:B------:R-:W-:Y:S01]  /*1430*/  @UP0 ULDC.64 UR20, c[0x0][0x250] ;  /* 0x0000940000140ab9 */ /* 0x000fe20000000a00 */
[----:B------:R-:W-:Y:S01]  /*1440*/  ISETP.GE.U32.AND P0, PT, R2, R5, PT ;  /* 0x000000050200720c */ /* 0x000fe20003f06070 */
[----:B------:R-:W-:Y:S01]  /*1450*/  @UP1 UIADD3 UR50, UR15, UR27, URZ ;  /* 0x0000001b0f321290 */ /* 0x000fe2000fffe03f */
[----:B------:R-:W-:Y:S01]  /*1460*/  LOP3.LUT R2, R6, UR57, RZ, 0x3c, !PT ;  /* 0x0000003906027c12 */ /* 0x000fe2000f8e3cff */
[----:B------:R-:W-:Y:S01]  /*1470*/  @UP1 UIADD3 UR48, UR13, UR14, URZ ;  /* 0x0000000e0d301290 */ /* 0x000fe2000fffe03f */
[----:B------:R-:W-:-:S02]  /*1480*/  @UP3 ULDC UR9, c[0x0][0x2e4] ;  /* 0x0000b90000093ab9 */ /* 0x000fc40000000800 */
[----:B------:R-:W-:Y:S01]  /*1490*/  ISETP.GE.AND P2, PT, R2, RZ, PT ;  /* 0x000000ff0200720c */ /* 0x000fe20003f46270 */
[----:B------:R-:W-:Y:S02]  /*14a0*/  @UP0 UIMAD.WIDE.U32 UR14, UR26, UR22, URZ ;  /* 0x000000161a0e02a5 */ /* 0x000fe4000f8e003f */
[----:B------:R-:W-:Y:S02]  /*14b0*/  @!UP1 UIADD3 UR52, UR39, UR37, URZ ;  /* 0x0000002527349290 */ /* 0x000fe4000fffe03f */
[----:B------:R-:W-:Y:S02]  /*14c0*/  @UP0 UIMAD.WIDE.U32 UR12, UR31, UR20, URZ ;  /* 0x000000141f0c02a5 */ /* 0x000fe4000f8e003f */
[----:B------:R-:W-:Y:S01]  /*14d0*/  @UP3 UIMAD UR37, UR57, UR9, UR10 ;  /* 0x00000009392532a4 */ /* 0x000fe2000f8e020a */
[----:B------:R-:W-:Y:S01]  /*14e0*/  @P0 VIADD R0, R0, 0x1 ;  /* 0x0000000100000836 */ /* 0x000fe20000000000 */
[----:B------:R-:W-:Y:S01]  /*14f0*/  @!UP3 UIMAD UR9, UR49, UR47, UR57 ;  /* 0x0000002f3109b2a4 */ /* 0x000fe2000f8e0239 */
[----:B------:R-:W-:Y:S01]  /*1500*/  PLOP3.LUT P0, PT, PT, PT, UP3, 0x80, 0x0 ;  /* 0x000000000000781c */ /* 0x000fe20003f0f038 */
[----:B------:R-:W-:-:S02]  /*1510*/  @UP0 UIMAD UR26, UR26, UR23, URZ ;  /* 0x000000171a1a02a4 */ /* 0x000fc4000f8e023f */
[----:B------:R-:W-:Y:S01]  /*1520*/  @UP0 UIMAD UR11, UR31, UR21, URZ ;  /* 0x000000151f0b02a4 */ /* 0x000fe2000f8e023f */
[----:B------:R-:W-:Y:S01]  /*1530*/  @!P2 IADD3 R0, -R0, RZ, RZ ;  /* 0x000000ff0000a210 */ /* 0x000fe20007ffe1ff */
[----:B------:R-:W-:Y:S01]  /*1540*/  USEL UR54, UR32, URZ, UP5 ;  /* 0x0000003f20367287 */ /* 0x000fe2000a800000 */
[----:B------:R-:W-:Y:S01]  /*1550*/  @!P3 LOP3.LUT R0, RZ, R6, RZ, 0x33, !PT ;  /* 0x00000006ff00b212 */ /* 0x000fe200078e33ff */
[----:B------:R-:W-:Y:S02]  /*1560*/  USEL UR53, UR44, URZ, UP5 ;  /* 0x0000003f2c357287 */ /* 0x000fe4000a800000 */
[----:B------:R-:W-:Y:S02]  /*1570*/  @!UP3 UIMAD UR37, UR9, UR46, URZ ;  /* 0x0000002e0925b2a4 */ /* 0x000fe4000f8e023f */
[----:B------:R-:W-:Y:S02]  /*1580*/  USHF.R.S32.HI UR45, URZ, 0x1f, UR28 ;  /* 0x0000001f3f2d7899 */ /* 0x000fe4000801141c */
[----:B------:R-:W-:-:S02]  /*1590*/  USHF.R.S32.HI UR55, URZ, 0x1f, UR51 ;  /* 0x0000001f3f377899 */ /* 0x000fc40008011433 */
[----:B------:R-:W-:Y:S02]  /*15a0*/  USHF.R.S32.HI UR33, URZ, 0x6, UR33 ;  /* 0x000000063f217899 */ /* 0x000fe40008011421 */
[----:B------:R-:W-:Y:S02]  /*15b0*/  @UP0 UIADD3 UR47, UR13, UR11, URZ ;  /* 0x0000000b0d2f0290 */ /* 0x000fe4000fffe03f */
        /* <DEDUP_REMOVED lines=17> */
.L_x_220:
        /* <DEDUP_REMOVED lines=13> */
.L_x_221:
        /* <DEDUP_REMOVED lines=11> */
.L_x_222:
[----:B------:R-:W-:Y:S02]  /*1850*/  ULDC UR5, c[0x0][0x270] ;  /* 0x00009c0000057ab9 */ /* 0x000fe40000000800 */
[----:B------:R-:W-:-:S04]  /*1860*/  UIMAD UR5, UR49, UR5, UR57 ;  /* 0x00000005310572a4 */ /* 0x000fc8000f8e0239 */
[----:B------:R-:W-:-:S12]  /*1870*/  UIMAD UR5, UR5, UR60, URZ ;  /* 0x0000003c050572a4 */ /* 0x000fd8000f8e023f */
.L_x_223:
[----:B------:R-:W1:Y:S01]  /*1880*/  S2R R38, SR_TID.X ;  /* 0x0000000000267919 */ /* 0x000e620000002100 */
[----:B------:R-:W2:Y:S01]  /*1890*/  LDC.64 R12, c[0x0][0x420] ;  /* 0x00010800ff0c7b82 */ /* 0x000ea20000000a00 */
[----:B------:R-:W-:Y:S01]  /*18a0*/  ULDC UR9, c[0x0][0x2dc] ;  /* 0x0000b70000097ab9 */ /* 0x000fe20000000800 */
[----:B------:R-:W-:Y:S01]  /*18b0*/  ULDC UR11, c[0x0][0x270] ;  /* 0x00009c00000b7ab9 */ /* 0x000fe20000000800 */
[----:B------:R-:W-:Y:S01]  /*18c0*/  UIADD3 UR31, UR19, UR5, URZ ;  /* 0x00000005131f7290 */ /* 0x000fe2000fffe03f */
[----:B------:R-:W-:Y:S01]  /*18d0*/  BSSY B1, `(.L_x_219) ;  /* 0x00007de000017945 */ /* 0x000fe20003800000 */
[----:B------:R-:W-:Y:S02]  /*18e0*/  UIMAD UR5, UR9, UR11, URZ ;  /* 0x0000000b090572a4 */ /* 0x000fe4000f8e023f */
[----:B------:R-:W-:Y:S01]  /*18f0*/  UIADD3 UR9, -UR8, UR29, UR28 ;  /* 0x0000001d08097290 */ /* 0x000fe2000fffe11c */
[----:B------:R-:W-:Y:S01]  /*1900*/  ULDC UR11, c[0x0][0x398] ;  /* 0x0000e600000b7ab9 */ /* 0x000fe20000000800 */
[----:B------:R-:W-:-:S02]  /*1910*/  ULDC.64 UR26, c[0x0][0x400] ;  /* 0x00010000001a7ab9 */ /* 0x000fc40000000a00 */
[----:B------:R-:W-:Y:S02]  /*1920*/  UIADD3 UR9, UR9, -UR11, URZ ;  /* 0x8000000b09097290 */ /* 0x000fe4000fffe03f */
[----:B------:R-:W-:Y:S01]  /*1930*/  USHF.R.S32.HI UR38, URZ, 0x1f, UR57 ;  /* 0x0000001f3f267899 */ /* 0x000fe20008011439 */
[----:B------:R-:W-:Y:S01]  /*1940*/  ULDC.64 UR24, c[0x0][0x258] ;  /* 0x0000960000187ab9 */ /* 0x000fe20000000a00 */
[----:B------:R-:W-:Y:S02]  /*1950*/  ULDC.64 UR14, c[0x0][0x428] ;  /* 0x00010a00000e7ab9 */ /* 0x000fe40000000a00 */
[----:B------:R-:W-:Y:S01]  /*1960*/  UIMAD UR13, UR38, UR14, URZ ;  /* 0x0000000e260d72a4 */ /* 0x000fe2000f8e023f */
[----:B-1----:R-:W-:-:S04]  /*1970*/  SHF.R.S32.HI R39, RZ, 0x1f, R38 ;  /* 0x0000001fff277819 */ /* 0x002fc80000011426 */
[CC--:B------:R-:W-:Y:S02]  /*1980*/  LEA.HI R3, R39.reuse, R38.reuse, RZ, 0x5 ;  /* 0x0000002627037211 */ /* 0x0c0fe400078f28ff */
[----:B------:R-:W-:Y:S02]  /*1990*/  LEA.HI R4, R39, R38, RZ, 0x3 ;  /* 0x0000002627047211 */ /* 0x000fe400078f18ff */
[----:B------:R-:W-:Y:S02]  /*19a0*/  LOP3.LUT R2, R3, 0xffffffe0, RZ, 0xc0, !PT ;  /* 0xffffffe003027812 */ /* 0x000fe400078ec0ff */
[----:B------:R-:W-:-:S03]  /*19b0*/  SHF.R.S32.HI R3, RZ, 0x5, R3 ;  /* 0x00000005ff037819 */ /* 0x000fc60000011403 */
[----:B------:R-:W-:-:S04]  /*19c0*/  IMAD.IADD R2, R38, 0x1, -R2 ;  /* 0x0000000126027824 */ /* 0x000fc800078e0a02 */
[----:B------:R-:W-:Y:S01]  /*19d0*/  IMAD R10, R3, UR5, R2 ;  /* 0x00000005030a7c24 */ /* 0x000fe2000f8e0202 */
[----:B------:R-:W-:Y:S01]  /*19e0*/  LOP3.LUT R3, R4, 0xfffffff8, RZ, 0xc0, !PT ;  /* 0xfffffff804037812 */ /* 0x000fe200078ec0ff */
[----:B------:R-:W-:Y:S01]  /*19f0*/  USHF.L.U32 UR5, UR5, 0x6, URZ ;  /* 0x0000000605057899 */ /* 0x000fe2000800063f */
[----:B------:R-:W-:-:S03]  /*1a00*/  SHF.R.S32.HI R2, RZ, 0x3, R4 ;  /* 0x00000003ff027819 */ /* 0x000fc60000011404 */
[----:B------:R-:W-:Y:S01]  /*1a10*/  IMAD.IADD R3, R38, 0x1, -R3 ;  /* 0x0000000126037824 */ /* 0x000fe200078e0a03 */
[----:B------:R-:W-:Y:S01]  /*1a20*/  SHF.R.S32.HI R35, RZ, 0x1f, R2 ;  /* 0x0000001fff237819 */ /* 0x000fe20000011402 */
[----:B------:R-:W-:Y:S01]  /*1a30*/  USHF.R.S32.HI UR12, URZ, 0x1f, UR5 ;  /* 0x0000001f3f0c7899 */ /* 0x000fe20008011405 */
[----:B------:R-:W-:Y:S01]  /*1a40*/  IADD3 R8, P0, R2, UR19, RZ ;  /* 0x0000001302087c10 */ /* 0x000fe2000ff1e0ff */
[----:B------:R-:W-:Y:S01]  /*1a50*/  UIADD3 UR5, UP4, UP3, UR34, UR5, UR51 ;  /* 0x0000000522057290 */ /* 0x000fe2000fb9e033 */
[----:B------:R-:W-:Y:S02]  /*1a60*/  IMAD.SHL.U32 R4, R3, 0x8, RZ ;  /* 0x0000000803047824 */ /* 0x000fe400078e00ff */
[----:B------:R-:W-:Y:S01]  /*1a70*/  IADD3.X R7, R35, UR36, RZ, P0, !PT ;  /* 0x0000002423077c10 */ /* 0x000fe200087fe4ff */
[----:B------:R-:W-:Y:S01]  /*1a80*/  UIADD3 UR11, UP2, UP1, UR54, UR5, UR56 ;  /* 0x00000005360b7290 */ /* 0x000fe2000f95e038 */
[----:B--2---:R-:W-:Y:S01]  /*1a90*/  IMAD R3, R12, UR36, RZ ;  /* 0x000000240c037c24 */ /* 0x004fe2000f8e02ff */
[----:B------:R-:W-:Y:S01]  /*1aa0*/  UIADD3.X UR5, UR16, UR12, UR55, UP4, UP3 ;  /* 0x0000000c10057290 */ /* 0x000fe2000a7e6437 */
[--C-:B------:R-:W-:Y:S01]  /*1ab0*/  SHF.R.S32.HI R5, RZ, 0x1f, R4.reuse ;  /* 0x0000001fff057819 */ /* 0x100fe20000011404 */
[----:B------:R-:W-:Y:S01]  /*1ac0*/  IMAD R9, R7, UR42, RZ ;  /* 0x0000002a07097c24 */ /* 0x000fe2000f8e02ff */
[----:B------:R-:W-:Y:S01]  /*1ad0*/  IADD3 R6, P0, R4, UR10, RZ ;  /* 0x0000000a04067c10 */ /* 0x000fe2000ff1e0ff */
[----:B------:R-:W-:Y:S01]  /*1ae0*/  UIADD3.X UR5, UR53, UR5, UR48, UP2, UP1 ;  /* 0x0000000535057290 */ /* 0x000fe200097e2430 */
[----:B------:R-:W-:Y:S01]  /*1af0*/  IMAD R11, R13, UR19, R3 ;  /* 0x000000130d0b7c24 */ /* 0x000fe2000f8e0203 */
[----:B------:R-:W-:Y:S01]  /*1b00*/  USHF.R.S32.HI UR16, URZ, 0x1f, UR9 ;  /* 0x0000001f3f107899 */ /* 0x000fe20008011409 */
[----:B------:R-:W-:Y:S01]  /*1b10*/  IADD3.X R7, R5, UR52, RZ, P0, !PT ;  /* 0x0000003405077c10 */ /* 0x000fe200087fe4ff */
[----:B------:R-:W-:Y:S01]  /*1b20*/  IMAD R14, R8, UR43, R9 ;  /* 0x0000002b080e7c24 */ /* 0x000fe2000f8e0209 */
[----:B------:R-:W-:Y:S01]  /*1b30*/  IADD3 R3, P0, R10, UR11, RZ ;  /* 0x0000000b0a037c10 */ /* 0x000fe2000ff1e0ff */
[----:B------:R-:W-:Y:S01]  /*1b40*/  IMAD.WIDE.U32 R8, R8, UR42, R4 ;  /* 0x0000002a08087c25 */ /* 0x000fe2000f8e0004 */
[----:B------:R-:W-:-:S02]  /*1b50*/  ULEA.HI UR16, UR16, UR9, URZ, 0x6 ;  /* 0x0000000910107291 */ /* 0x000fc4000f8f303f */
[----:B------:R-:W-:Y:S01]  /*1b60*/  LEA.HI.X.SX32 R10, R10, UR5, 0x1, P0 ;  /* 0x000000050a0a7c11 */ /* 0x000fe200080f0eff */
[----:B------:R-:W-:Y:S01]  /*1b70*/  UIMAD UR5, UR38, UR24, URZ ;  /* 0x00000018260572a4 */ /* 0x000fe2000f8e023f */
[C---:B------:R-:W-:Y:S01]  /*1b80*/  LEA R222, P0, R3.reuse, UR26, 0x2 ;  /* 0x0000001a03de7c11 */ /* 0x040fe2000f8010ff */
[----:B------:R-:W-:Y:S01]  /*1b90*/  USHF.R.S32.HI UR16, URZ, 0x6, UR16 ;  /* 0x000000063f107899 */ /* 0x000fe20008011410 */
[----:B------:R-:W-:Y:S01]  /*1ba0*/  IADD3 R8, P2, R8, UR58, RZ ;  /* 0x0000003a08087c10 */ /* 0x000fe2000ff5e0ff */
[----:B------:R-:W-:Y:S01]  /*1bb0*/  IMAD.WIDE.U32 R6, R12, UR19, R6 ;  /* 0x000000130c067c25 */ /* 0x000fe2000f8e0006 */
[----:B------:R-:W-:Y:S01]  /*1bc0*/  LEA.HI.X R223, R3, UR27, R10, 0x2, P0 ;  /* 0x0000001b03df7c11 */ /* 0x000fe200080f140a */
[----:B------:R-:W-:Y:S01]  /*1bd0*/  UISETP.LT.AND UP1, UPT, URZ, UR16, UPT ;  /* 0x000000103f00728c */ /* 0x000fe2000bf21270 */
[----:B------:R-:W-:Y:S01]  /*1be0*/  IADD3.X R9, R9, UR50, R14, P2, !PT ;  /* 0x0000003209097c10 */ /* 0x000fe200097fe40e */
[----:B------:R-:W-:Y:S01]  /*1bf0*/  IMAD.U32 R10, RZ, RZ, UR24 ;  /* 0x00000018ff0a7e24 */ /* 0x000fe2000f8e00ff */
[----:B------:R-:W-:Y:S01]  /*1c00*/  UIMAD UR5, UR57, UR25, UR5 ;  /* 0x00000019390572a4 */ /* 0x000fe2000f8e0205 */
[----:B------:R-:W-:Y:S01]  /*1c10*/  IMAD.IADD R7, R7, 0x1, R11 ;  /* 0x0000000107077824 */ /* 0x000fe200078e020b */
[----:B------:R-:W-:Y:S01]  /*1c20*/  USEL UR16, URZ, UR16, !UP1 ;  /* 0x000000103f107287 */ /* 0x000fe2000c800000 */
[----:B------:R-:W-:Y:S01]  /*1c30*/  IMAD.WIDE.U32 R8, R10, UR57, R8 ;  /* 0x000000390a087c25 */ /* 0x000fe2000f8e0008 */
[----:B------:R-:W-:-:S02]  /*1c40*/  UIMAD UR11, UR57, UR15, UR13 ;  /* 0x0000000f390b72a4 */ /* 0x000fc4000f8e020d */
[----:B------:R-:W-:Y:S01]  /*1c50*/  UISETP.GT.AND UP1, UPT, UR33, UR16, UPT ;  /* 0x000000102100728c */ /* 0x000fe2000bf24270 */
[----:B------:R-:W-:Y:S01]  /*1c60*/  IMAD.U32 R3, RZ, RZ, UR14 ;  /* 0x0000000eff037e24 */ /* 0x000fe2000f8e00ff */
[----:B------:R-:W-:Y:S01]  /*1c70*/  ULDC.64 UR12, c[0x0][0x210] ;  /* 0x00008400000c7ab9 */ /* 0x000fe20000000a00 */
[----:B------:R-:W-:Y:S01]  /*1c80*/  VIADD R9, R9, UR5 ;  /* 0x0000000509097c36 */ /* 0x000fe20008000000 */
[C---:B------:R-:W-:Y:S01]  /*1c90*/  LEA R226, P0, R8.reuse, UR12, 0x1 ;  /* 0x0000000c08e27c11 */ /* 0x040fe2000f8008ff */
[----:B------:R-:W-:Y:S01]  /*1ca0*/  IMAD.WIDE.U32 R6, R3, UR57, R6 ;  /* 0x0000003903067c25 */ /* 0x000fe2000f8e0006 */
[----:B------:R-:W-:Y:S02]  /*1cb0*/  UIADD3 UR10, UR19, UR37, URZ ;  /* 0x00000025130a7290 */ /* 0x000fe4000fffe03f */
[----:B------:R-:W-:Y:S01]  /*1cc0*/  LEA.HI.X R227, R8, UR13, R9, 0x1, P0 ;  /* 0x0000000d08e37c11 */ /* 0x000fe200080f0c09 */
[----:B------:R-:W-:Y:S01]  /*1cd0*/  VIADD R7, R7, UR11 ;  /* 0x0000000b07077c36 */ /* 0x000fe20008000000 */
[----:B------:R-:W-:Y:S01]  /*1ce0*/  PLOP3.LUT P0, PT, PT, PT, UP1, 0x80, 0x0 ;  /* 0x000000000000781c */ /* 0x000fe20003f0f018 */
[-C--:B------:R-:W-:Y:S01]  /*1cf0*/  IMAD R3, R35, R12.reuse, RZ ;  /* 0x0000000c23037224 */ /* 0x080fe200078e02ff */
[----:B------:R-:W-:Y:S01]  /*1d00*/  ULDC.64 UR26, c[0x0][0x2b0] ;  /* 0x0000ac00001a7ab9 */ /* 0x000fe20000000a00 */
[----:B------:R-:W-:Y:S01]  /*1d10*/  ULDC.64 UR14, c[0x0][0x478] ;  /* 0x00011e00000e7ab9 */ /* 0x000fe20000000a00 */
[----:B------:R-:W-:Y:S01]  /*1d20*/  IMAD.WIDE.U32 R6, R2, R12, R6 ;  /* 0x0000000c02067225 */ /* 0x000fe200078e0006 */
[----:B------:R-:W-:-:S02]  /*1d30*/  UIMAD.WIDE UR10, UR10, 0x4, UR26 ;  /* 0x000000040a0a78a5 */ /* 0x000fc4000f8e021a */
[----:B------:R-:W-:Y:S01]  /*1d40*/  UIMAD.WIDE UR14, UR31, 0x4, UR14 ;  /* 0x000000041f0e78a5 */ /* 0x000fe2000f8e020e */
[----:B------:R-:W-:Y:S01]  /*1d50*/  IMAD R3, R2, R13, R3 ;  /* 0x0000000d02037224 */ /* 0x000fe200078e0203 */
[----:B------:R-:W-:Y:S01]  /*1d60*/  ULDC.64 UR24, c[0x0][0x3e0] ;  /* 0x0000f80000187ab9 */ /* 0x000fe20000000a00 */
[----:B------:R-:W-:Y:S01]  /*1d70*/  UIADD3 UR5, UR33, -0x1, URZ ;  /* 0xffffffff21057890 */ /* 0x000fe2000fffe03f */
[----:B------:R-:W-:Y:S01]  /*1d80*/  LEA R224, P2, R6, UR24, 0x1 ;  /* 0x0000001806e07c11 */ /* 0x000fe2000f8408ff */
[----:B------:R-:W-:Y:S01]  /*1d90*/  IMAD.IADD R3, R7, 0x1, R3 ;  /* 0x0000000107037824 */ /* 0x000fe200078e0203 */
[----:B------:R-:W-:Y:S01]  /*1da0*/  UMOV UR12, UR10 ;  /* 0x0000000a000c7c82 */ /* 0x000fe20008000000 */
[----:B------:R-:W-:-:S03]  /*1db0*/  UMOV UR13, UR15 ;  /* 0x0000000f000d7c82 */ /* 0x000fc60008000000 */
        /* <DEDUP_REMOVED lines=21> */
.L_x_225:
        /* <DEDUP_REMOVED lines=19> */
.L_x_226:
        /* <DEDUP_REMOVED lines=26> */
[----:B------:R-:W-:Y:S01]  /*21e0*/  MOV R9, R0 ;  /* 0x0000000000097202 */ /* 0x000fe20000000f00 */
[----:B------:R-:W-:Y:S02]  /*21f0*/  ULDC.64 UR14, c[0x0][0x3f0] ;  /* 0x0000fc00000e7ab9 */ /* 0x000fe40000000a00 */
[C---:B------:R-:W-:Y:S02]  /*2200*/  IMAD R3, R2.reuse, UR11, R3 ;  /* 0x0000000b02037c24 */ /* 0x040fe4000f8e0203 */
[----:B------:R-:W-:-:S05]  /*2210*/  IMAD.WIDE.U32 R8, R2, UR10, R8 ;  /* 0x0000000a02087c25 */ /* 0x000fca000f8e0008 */
[----:B------:R-:W-:Y:S02]  /*2220*/  IADD3 R3, R9, R3, RZ ;  /* 0x0000000309037210 */ /* 0x000fe40007ffe0ff */
[----:B------:R-:W-:-:S04]  /*2230*/  LEA R10, P4, R8, UR14, 0x1 ;  /* 0x0000000e080a7c11 */ /* 0x000fc8000f8808ff */
[----:B------:R-:W-:-:S05]  /*2240*/  LEA.HI.X R11, R8, UR15, R3, 0x1, P4 ;  /* 0x0000000f080b7c11 */ /* 0x000fca000a0f0c03 */
[----:B------:R1:W-:Y:S04]  /*2250*/  STG.E.128 desc[UR6][R10.64], RZ ;  /* 0x000000ff0a007986 */ /* 0x0003e8000c101d06 */
[----:B------:R1:W-:Y:S02]  /*2260*/  STG.E.128 desc[UR6][R10.64+0x80], RZ ;  /* 0x000080ff0a007986 */ /* 0x0003e4000c101d06 */
.L_x_228:
[----:B------:R-:W-:Y:S05]  /*2270*/  BSYNC B0 ;  /* 0x0000000000007941 */ /* 0x000fea0003800000 */
.L_x_227:
[----:B------:R-:W-:Y:S04]  /*2280*/  BSSY B0, `(.L_x_229) ;  /* 0x000000f000007945 */ /* 0x000fe80003800000 */
[----:B------:R-:W-:Y:S05]  /*2290*/  @P2 BRA `(.L_x_230) ;  /* 0x0000000000342947 */ /* 0x000fea0003800000 */
[----:B------:R-:W-:Y:S01]  /*22a0*/  IADD3 R3, P4, R2, 0x20, RZ ;  /* 0x0000002002037810 */ /* 0x000fe20007f9e0ff */
[----:B------:R-:W-:Y:S01]  /*22b0*/  ULDC.64 UR14, c[0x0][0x3f0] ;  /* 0x0000fc00000e7ab9 */ /* 0x000fe20000000a00 */
[----:B------:R-:W-:-:S03]  /*22c0*/  MOV R9, R0 ;  /* 0x0000000000097202 */ /* 0x000fc60000000f00 */
[----:B------:R-:W-:-:S04]  /*22d0*/  IMAD.X R8, RZ, RZ, R35, P4 ;  /* 0x000000ffff087224 */ /* 0x000fc800020e0623 */
[----:B-1----:R-:W-:Y:S02]  /*22e0*/  IMAD R10, R8, UR10, RZ ;  /* 0x0000000a080a7c24 */ /* 0x002fe4000f8e02ff */
[----:B------:R-:W-:-:S04]  /*22f0*/  IMAD.MOV.U32 R8, RZ, RZ, R6 ;  /* 0x000000ffff087224 */ /* 0x000fc800078e0006 */
[----:B------:R-:W-:-:S04]  /*2300*/  IMAD.WIDE.U32 R8, R3, UR10, R8 ;  /* 0x0000000a03087c25 */ /* 0x000fc8000f8e0008 */
[----:B------:R-:W-:Y:S01]  /*2310*/  IMAD R3, R3, UR11, R10 ;  /* 0x0000000b03037c24 */ /* 0x000fe2000f8e020a */
[----:B------:R-:W-:-:S04]  /*2320*/  LEA R10, P4, R8, UR14, 0x1 ;  /* 0x0000000e080a7c11 */ /* 0x000fc8000f8808ff */
[----:B------:R-:W-:-:S04]  /*2330*/  IADD3 R3, R9, R3, RZ ;  /* 0x0000000309037210 */ /* 0x000fc80007ffe0ff */
[----:B------:R-:W-:-:S05]  /*2340*/  LEA.HI.X R11, R8, UR15, R3, 0x1, P4 ;  /* 0x0000000f080b7c11 */ /* 0x000fca000a0f0c03 */
[----:B------:R2:W-:Y:S04]  /*2350*/  STG.E.128 desc[UR6][R10.64], RZ ;  /* 0x000000ff0a007986 */ /* 0x0005e8000c101d06 */
[----:B------:R2:W-:Y:S02]  /*2360*/  STG.E.128 desc[UR6][R10.64+0x80], RZ ;  /* 0x000080ff0a007986 */ /* 0x0005e4000c101d06 */
.L_x_230:
[----:B------:R-:W-:Y:S05]  /*2370*/  BSYNC B0 ;  /* 0x0000000000007941 */ /* 0x000fea0003800000 */
.L_x_229:
[----:B------:R-:W-:Y:S04]  /*2380*/  BSSY B0, `(.L_x_231) ;  /* 0x000000f000007945 */ /* 0x000fe80003800000 */
[----:B------:R-:W-:Y:S05]  /*2390*/  @P1 BRA `(.L_x_232) ;  /* 0x0000000000341947 */ /* 0x000fea0003800000 */
[----:B------:R-:W-:Y:S01]  /*23a0*/  IADD3 R3, P4, R2, 0x40, RZ ;  /* 0x0000004002037810 */ /* 0x000fe20007f9e0ff */
[----:B------:R-:W-:Y:S01]  /*23b0*/  ULDC.64 UR14, c[0x0][0x3f0] ;  /* 0x0000fc00000e7ab9 */ /* 0x000fe20000000a00 */
[----:B------:R-:W-:-:S03]  /*23c0*/  MOV R9, R0 ;  /* 0x0000000000097202 */ /* 0x000fc60000000f00 */
[----:B------:R-:W-:-:S04]  /*23d0*/  IMAD.X R8, RZ, RZ, R35, P4 ;  /* 0x000000ffff087224 */ /* 0x000fc800020e0623 */
[----:B-12---:R-:W-:Y:S02]  /*23e0*/  IMAD R10, R8, UR10, RZ ;  /* 0x0000000a080a7c24 */ /* 0x006fe4000f8e02ff */
        /* <DEDUP_REMOVED lines=8> */
.L_x_232:
[----:B------:R-:W-:Y:S05]  /*2470*/  BSYNC B0 ;  /* 0x0000000000007941 */ /* 0x000fea0003800000 */
.L_x_231:
[----:B------:R-:W-:Y:S04]  /*2480*/  BSSY B0, `(.L_x_233) ;  /* 0x000000f000007945 */ /* 0x000fe80003800000 */
[----:B------:R-:W-:Y:S05]  /*2490*/  @P0 BRA `(.L_x_234) ;  /* 0x0000000000340947 */ /* 0x000fea0003800000 */
[----:B------:R-:W-:Y:S01]  /*24a0*/  IADD3 R3, P4, R2, 0x60, RZ ;  /* 0x0000006002037810 */ /* 0x000fe20007f9e0ff */
[----:B------:R-:W-:Y:S01]  /*24b0*/  IMAD.MOV.U32 R8, RZ, RZ, R6 ;  /* 0x000000ffff087224 */ /* 0x000fe200078e0006 */
[----:B------:R-:W-:Y:S01]  /*24c0*/  MOV R9, R0 ;  /* 0x0000000000097202 */ /* 0x000fe20000000f00 */
[----:B------:R-:W-:Y:S02]  /*24d0*/  ULDC.64 UR8, c[0x0][0x3f0] ;  /* 0x0000fc0000087ab9 */ /* 0x000fe40000000a00 */
[----:B------:R-:W-:Y:S02]  /*24e0*/  IMAD.X R7, RZ, RZ, R35, P4 ;  /* 0x000000ffff077224 */ /* 0x000fe400020e0623 */
        /* <DEDUP_REMOVED lines=8> */
.L_x_234:
[----:B------:R-:W-:Y:S05]  /*2570*/  BSYNC B0 ;  /* 0x0000000000007941 */ /* 0x000fea0003800000 */
.L_x_233:
[----:B------:R-:W-:Y:S01]  /*2580*/  UIMAD UR5, UR45, UR12, URZ ;  /* 0x0000000c2d0572a4 */ /* 0x000fe2000f8e023f */
[----:B------:R-:W-:Y:S01]  /*2590*/  IMAD.U32 R0, RZ, RZ, UR12 ;  /* 0x0000000cff007e24 */ /* 0x000fe2000f8e00ff */
        /* <DEDUP_REMOVED lines=14> */
[----:B----4-:R-:W-:Y:S01]  /*2680*/  MOV R6, R4 ;  /* 0x0000000400067202 */ /* 0x010fe20000000f00 */
        /* <DEDUP_REMOVED lines=10> */
.L_x_236:
[----:B------:R-:W-:Y:S05]  /*2730*/  BSYNC B0 ;  /* 0x0000000000007941 */ /* 0x000fea0003800000 */
.L_x_235:
[----:B------:R-:W-:Y:S04]  /*2740*/  BSSY B0, `(.L_x_237) ;  /* 0x000000f000007945 */ /* 0x000fe80003800000 */
[----:B------:R-:W-:Y:S05]  /*2750*/  @P2 BRA `(.L_x_238) ;  /* 0x0000000000342947 */ /* 0x000fea0003800000 */
[----:B------:R-:W-:Y:S01]  /*2760*/  IADD3 R0, P2, R2, 0x20, RZ ;  /* 0x0000002002007810 */ /* 0x000fe20007f5e0ff */
[----:B------:R-:W-:Y:S01]  /*2770*/  ULDC.64 UR8, c[0x0][0x3f8] ;  /* 0x0000fe0000087ab9 */ /* 0x000fe20000000a00 */
[----:B----4-:R-:W-:-:S03]  /*2780*/  MOV R7, R3 ;  /* 0x0000000300077202 */ /* 0x010fc60000000f00 */
[----:B------:R-:W-:-:S04]  /*2790*/  IMAD.X R6, RZ, RZ, R35, P2 ;  /* 0x000000ffff067224 */ /* 0x000fc800010e0623 */
[----:B------:R-:W-:Y:S02]  /*27a0*/  IMAD R8, R6, UR12, RZ ;  /* 0x0000000c06087c24 */ /* 0x000fe4000f8e02ff */
        /* <DEDUP_REMOVED lines=8> */
.L_x_238:
[----:B------:R-:W-:Y:S05]  /*2830*/  BSYNC B0 ;  /* 0x0000000000007941 */ /* 0x000fea0003800000 */
.L_x_237:
        /* <DEDUP_REMOVED lines=15> */
.L_x_240:
[----:B------:R-:W-:Y:S05]  /*2930*/  BSYNC B0 ;  /* 0x0000000000007941 */ /* 0x000fea0003800000 */
.L_x_239:
[----:B------:R-:W-:Y:S05]  /*2940*/  @P0 BRA `(.L_x_241) ;  /* 0x0000006c00580947 */ /* 0x000fea0003800000 */
[----:B------:R-:W-:Y:S01]  /*2950*/  IADD3 R2, P0, R2, 0x60, RZ ;  /* 0x0000006002027810 */ /* 0x000fe20007f1e0ff */
[----:B------:R-:W-:Y:S01]  /*2960*/  ULDC.64 UR8, c[0x0][0x3f8] ;  /* 0x0000fe0000087ab9 */ /* 0x000fe20000000a00 */
[----:B------:R-:W-:Y:S02]  /*2970*/  MOV R5, R3 ;  /* 0x0000000300057202 */ /* 0x000fe40000000f00 */
[----:B------:R-:W-:Y:S01]  /*2980*/  IADD3.X R0, RZ, R35, RZ, P0, !PT ;  /* 0x00000023ff007210 */ /* 0x000fe200007fe4ff */
        /* <DEDUP_REMOVED lines=9> */
.L_x_224:
[----:B------:R-:W2:Y:S01]  /*2a20*/  LDL R164, [R1] ;  /* 0x0000000001a47983 */ /* 0x000ea20000100800 */
[----:B------:R-:W-:Y:S01]  /*2a30*/  UIMAD UR9, UR5, -0x40, UR29 ;  /* 0xffffffc0050978a4 */ /* 0x000fe2000f8e021d */
[C---:B------:R-:W-:Y:S01]  /*2a40*/  VIADD R3, R2.reuse, 0x20 ;  /* 0x0000002002037836 */ /* 0x040fe20000000000 */
[----:B------:R-:W-:Y:S01]  /*2a50*/  UIMAD UR10, UR17, -0x80, UR8 ;  /* 0xffffff80110a78a4 */ /* 0x000fe2000f8e0208 */
[----:B------:R-:W-:Y:S01]  /*2a60*/  VIADD R6, R2, 0x40 ;  /* 0x0000004002067836 */ /* 0x000fe20000000000 */
[----:B------:R-:W-:Y:S01]  /*2a70*/  UIMAD UR19, UR45, UR22, URZ ;  /* 0x000000162d1372a4 */ /* 0x000fe2000f8e023f */
[----:B------:R-:W-:Y:S01]  /*2a80*/  IMAD.WIDE.U32 R8, R12, 0x40, RZ ;  /* 0x000000400c087825 */ /* 0x000fe200078e00ff */
[----:B------:R-:W-:Y:S01]  /*2a90*/  ISETP.GE.AND P6, PT, R3, UR9, PT ;  /* 0x0000000903007c0c */ /* 0x000fe2000bfc6270 */
[----:B------:R-:W-:Y:S01]  /*2aa0*/  UIMAD UR15, UR45, UR20, URZ ;  /* 0x000000142d0f72a4 */ /* 0x000fe2000f8e023f */
[----:B------:R-:W-:Y:S01]  /*2ab0*/  ISETP.GE.AND P3, PT, R6, UR10, PT ;  /* 0x0000000a06007c0c */ /* 0x000fe2000bf66270 */
[----:B------:R-:W-:Y:S01]  /*2ac0*/  IMAD.U32 R6, RZ, RZ, UR22 ;  /* 0x00000016ff067e24 */ /* 0x000fe2000f8e00ff */
[----:B------:R-:W-:Y:S01]  /*2ad0*/  UIMAD UR19, UR28, UR23, UR19 ;  /* 0x000000171c1372a4 */ /* 0x000fe2000f8e0213 */
[----:B------:R-:W-:Y:S01]  /*2ae0*/  IMAD.SHL.U32 R13, R13, 0x40, RZ ;  /* 0x000000400d0d7824 */ /* 0x000fe200078e00ff */
[----:B------:R-:W-:Y:S01]  /*2af0*/  ISETP.GE.AND P4, PT, R3, UR10, PT ;  /* 0x0000000a03007c0c */ /* 0x000fe2000bf86270 */
[----:B------:R-:W-:Y:S01]  /*2b00*/  IMAD.WIDE.U32 R6, R6, UR28, R4 ;  /* 0x0000001c06067c25 */ /* 0x000fe2000f8e0004 */
[----:B------:R-:W-:Y:S01]  /*2b10*/  UIMAD UR15, UR28, UR21, UR15 ;  /* 0x000000151c0f72a4 */ /* 0x000fe2000f8e020f */
[----:B------:R-:W-:-:S02]  /*2b20*/  ULDC.64 UR24, c[0x0][0x268] ;  /* 0x00009a0000187ab9 */ /* 0x000fc40000000a00 */
[----:B------:R-:W-:Y:S01]  /*2b30*/  IMAD.U32 R10, RZ, RZ, UR19 ;  /* 0x00000013ff0a7e24 */ /* 0x000fe2000f8e00ff */
[----:B------:R-:W-:Y:S01]  /*2b40*/  ULDC.64 UR26, c[0x0][0x260] ;  /* 0x00009800001a7ab9 */ /* 0x000fe20000000a00 */
[----:B------:R-:W-:Y:S01]  /*2b50*/  @!P6 IADD3 R12, P5, R224, R8, RZ ;  /* 0x00000008e00ce210 */ /* 0x000fe20007fbe0ff */
[----:B------:R-:W-:Y:S01]  /*2b60*/  IMAD.U32 R3, RZ, RZ, UR20 ;  /* 0x00000014ff037e24 */ /* 0x000fe2000f8e00ff */
[----:B------:R-:W-:Y:S01]  /*2b70*/  IADD3 R8, P1, R6, UR44, RZ ;  /* 0x0000002c06087c10 */ /* 0x000fe2000ff3e0ff */
[----:B------:R-:W-:Y:S01]  /*2b80*/  VIADD R11, R2, 0x60 ;  /* 0x00000060020b7836 */ /* 0x000fe20000000000 */
[----:B------:R-:W-:Y:S01]  /*2b90*/  @!P6 IADD3.X R13, R225, R9, R13, P5, !PT ;  /* 0x00000009e10de210 */ /* 0x000fe20002ffe40d */
[----:B------:R-:W-:Y:S01]  /*2ba0*/  IMAD.WIDE.U32 R4, R3, UR28, R4 ;  /* 0x0000001c03047c25 */ /* 0x000fe2000f8e0004 */
[----:B------:R-:W-:Y:S01]  /*2bb0*/  IADD3.X R9, R7, UR46, R10, P1, !PT ;  /* 0x0000002e07097c10 */ /* 0x000fe20008ffe40a */
[----:B------:R-:W1:Y:S01]  /*2bc0*/  @!P4 LDC.64 R20, c[0x0][0x218] ;  /* 0x00008600ff14cb82 */ /* 0x000e620000000a00 */
[----:B------:R-:W-:Y:S01]  /*2bd0*/  PLOP3.LUT P1, PT, PT, PT, UP5, 0x80, 0x0 ;  /* 0x000000000000781c */ /* 0x000fe20003f2f058 */
[----:B------:R-:W-:Y:S01]  /*2be0*/  IMAD.U32 R3, RZ, RZ, UR15 ;  /* 0x0000000fff037e24 */ /* 0x000fe2000f8e00ff */
[----:B------:R-:W-:Y:S01]  /*2bf0*/  ULEA.HI UR15, UR5, UR5, URZ, 0x1 ;  /* 0x00000005050f7291 */ /* 0x000fe2000f8f083f */
[----:B------:R-:W-:Y:S01]  /*2c00*/  IADD3 R6, P0, R4, UR32, RZ ;  /* 0x0000002004067c10 */ /* 0x000fe2000ff1e0ff */
[----:B------:R-:W-:Y:S01]  /*2c10*/  IMAD R10, R15, UR24, RZ ;  /* 0x000000180f0a7c24 */ /* 0x000fe2000f8e02ff */
[----:B------:R-:W-:Y:S01]  /*2c20*/  USHF.L.U32 UR19, UR43, 0x6, URZ ;  /* 0x000000062b137899 */ /* 0x000fe2000800063f */
[----:B------:R-:W-:Y:S01]  /*2c30*/  ISETP.GE.AND P2, PT, R11, UR10, PT ;  /* 0x0000000a0b007c0c */ /* 0x000fe2000bf46270 */
[----:B------:R-:W-:Y:S01]  /*2c40*/  ULOP3.LUT UR15, UR15, 0xfffffffe, URZ, 0xc0, !UPT ;  /* 0xfffffffe0f0f7892 */ /* 0x000fe2000f8ec03f */
[----:B------:R-:W-:Y:S01]  /*2c50*/  IADD3.X R7, R5, UR47, R3, P0, !PT ;  /* 0x0000002f05077c10 */ /* 0x000fe200087fe403 */
[----:B------:R-:W-:Y:S01]  /*2c60*/  IMAD.WIDE.U32 R4, R0, UR26, R8 ;  /* 0x0000001a00047c25 */ /* 0x000fe2000f8e0008 */
[C---:B------:R-:W-:Y:S01]  /*2c70*/  ISETP.GE.AND P0, PT, R2.reuse, UR9, PT ;  /* 0x0000000902007c0c */ /* 0x040fe2000bf06270 */
[----:B------:R-:W-:Y:S01]  /*2c80*/  UIADD3 UR15, UR5, -UR15, URZ ;  /* 0x8000000f050f7290 */ /* 0x000fe2000fffe03f */
[----:B------:R-:W3:Y:S08]  /*2c90*/  @!P3 LDC.64 R30, c[0x0][0x218] ;  /* 0x00008600ff1ebb82 */ /* 0x000ef00000000a00 */
[----:B------:R-:W-:Y:S01]  /*2ca0*/  @P1 BAR.SYNC.DEFER_BLOCKING 0x0 ;  /* 0x0000000000001b1d */ /* 0x000fe20000010000 */
[----:B------:R-:W-:Y:S01]  /*2cb0*/  IMAD R3, R15, UR26, RZ ;  /* 0x0000001a0f037c24 */ /* 0x000fe2000f8e02ff */
[----:B------:R-:W-:Y:S01]  /*2cc0*/  @!P4 IADD3 R8, P1, R2, 0x20, RZ ;  /* 0x000000200208c810 */ /* 0x000fe20007f3e0ff */
[----:B------:R-:W-:Y:S01]  /*2cd0*/  UISETP.NE.AND UP0, UPT, UR15, 0x1, UPT ;  /* 0x000000010f00788c */ /* 0x000fe2000bf05270 */
[----:B------:R-:W-:-:S02]  /*2ce0*/  IMAD R16, R0, UR25, R10 ;  /* 0x0000001900107c24 */ /* 0x000fc4000f8e020a */
[C---:B------:R-:W-:Y:S01]  /*2cf0*/  IMAD.WIDE.U32 R6, R0.reuse, UR24, R6 ;  /* 0x0000001800067c25 */ /* 0x040fe2000f8e0006 */
[----:B------:R-:W-:Y:S01]  /*2d00*/  UIMAD.WIDE.U32 UR24, UR42, 0x40, URZ ;  /* 0x000000402a1878a5 */ /* 0x000fe2000f8e003f */
[----:B------:R-:W4:Y:S02]  /*2d10*/  @!P2 LDC.64 R32, c[0x0][0x218] ;  /* 0x00008600ff20ab82 */ /* 0x000f240000000a00 */
[----:B------:R-:W-:Y:S01]  /*2d20*/  IMAD R15, R0, UR27, R3 ;  /* 0x0000001b000f7c24 */ /* 0x000fe2000f8e0203 */
[C---:B------:R-:W-:Y:S01]  /*2d30*/  LEA R0, R246.reuse, UR4, 0x1 ;  /* 0x00000004f6007c11 */ /* 0x040fe2000f8e08ff */
[----:B------:R-:W-:Y:S01]  /*2d40*/  VIADD R3, R246, 0x2000 ;  /* 0x00002000f6037836 */ /* 0x000fe20000000000 */
[----:B------:R-:W-:Y:S01]  /*2d50*/  @!P6 IADD3 R10, P5, R226, UR24, RZ ;  /* 0x00000018e20aec10 */ /* 0x000fe2000ffbe0ff */
[----:B------:R-:W-:Y:S01]  /*2d60*/  @!P4 IMAD.X R9, RZ, RZ, R35, P1 ;  /* 0x000000ffff09c224 */ /* 0x000fe200008e0623 */
[----:B------:R-:W-:Y:S01]  /*2d70*/  PLOP3.LUT P1, PT, PT, PT, UP0, 0x80, 0x0 ;  /* 0x000000000000781c */ /* 0x000fe20003f2f008 */
[----:B------:R-:W-:-:S02]  /*2d80*/  IMAD.U32 R11, RZ, RZ, UR19 ;  /* 0x00000013ff0b7e24 */ /* 0x000fc4000f8e00ff */
[----:B------:R-:W-:Y:S01]  /*2d90*/  @!P4 IMAD R9, R9, UR22, RZ ;  /* 0x000000160909cc24 */ /* 0x000fe2000f8e02ff */
[----:B------:R-:W-:Y:S01]  /*2da0*/  SEL R14, R3, R246, !P1 ;  /* 0x000000f6030e7207 */ /* 0x000fe20004800000 */
[----:B------:R-:W-:Y:S01]  /*2db0*/  IMAD.IADD R5, R5, 0x1, R15 ;  /* 0x0000000105057824 */ /* 0x000fe200078e020f */
[----:B------:R-:W-:Y:S01]  /*2dc0*/  @!P6 IADD3.X R11, R227, UR25, R11, P5, !PT ;  /* 0x00000019e30bec10 */ /* 0x000fe2000affe40b */
[----:B------:R-:W-:Y:S01]  /*2dd0*/  @!P4 IMAD R3, R8, UR23, R9 ;  /* 0x000000170803cc24 */ /* 0x000fe2000f8e0209 */
[----:B------:R-:W-:Y:S01]  /*2de0*/  LEA R221, R14, UR4, 0x1 ;  /* 0x000000040edd7c11 */ /* 0x000fe2000f8e08ff */
[----:B------:R-:W-:Y:S01]  /*2df0*/  @P0 STS.128 [R0+0x8000], RZ ;  /* 0x008000ff00000388 */ /* 0x000fe20000000c00 */
[----:B------:R-:W-:Y:S01]  /*2e00*/  ISETP.GE.AND P5, PT, R2, UR10, PT ;  /* 0x0000000a02007c0c */ /* 0x000fe2000bfa6270 */
[----:B------:R-:W-:Y:S02]  /*2e10*/  @!P4 IMAD.WIDE.U32 R8, R8, UR22, R4 ;  /* 0x000000160808cc25 */ /* 0x000fe4000f8e0004 */
[----:B------:R-:W-:Y:S02]  /*2e20*/  @P0 STS.128 [R0+0xa000], RZ ;  /* 0x00a000ff00000388 */ /* 0x000fe40000000c00 */
[----:B------:R-:W-:-:S02]  /*2e30*/  @!P4 IMAD.IADD R3, R9, 0x1, R3 ;  /* 0x000000010903c824 */ /* 0x000fc400078e0203 */
[----:B------:R-:W-:Y:S01]  /*2e40*/  @!PT LDS RZ, [RZ] ;  /* 0x00000000fffff984 */ /* 0x000fe20000000800 */
[----:B------:R-:W-:Y:S01]  /*2e50*/  @!PT LDS RZ, [RZ] ;  /* 0x00000000fffff984 */ /* 0x000fe20000000800 */
[----:B------:R-:W-:Y:S01]  /*2e60*/  @!PT LDS RZ, [RZ] ;  /* 0x00000000fffff984 */ /* 0x000fe20000000800 */
[----:B------:R-:W-:Y:S01]  /*2e70*/  @!P0 LDGSTS.E.BYPASS.LTC128B.128 [R0+0x8000], desc[UR6][R224.64] ;  /* 0x08000000e0008fae */ /* 0x000fe2000b901d46 */
[----:B------:R-:W-:Y:S02]  /*2e80*/  IMAD.IADD R7, R7, 0x1, R16 ;  /* 0x0000000107077824 */ /* 0x000fe400078e0210 */
[--C-:B------:R-:W-:Y:S01]  /*2e90*/  @!P4 IMAD.MOV.U32 R14, RZ, RZ, R6.reuse ;  /* 0x000000ffff0ec224 */ /* 0x100fe200078e0006 */
[----:B------:R-:W-:Y:S01]  /*2ea0*/  @!P0 LDGSTS.E.BYPASS.LTC128B.128 [R0+0xa000], desc[UR6][R224.64+0x80] ;  /* 0x0a000080e0008fae */ /* 0x000fe2000b901d46 */
[----:B------:R-:W-:Y:S01]  /*2eb0*/  @!P4 IMAD.MOV.U32 R15, RZ, RZ, R7 ;  /* 0x000000ffff0fc224 */ /* 0x000fe200078e0007 */
[----:B------:R-:W3:Y:S01]  /*2ec0*/  @!P5 LDC.64 R26, c[0x0][0x218] ;  /* 0x00008600ff1adb82 */ /* 0x000ee20000000a00 */
[----:B------:R-:W-:Y:S01]  /*2ed0*/  @!P5 IMAD.MOV.U32 R9, RZ, RZ, R5 ;  /* 0x000000ffff09d224 */ /* 0x000fe200078e0005 */
[----:B------:R-:W-:Y:S01]  /*2ee0*/  @P6 STS.128 [R0+0x9000], RZ ;  /* 0x009000ff00006388 */ /* 0x000fe20000000c00 */
[--C-:B------:R-:W-:Y:S02]  /*2ef0*/  @!P3 IMAD.MOV.U32 R22, RZ, RZ, R6.reuse ;  /* 0x000000ffff16b224 */ /* 0x100fe400078e0006 */
[----:B------:R-:W-:Y:S01]  /*2f00*/  @!P3 IMAD.MOV.U32 R23, RZ, RZ, R7 ;  /* 0x000000ffff17b224 */ /* 0x000fe200078e0007 */
[----:B------:R-:W-:Y:S01]  /*2f10*/  @P6 STS.128 [R0+0xb000], RZ ;  /* 0x00b000ff00006388 */ /* 0x000fe20000000c00 */
[----:B------:R-:W-:-:S02]  /*2f20*/  @!P2 IMAD.MOV.U32 R36, RZ, RZ, R6 ;  /* 0x000000ffff24a224 */ /* 0x000fc400078e0006 */
[--C-:B------:R-:W-:Y:S01]  /*2f30*/  @!P2 IMAD.MOV.U32 R37, RZ, RZ, R7.reuse ;  /* 0x000000ffff25a224 */ /* 0x100fe200078e0007 */
[----:B------:R-:W-:Y:S01]  /*2f40*/  @!PT LDS RZ, [RZ] ;  /* 0x00000000fffff984 */ /* 0x000fe20000000800 */
[----:B------:R-:W-:Y:S01]  /*2f50*/  @!PT LDS RZ, [RZ] ;  /* 0x00000000fffff984 */ /* 0x000fe20000000800 */
[----:B------:R-:W-:Y:S01]  /*2f60*/  @!PT LDS RZ, [RZ] ;  /* 0x00000000fffff984 */ /* 0x000fe20000000800 */
[----:B------:R-:W-:Y:S01]  /*2f70*/  @!P6 LDGSTS.E.BYPASS.LTC128B.128 [R0+0x9000], desc[UR6][R12.64] ;  /* 0x090000000c00efae */ /* 0x000fe2000b901d46 */
[----:B------:R-:W-:-:S03]  /*2f80*/  @!P5 IMAD.WIDE.U32 R6, R2, UR20, R6 ;  /* 0x000000140206dc25 */ /* 0x000fc6000f8e0006 */
[----:B------:R4:W-:Y:S01]  /*2f90*/  @!P6 LDGSTS.E.BYPASS.LTC128B.128 [R0+0xb000], desc[UR6][R12.64+0x80] ;  /* 0x0b0000800c00efae */ /* 0x0009e2000b901d46 */
[----:B------:R-:W-:Y:S02]  /*2fa0*/  IMAD.MOV.U32 R240, RZ, RZ, 0x7f800000 ;  /* 0x7f800000fff07424 */ /* 0x000fe400078e00ff */
[----:B------:R-:W-:Y:S01]  /*2fb0*/  IMAD.MOV.U32 R241, RZ, RZ, 0x7f800000 ;  /* 0x7f800000fff17424 */ /* 0x000fe200078e00ff */
[----:B------:R-:W-:Y:S01]  /*2fc0*/  @P0 STS [R221], RZ ;  /* 0x000000ffdd000388 */ /* 0x000fe20000000800 */
[----:B------:R-:W-:Y:S02]  /*2fd0*/  IMAD.MOV.U32 R238, RZ, RZ, 0x7f800000 ;  /* 0x7f800000ffee7424 */ /* 0x000fe400078e00ff */
[----:B------:R-:W-:Y:S01]  /*2fe0*/  IMAD.MOV.U32 R239, RZ, RZ, 0x7f800000 ;  /* 0x7f800000ffef7424 */ /* 0x000fe200078e00ff */
        /* <DEDUP_REMOVED lines=12> */
[----:B-1----:R-:W-:-:S03]  /*30b0*/  @!P4 LEA R20, P0, R8, R20, 0x1 ;  /* 0x000000140814c211 */ /* 0x002fc600078008ff */
[----:B------:R-:W-:Y:S01]  /*30c0*/  @P6 STS [R221+0x1000], RZ ;  /* 0x001000ffdd006388 */ /* 0x000fe20000000800 */
[----:B------:R-:W-:Y:S01]  /*30d0*/  @!P4 LEA.HI.X R21, R8, R21, R3, 0x1, P0 ;  /* 0x000000150815c211 */ /* 0x000fe200000f0c03 */
[----:B------:R-:W-:Y:S01]  /*30e0*/  @!P5 IMAD.MOV.U32 R8, RZ, RZ, R4 ;  /* 0x000000ffff08d224 */ /* 0x000fe200078e0004 */
[C---:B------:R-:W-:Y:S01]  /*30f0*/  @!P3 IADD3 R3, P0, R2.reuse, 0x40, RZ ;  /* 0x000000400203b810 */ /* 0x040fe20007f1e0ff */
[----:B------:R-:W-:Y:S02]  /*3100*/  @P6 STS [R221+0x1004], RZ ;  /* 0x001004ffdd006388 */ /* 0x000fe40000000800 */
[----:B------:R-:W-:Y:S02]  /*3110*/  @!P5 IMAD.WIDE.U32 R8, R2, UR22, R8 ;  /* 0x000000160208dc25 */ /* 0x000fe4000f8e0008 */
[----:B------:R-:W-:Y:S02]  /*3120*/  @P6 STS [R221+0x1008], RZ ;  /* 0x001008ffdd006388 */ /* 0x000fe40000000800 */
[----:B----4-:R-:W-:-:S02]  /*3130*/  @!P3 IMAD.X R13, RZ, RZ, R35, P0 ;  /* 0x000000ffff0db224 */ /* 0x010fc400000e0623 */
[----:B------:R-:W-:Y:S02]  /*3140*/  @P6 STS [R221+0x100c], RZ ;  /* 0x00100cffdd006388 */ /* 0x000fe40000000800 */
[----:B------:R-:W-:Y:S02]  /*3150*/  @!P3 IMAD R13, R13, UR22, RZ ;  /* 0x000000160d0dbc24 */ /* 0x000fe4000f8e02ff */
[----:B------:R-:W-:Y:S02]  /*3160*/  @P6 STS [R221+0x3000], RZ ;  /* 0x003000ffdd006388 */ /* 0x000fe40000000800 */
[----:B------:R-:W-:Y:S02]  /*3170*/  @!P3 IMAD R29, R3, UR23, R13 ;  /* 0x00000017031dbc24 */ /* 0x000fe4000f8e020d */
[----:B------:R-:W-:Y:S04]  /*3180*/  @P6 STS [R221+0x3004], RZ ;  /* 0x003004ffdd006388 */ /* 0x000fe80000000800 */
[----:B------:R-:W-:Y:S04]  /*3190*/  @P6 STS [R221+0x3008], RZ ;  /* 0x003008ffdd006388 */ /* 0x000fe80000000800 */
[----:B------:R-:W-:Y:S04]  /*31a0*/  @P6 STS [R221+0x300c], RZ ;  /* 0x00300cffdd006388 */ /* 0x000fe80000000800 */
[----:B------:R-:W-:Y:S01]  /*31b0*/  @!PT LDS RZ, [RZ] ;  /* 0x00000000fffff984 */ /* 0x000fe20000000800 */
[----:B------:R-:W-:Y:S01]  /*31c0*/  @!PT LDS RZ, [RZ] ;  /* 0x00000000fffff984 */ /* 0x000fe20000000800 */
[----:B------:R-:W-:Y:S01]  /*31d0*/  @!PT LDS RZ, [RZ] ;  /* 0x00000000fffff984 */ /* 0x000fe20000000800 */
[----:B------:R-:W-:Y:S04]  /*31e0*/  @!P6 LDGSTS.E.BYPASS.LTC128B.128 [R221+0x1000], desc[UR6][R10.64] ;  /* 0x010000000addefae */ /* 0x000fe8000b901d46 */
[----:B------:R1:W-:Y:S04]  /*31f0*/  @!P6 LDGSTS.E.BYPASS.LTC128B.128 [R221+0x3000], desc[UR6][R10.64+0x80] ;  /* 0x030000800addefae */ /* 0x0003e8000b901d46 */
[----:B------:R-:W-:Y:S04]  /*3200*/  @P5 STS.128 [R0+0xc000], RZ ;  /* 0x00c000ff00005388 */ /* 0x000fe80000000c00 */
[----:B------:R-:W-:Y:S01]  /*3210*/  @P5 STS.128 [R0+0x10000], RZ ;  /* 0x010000ff00005388 */ /* 0x000fe20000000c00 */
[----:B-1----:R-:W-:-:S02]  /*3220*/  @!P2 IMAD.MOV.U32 R10, RZ, RZ, R4 ;  /* 0x000000ffff0aa224 */ /* 0x002fc400078e0004 */
[--C-:B------:R-:W-:Y:S02]  /*3230*/  @!P2 IMAD.MOV.U32 R11, RZ, RZ, R5.reuse ;  /* 0x000000ffff0ba224 */ /* 0x100fe400078e0005 */
[----:B------:R-:W-:-:S04]  /*3240*/  @!P3 IMAD.WIDE.U32 R4, R3, UR22, R4 ;  /* 0x000000160304bc25 */ /* 0x000fc8000f8e0004 */
[----:B------:R-:W-:Y:S02]  /*3250*/  @!P5 IMAD R3, R35, UR22, RZ ;  /* 0x000000162303dc24 */ /* 0x000fe4000f8e02ff */
[----:B------:R-:W-:Y:S02]  /*3260*/  @!P3 IMAD.IADD R5, R5, 0x1, R29 ;  /* 0x000000010505b824 */ /* 0x000fe400078e021d */
[----:B--2---:R-:W-:-:S05]  /*3270*/  VIADD R12, R164, 0x8 ;  /* 0x00000008a40c7836 */ /* 0x004fca0000000000 */
[----:B------:R-:W-:Y:S02]  /*3280*/  ISETP.GE.AND P6, PT, R12, UR9, PT ;  /* 0x000000090c007c0c */ /* 0x000fe4000bfc6270 */
[----:B------:R-:W-:-:S05]  /*3290*/  @!P2 IADD3 R12, P0, R2, 0x60, RZ ;  /* 0x00000060020ca810 */ /* 0x000fca0007f1e0ff */
[----:B------:R-:W-:Y:S01]  /*32a0*/  @!P2 IMAD.X R17, RZ, RZ, R35, P0 ;  /* 0x000000ffff11a224 */ /* 0x000fe200000e0623 */
[----:B------:R-:W-:-:S03]  /*32b0*/  @!P4 IADD3 R18, P0, R2, 0x20, RZ ;  /* 0x000000200212c810 */ /* 0x000fc60007f1e0ff */
[----:B------:R-:W-:Y:S02]  /*32c0*/  @!P2 IMAD R13, R17, UR22, RZ ;  /* 0x00000016110dac24 */ /* 0x000fe4000f8e02ff */
[----:B------:R-:W-:Y:S01]  /*32d0*/  @!P4 IMAD.X R24, RZ, RZ, R35, P0 ;  /* 0x000000ffff18c224 */ /* 0x000fe200000e0623 */
[C---:B------:R-:W-:Y:S01]  /*32e0*/  @!P3 IADD3 R16, P0, R2.reuse, 0x40, RZ ;  /* 0x000000400210b810 */ /* 0x040fe20007f1e0ff */
[----:B------:R-:W-:Y:S02]  /*32f0*/  @!P5 IMAD R17, R2, UR23, R3 ;  /* 0x000000170211dc24 */ /* 0x000fe4000f8e0203 */
[C---:B------:R-:W-:Y:S02]  /*3300*/  @!P2 IMAD R28, R12.reuse, UR23, R13 ;  /* 0x000000170c1cac24 */ /* 0x040fe4000f8e020d */
[----:B------:R-:W-:-:S04]  /*3310*/  @!P2 IMAD.WIDE.U32 R12, R12, UR22, R10 ;  /* 0x000000160c0cac25 */ /* 0x000fc8000f8e000a */
[----:B------:R-:W-:Y:S01]  /*3320*/  @!P3 IMAD.X R19, RZ, RZ, R35, P0 ;  /* 0x000000ffff13b224 */ /* 0x000fe200000e0623 */
[----:B---3--:R-:W-:Y:S01]  /*3330*/  @!P5 LEA R10, P0, R8, R26, 0x1 ;  /* 0x0000001a080ad211 */ /* 0x008fe200078008ff */
[----:B------:R-:W-:Y:S02]  /*3340*/  @!P4 IMAD R3, R24, UR20, RZ ;  /* 0x000000141803cc24 */ /* 0x000fe4000f8e02ff */
[----:B------:R-:W-:Y:S01]  /*3350*/  @!P5 IMAD.IADD R11, R9, 0x1, R17 ;  /* 0x00000001090bd824 */ /* 0x000fe200078e0211 */
[----:B------:R-:W1:Y:S01]  /*3360*/  @!P5 LDC.64 R24, c[0x0][0x220] ;  /* 0x00008800ff18db82 */ /* 0x000e620000000a00 */
[----:B------:R-:W-:Y:S02]  /*3370*/  @!P3 IMAD R9, R19, UR20, RZ ;  /* 0x000000141309bc24 */ /* 0x000fe4000f8e02ff */
[----:B------:R-:W-:Y:S01]  /*3380*/  @!P4 IMAD R34, R18, UR21, R3 ;  /* 0x000000151222cc24 */ /* 0x000fe2000f8e0203 */
[----:B------:R-:W-:Y:S01]  /*3390*/  @!P5 LEA.HI.X R11, R8, R27, R11, 0x1, P0 ;  /* 0x0000001b080bd211 */ /* 0x000fe200000f0c0b */
[----:B------:R-:W-:Y:S01]  /*33a0*/  @!P4 IMAD.WIDE.U32 R18, R18, UR20, R14 ;  /* 0x000000141212cc25 */ /* 0x000fe2000f8e000e */
[----:B------:R-:W-:-:S03]  /*33b0*/  @!P3 LEA R14, P0, R4, R30, 0x1 ;  /* 0x0000001e040eb211 */ /* 0x000fc600078008ff */
[----:B------:R-:W-:Y:S01]  /*33c0*/  @!P5 IMAD R3, R35, UR20, RZ ;  /* 0x000000142303dc24 */ /* 0x000fe2000f8e02ff */
[----:B------:R-:W-:Y:S01]  /*33d0*/  @!P3 LEA.HI.X R15, R4, R31, R5, 0x1, P0 ;  /* 0x0000001f040fb211 */ /* 0x000fe200000f0c05 */
[----:B------:R-:W-:Y:S01]  /*33e0*/  @!PT LDS RZ, [RZ] ;  /* 0x00000000fffff984 */ /* 0x000fe20000000800 */
[----:B------:R-:W-:Y:S01]  /*33f0*/  @!PT LDS RZ, [RZ] ;  /* 0x00000000fffff984 */ /* 0x000fe20000000800 */
[----:B------:R-:W-:Y:S01]  /*3400*/  @!PT LDS RZ, [RZ] ;  /* 0x00000000fffff984 */ /* 0x000fe20000000800 */
[----:B------:R-:W-:Y:S01]  /*3410*/  @!P5 LDGSTS.E.BYPASS.LTC128B.128 [R0+0xc000], desc[UR6][R10.64] ;  /* 0x0c0000000a00dfae */ /* 0x000fe2000b901d46 */
[----:B------:R-:W-:Y:S01]  /*3420*/  @!P2 LEA R8, P0, R12, R32, 0x1 ;  /* 0x000000200c08a211 */ /* 0x000fe200078008ff */
[----:B------:R-:W-:Y:S02]  /*3430*/  @!P5 IMAD R4, R2, UR21, R3 ;  /* 0x000000150204dc24 */ /* 0x000fe4000f8e0203 */
[----:B------:R-:W-:Y:S01]  /*3440*/  @!P2 IMAD.IADD R3, R13, 0x1, R28 ;  /* 0x000000010d03a824 */ /* 0x000fe200078e021c */
[----:B------:R2:W-:Y:S01]  /*3450*/  @!P5 LDGSTS.E.BYPASS.LTC128B.128 [R0+0x10000], desc[UR6][R10.64+0x80] ;  /* 0x100000800a00dfae */ /* 0x0005e2000b901d46 */
[C---:B------:R-:W-:Y:S02]  /*3460*/  @!P3 IMAD R26, R16.reuse, UR21, R9 ;  /* 0x00000015101abc24 */ /* 0x040fe4000f8e0209 */
[----:B------:R-:W-:Y:S01]  /*3470*/  @!P3 IMAD.WIDE.U32 R16, R16, UR20, R22 ;  /* 0x000000141010bc25 */ /* 0x000fe2000f8e0016 */
[----:B------:R-:W-:Y:S01]  /*3480*/  @P4 STS.128 [R0+0xd000], RZ ;  /* 0x00d000ff00004388 */ /* 0x000fe20000000c00 */
[----:B------:R-:W-:-:S02]  /*3490*/  @!P2 LEA.HI.X R9, R12, R33, R3, 0x1, P0 ;  /* 0x000000210c09a211 */ /* 0x000fc400000f0c03 */
[----:B------:R-:W3:Y:S01]  /*34a0*/  @!P4 LDC.64 R12, c[0x0][0x220] ;  /* 0x00008800ff0ccb82 */ /* 0x000ee20000000a00 */
[----:B------:R-:W-:Y:S01]  /*34b0*/  @P4 STS.128 [R0+0x11000], RZ ;  /* 0x011000ff00004388 */ /* 0x000fe20000000c00 */
[----:B------:R-:W-:Y:S01]  /*34c0*/  @!P5 IMAD.IADD R3, R7, 0x1, R4 ;  /* 0x000000010703d824 */ /* 0x000fe200078e0204 */
[C---:B-1----:R-:W-:Y:S02]  /*34d0*/  @!P5 LEA R4, P0, R6.reuse, R24, 0x1 ;  /* 0x000000180604d211 */ /* 0x042fe400078008ff */
[----:B------:R-:W-:Y:S01]  /*34e0*/  @!PT LDS RZ, [RZ] ;  /* 0x00000000fffff984 */ /* 0x000fe20000000800 */
[----:B------:R-:W-:Y:S01]  /*34f0*/  @!PT LDS RZ, [RZ] ;  /* 0x00000000fffff984 */ /* 0x000fe20000000800 */
[----:B------:R-:W-:Y:S01]  /*3500*/  @!PT LDS RZ, [RZ] ;  /* 0x00000000fffff984 */ /* 0x000fe20000000800 */
[----:B------:R-:W-:Y:S02]  /*3510*/  @!P4 LDGSTS.E.BYPASS.LTC128B.128 [R0+0xd000], desc[UR6][R20.64] ;  /* 0x0d0000001400cfae */ /* 0x000fe4000b901d46 */
[----:B------:R-:W-:Y:S02]  /*3520*/  @!P5 LEA.HI.X R5, R6, R25, R3, 0x1, P0 ;  /* 0x000000190605d211 */ /* 0x000fe400000f0c03 */
[----:B------:R1:W-:Y:S01]  /*3530*/  @!P4 LDGSTS.E.BYPASS.LTC128B.128 [R0+0x11000], desc[UR6][R20.64+0x80] ;  /* 0x110000801400cfae */ /* 0x0003e2000b901d46 */
[----:B------:R-:W-:-:S03]  /*3540*/  @!P2 IADD3 R2, P0, R2, 0x60, RZ ;  /* 0x000000600202a810 */ /* 0x000fc60007f1e0ff */
[----:B------:R-:W-:Y:S02]  /*3550*/  @P3 STS.128 [R0+0xe000], RZ ;  /* 0x00e000ff00003388 */ /* 0x000fe40000000c00 */
[----:B------:R-:W-:Y:S02]  /*3560*/  @!P2 IMAD.X R3, RZ, RZ, R35, P0 ;  /* 0x000000ffff03a224 */ /* 0x000fe400000e0623 */
[----:B------:R-:W-:Y:S02]  /*3570*/  @P3 STS.128 [R0+0x12000], RZ ;  /* 0x012000ff00003388 */ /* 0x000fe40000000c00 */
[----:B------:R-:W-:Y:S02]  /*3580*/  @!P2 IMAD R3, R3, UR20, RZ ;  /* 0x000000140303ac24 */ /* 0x000fe4000f8e02ff */
[----:B------:R-:W-:Y:S01]  /*3590*/  @!PT LDS RZ, [RZ] ;  /* 0x00000000fffff984 */ /* 0x000fe20000000800 */
[----:B------:R-:W-:Y:S01]  /*35a0*/  @!PT LDS RZ, [RZ] ;  /* 0x00000000fffff984 */ /* 0x000fe20000000800 */
[----:B------:R-:W-:Y:S01]  /*35b0*/  @!PT LDS RZ, [RZ] ;  /* 0x00000000fffff984 */ /* 0x000fe20000000800 */
[----:B------:R-:W-:Y:S01]  /*35c0*/  @!P3 LDGSTS.E.BYPASS.LTC128B.128 [R0+0xe000], desc[UR6][R14.64] ;  /* 0x0e0000000e00bfae */ /* 0x000fe2000b901d46 */
[----:B--2---:R-:W-:Y:S02]  /*35d0*/  VIADD R10, R164, 0x28 ;  /* 0x00000028a40a7836 */ /* 0x004fe40000000000 */
[C---:B------:R-:W-:Y:S01]  /*35e0*/  @!P2 IMAD R11, R2.reuse, UR21, R3 ;  /* 0x00000015020bac24 */ /* 0x040fe2000f8e0203 */
[----:B------:R2:W-:Y:S01]  /*35f0*/  @!P3 LDGSTS.E.BYPASS.LTC128B.128 [R0+0x12000], desc[UR6][R14.64+0x80] ;  /* 0x120000800e00bfae */ /* 0x0005e2000b901d46 */
[----:B------:R-:W-:-:S04]  /*3600*/  @!P2 IMAD.WIDE.U32 R2, R2, UR20, R36 ;  /* 0x000000140202ac25 */ /* 0x000fc8000f8e0024 */
[----:B------:R-:W-:Y:S01]  /*3610*/  IMAD.MOV.U32 R219, RZ, RZ, 0x20 ;  /* 0x00000020ffdb7424 */ /* 0x000fe200078e00ff */
[----:B------:R-:W-:Y:S01]  /*3620*/  @P2 STS.128 [R0+0xf000], RZ ;  /* 0x00f000ff00002388 */ /* 0x000fe20000000c00 */
[----:B------:R-:W-:-:S03]  /*3630*/  @!P2 IMAD.IADD R3, R3, 0x1, R11 ;  /* 0x000000010303a824 */ /* 0x000fc600078e020b */
[----:B------:R-:W-:Y:S01]  /*3640*/  @P2 STS.128 [R0+0x13000], RZ ;  /* 0x013000ff00002388 */ /* 0x000fe20000000c00 */
[----:B-1----:R-:W1:Y:S01]  /*3650*/  @!P3 LDC.64 R20, c[0x0][0x220] ;  /* 0x00008800ff14bb82 */ /* 0x002e620000000a00 */
[----:B------:R-:W-:Y:S01]  /*3660*/  IMAD.MOV.U32 R217, RZ, RZ, 0x40 ;  /* 0x00000040ffd97424 */ /* 0x000fe200078e00ff */
[----:B------:R-:W-:Y:S01]  /*3670*/  UIADD3 UR19, UR29, 0x80, UR28 ;  /* 0x000000801d137890 */ /* 0x000fe2000fffe01c */
[----:B------:R-:W-:Y:S01]  /*3680*/  @!PT LDS RZ, [RZ] ;  /* 0x00000000fffff984 */ /* 0x000fe20000000800 */
[----:B------:R-:W-:Y:S01]  /*3690*/  @!PT LDS RZ, [RZ] ;  /* 0x00000000fffff984 */ /* 0x000fe20000000800 */
[----:B------:R-:W-:Y:S01]  /*36a0*/  @!PT LDS RZ, [RZ] ;  /* 0x00000000fffff984 */ /* 0x000fe20000000800 */
[----:B------:R-:W-:Y:S01]  /*36b0*/  @!P2 LDGSTS.E.BYPASS.LTC128B.128 [R0+0xf000], desc[UR6][R8.64] ;  /* 0x0f0000000800afae */ /* 0x000fe2000b901d46 */
[----:B------:R-:W-:Y:S01]  /*36c0*/  IMAD.SHL.U32 R244, R164, 0x4, RZ ;  /* 0x00000004a4f47824 */ /* 0x000fe200078e00ff */
[----:B------:R-:W-:Y:S02]  /*36d0*/  CS2R R158, SRZ ;  /* 0x00000000009e7805 */ /* 0x000fe4000001ff00 */
[----:B------:R-:W-:Y:S01]  /*36e0*/  CS2R R156, SRZ ;  /* 0x00000000009c7805 */ /* 0x000fe2000001ff00 */
[----:B------:R3:W-:Y:S01]  /*36f0*/  @!P2 LDGSTS.E.BYPASS.LTC128B.128 [R0+0x13000], desc[UR6][R8.64+0x80] ;  /* 0x130000800800afae */ /* 0x0007e2000b901d46 */
[----:B------:R-:W-:-:S02]  /*3700*/  CS2R R162, SRZ ;  /* 0x0000000000a27805 */ /* 0x000fc4000001ff00 */
[----:B------:R-:W-:Y:S02]  /*3710*/  CS2R R160, SRZ ;  /* 0x0000000000a07805 */ /* 0x000fe4000001ff00 */
[----:B------:R-:W-:Y:S01]  /*3720*/  CS2R R154, SRZ ;  /* 0x00000000009a7805 */ /* 0x000fe2000001ff00 */
[----:B------:R-:W-:Y:S01]  /*3730*/  @P5 STS.128 [R0+0x14000], RZ ;  /* 0x014000ff00005388 */ /* 0x000fe20000000c00 */
[----:B------:R-:W-:Y:S02]  /*3740*/  CS2R R152, SRZ ;  /* 0x0000000000987805 */ /* 0x000fe4000001ff00 */
[----:B------:R-:W-:Y:S02]  /*3750*/  CS2R R150, SRZ ;  /* 0x0000000000967805 */ /* 0x000fe4000001ff00 */
[----:B------:R-:W-:Y:S01]  /*3760*/  CS2R R148, SRZ ;  /* 0x0000000000947805 */ /* 0x000fe2000001ff00 */
[----:B------:R-:W-:Y:S01]  /*3770*/  @P5 STS.128 [R0+0x18000], RZ ;  /* 0x018000ff00005388 */ /* 0x000fe20000000c00 */
[----:B--2---:R-:W2:Y:S01]  /*3780*/  @!P2 LDC.64 R14, c[0x0][0x220] ;  /* 0x00008800ff0eab82 */ /* 0x004ea20000000a00 */
[----:B------:R-:W-:-:S02]  /*3790*/  CS2R R142, SRZ ;  /* 0x00000000008e7805 */ /* 0x000fc4000001ff00 */
        /* <DEDUP_REMOVED lines=9> */
[----:B-1----:R-:W-:Y:S02]  /*3830*/  @!P3 LEA R6, P0, R16, R20, 0x1 ;  /* 0x000000141006b211 */ /* 0x002fe400078008ff */
[----:B------:R-:W-:-:S02]  /*3840*/  CS2R R136, SRZ ;  /* 0x0000000000887805 */ /* 0x000fc4000001ff00 */
[----:B------:R-:W-:Y:S01]  /*3850*/  CS2R R134, SRZ ;  /* 0x0000000000867805 */ /* 0x000fe2000001ff00 */
[----:B------:R-:W-:Y:S01]  /*3860*/  @P4 STS.128 [R0+0x15000], RZ ;  /* 0x015000ff00004388 */ /* 0x000fe20000000c00 */
[----:B------:R-:W-:Y:S02]  /*3870*/  CS2R R132, SRZ ;  /* 0x0000000000847805 */ /* 0x000fe4000001ff00 */
[----:B------:R-:W-:Y:S02]  /*3880*/  CS2R R126, SRZ ;  /* 0x00000000007e7805 */ /* 0x000fe4000001ff00 */
[----:B------:R-:W-:Y:S01]  /*3890*/  CS2R R124, SRZ ;  /* 0x00000000007c7805 */ /* 0x000fe2000001ff00 */
[----:B------:R-:W-:Y:S01]  /*38a0*/  @P4 STS.128 [R0+0x19000], RZ ;  /* 0x019000ff00004388 */ /* 0x000fe20000000c00 */
[----:B------:R-:W-:Y:S02]  /*38b0*/  CS2R R130, SRZ ;  /* 0x0000000000827805 */ /* 0x000fe4000001ff00 */
[----:B------:R-:W-:-:S02]  /*38c0*/  CS2R R128, SRZ ;  /* 0x0000000000807805 */ /* 0x000fc4000001ff00 */
[----:B---3--:R-:W-:Y:S02]  /*38d0*/  @!P4 LEA R8, P5, R18, R12, 0x1 ;  /* 0x0000000c1208c211 */ /* 0x008fe400078a08ff */
        /* <DEDUP_REMOVED lines=14> */
[----:B------:R-:W-:Y:S01]  /*39c0*/  CS2R R98, SRZ ;  /* 0x0000000000627805 */ /* 0x000fe2000001ff00 */
[----:B----4-:R-:W-:Y:S01]  /*39d0*/  @!P4 IMAD.IADD R4, R19, 0x1, R34 ;  /* 0x000000011304c824 */ /* 0x010fe200078e0222 */
[----:B------:R-:W-:Y:S01]  /*39e0*/  CS2R R96, SRZ ;  /* 0x0000000000607805 */ /* 0x000fe2000001ff00 */
[----:B------:R-:W-:Y:S01]  /*39f0*/  @!P3 IMAD.IADD R5, R17, 0x1, R26 ;  /* 0x000000011105b824 */ /* 0x000fe200078e021a */
[----:B------:R-:W-:-:S02]  /*3a00*/  CS2R R90, SRZ ;  /* 0x00000000005a7805 */ /* 0x000fc4000001ff00 */
[----:B------:R-:W-:Y:S02]  /*3a10*/  CS2R R88, SRZ ;  /* 0x0000000000587805 */ /* 0x000fe4000001ff00 */
[----:B------:R-:W-:Y:S02]  /*3a20*/  @!P4 LEA.HI.X R9, R18, R13, R4, 0x1, P5 ;  /* 0x0000000d1209c211 */ /* 0x000fe400028f0c04 */
[----:B------:R-:W-:Y:S02]  /*3a30*/  CS2R R86, SRZ ;  /* 0x0000000000567805 */ /* 0x000fe4000001ff00 */
[----:B------:R-:W-:Y:S01]  /*3a40*/  @!P3 LEA.HI.X R7, R16, R21, R5, 0x1, P0 ;  /* 0x000000151007b211 */ /* 0x000fe200000f0c05 */
[----:B------:R-:W-:Y:S01]  /*3a50*/  VIADD R5, R164, 0x20 ;  /* 0x00000020a4057836 */ /* 0x000fe20000000000 */
[----:B--2---:R-:W-:Y:S01]  /*3a60*/  @!P2 LEA R4, P0, R2, R14, 0x1 ;  /* 0x0000000e0204a211 */ /* 0x004fe200078008ff */
[----:B------:R-:W-:Y:S01]  /*3a70*/  @!PT LDS RZ, [RZ] ;  /* 0x00000000fffff984 */ /* 0x000fe20000000800 */
[----:B------:R-:W-:Y:S01]  /*3a80*/  @!PT LDS RZ, [RZ] ;  /* 0x00000000fffff984 */ /* 0x000fe20000000800 */
[----:B------:R-:W-:Y:S01]  /*3a90*/  @!PT LDS RZ, [RZ] ;  /* 0x00000000fffff984 */ /* 0x000fe20000000800 */
[----:B------:R-:W-:Y:S01]  /*3aa0*/  @!P4 LDGSTS.E.BYPASS.LTC128B.128 [R0+0x15000], desc[UR6][R8.64] ;  /* 0x150000000800cfae */ /* 0x000fe2000b901d46 */
[----:B------:R-:W-:-:S02]  /*3ab0*/  ISETP.GE.AND P5, PT, R164, UR9, PT ;  /* 0x00000009a4007c0c */ /* 0x000fc4000bfa6270 */
[----:B------:R-:W-:Y:S02]  /*3ac0*/  CS2R R84, SRZ ;  /* 0x0000000000547805 */ /* 0x000fe4000001ff00 */
[----:B------:R-:W-:Y:S01]  /*3ad0*/  CS2R R78, SRZ ;  /* 0x00000000004e7805 */ /* 0x000fe2000001ff00 */
[----:B------:R-:W-:Y:S01]  /*3ae0*/  @!P4 LDGSTS.E.BYPASS.LTC128B.128 [R0+0x19000], desc[UR6][R8.64+0x80] ;  /* 0x190000800800cfae */ /* 0x000fe2000b901d46 */
[----:B------:R-:W-:Y:S02]  /*3af0*/  ISETP.GE.AND P4, PT, R5, UR9, PT ;  /* 0x0000000905007c0c */ /* 0x000fe4000bf86270 */
[----:B------:R-:W-:Y:S02]  /*3b00*/  CS2R R76, SRZ ;  /* 0x00000000004c7805 */ /* 0x000fe4000001ff00 */
[----:B------:R-:W-:Y:S01]  /*3b10*/  @!P2 LEA.HI.X R5, R2, R15, R3, 0x1, P0 ;  /* 0x0000000f0205a211 */ /* 0x000fe200000f0c03 */
[----:B------:R-:W-:Y:S01]  /*3b20*/  @P3 STS.128 [R0+0x16000], RZ ;  /* 0x016000ff00003388 */ /* 0x000fe20000000c00 */
[----:B------:R-:W-:Y:S01]  /*3b30*/  ISETP.GE.AND P0, PT, R10, UR9, PT ;  /* 0x000000090a007c0c */ /* 0x000fe2000bf06270 */
[----:B------:R-:W-:Y:S01]  /*3b40*/  IMAD.SHL.U32 R2, R164, 0x4, RZ ;  /* 0x00000004a4027824 */ /* 0x000fe200078e00ff */
        /* <DEDUP_REMOVED lines=13> */
[----:B------:R-:W-:-:S02]  /*3c20*/  IADD3 R2, P3, R2, UR12, RZ ;  /* 0x0000000c02027c10 */ /* 0x000fc4000ff7e0ff */
[----:B------:R-:W-:Y:S02]  /*3c30*/  CS2R R60, SRZ ;  /* 0x00000000003c7805 */ /* 0x000fe4000001ff00 */
[----:B------:R-:W-:Y:S01]  /*3c40*/  CS2R R66, SRZ ;  /* 0x0000000000427805 */ /* 0x000fe2000001ff00 */
[----:B------:R-:W-:Y:S01]  /*3c50*/  @P2 STS.128 [R0+0x17000], RZ ;  /* 0x017000ff00002388 */ /* 0x000fe20000000c00 */
[----:B------:R-:W-:Y:S02]  /*3c60*/  CS2R R64, SRZ ;  /* 0x0000000000407805 */ /* 0x000fe4000001ff00 */
[----:B------:R-:W-:Y:S02]  /*3c70*/  CS2R R58, SRZ ;  /* 0x00000000003a7805 */ /* 0x000fe4000001ff00 */
[----:B------:R-:W-:Y:S01]  /*3c80*/  CS2R R56, SRZ ;  /* 0x0000000000387805 */ /* 0x000fe2000001ff00 */
[----:B------:R2:W-:Y:S01]  /*3c90*/  @P2 STS.128 [R0+0x1b000], RZ ;  /* 0x01b000ff00002388 */ /* 0x0005e20000000c00 */
        /* <DEDUP_REMOVED lines=12> */
[----:B------:R-:W-:Y:S02]  /*3d60*/  CS2R R40, SRZ ;  /* 0x0000000000287805 */ /* 0x000fe4000001ff00 */
[----:B------:R-:W-:Y:S01]  /*3d70*/  CS2R R36, SRZ ;  /* 0x0000000000247805 */ /* 0x000fe2000001ff00 */
[----:B------:R-:W0:Y:S01]  /*3d80*/  LDGDEPBAR ;  /* 0x00000000000079af */ /* 0x000e220000000000 */
[----:B------:R-:W-:Y:S01]  /*3d90*/  UIADD3 UR19, UR19, -UR8, URZ ;  /* 0x8000000813137290 */ /* 0x000fe2000fffe03f */
[----:B------:R-:W-:Y:S01]  /*3da0*/  ULDC UR20, c[0x0][0x2dc] ;  /* 0x0000b70000147ab9 */ /* 0x000fe20000000800 */
[----:B------:R-:W-:Y:S01]  /*3db0*/  ULDC UR9, c[0x0][0x2ec] ;  /* 0x0000bb0000097ab9 */ /* 0x000fe20000000800 */
[----:B-1----:R-:W-:-:S04]  /*3dc0*/  SHF.R.S32.HI R6, RZ, 0x1f, R164 ;  /* 0x0000001fff067819 */ /* 0x002fc800000114a4 */
[----:B------:R-:W-:-:S04]  /*3dd0*/  SHF.L.U64.HI R3, R164, 0x2, R6 ;  /* 0x00000002a4037819 */ /* 0x000fc80000010206 */
[----:B------:R-:W-:-:S05]  /*3de0*/  IADD3.X R3, R3, UR11, RZ, P3, !PT ;  /* 0x0000000b03037c10 */ /* 0x000fca0009ffe4ff */
[----:B------:R-:W5:Y:S01]  /*3df0*/  @!P5 LDG.E R240, desc[UR6][R2.64] ;  /* 0x0000000602f0d981 */ /* 0x000f62000c1e1900 */
[----:B--2---:R-:W-:-:S03]  /*3e00*/  SHF.R.S32.HI R0, RZ, 0x1f, R10 ;  /* 0x0000001fff007819 */ /* 0x004fc6000001140a */
[----:B------:R-:W5:Y:S01]  /*3e10*/  @!P6 LDG.E R241, desc[UR6][R2.64+0x20] ;  /* 0x0000200602f1e981 */ /* 0x000f62000c1e1900 */
[----:B------:R-:W-:-:S03]  /*3e20*/  @!P0 LEA R4, P2, R10, UR12, 0x2 ;  /* 0x0000000c0a048c11 */ /* 0x000fc6000f8410ff */
[----:B------:R1:W5:Y:S01]  /*3e30*/  @!P4 LDG.E R238, desc[UR6][R2.64+0x80] ;  /* 0x0000800602eec981 */ /* 0x000362000c1e1900 */
[----:B------:R-:W-:Y:S02]  /*3e40*/  @!P0 LEA.HI.X R5, R10, UR11, R0, 0x2, P2 ;  /* 0x0000000b0a058c11 */ /* 0x000fe400090f1400 */
[----:B------:R-:W-:-:S03]  /*3e50*/  LEA.HI R0, R39, R38, RZ, 0x4 ;  /* 0x0000002627007211 */ /* 0x000fc600078f20ff */
[----:B------:R2:W5:Y:S01]  /*3e60*/  @!P0 LDG.E R239, desc[UR6][R4.64] ;  /* 0x0000000604ef8981 */ /* 0x000562000c1e1900 */
[----:B------:R-:W-:-:S05]  /*3e70*/  LOP3.LUT R0, R0, 0xfffffff0, RZ, 0xc0, !PT ;  /* 0xfffffff000007812 */ /* 0x000fca00078ec0ff */
[----:B------:R-:W-:-:S05]  /*3e80*/  IMAD.IADD R0, R38, 0x1, -R0 ;  /* 0x0000000126007824 */ /* 0x000fca00078e0a00 */
[----:B-1----:R-:W-:-:S04]  /*3e90*/  SHF.R.S32.HI R2, RZ, 0x1f, R0 ;  /* 0x0000001fff027819 */ /* 0x002fc80000011400 */
[----:B------:R-:W-:-:S04]  /*3ea0*/  LEA.HI R2, R2, R0, RZ, 0x3 ;  /* 0x0000000002027211 */ /* 0x000fc800078f18ff */
[----:B------:R-:W-:-:S05]  /*3eb0*/  LOP3.LUT R2, R2, 0xfffffff8, RZ, 0xc0, !PT ;  /* 0xfffffff802027812 */ /* 0x000fca00078ec0ff */
[----:B------:R-:W-:Y:S02]  /*3ec0*/  IMAD.IADD R0, R0, 0x1, -R2 ;  /* 0x0000000100007824 */ /* 0x000fe400078e0a02 */
[----:B--2---:R-:W-:Y:S02]  /*3ed0*/  VIADD R4, R164, 0x1 ;  /* 0x00000001a4047836 */ /* 0x004fe40000000000 */
[----:B------:R-:W-:Y:S01]  /*3ee0*/  IMAD.U32 R3, RZ, RZ, UR29 ;  /* 0x0000001dff037e24 */ /* 0x000fe2000f8e00ff */
[----:B------:R-:W-:Y:S01]  /*3ef0*/  LOP3.LUT P0, RZ, R0, 0x2, RZ, 0xc0, !PT ;  /* 0x0000000200ff7812 */ /* 0x000fe2000780c0ff */
[----:B------:R-:W-:Y:S01]  /*3f00*/  VIADD R2, R218, 0x2000 ;  /* 0x00002000da027836 */ /* 0x000fe20000000000 */
[----:B------:R-:W-:Y:S01]  /*3f10*/  LOP3.LUT P2, RZ, R0, 0x4, RZ, 0xc0, !PT ;  /* 0x0000000400ff7812 */ /* 0x000fe2000784c0ff */
[----:B------:R-:W-:Y:S01]  /*3f20*/  VIADD R0, R220, 0x2000 ;  /* 0x00002000dc007836 */ /* 0x000fe20000000000 */
[----:B------:R-:W-:Y:S01]  /*3f30*/  IADD3 R245, R4, UR8, -R3 ;  /* 0x0000000804f57c10 */ /* 0x000fe2000fffe803 */
[----:B------:R-:W-:Y:S01]  /*3f40*/  VIADD R3, R164, 0xffffffc0 ;  /* 0xffffffc0a4037836 */ /* 0x000fe20000000000 */
[----:B------:R-:W-:-:S02]  /*3f50*/  SEL R2, R2, R218, !P1 ;  /* 0x000000da02027207 */ /* 0x000fc40004800000 */
[----:B------:R-:W-:Y:S02]  /*3f60*/  SEL R0, R0, R220, !P1 ;  /* 0x000000dc00007207 */ /* 0x000fe40004800000 */
[----:B------:R-:W-:Y:S02]  /*3f70*/  CS2R R38, SRZ ;  /* 0x0000000000267805 */ /* 0x000fe4000001ff00 */
[----:B------:R-:W-:Y:S01]  /*3f80*/  SHF.L.U64.HI R243, R164, 0x2, R6 ;  /* 0x00000002a4f37819 */ /* 0x000fe20000010206 */
[----:B------:R-:W-:Y:S01]  /*3f90*/  IMAD.SHL.U32 R242, R3, 0x4, RZ ;  /* 0x0000000403f27824 */ /* 0x000fe200078e00ff */
[----:B------:R-:W-:Y:S02]  /*3fa0*/  LEA R212, R2, UR4, 0x1 ;  /* 0x0000000402d47c11 */ /* 0x000fe4000f8e08ff */
[----:B------:R-:W-:Y:S02]  /*3fb0*/  LEA R211, R0, UR4, 0x1 ;  /* 0x0000000400d37c11 */ /* 0x000fe4000f8e08ff */
[----:B------:R-:W-:-:S02]  /*3fc0*/  SEL R219, R219, 0xffffffe0, !P0 ;  /* 0xffffffe0dbdb7807 */ /* 0x000fc40004000000 */
[----:B------:R-:W-:-:S07]  /*3fd0*/  SEL R217, R217, 0xffffffc0, !P2 ;  /* 0xffffffc0d9d97807 */ /* 0x000fce0005000000 */
.L_x_244:
        /* <DEDUP_REMOVED lines=119> */
[C---:B------:R-:W-:Y:S01]  /*4750*/  HMMA.16816.F32.BF16 R16, R168.reuse, R182, R16 ;  /* 0x000000b6a810723c */ /* 0x040fe20000041810 */
[----:B------:R-:W-:Y:S03]  /*4760*/  IMAD.MOV.U32 R180, RZ, RZ, 0x40 ;  /* 0x00000040ffb47424 */ /* 0x000fe600078e00ff */
        /* <DEDUP_REMOVED lines=32> */
[----:B------:R-:W-:Y:S02]  /*4970*/  @!P0 FSEL R10, R10, -INF , !P3 ;  /* 0xff8000000a0a8808 */ /* 0x000fe40005800000 */
[----:B------:R-:W-:Y:S01]  /*4980*/  SEL R217, R180, 0xffffffc0, !P2 ;  /* 0xffffffc0b4d97807 */ /* 0x000fe20005000000 */
        /* <DEDUP_REMOVED lines=107> */
[----:B------:R2:W-:Y:S06]  /*5040*/  STS [R230+0x20000], R0 ;  /* 0x02000000e6007388 */ /* 0x0005ec0000000800 */
        /* <DEDUP_REMOVED lines=37> */
[----:B------:R-:W-:Y:S01]  /*52a0*/  LDSM.16.M88.4 R16, [R214+UR4+0x14000] ;  /* 0x01400004d610783b */ /* 0x000fe20008000200 */
[C---:B--2---:R-:W-:Y:S05]  /*52b0*/  LEA R0, R218.reuse, UR4, 0x1 ;  /* 0x00000004da007c11 */ /* 0x044fea000f8e08ff */
[----:B------:R-:W-:Y:S06]  /*52c0*/  LDSM.16.M88.4 R164, [R214+UR4+0x14800] ;  /* 0x01480004d6a4783b */ /* 0x000fec0008000200 */
[----:B------:R-:W2:Y:S06]  /*52d0*/  LDSM.16.M88.4 R32, [R0+0x8000] ;  /* 0x008000000020783b */ /* 0x000eac0000000200 */
[----:B------:R-:W3:Y:S01]  /*52e0*/  LDSM.16.M88.4 R28, [R0+0x9000] ;  /* 0x00900000001c783b */ /* 0x000ee20000000200 */
[----:B-1----:R-:W-:Y:S05]  /*52f0*/  LEA R2, R218, UR4, 0x1 ;  /* 0x00000004da027c11 */ /* 0x002fea000f8e08ff */
[----:B------:R-:W-:Y:S01]  /*5300*/  LDSM.16.M88.4 R172, [R213+0x8000] ;  /* 0x00800000d5ac783b */ /* 0x000fe20000000200 */
[--C-:B------:R-:W-:Y:S02]  /*5310*/  IMAD.IADD R3, R219, 0x1, R2.reuse ;  /* 0x00000001db037824 */ /* 0x100fe400078e0202 */
[C---:B------:R-:W-:Y:S02]  /*5320*/  IMAD.IADD R208, R217.reuse, 0x1, R2 ;  /* 0x00000001d9d07824 */ /* 0x040fe400078e0202 */
[----:B------:R-:W-:Y:S01]  /*5330*/  IMAD.IADD R2, R217, 0x1, R3 ;  /* 0x00000001d9027824 */ /* 0x000fe200078e0203 */
        /* <DEDUP_REMOVED lines=25> */
[-C--:B------:R-:W-:Y:S06]  /*54d0*/  HMMA.16816.F32.BF16 R12, R164, R178.reuse, R12 ;  /* 0x000000b2a40c723c */ /* 0x080fec000004180c */
[C---:B------:R-:W-:Y:S01]  /*54e0*/  HMMA.16816.F32.BF16 R16, R172.reuse, R178, R16 ;  /* 0x000000b2ac10723c */ /* 0x040fe20000041810 */
[----:B------:R-:W-:Y:S05]  /*54f0*/  LDSM.16.M88.4 R176, [R214+UR4+0x18800] ;  /* 0x01880004d6b0783b */ /* 0x000fea0008000200 */
[-C--:B---3--:R-:W-:Y:S06]  /*5500*/  HMMA.16816.F32.BF16 R20, R172, R168.reuse, R20 ;  /* 0x000000a8ac14723c */ /* 0x088fec0000041814 */
        /* <DEDUP_REMOVED lines=34> */
[----:B------:R-:W-:Y:S05]  /*5730*/  LDSM.16.M88.4 R168, [R208+0xa000] ;  /* 0x00a00000d0a8783b */ /* 0x000fea0000000200 */
[-C--:B---3--:R-:W-:Y:S06]  /*5740*/  HMMA.16816.F32.BF16 R20, R164, R176.reuse, R20 ;  /* 0x000000b0a414723c */ /* 0x088fec0000041814 */
        /* <DEDUP_REMOVED lines=12> */
[-C--:B---3--:R-:W-:Y:S01]  /*5810*/  HMMA.16816.F32.BF16 R20, R168, R176.reuse, R20 ;  /* 0x000000b0a814723c */ /* 0x088fe20000041814 */
[----:B------:R-:W-:Y:S03]  /*5820*/  PLOP3.LUT P0, PT, PT, PT, UP3, 0x80, 0x0 ;  /* 0x000000000000781c */ /* 0x000fe60003f0f038 */
[----:B------:R-:W2:Y:S02]  /*5830*/  LDG.E R181, desc[UR6][R172.64] ;  /* 0x00000006acb57981 */ /* 0x000ea4000c1e1900 */
[C---:B------:R-:W-:Y:S04]  /*5840*/  HMMA.16816.F32.BF16 R24, R164.reuse, R176, R24 ;  /* 0x000000b0a418723c */ /* 0x040fe80000041818 */
[----:B------:R-:W3:Y:S02]  /*5850*/  LDG.E R180, desc[UR6][R172.64+0x20] ;  /* 0x00002006acb47981 */ /* 0x000ee4000c1e1900 */
[-C--:B------:R-:W-:Y:S04]  /*5860*/  HMMA.16816.F32.BF16 R28, R164, R178.reuse, R28 ;  /* 0x000000b2a41c723c */ /* 0x080fe8000004181c */
[----:B------:R-:W5:Y:S06]  /*5870*/  LDG.E R177, desc[UR6][R172.64+0x80] ;  /* 0x00008006acb17981 */ /* 0x000f6c000c1e1900 */
[----:B------:R1:W5:Y:S01]  /*5880*/  LDG.E R0, desc[UR6][R172.64+0xa0] ;  /* 0x0000a006ac007981 */ /* 0x000362000c1e1900 */
[----:B------:R-:W-:Y:S05]  /*5890*/  HMMA.16816.F32.BF16 R32, R168, R178, R32 ;  /* 0x000000b2a820723c */ /* 0x000fea0000041820 */
[----:B------:R-:W-:Y:S06]  /*58a0*/  LDSM.16.M88.4 R164, [R2+0xa000] ;  /* 0x00a0000002a4783b */ /* 0x000fec0000000200 */
[----:B------:R-:W4:Y:S06]  /*58b0*/  LDSM.16.M88.4 R168, [R215+0xc000] ;  /* 0x00c00000d7a8783b */ /* 0x000f2c0000000200 */
[----:B-1----:R-:W1:Y:S01]  /*58c0*/  LDSM.16.M88.4 R172, [R2+0xb000] ;  /* 0x00b0000002ac783b */ /* 0x002e620000000200 */
[-C--:B----4-:R-:W-:Y:S06]  /*58d0*/  HMMA.16816.F32.BF16 R4, R164, R168.reuse, R4 ;  /* 0x000000a8a404723c */ /* 0x090fec0000041804 */
[C---:B-1----:R-:W-:Y:S06]  /*58e0*/  HMMA.16816.F32.BF16 R8, R172.reuse, R168, R8 ;  /* 0x000000a8ac08723c */ /* 0x042fec0000041808 */
[-C--:B------:R-:W-:Y:S06]  /*58f0*/  HMMA.16816.F32.BF16 R12, R172, R170.reuse, R12 ;  /* 0x000000aaac0c723c */ /* 0x080fec000004180c */
[C---:B------:R-:W-:Y:S01]  /*5900*/  HMMA.16816.F32.BF16 R16, R164.reuse, R170, R16 ;  /* 0x000000aaa410723c */ /* 0x040fe20000041810 */
[----:B------:R-:W1:Y:S05]  /*5910*/  LDSM.16.M88.4 R168, [R215+0xc800] ;  /* 0x00c80000d7a8783b */ /* 0x000e6a0000000200 */
[-C--:B-1----:R-:W-:Y:S06]  /*5920*/  HMMA.16816.F32.BF16 R20, R164, R168.reuse, R20 ;  /* 0x000000a8a414723c */ /* 0x082fec0000041814 */
[C---:B------:R-:W-:Y:S06]  /*5930*/  HMMA.16816.F32.BF16 R24, R172.reuse, R168, R24 ;  /* 0x000000a8ac18723c */ /* 0x040fec0000041818 */
[-C--:B------:R-:W-:Y:S06]  /*5940*/  HMMA.16816.F32.BF16 R28, R172, R170.reuse, R28 ;  /* 0x000000aaac1c723c */ /* 0x080fec000004181c */
[----:B------:R-:W-:Y:S05]  /*5950*/  HMMA.16816.F32.BF16 R32, R164, R170, R32 ;  /* 0x000000aaa420723c */ /* 0x000fea0000041820 */
[----:B------:R-:W-:Y:S02]  /*5960*/  IMAD.SHL.U32 R172, R220, 0x2, RZ ;  /* 0x00000002dcac7824 */ /* 0x000fe400078e00ff */
[C---:B--2---:R-:W-:Y:S01]  /*5970*/  FADD.FTZ R4, -R181.reuse, R4 ;  /* 0x00000004b5047221 */ /* 0x044fe20000010100 */
[C---:B------:R-:W-:Y:S03]  /*5980*/  FADD.FTZ R5, -R181.reuse, R5 ;  /* 0x00000005b5057221 */ /* 0x040fe60000010100 */
[C---:B------:R-:W-:Y:S01]  /*5990*/  FADD.FTZ R17, -R181.reuse, R17 ;  /* 0x00000011b5117221 */ /* 0x040fe20000010100 */
[----:B------:R-:W-:Y:S01]  /*59a0*/  FADD.FTZ R21, -R181, R21 ;  /* 0x00000015b5157221 */ /* 0x000fe20000010100 */
[----:B------:R-:W-:Y:S01]  /*59b0*/  FMUL.FTZ R179, R207, R4 ;  /* 0x00000004cfb37220 */ /* 0x000fe20000410000 */
[----:B------:R-:W-:Y:S02]  /*59c0*/  IMAD.U32 R4, RZ, RZ, UR4 ;  /* 0x00000004ff047e24 */ /* 0x000fe4000f8e00ff */
[----:B------:R-:W-:Y:S01]  /*59d0*/  FMUL.FTZ R178, R205, R5 ;  /* 0x00000005cdb27220 */ /* 0x000fe20000410000 */
[----:B------:R-:W-:Y:S01]  /*59e0*/  FADD.FTZ R5, -R181, R20 ;  /* 0x00000014b5057221 */ /* 0x000fe20000010100 */
[----:B------:R-:W-:Y:S01]  /*59f0*/  FMUL.FTZ R20, R206, R17 ;  /* 0x00000011ce147220 */ /* 0x000fe20000410000 */
[----:B---3--:R-:W-:Y:S01]  /*5a00*/  FADD.FTZ R17, -R180, R6 ;  /* 0x00000006b4117221 */ /* 0x008fe20000010100 */
[----:B------:R-:W-:Y:S01]  /*5a10*/  IADD3 R4, R172, 0x8000, R4 ;  /* 0x00008000ac047810 */ /* 0x000fe20007ffe004 */
[----:B------:R-:W-:Y:S01]  /*5a20*/  FMUL.FTZ R5, R203, R5 ;  /* 0x00000005cb057220 */ /* 0x000fe20000410000 */
[----:B------:R-:W-:Y:S01]  /*5a30*/  FMUL.FTZ R21, R202, R21 ;  /* 0x00000015ca157220 */ /* 0x000fe20000410000 */
[----:B------:R-:W-:Y:S01]  /*5a40*/  FADD.FTZ R6, -R180, R7 ;  /* 0x00000007b4067221 */ /* 0x000fe20000010100 */
[----:B------:R-:W-:Y:S01]  /*5a50*/  FMUL.FTZ R7, R237, R17 ;  /* 0x00000011ed077220 */ /* 0x000fe20000410000 */
[----:B------:R-:W-:Y:S02]  /*5a60*/  VIADD R176, R4, 0x40 ;  /* 0x0000004004b07836 */ /* 0x000fe40000000000 */
[----:B------:R-:W-:Y:S01]  /*5a70*/  FADD.FTZ R16, -R181, R16 ;  /* 0x00000010b5107221 */ /* 0x000fe20000010100 */
[----:B------:R-:W-:Y:S01]  /*5a80*/  FMUL.FTZ R6, R236, R6 ;  /* 0x00000006ec067220 */ /* 0x000fe20000410000 */
[----:B------:R-:W-:Y:S01]  /*5a90*/  @P2 VIADD R176, R4, 0xffffffc0 ;  /* 0xffffffc004b02836 */ /* 0x000fe20000000000 */
[----:B------:R-:W-:Y:S01]  /*5aa0*/  F2FP.BF16.F32.PACK_AB R21, R21, R5 ;  /* 0x000000051515723e */ /* 0x000fe200000010ff */
[C---:B------:R-:W-:Y:S01]  /*5ab0*/  FADD.FTZ R5, -R181.reuse, R32 ;  /* 0x00000020b5057221 */ /* 0x040fe20000010100 */
[----:B------:R-:W-:Y:S01]  /*5ac0*/  FADD.FTZ R4, -R181, R33 ;  /* 0x00000021b5047221 */ /* 0x000fe20000010100 */
[----:B------:R-:W-:Y:S01]  /*5ad0*/  FADD.FTZ R19, -R180, R19 ;  /* 0x00000013b4137221 */ /* 0x000fe20000010100 */
[----:B------:R-:W-:Y:S01]  /*5ae0*/  F2FP.BF16.F32.PACK_AB R6, R6, R7 ;  /* 0x000000070606723e */ /* 0x000fe200000010ff */
        /* <DEDUP_REMOVED lines=40> */
.L_x_242:
[----:B------:R2:W-:Y:S01]  /*5d70*/  STS [R230+0x1c400], R6 ;  /* 0x01c40006e6007388 */ /* 0x0005e20000000800 */
[----:B-1----:R-:W-:Y:S01]  /*5d80*/  F2FP.BF16.F32.PACK_AB R4, R32, R33 ;  /* 0x000000212004723e */ /* 0x002fe200000010ff */
[C---:B-----5:R-:W-:Y:S01]  /*5d90*/  FADD.FTZ R8, -R177.reuse, R8 ;  /* 0x00000008b1087221 */ /* 0x060fe20000010100 */
[C---:B------:R-:W-:Y:S01]  /*5da0*/  FADD.FTZ R9, -R177.reuse, R9 ;  /* 0x00000009b1097221 */ /* 0x040fe20000010100 */
[----:B------:R-:W-:Y:S01]  /*5db0*/  STS [R230+0x1c000], R16 ;  /* 0x01c00010e6007388 */ /* 0x000fe20000000800 */
[C---:B------:R-:W-:Y:S01]  /*5dc0*/  FADD.FTZ R11, -R0.reuse, R11 ;  /* 0x0000000b000b7221 */ /* 0x040fe20000010100 */
[----:B------:R-:W-:Y:S01]  /*5dd0*/  FADD.FTZ R10, -R0, R10 ;  /* 0x0000000a000a7221 */ /* 0x000fe20000010100 */
[----:B------:R-:W-:Y:S01]  /*5de0*/  FMUL.FTZ R5, R192, R9 ;  /* 0x00000009c0057220 */ /* 0x000fe20000410000 */
[----:B------:R1:W-:Y:S01]  /*5df0*/  STS [R231+0x1c400], R4 ;  /* 0x01c40004e7007388 */ /* 0x0003e20000000800 */
[C---:B------:R-:W-:Y:S01]  /*5e00*/  FADD.FTZ R12, -R177.reuse, R12 ;  /* 0x0000000cb10c7221 */ /* 0x040fe20000010100 */
[----:B------:R-:W-:Y:S01]  /*5e10*/  FADD.FTZ R13, -R177, R13 ;  /* 0x0000000db10d7221 */ /* 0x000fe20000010100 */
[C---:B------:R-:W-:Y:S01]  /*5e20*/  FADD.FTZ R15, -R0.reuse, R15 ;  /* 0x0000000f000f7221 */ /* 0x040fe20000010100 */
[----:B------:R-:W-:Y:S01]  /*5e30*/  STS [R231+0x1c000], R20 ;  /* 0x01c00014e7007388 */ /* 0x000fe20000000800 */
[----:B------:R-:W-:Y:S01]  /*5e40*/  FMUL.FTZ R10, R197, R10 ;  /* 0x0000000ac50a7220 */ /* 0x000fe20000410000 */
[----:B------:R-:W-:Y:S01]  /*5e50*/  FADD.FTZ R14, -R0, R14 ;  /* 0x0000000e000e7221 */ /* 0x000fe20000010100 */
[----:B------:R-:W-:Y:S01]  /*5e60*/  FMUL.FTZ R12, R191, R12 ;  /* 0x0000000cbf0c7220 */ /* 0x000fe20000410000 */
[----:B------:R-:W-:Y:S01]  /*5e70*/  FMUL.FTZ R9, R190, R13 ;  /* 0x0000000dbe097220 */ /* 0x000fe20000410000 */
[----:B------:R-:W-:Y:S01]  /*5e80*/  FADD.FTZ R24, -R177, R24 ;  /* 0x00000018b1187221 */ /* 0x000fe20000010100 */
[----:B------:R-:W-:Y:S01]  /*5e90*/  FMUL.FTZ R14, R195, R14 ;  /* 0x0000000ec30e7220 */ /* 0x000fe20000410000 */
[----:B------:R-:W-:Y:S01]  /*5ea0*/  FADD.FTZ R25, -R177, R25 ;  /* 0x00000019b1197221 */ /* 0x000fe20000010100 */
[C---:B------:R-:W-:Y:S01]  /*5eb0*/  FADD.FTZ R26, -R0.reuse, R26 ;  /* 0x0000001a001a7221 */ /* 0x040fe20000010100 */
[----:B------:R-:W-:Y:S01]  /*5ec0*/  F2FP.BF16.F32.PACK_AB R9, R9, R12 ;  /* 0x0000000c0909723e */ /* 0x000fe200000010ff */
[----:B------:R-:W-:Y:S01]  /*5ed0*/  FADD.FTZ R27, -R0, R27 ;  /* 0x0000001b001b7221 */ /* 0x000fe20000010100 */
[----:B------:R-:W-:Y:S01]  /*5ee0*/  F2FP.BF16.F32.PACK_AB R17, R17, R7 ;  /* 0x000000071111723e */ /* 0x000fe200000010ff */
[----:B------:R-:W-:Y:S01]  /*5ef0*/  FADD.FTZ R28, -R177, R28 ;  /* 0x0000001cb11c7221 */ /* 0x000fe20000010100 */
[----:B--2---:R-:W-:Y:S01]  /*5f00*/  FMUL.FTZ R6, R193, R8 ;  /* 0x00000008c1067220 */ /* 0x004fe20000410000 */
[----:B------:R-:W-:Y:S01]  /*5f10*/  FADD.FTZ R29, -R177, R29 ;  /* 0x0000001db11d7221 */ /* 0x000fe20000010100 */
[----:B------:R-:W-:Y:S01]  /*5f20*/  FMUL.FTZ R24, R187, R24 ;  /* 0x00000018bb187220 */ /* 0x000fe20000410000 */
[----:B------:R-:W-:Y:S01]  /*5f30*/  FMUL.FTZ R8, R186, R25 ;  /* 0x00000019ba087220 */ /* 0x000fe20000410000 */
[----:B------:R-:W-:Y:S01]  /*5f40*/  FADD.FTZ R31, -R0, R31 ;  /* 0x0000001f001f7221 */ /* 0x000fe20000010100 */
[----:B------:R-:W-:Y:S01]  /*5f50*/  FMUL.FTZ R26, R189, R26 ;  /* 0x0000001abd1a7220 */ /* 0x000fe20000410000 */
[----:B------:R-:W-:Y:S01]  /*5f60*/  FMUL.FTZ R27, R188, R27 ;  /* 0x0000001bbc1b7220 */ /* 0x000fe20000410000 */
[----:B------:R-:W-:Y:S01]  /*5f70*/  FADD.FTZ R30, -R0, R30 ;  /* 0x0000001e001e7221 */ /* 0x000fe20000010100 */
        /* <DEDUP_REMOVED lines=12> */
[----:B------:R-:W-:Y:S02]  /*6040*/  F2FP.BF16.F32.PACK_AB R8, R8, R24 ;  /* 0x000000180808723e */ /* 0x000fe400000010ff */
        /* <DEDUP_REMOVED lines=124> */
.L_x_243:
[----:B-1----:R-:W-:Y:S01]  /*6810*/  LEA R0, R218, UR4, 0x1 ;  /* 0x00000004da007c11 */ /* 0x002fe2000f8e08ff */
[----:B------:R-:W-:Y:S01]  /*6820*/  LDSM.16.MT88.4 R16, [R209] ;  /* 0x00000000d110783b */ /* 0x000fe20000004200 */
[----:B------:R-:W-:Y:S02]  /*6830*/  ULOP3.LUT UR10, UR5, 0x1, URZ, 0xc0, !UPT ;  /* 0x00000001050a7892 */ /* 0x000fe4000f8ec03f */
[----:B------:R-:W-:Y:S01]  /*6840*/  UISETP.GT.AND UP2, UPT, UR5, UR16, UPT ;  /* 0x000000100500728c */ /* 0x000fe2000bf44270 */
[----:B------:R-:W1:Y:S01]  /*6850*/  LDSM.16.M88.4 R32, [R0+0x1c000] ;  /* 0x01c000000020783b */ /* 0x000e620000000200 */
        /* <DEDUP_REMOVED lines=14> */
[C---:B--2---:R-:W-:Y:S03]  /*6940*/  HMMA.16816.F32.BF16 R8, R28.reuse, R16, RZ ;  /* 0x000000101c08723c */ /* 0x044fe600000418ff */
[----:B------:R-:W-:Y:S03]  /*6950*/  LDSM.16.MT88.4 R204, [R209+0x6800] ;  /* 0x00680000d1cc783b */ /* 0x000fe60000004200 */
        /* <DEDUP_REMOVED lines=23> */
[----:B------:R-:W4:Y:S05]  /*6ad0*/  LDSM.16.M88.4 R188, [R0+0x1f000] ;  /* 0x01f0000000bc783b */ /* 0x000f2a0000000200 */
[-C--:B-1----:R-:W-:Y:S06]  /*6ae0*/  HMMA.16816.F32.BF16 R20, R184, R196.reuse, R20 ;  /* 0x000000c4b814723c */ /* 0x082fec0000041814 */
[C---:B------:R-:W-:Y:S06]  /*6af0*/  HMMA.16816.F32.BF16 R24, R192.reuse, R196, R24 ;  /* 0x000000c4c018723c */ /* 0x040fec0000041818 */
[-C--:B------:R-:W-:Y:S01]  /*6b00*/  HMMA.16816.F32.BF16 R28, R192, R198.reuse, R28 ;  /* 0x000000c6c01c723c */ /* 0x080fe2000004181c */
[----:B------:R-:W1:Y:S05]  /*6b10*/  LDSM.16.MT88.4 R192, [R209+0x6000] ;  /* 0x00600000d1c0783b */ /* 0x000e6a0000004200 */
[----:B------:R-:W-:Y:S01]  /*6b20*/  HMMA.16816.F32.BF16 R32, R184, R198, R32 ;  /* 0x000000c6b820723c */ /* 0x000fe20000041820 */
[----:B------:R-:W-:Y:S04]  /*6b30*/  LDSM.16.MT88.4 R184, [R209+0x2800] ;  /* 0x00280000d1b8783b */ /* 0x000fe80000004200 */
[----:B------:R-:W-:Y:S01]  /*6b40*/  LDSM.16.M88.4 R196, [R3+0x1f000] ;  /* 0x01f0000003c4783b */ /* 0x000fe20000000200 */
[-C--:B--2---:R-:W-:Y:S06]  /*6b50*/  HMMA.16816.F32.BF16 R4, R164, R172.reuse, R4 ;  /* 0x000000aca404723c */ /* 0x084fec0000041804 */
[C---:B------:R-:W-:Y:S06]  /*6b60*/  HMMA.16816.F32.BF16 R8, R200.reuse, R172, R8 ;  /* 0x000000acc808723c */ /* 0x040fec0000041808 */
[-C--:B------:R-:W-:Y:S06]  /*6b70*/  HMMA.16816.F32.BF16 R12, R200, R174.reuse, R12 ;  /* 0x000000aec80c723c */ /* 0x080fec000004180c */
[C---:B------:R-:W-:Y:S01]  /*6b80*/  HMMA.16816.F32.BF16 R16, R164.reuse, R174, R16 ;  /* 0x000000aea410723c */ /* 0x040fe20000041810 */
[----:B------:R-:W2:Y:S05]  /*6b90*/  LDSM.16.M88.4 R172, [R3+0x1e000] ;  /* 0x01e0000003ac783b */ /* 0x000eaa0000000200 */
[-C--:B---3--:R-:W-:Y:S06]  /*6ba0*/  HMMA.16816.F32.BF16 R20, R164, R176.reuse, R20 ;  /* 0x000000b0a414723c */ /* 0x088fec0000041814 */
[C---:B------:R-:W-:Y:S06]  /*6bb0*/  HMMA.16816.F32.BF16 R24, R200.reuse, R176, R24 ;  /* 0x000000b0c818723c */ /* 0x040fec0000041818 */
[-C--:B------:R-:W-:Y:S01]  /*6bc0*/  HMMA.16816.F32.BF16 R28, R200, R178.reuse, R28 ;  /* 0x000000b2c81c723c */ /* 0x080fe2000004181c */
[----:B------:R-:W-:Y:S05]  /*6bd0*/  LDSM.16.MT88.4 R200, [R209+0x7000] ;  /* 0x00700000d1c8783b */ /* 0x000fea0000004200 */
[----:B------:R-:W-:Y:S01]  /*6be0*/  HMMA.16816.F32.BF16 R32, R164, R178, R32 ;  /* 0x000000b2a420723c */ /* 0x000fe20000041820 */
[----:B------:R-:W-:Y:S04]  /*6bf0*/  LDSM.16.M88.4 R164, [R208+0x1e000] ;  /* 0x01e00000d0a4783b */ /* 0x000fe80000000200 */
[----:B------:R-:W3:Y:S01]  /*6c00*/  LDSM.16.MT88.4 R176, [R209+0x3000] ;  /* 0x00300000d1b0783b */ /* 0x000ee20000004200 */
[-C--:B----4-:R-:W-:Y:S06]  /*6c10*/  HMMA.16816.F32.BF16 R4, R168, R180.reuse, R4 ;  /* 0x000000b4a804723c */ /* 0x090fec0000041804 */
[C---:B------:R-:W-:Y:S06]  /*6c20*/  HMMA.16816.F32.BF16 R8, R188.reuse, R180, R8 ;  /* 0x000000b4bc08723c */ /* 0x040fec0000041808 */
[-C--:B------:R-:W-:Y:S06]  /*6c30*/  HMMA.16816.F32.BF16 R12, R188, R182.reuse, R12 ;  /* 0x000000b6bc0c723c */ /* 0x080fec000004180c */
[C---:B------:R-:W-:Y:S01]  /*6c40*/  HMMA.16816.F32.BF16 R16, R168.reuse, R182, R16 ;  /* 0x000000b6a810723c */ /* 0x040fe20000041810 */
[----:B------:R-:W4:Y:S05]  /*6c50*/  LDSM.16.M88.4 R180, [R208+0x1f000] ;  /* 0x01f00000d0b4783b */ /* 0x000f2a0000000200 */
[-C--:B-1----:R-:W-:Y:S06]  /*6c60*/  HMMA.16816.F32.BF16 R20, R168, R192.reuse, R20 ;  /* 0x000000c0a814723c */ /* 0x082fec0000041814 */
[C---:B------:R-:W-:Y:S06]  /*6c70*/  HMMA.16816.F32.BF16 R24, R188.reuse, R192, R24 ;  /* 0x000000c0bc18723c */ /* 0x040fec0000041818 */
[-C--:B------:R-:W-:Y:S01]  /*6c80*/  HMMA.16816.F32.BF16 R28, R188, R194.reuse, R28 ;  /* 0x000000c2bc1c723c */ /* 0x080fe2000004181c */
[----:B------:R-:W-:Y:S05]  /*6c90*/  LDSM.16.M88.4 R188, [R2+0x1f000] ;  /* 0x01f0000002bc783b */ /* 0x000fea0000000200 */
[----:B------:R-:W-:Y:S01]  /*6ca0*/  HMMA.16816.F32.BF16 R32, R168, R194, R32 ;  /* 0x000000c2a820723c */ /* 0x000fe20000041820 */
[----:B------:R-:W-:Y:S04]  /*6cb0*/  LDSM.16.M88.4 R168, [R2+0x1e000] ;  /* 0x01e0000002a8783b */ /* 0x000fe80000000200 */
[----:B------:R-:W-:Y:S01]  /*6cc0*/  LDSM.16.MT88.4 R192, [R209+0x7800] ;  /* 0x00780000d1c0783b */ /* 0x000fe20000004200 */
[-C--:B--2---:R-:W-:Y:S06]  /*6cd0*/  HMMA.16816.F32.BF16 R4, R172, R184.reuse, R4 ;  /* 0x000000b8ac04723c */ /* 0x084fec0000041804 */
[C---:B------:R-:W-:Y:S06]  /*6ce0*/  HMMA.16816.F32.BF16 R8, R196.reuse, R184, R8 ;  /* 0x000000b8c408723c */ /* 0x040fec0000041808 */
[-C--:B------:R-:W-:Y:S06]  /*6cf0*/  HMMA.16816.F32.BF16 R12, R196, R186.reuse, R12 ;  /* 0x000000bac40c723c */ /* 0x080fec000004180c */
[C---:B------:R-:W-:Y:S01]  /*6d00*/  HMMA.16816.F32.BF16 R16, R172.reuse, R186, R16 ;  /* 0x000000baac10723c */ /* 0x040fe20000041810 */
[----:B------:R-:W1:Y:S05]  /*6d10*/  LDSM.16.MT88.4 R184, [R209+0x3800] ;  /* 0x00380000d1b8783b */ /* 0x000e6a0000004200 */
[-C--:B------:R-:W-:Y:S06]  /*6d20*/  HMMA.16816.F32.BF16 R20, R172, R204.reuse, R20 ;  /* 0x000000ccac14723c */ /* 0x080fec0000041814 */
[C---:B------:R-:W-:Y:S06]  /*6d30*/  HMMA.16816.F32.BF16 R24, R196.reuse, R204, R24 ;  /* 0x000000ccc418723c */ /* 0x040fec0000041818 */
[-C--:B------:R-:W-:Y:S06]  /*6d40*/  HMMA.16816.F32.BF16 R28, R196, R206.reuse, R28 ;  /* 0x000000cec41c723c */ /* 0x080fec000004181c */
[----:B------:R-:W-:Y:S01]  /*6d50*/  HMMA.16816.F32.BF16 R32, R172, R206, R32 ;  /* 0x000000ceac20723c */ /* 0x000fe20000041820 */
[----:B------:R-:W2:Y:S05]  /*6d60*/  LDC R173, c[0x0][0x270] ;  /* 0x00009c00ffad7b82 */ /* 0x000eaa0000000800 */
[-C--:B---3--:R-:W-:Y:S06]  /*6d70*/  HMMA.16816.F32.BF16 R4, R164, R176.reuse, R4 ;  /* 0x000000b0a404723c */ /* 0x088fec0000041804 */
[C---:B----4-:R-:W-:Y:S06]  /*6d80*/  HMMA.16816.F32.BF16 R8, R180.reuse, R176, R8 ;  /* 0x000000b0b408723c */ /* 0x050fec0000041808 */
[-C--:B------:R-:W-:Y:S05]  /*6d90*/  HMMA.16816.F32.BF16 R12, R180, R178.reuse, R12 ;  /* 0x000000b2b40c723c */ /* 0x080fea000004180c */
[----:B------:R-:W-:Y:S01]  /*6da0*/  IMAD.IADD R176, R217, 0x1, R211 ;  /* 0x00000001d9b07824 */ /* 0x000fe200078e02d3 */
[C---:B------:R-:W-:Y:S05]  /*6db0*/  HMMA.16816.F32.BF16 R16, R164.reuse, R178, R16 ;  /* 0x000000b2a410723c */ /* 0x040fea0000041810 */
[----:B--2---:R-:W-:Y:S01]  /*6dc0*/  IMAD R173, R173, UR20, RZ ;  /* 0x00000014adad7c24 */ /* 0x004fe2000f8e02ff */
[-C--:B------:R-:W-:Y:S05]  /*6dd0*/  HMMA.16816.F32.BF16 R20, R164, R200.reuse, R20 ;  /* 0x000000c8a414723c */ /* 0x080fea0000041814 */
[C---:B------:R-:W-:Y:S01]  /*6de0*/  IMAD.U32 R0, R173.reuse, -0x40, RZ ;  /* 0xffffffc0ad007824 */ /* 0x040fe200078e00ff */
[C---:B------:R-:W-:Y:S05]  /*6df0*/  HMMA.16816.F32.BF16 R24, R180.reuse, R200, R24 ;  /* 0x000000c8b418723c */ /* 0x040fea0000041818 */
[----:B------:R-:W-:Y:S01]  /*6e00*/  IMAD.SHL.U32 R172, R173, 0x10, RZ ;  /* 0x00000010adac7824 */ /* 0x000fe200078e00ff */
[-C--:B------:R-:W-:Y:S06]  /*6e10*/  HMMA.16816.F32.BF16 R28, R180, R202.reuse, R28 ;  /* 0x000000cab41c723c */ /* 0x080fec000004181c */
[----:B------:R-:W-:Y:S06]  /*6e20*/  HMMA.16816.F32.BF16 R32, R164, R202, R32 ;  /* 0x000000caa420723c */ /* 0x000fec0000041820 */
[-C--:B-1----:R-:W-:Y:S05]  /*6e30*/  HMMA.16816.F32.BF16 R4, R168, R184.reuse, R4 ;  /* 0x000000b8a804723c */ /* 0x082fea0000041804 */
[----:B------:R-:W-:Y:S01]  /*6e40*/  @P0 IADD3 R166, P1, R242, UR12, RZ ;  /* 0x0000000cf2a60c10 */ /* 0x000fe2000ff3e0ff */
[C---:B------:R-:W-:Y:S01]  /*6e50*/  HMMA.16816.F32.BF16 R8, R188.reuse, R184, R8 ;  /* 0x000000b8bc08723c */ /* 0x040fe20000041808 */
[----:B------:R-:W-:Y:S04]  /*6e60*/  @UP3 UIADD3 UR12, UP1, UR12, -0x100, URZ ;  /* 0xffffff000c0c3890 */ /* 0x000fe8000ff3e03f */
[----:B------:R-:W-:Y:S01]  /*6e70*/  @P0 IADD3.X R167, R249, UR11, RZ, P1, !PT ;  /* 0x0000000bf9a70c10 */ /* 0x000fe20008ffe4ff */
[-C--:B------:R-:W-:Y:S01]  /*6e80*/  HMMA.16816.F32.BF16 R12, R188, R186.reuse, R12 ;  /* 0x000000babc0c723c */ /* 0x080fe2000004180c */
[----:B------:R-:W-:Y:S03]  /*6e90*/  @UP3 UIADD3.X UR11, UR11, -0x1, URZ, UP1, !UPT ;  /* 0xffffffff0b0b3890 */ /* 0x000fe60008ffe43f */
[----:B------:R-:W5:Y:S01]  /*6ea0*/  @P0 LDG.E R240, desc[UR6][R166.64] ;  /* 0x00000006a6f00981 */ /* 0x000f62000c1e1900 */
[C---:B------:R-:W-:Y:S01]  /*6eb0*/  LEA R222, P1, R0.reuse, R222, 0x2 ;  /* 0x000000de00de7211 */ /* 0x040fe200078210ff */
[C---:B------:R-:W-:Y:S02]  /*6ec0*/  HMMA.16816.F32.BF16 R16, R168.reuse, R186, R16 ;  /* 0x000000baa810723c */ /* 0x040fe40000041810 */
[----:B------:R-:W5:Y:S03]  /*6ed0*/  @P0 LDG.E R241, desc[UR6][R166.64+0x20] ;  /* 0x00002006a6f10981 */ /* 0x000f66000c1e1900 */
[----:B------:R-:W-:Y:S01]  /*6ee0*/  LEA.HI.X.SX32 R223, R0, R223, 0x2, P1 ;  /* 0x000000df00df7211 */ /* 0x000fe200008f16ff */
[-C--:B------:R-:W-:Y:S01]  /*6ef0*/  HMMA.16816.F32.BF16 R20, R168, R192.reuse, R20 ;  /* 0x000000c0a814723c */ /* 0x080fe20000041814 */
[----:B------:R-:W5:Y:S04]  /*6f00*/  @P0 LDG.E R238, desc[UR6][R166.64+0x80] ;  /* 0x00008006a6ee0981 */ /* 0x000f68000c1e1900 */
[----:B------:R1:W5:Y:S01]  /*6f10*/  @P0 LDG.E R239, desc[UR6][R166.64+0xa0] ;  /* 0x0000a006a6ef0981 */ /* 0x000362000c1e1900 */
[C---:B------:R-:W-:Y:S05]  /*6f20*/  HMMA.16816.F32.BF16 R24, R188.reuse, R192, R24 ;  /* 0x000000c0bc18723c */ /* 0x040fea0000041818 */
[C---:B------:R-:W-:Y:S01]  /*6f30*/  IMAD.SHL.U32 R0, R173.reuse, 0x8, RZ ;  /* 0x00000008ad007824 */ /* 0x040fe200078e00ff */
[-C--:B------:R-:W-:Y:S05]  /*6f40*/  HMMA.16816.F32.BF16 R28, R188, R194.reuse, R28 ;  /* 0x000000c2bc1c723c */ /* 0x080fea000004181c */
[----:B------:R-:W-:Y:S01]  /*6f50*/  IMAD.MOV.U32 R2, RZ, RZ, R222 ;  /* 0x000000ffff027224 */ /* 0x000fe200078e00de */
[----:B------:R-:W-:Y:S05]  /*6f60*/  HMMA.16816.F32.BF16 R32, R168, R194, R32 ;  /* 0x000000c2a820723c */ /* 0x000fea0000041820 */
[----:B------:R-:W-:Y:S01]  /*6f70*/  IMAD.MOV.U32 R3, RZ, RZ, R223 ;  /* 0x000000ffff037224 */ /* 0x000fe200078e00df */
[CC--:B------:R-:W-:Y:S01]  /*6f80*/  LEA R164, P1, R0.reuse, R2.reuse, 0x2 ;  /* 0x0000000200a47211 */ /* 0x0c0fe200078210ff */
[C---:B------:R-:W-:Y:S03]  /*6f90*/  IMAD R170, R173.reuse, 0x18, RZ ;  /* 0x00000018adaa7824 */ /* 0x040fe600078e02ff */
[----:B------:R2:W-:Y:S01]  /*6fa0*/  REDG.E.ADD.F32.FTZ.RN.STRONG.GPU desc[UR6][R2.64], R4 ;  /* 0x00000004020079a6 */ /* 0x0005e2000c10f386 */
[-C--:B------:R-:W-:Y:S01]  /*6fb0*/  LEA.HI.X.SX32 R165, R0, R3.reuse, 0x2, P1 ;  /* 0x0000000300a57211 */ /* 0x080fe200008f16ff */
[C---:B------:R-:W-:Y:S01]  /*6fc0*/  IMAD.SHL.U32 R169, R173.reuse, 0x20, RZ ;  /* 0x00000020ada97824 */ /* 0x040fe200078e00ff */
[CC--:B-1----:R-:W-:Y:S01]  /*6fd0*/  LEA R166, P0, R172.reuse, R2.reuse, 0x2 ;  /* 0x00000002aca67211 */ /* 0x0c2fe200078010ff */
[----:B------:R-:W-:Y:S02]  /*6fe0*/  IMAD R171, R173, 0x30, RZ ;  /* 0x00000030adab7824 */ /* 0x000fe400078e02ff */
[----:B------:R1:W-:Y:S01]  /*6ff0*/  REDG.E.ADD.F32.FTZ.RN.STRONG.GPU desc[UR6][R164.64], R5 ;  /* 0x00000005a40079a6 */ /* 0x0003e2000c10f386 */
[-C--:B------:R-:W-:Y:S02]  /*7000*/  LEA.HI.X.SX32 R167, R172, R3.reuse, 0x2, P0 ;  /* 0x00000003aca77211 */ /* 0x080fe400000f16ff */
[CC--:B------:R-:W-:Y:S03]  /*7010*/  LEA R168, P0, R169.reuse, R2.reuse, 0x2 ;  /* 0x00000002a9a87211 */ /* 0x0c0fe600078010ff */
[----:B------:R3:W-:Y:S01]  /*7020*/  REDG.E.ADD.F32.FTZ.RN.STRONG.GPU desc[UR6][R166.64], R6 ;  /* 0x00000006a60079a6 */ /* 0x0007e2000c10f386 */
[-C--:B------:R-:W-:Y:S02]  /*7030*/  LEA.HI.X.SX32 R169, R169, R3.reuse, 0x2, P0 ;  /* 0x00000003a9a97211 */ /* 0x080fe400000f16ff */
[CC--:B--2---:R-:W-:Y:S04]  /*7040*/  LEA R4, P1, R170.reuse, R2.reuse, 0x2 ;  /* 0x00000002aa047211 */ /* 0x0c4fe800078210ff */
[-C--:B-1----:R-:W-:Y:S01]  /*7050*/  LEA.HI.X.SX32 R5, R170, R3.reuse, 0x2, P1 ;  /* 0x00000003aa057211 */ /* 0x082fe200008f16ff */
[C---:B------:R-:W-:Y:S04]  /*7060*/  IMAD R170, R173.reuse, 0x38, RZ ;  /* 0x00000038adaa7824 */ /* 0x040fe800078e02ff */
[----:B------:R1:W-:Y:S01]  /*7070*/  REDG.E.ADD.F32.FTZ.RN.STRONG.GPU desc[UR6][R4.64], R7 ;  /* 0x00000007040079a6 */ /* 0x0003e2000c10f386 */
[----:B---3--:R-:W-:Y:S01]  /*7080*/  IMAD R167, R173, 0x28, RZ ;  /* 0x00000028ada77824 */ /* 0x008fe200078e02ff */
[-C--:B------:R-:W-:Y:S02]  /*7090*/  LEA R6, P1, R171, R2.reuse, 0x2 ;  /* 0x00000002ab067211 */ /* 0x080fe400078210ff */
[----:B------:R2:W-:Y:S02]  /*70a0*/  REDG.E.ADD.F32.FTZ.RN.STRONG.GPU desc[UR6][R168.64], R8 ;  /* 0x00000008a80079a6 */ /* 0x0005e4000c10f386 */
[CC--:B------:R-:W-:Y:S04]  /*70b0*/  LEA R166, P3, R167.reuse, R2.reuse, 0x2 ;  /* 0x00000002a7a67211 */ /* 0x0c0fe800078610ff */
[-C--:B------:R-:W-:Y:S05]  /*70c0*/  LEA.HI.X.SX32 R167, R167, R3.reuse, 0x2, P3 ;  /* 0x00000003a7a77211 */ /* 0x080fea00018f16ff */
[----:B------:R-:W-:Y:S01]  /*70d0*/  REDG.E.ADD.F32.FTZ.RN.STRONG.GPU desc[UR6][R166.64], R9 ;  /* 0x00000009a60079a6 */ /* 0x000fe2000c10f386 */
[-C--:B-1----:R-:W-:Y:S02]  /*70e0*/  LEA.HI.X.SX32 R7, R171, R3.reuse, 0x2, P1 ;  /* 0x00000003ab077211 */ /* 0x082fe400008f16ff */
[-C--:B------:R-:W-:Y:S01]  /*70f0*/  LEA R4, P0, R170, R2.reuse, 0x2 ;  /* 0x00000002aa047211 */ /* 0x080fe200078010ff */
[----:B--2---:R-:W-:Y:S02]  /*7100*/  VIADD R168, R172, 0x20 ;  /* 0x00000020aca87836 */ /* 0x004fe40000000000 */
[----:B------:R1:W-:Y:S01]  /*7110*/  REDG.E.ADD.F32.FTZ.RN.STRONG.GPU desc[UR6][R6.64], R10 ;  /* 0x0000000a060079a6 */ /* 0x0003e2000c10f386 */
[-C--:B------:R-:W-:Y:S01]  /*7120*/  LEA.HI.X.SX32 R5, R170, R3.reuse, 0x2, P0 ;  /* 0x00000003aa057211 */ /* 0x080fe200000f16ff */
[----:B------:R-:W-:Y:S04]  /*7130*/  IMAD.IADD R8, R0, 0x1, R168 ;  /* 0x0000000100087824 */ /* 0x000fe800078e02a8 */
[----:B------:R2:W-:Y:S04]  /*7140*/  REDG.E.ADD.F32.FTZ.RN.STRONG.GPU desc[UR6][R4.64], R11 ;  /* 0x0000000b040079a6 */ /* 0x0005e8000c10f386 */
[----:B------:R3:W-:Y:S04]  /*7150*/  REDG.E.ADD.F32.FTZ.RN.STRONG.GPU desc[UR6][R2.64+0x80], R16 ;  /* 0x00008010020079a6 */ /* 0x0007e8000c10f386 */
[----:B------:R4:W-:Y:S01]  /*7160*/  REDG.E.ADD.F32.FTZ.RN.STRONG.GPU desc[UR6][R164.64+0x80], R17 ;  /* 0x00008011a40079a6 */ /* 0x0009e2000c10f386 */
[CC--:B-1----:R-:W-:Y:S04]  /*7170*/  LEA R6, P0, R168.reuse, R2.reuse, 0x2 ;  /* 0x00000002a8067211 */ /* 0x0c2fe800078010ff */
[-C--:B------:R-:W-:Y:S01]  /*7180*/  LEA.HI.X.SX32 R7, R168, R3.reuse, 0x2, P0 ;  /* 0x00000003a8077211 */ /* 0x080fe200000f16ff */
[----:B--2---:R-:W-:Y:S01]  /*7190*/  IMAD.IADD R4, R0, 0x1, R8 ;  /* 0x0000000100047824 */ /* 0x004fe200078e0208 */
[----:B------:R-:W-:Y:S01]  /*71a0*/  LDSM.16.MT88.4 R168, [R176+0x3000] ;  /* 0x00300000b0a8783b */ /* 0x000fe20000004200 */
[-C--:B---3--:R-:W-:Y:S03]  /*71b0*/  LEA R16, P1, R8, R2.reuse, 0x2 ;  /* 0x0000000208107211 */ /* 0x088fe600078210ff */
[----:B------:R1:W-:Y:S01]  /*71c0*/  REDG.E.ADD.F32.FTZ.RN.STRONG.GPU desc[UR6][R6.64], R18 ;  /* 0x00000012060079a6 */ /* 0x0003e2000c10f386 */
[-C--:B------:R-:W-:Y:S01]  /*71d0*/  LEA R10, P0, R4, R2.reuse, 0x2 ;  /* 0x00000002040a7211 */ /* 0x080fe200078010ff */
[----:B------:R-:W-:Y:S01]  /*71e0*/  IMAD.IADD R5, R0, 0x1, R4 ;  /* 0x0000000100057824 */ /* 0x000fe200078e0204 */
[-C--:B----4-:R-:W-:Y:S02]  /*71f0*/  LEA.HI.X.SX32 R17, R8, R3.reuse, 0x2, P1 ;  /* 0x0000000308117211 */ /* 0x090fe400008f16ff */
[-C--:B------:R-:W-:Y:S01]  /*7200*/  LEA.HI.X.SX32 R11, R4, R3.reuse, 0x2, P0 ;  /* 0x00000003040b7211 */ /* 0x080fe200000f16ff */
[C---:B------:R-:W-:Y:S01]  /*7210*/  IMAD.IADD R4, R0.reuse, 0x1, R5 ;  /* 0x0000000100047824 */ /* 0x040fe200078e0205 */
[CC--:B------:R-:W-:Y:S01]  /*7220*/  LEA R8, P0, R5.reuse, R2.reuse, 0x2 ;  /* 0x0000000205087211 */ /* 0x0c0fe200078010ff */
[----:B------:R-:W-:Y:S03]  /*7230*/  REDG.E.ADD.F32.FTZ.RN.STRONG.GPU desc[UR6][R16.64], R19 ;  /* 0x00000013100079a6 */ /* 0x000fe6000c10f386 */
[-C--:B------:R-:W-:Y:S01]  /*7240*/  LEA.HI.X.SX32 R9, R5, R3.reuse, 0x2, P0 ;  /* 0x0000000305097211 */ /* 0x080fe200000f16ff */
[----:B------:R2:W-:Y:S01]  /*7250*/  REDG.E.ADD.F32.FTZ.RN.STRONG.GPU desc[UR6][R10.64], R12 ;  /* 0x0000000c0a0079a6 */ /* 0x0005e2000c10f386 */
[----:B------:R-:W-:Y:S03]  /*7260*/  IMAD.IADD R5, R0, 0x1, R4 ;  /* 0x0000000100057824 */ /* 0x000fe600078e0204 */
[----:B------:R3:W-:Y:S01]  /*7270*/  REDG.E.ADD.F32.FTZ.RN.STRONG.GPU desc[UR6][R8.64], R13 ;  /* 0x0000000d080079a6 */ /* 0x0007e2000c10f386 */
[CC--:B-1----:R-:W-:Y:S04]  /*7280*/  LEA R6, P0, R4.reuse, R2.reuse, 0x2 ;  /* 0x0000000204067211 */ /* 0x0c2fe800078010ff */
[-C--:B------:R-:W-:Y:S02]  /*7290*/  LEA.HI.X.SX32 R7, R4, R3.reuse, 0x2, P0 ;  /* 0x0000000304077211 */ /* 0x080fe400000f16ff */
[CC--:B------:R-:W-:Y:S03]  /*72a0*/  LEA R4, P0, R5.reuse, R2.reuse, 0x2 ;  /* 0x0000000205047211 */ /* 0x0c0fe600078010ff */
[----:B------:R1:W-:Y:S01]  /*72b0*/  REDG.E.ADD.F32.FTZ.RN.STRONG.GPU desc[UR6][R6.64], R14 ;  /* 0x0000000e060079a6 */ /* 0x0003e2000c10f386 */
[-C--:B------:R-:W-:Y:S01]  /*72c0*/  LEA.HI.X.SX32 R5, R5, R3.reuse, 0x2, P0 ;  /* 0x0000000305057211 */ /* 0x080fe200000f16ff */
[----:B--2---:R-:W-:Y:S04]  /*72d0*/  VIADD R10, R172, 0x40 ;  /* 0x00000040ac0a7836 */ /* 0x004fe80000000000 */
[----:B------:R2:W-:Y:S01]  /*72e0*/  REDG.E.ADD.F32.FTZ.RN.STRONG.GPU desc[UR6][R4.64], R15 ;  /* 0x0000000f040079a6 */ /* 0x0005e2000c10f386 */
[----:B---3--:R-:W-:Y:S03]  /*72f0*/  IMAD.IADD R9, R0, 0x1, R10 ;  /* 0x0000000100097824 */ /* 0x008fe600078e020a */
[----:B------:R-:W-:Y:S02]  /*7300*/  REDG.E.ADD.F32.FTZ.RN.STRONG.GPU desc[UR6][R2.64+0x100], R20 ;  /* 0x00010014020079a6 */ /* 0x000fe4000c10f386 */
[CC--:B------:R-:W-:Y:S02]  /*7310*/  LEA R8, P1, R9.reuse, R2.reuse, 0x2 ;  /* 0x0000000209087211 */ /* 0x0c0fe400078210ff */
[----:B------:R-:W-:Y:S01]  /*7320*/  REDG.E.ADD.F32.FTZ.RN.STRONG.GPU desc[UR6][R164.64+0x100], R21 ;  /* 0x00010015a40079a6 */ /* 0x000fe2000c10f386 */
[CC--:B-1----:R-:W-:Y:S04]  /*7330*/  LEA R6, P0, R10.reuse, R2.reuse, 0x2 ;  /* 0x000000020a067211 */ /* 0x0c2fe800078010ff */
[-C--:B------:R-:W-:Y:S01]  /*7340*/  LEA.HI.X.SX32 R7, R10, R3.reuse, 0x2, P0 ;  /* 0x000000030a077211 */ /* 0x080fe200000f16ff */
[----:B--2---:R-:W-:Y:S01]  /*7350*/  IMAD.IADD R5, R0, 0x1, R9 ;  /* 0x0000000100057824 */ /* 0x004fe200078e0209 */
[-C--:B------:R-:W-:Y:S01]  /*7360*/  LEA.HI.X.SX32 R9, R9, R3.reuse, 0x2, P1 ;  /* 0x0000000309097211 */ /* 0x080fe200008f16ff */
[----:B------:R-:W-:Y:S02]  /*7370*/  VIADD R4, R172, 0x60 ;  /* 0x00000060ac047836 */ /* 0x000fe40000000000 */
[----:B------:R1:W-:Y:S01]  /*7380*/  REDG.E.ADD.F32.FTZ.RN.STRONG.GPU desc[UR6][R6.64], R22 ;  /* 0x00000016060079a6 */ /* 0x0003e2000c10f386 */
[CC--:B------:R-:W-:Y:S01]  /*7390*/  LEA R14, P0, R5.reuse, R2.reuse, 0x2 ;  /* 0x00000002050e7211 */ /* 0x0c0fe200078010ff */
[C---:B------:R-:W-:Y:S02]  /*73a0*/  IMAD.IADD R18, R0.reuse, 0x1, R4 ;  /* 0x0000000100127824 */ /* 0x040fe400078e0204 */
[----:B------:R2:W-:Y:S01]  /*73b0*/  REDG.E.ADD.F32.FTZ.RN.STRONG.GPU desc[UR6][R8.64], R23 ;  /* 0x00000017080079a6 */ /* 0x0005e2000c10f386 */
[-C--:B------:R-:W-:Y:S03]  /*73c0*/  LEA.HI.X.SX32 R15, R5, R3.reuse, 0x2, P0 ;  /* 0x00000003050f7211 */ /* 0x080fe600000f16ff */
[----:B------:R-:W-:Y:S04]  /*73d0*/  LDSM.16.MT88.4 R20, [R211+0x2000] ;  /* 0x00200000d314783b */ /* 0x000fe80000004200 */
[----:B------:R3:W-:Y:S04]  /*73e0*/  REDG.E.ADD.F32.FTZ.RN.STRONG.GPU desc[UR6][R14.64], R24 ;  /* 0x000000180e0079a6 */ /* 0x0007e8000c10f386 */
[----:B------:R-:W-:Y:S01]  /*73f0*/  LDSM.16.MT88.4 R172, [R211+0x3800] ;  /* 0x00380000d3ac783b */ /* 0x000fe20000004200 */
[C---:B-1----:R-:W-:Y:S02]  /*7400*/  IMAD.IADD R6, R0.reuse, 0x1, R5 ;  /* 0x0000000100067824 */ /* 0x042fe400078e0205 */
[C---:B------:R-:W-:Y:S02]  /*7410*/  IMAD.IADD R7, R0.reuse, 0x1, R18 ;  /* 0x0000000100077824 */ /* 0x040fe400078e0212 */
[----:B------:R-:W-:Y:S01]  /*7420*/  IMAD.IADD R5, R0, 0x1, R6 ;  /* 0x0000000100057824 */ /* 0x000fe200078e0206 */
[-C--:B------:R-:W-:Y:S03]  /*7430*/  LEA R12, P0, R6, R2.reuse, 0x2 ;  /* 0x00000002060c7211 */ /* 0x080fe600078010ff */
[----:B--2---:R-:W-:Y:S01]  /*7440*/  IMAD.IADD R9, R0, 0x1, R5 ;  /* 0x0000000100097824 */ /* 0x004fe200078e0205 */
[-C--:B------:R-:W-:Y:S02]  /*7450*/  LEA R10, P1, R5, R2.reuse, 0x2 ;  /* 0x00000002050a7211 */ /* 0x080fe400078210ff */
[-C--:B------:R-:W-:Y:S01]  /*7460*/  LEA.HI.X.SX32 R13, R6, R3.reuse, 0x2, P0 ;  /* 0x00000003060d7211 */ /* 0x080fe200000f16ff */
[C---:B------:R-:W-:Y:S01]  /*7470*/  IMAD.IADD R6, R0.reuse, 0x1, R7 ;  /* 0x0000000100067824 */ /* 0x040fe200078e0207 */
[-C--:B------:R-:W-:Y:S02]  /*7480*/  LEA R8, P0, R9, R2.reuse, 0x2 ;  /* 0x0000000209087211 */ /* 0x080fe400078010ff */
[-C--:B------:R-:W-:Y:S01]  /*7490*/  LEA.HI.X.SX32 R11, R5, R3.reuse, 0x2, P1 ;  /* 0x00000003050b7211 */ /* 0x080fe200008f16ff */
[----:B------:R1:W-:Y:S01]  /*74a0*/  REDG.E.ADD.F32.FTZ.RN.STRONG.GPU desc[UR6][R12.64], R25 ;  /* 0x000000190c0079a6 */ /* 0x0003e2000c10f386 */
[-C--:B------:R-:W-:Y:S01]  /*74b0*/  LEA.HI.X.SX32 R9, R9, R3.reuse, 0x2, P0 ;  /* 0x0000000309097211 */ /* 0x080fe200000f16ff */
[----:B------:R-:W-:Y:S01]  /*74c0*/  IMAD.IADD R5, R0, 0x1, R6 ;  /* 0x0000000100057824 */ /* 0x000fe200078e0206 */
[-C--:B------:R-:W-:Y:S01]  /*74d0*/  LEA R16, P1, R4, R2.reuse, 0x2 ;  /* 0x0000000204107211 */ /* 0x080fe200078210ff */
[----:B------:R2:W-:Y:S01]  /*74e0*/  REDG.E.ADD.F32.FTZ.RN.STRONG.GPU desc[UR6][R10.64], R26 ;  /* 0x0000001a0a0079a6 */ /* 0x0005e2000c10f386 */
[-C--:B---3--:R-:W-:Y:S01]  /*74f0*/  LEA R14, P0, R18, R2.reuse, 0x2 ;  /* 0x00000002120e7211 */ /* 0x088fe200078010ff */
[----:B------:R-:W-:Y:S01]  /*7500*/  IMAD.IADD R0, R0, 0x1, R5 ;  /* 0x0000000100007824 */ /* 0x000fe200078e0205 */
[-C--:B------:R-:W-:Y:S01]  /*7510*/  LEA.HI.X.SX32 R17, R4, R3.reuse, 0x2, P1 ;  /* 0x0000000304117211 */ /* 0x080fe200008f16ff */
[----:B------:R3:W-:Y:S01]  /*7520*/  REDG.E.ADD.F32.FTZ.RN.STRONG.GPU desc[UR6][R8.64], R27 ;  /* 0x0000001b080079a6 */ /* 0x0007e2000c10f386 */
[-C--:B------:R-:W-:Y:S02]  /*7530*/  LEA.HI.X.SX32 R15, R18, R3.reuse, 0x2, P0 ;  /* 0x00000003120f7211 */ /* 0x080fe400000f16ff */
[-C--:B------:R-:W-:Y:S01]  /*7540*/  LEA R4, P0, R0, R2.reuse, 0x2 ;  /* 0x0000000200047211 */ /* 0x080fe200078010ff */
[----:B------:R-:W-:Y:S04]  /*7550*/  REDG.E.ADD.F32.FTZ.RN.STRONG.GPU desc[UR6][R2.64+0x180], R32 ;  /* 0x00018020020079a6 */ /* 0x000fe8000c10f386 */
[----:B------:R-:W-:Y:S04]  /*7560*/  REDG.E.ADD.F32.FTZ.RN.STRONG.GPU desc[UR6][R164.64+0x180], R33 ;  /* 0x00018021a40079a6 */ /* 0x000fe8000c10f386 */
[----:B------:R-:W-:Y:S04]  /*7570*/  REDG.E.ADD.F32.FTZ.RN.STRONG.GPU desc[UR6][R16.64], R34 ;  /* 0x00000022100079a6 */ /* 0x000fe8000c10f386 */
[----:B------:R-:W-:Y:S01]  /*7580*/  REDG.E.ADD.F32.FTZ.RN.STRONG.GPU desc[UR6][R14.64], R35 ;  /* 0x000000230e0079a6 */ /* 0x000fe2000c10f386 */
[CC--:B-1----:R-:W-:Y:S03]  /*7590*/  LEA R12, P4, R7.reuse, R2.reuse, 0x2 ;  /* 0x00000002070c7211 */ /* 0x0c2fe600078810ff */
[----:B------:R-:W-:Y:S01]  /*75a0*/  LDSM.16.MT88.4 R16, [R176] ;  /* 0x00000000b010783b */ /* 0x000fe20000004200 */
[CC--:B--2---:R-:W-:Y:S03]  /*75b0*/  LEA R10, P3, R6.reuse, R2.reuse, 0x2 ;  /* 0x00000002060a7211 */ /* 0x0c4fe600078610ff */
[----:B------:R-:W-:Y:S01]  /*75c0*/  LDSM.16.MT88.4 R24, [R176+0x2000] ;  /* 0x00200000b018783b */ /* 0x000fe20000004200 */
[-C--:B------:R-:W-:Y:S02]  /*75d0*/  LEA.HI.X.SX32 R13, R7, R3.reuse, 0x2, P4 ;  /* 0x00000003070d7211 */ /* 0x080fe400020f16ff */
[C---:B---3--:R-:W-:Y:S01]  /*75e0*/  LEA R8, P1, R5.reuse, R2, 0x2 ;  /* 0x0000000205087211 */ /* 0x048fe200078210ff */
[----:B------:R-:W-:Y:S01]  /*75f0*/  LDSM.16.MT88.4 R32, [R210+0x1c800] ;  /* 0x01c80000d220783b */ /* 0x000fe20000004200 */
[-C--:B------:R-:W-:Y:S02]  /*7600*/  LEA.HI.X.SX32 R11, R6, R3.reuse, 0x2, P3 ;  /* 0x00000003060b7211 */ /* 0x080fe400018f16ff */
[-C--:B------:R-:W-:Y:S01]  /*7610*/  LEA.HI.X.SX32 R9, R5, R3.reuse, 0x2, P1 ;  /* 0x0000000305097211 */ /* 0x080fe200008f16ff */
[----:B------:R-:W-:Y:S01]  /*7620*/  REDG.E.ADD.F32.FTZ.RN.STRONG.GPU desc[UR6][R12.64], R28 ;  /* 0x0000001c0c0079a6 */ /* 0x000fe2000c10f386 */
[----:B------:R-:W-:Y:S01]  /*7630*/  LEA.HI.X.SX32 R5, R0, R3, 0x2, P0 ;  /* 0x0000000300057211 */ /* 0x000fe200000f16ff */
[C---:B------:R-:W-:Y:S01]  /*7640*/  VIADD R0, R211.reuse, 0xffffc000 ;  /* 0xffffc000d3007836 */ /* 0x040fe20000000000 */
[----:B------:R-:W-:Y:S01]  /*7650*/  PLOP3.LUT P1, PT, PT, PT, UP0, 0x80, 0x0 ;  /* 0x000000000000781c */ /* 0x000fe20003f2f008 */
[----:B------:R-:W-:Y:S01]  /*7660*/  REDG.E.ADD.F32.FTZ.RN.STRONG.GPU desc[UR6][R10.64], R29 ;  /* 0x0000001d0a0079a6 */ /* 0x000fe2000c10f386 */
[----:B------:R-:W-:Y:S01]  /*7670*/  PLOP3.LUT P0, PT, PT, PT, UP2, 0x80, 0x0 ;  /* 0x000000000000781c */ /* 0x000fe20003f0f028 */
[----:B------:R-:W-:Y:S02]  /*7680*/  @UP3 UIADD3 UR14, UP0, UR14, -0x100, URZ ;  /* 0xffffff000e0e3890 */ /* 0x000fe4000ff1e03f */
[----:B------:R-:W-:Y:S02]  /*7690*/  REDG.E.ADD.F32.FTZ.RN.STRONG.GPU desc[UR6][R8.64], R30 ;  /* 0x0000001e080079a6 */ /* 0x000fe4000c10f386 */
[----:B------:R-:W-:Y:S02]  /*76a0*/  @UP3 UIADD3.X UR13, UR13, -0x1, URZ, UP0, !UPT ;  /* 0xffffffff0d0d3890 */ /* 0x000fe400087fe43f */
[----:B------:R-:W-:Y:S04]  /*76b0*/  REDG.E.ADD.F32.FTZ.RN.STRONG.GPU desc[UR6][R4.64], R31 ;  /* 0x0000001f040079a6 */ /* 0x000fe8000c10f386 */
[----:B------:R-:W-:Y:S01]  /*76c0*/  LDSM.16.MT88.4 R4, [R210+0x1c000] ;  /* 0x01c00000d204783b */ /* 0x000fe20000004200 */
[----:B------:R-:W-:Y:S03]  /*76d0*/  @P1 VIADD R0, R211, 0x4000 ;  /* 0x00004000d3001836 */ /* 0x000fe60000000000 */
[----:B------:R-:W1:Y:S04]  /*76e0*/  LDSM.16.MT88.4 R8, [R211] ;  /* 0x00000000d308783b */ /* 0x000e680000004200 */
[----:B------:R-:W2:Y:S04]  /*76f0*/  LDSM.16.MT88.4 R12, [R210+0x1e000] ;  /* 0x01e00000d20c783b */ /* 0x000ea80000004200 */
[----:B------:R-:W3:Y:S04]  /*7700*/  LDSM.16.MT88.4 R28, [R211+0x800] ;  /* 0x00080000d31c783b */ /* 0x000ee80000004200 */
[----:B------:R-:W4:Y:S01]  /*7710*/  LDSM.16.MT88.4 R164, [R210+0x1e800] ;  /* 0x01e80000d2a4783b */ /* 0x000f220000004200 */
[-C--:B-1----:R-:W-:Y:S06]  /*7720*/  HMMA.16816.F32.BF16 R100, R4, R8.reuse, R100 ;  /* 0x000000080464723c */ /* 0x082fec0000041864 */
[C---:B--2---:R-:W-:Y:S06]  /*7730*/  HMMA.16816.F32.BF16 R104, R12.reuse, R8, R104 ;  /* 0x000000080c68723c */ /* 0x044fec0000041868 */
[-C--:B------:R-:W-:Y:S06]  /*7740*/  HMMA.16816.F32.BF16 R108, R12, R10.reuse, R108 ;  /* 0x0000000a0c6c723c */ /* 0x080fec000004186c */
[C---:B------:R-:W-:Y:S01]  /*7750*/  HMMA.16816.F32.BF16 R112, R4.reuse, R10, R112 ;  /* 0x0000000a0470723c */ /* 0x040fe20000041870 */
[----:B------:R-:W1:Y:S05]  /*7760*/  LDSM.16.MT88.4 R8, [R176+0x800] ;  /* 0x00080000b008783b */ /* 0x000e6a0000004200 */
[-C--:B------:R-:W-:Y:S06]  /*7770*/  HMMA.16816.F32.BF16 R116, R4, R16.reuse, R116 ;  /* 0x000000100474723c */ /* 0x080fec0000041874 */
[C---:B------:R-:W-:Y:S06]  /*7780*/  HMMA.16816.F32.BF16 R120, R12.reuse, R16, R120 ;  /* 0x000000100c78723c */ /* 0x040fec0000041878 */
[-C--:B------:R-:W-:Y:S06]  /*7790*/  HMMA.16816.F32.BF16 R124, R12, R18.reuse, R124 ;  /* 0x000000120c7c723c */ /* 0x080fec000004187c */
[C---:B------:R-:W-:Y:S01]  /*77a0*/  HMMA.16816.F32.BF16 R128, R4.reuse, R18, R128 ;  /* 0x000000120480723c */ /* 0x040fe20000041880 */
[----:B------:R-:W2:Y:S05]  /*77b0*/  LDSM.16.MT88.4 R16, [R211+0x2800] ;  /* 0x00280000d310783b */ /* 0x000eaa0000004200 */
[-C--:B------:R-:W-:Y:S06]  /*77c0*/  HMMA.16816.F32.BF16 R132, R4, R20.reuse, R132 ;  /* 0x000000140484723c */ /* 0x080fec0000041884 */
[C---:B------:R-:W-:Y:S06]  /*77d0*/  HMMA.16816.F32.BF16 R136, R12.reuse, R20, R136 ;  /* 0x000000140c88723c */ /* 0x040fec0000041888 */
[-C--:B------:R-:W-:Y:S06]  /*77e0*/  HMMA.16816.F32.BF16 R140, R12, R22.reuse, R140 ;  /* 0x000000160c8c723c */ /* 0x080fec000004188c */
[C---:B------:R-:W-:Y:S01]  /*77f0*/  HMMA.16816.F32.BF16 R144, R4.reuse, R22, R144 ;  /* 0x000000160490723c */ /* 0x040fe20000041890 */
[----:B------:R-:W2:Y:S05]  /*7800*/  LDSM.16.MT88.4 R20, [R176+0x2800] ;  /* 0x00280000b014783b */ /* 0x000eaa0000004200 */
[-C--:B------:R-:W-:Y:S06]  /*7810*/  HMMA.16816.F32.BF16 R148, R4, R24.reuse, R148 ;  /* 0x000000180494723c */ /* 0x080fec0000041894 */
[C---:B------:R-:W-:Y:S06]  /*7820*/  HMMA.16816.F32.BF16 R152, R12.reuse, R24, R152 ;  /* 0x000000180c98723c */ /* 0x040fec0000041898 */
[-C--:B------:R-:W-:Y:S01]  /*7830*/  HMMA.16816.F32.BF16 R156, R12, R26.reuse, R156 ;  /* 0x0000001a0c9c723c */ /* 0x080fe2000004189c */
[----:B------:R-:W-:Y:S05]  /*7840*/  LDSM.16.MT88.4 R12, [R211+0x1000] ;  /* 0x00100000d30c783b */ /* 0x000fea0000004200 */
[----:B------:R-:W-:Y:S01]  /*7850*/  HMMA.16816.F32.BF16 R160, R4, R26, R160 ;  /* 0x0000001a04a0723c */ /* 0x000fe200000418a0 */
[----:B------:R-:W2:Y:S04]  /*7860*/  LDSM.16.MT88.4 R4, [R210+0x1d000] ;  /* 0x01d00000d204783b */ /* 0x000ea80000004200 */
[----:B------:R-:W2:Y:S01]  /*7870*/  LDSM.16.MT88.4 R24, [R210+0x1f000] ;  /* 0x01f00000d218783b */ /* 0x000ea20000004200 */
[-C--:B---3--:R-:W-:Y:S06]  /*7880*/  HMMA.16816.F32.BF16 R100, R32, R28.reuse, R100 ;  /* 0x0000001c2064723c */ /* 0x088fec0000041864 */
[C---:B----4-:R-:W-:Y:S06]  /*7890*/  HMMA.16816.F32.BF16 R104, R164.reuse, R28, R104 ;  /* 0x0000001ca468723c */ /* 0x050fec0000041868 */
        /* <DEDUP_REMOVED lines=57> */
[----:B------:R-:W2:Y:S01]  /*7c30*/  LDL R233, [R1+0x8] ;  /* 0x0000080001e97983 */ /* 0x000ea20000100800 */
[----:B------:R-:W-:-:S03]  /*7c40*/  ULDC UR5, c[0x0][0x390] ;  /* 0x0000e40000057ab9 */ /* 0x000fc60000000800 */
[----:B------:R-:W3:Y:S01]  /*7c50*/  LDL R232, [R1+0x4] ;  /* 0x0000040001e87983 */ /* 0x000ee20000100800 */
        /* <DEDUP_REMOVED lines=45> */
[----:B------:R-:W-:Y:S01]  /*7f30*/  STS [R247], R32 ;  /* 0x00000020f7007388 */ /* 0x000fe20000000800 */
[----:B------:R-:W-:Y:S01]  /*7f40*/  FMUL.FTZ R134, R134, UR5 ;  /* 0x0000000586867c20 */ /* 0x000fe20008410000 */
[----:B------:R-:W-:Y:S01]  /*7f50*/  FMUL.FTZ R15, R135, UR5 ;  /* 0x00000005870f7c20 */ /* 0x000fe20008410000 */
[----:B------:R-:W-:Y:S01]  /*7f60*/  F2FP.BF16.F32.PACK_AB R20, R20, R128 ;  /* 0x000000801414723e */ /* 0x000fe200000010ff */
[----:B------:R-:W-:Y:S01]  /*7f70*/  STS [R247+0x400], R31 ;  /* 0x0004001ff7007388 */ /* 0x000fe20000000800 */
        /* <DEDUP_REMOVED lines=39> */
[----:B------:R-:W-:Y:S01]  /*81f0*/  UISETP.NE.AND UP0, UPT, UR30, -0x1, UPT ;  /* 0xffffffff1e00788c */ /* 0x000fe2000bf05270 */
[----:B------:R-:W-:-:S02]  /*8200*/  F2FP.BF16.F32.PACK_AB R13, R13, R138 ;  /* 0x0000008a0d0d723e */ /* 0x000fc400000010ff */
[----:B------:R-:W-:Y:S02]  /*8210*/  F2FP.BF16.F32.PACK_AB R10, R10, R140 ;  /* 0x0000008c0a0a723e */ /* 0x000fe400000010ff */
[----:B------:R-:W-:Y:S02]  /*8220*/  F2FP.BF16.F32.PACK_AB R9, R9, R142 ;  /* 0x0000008e0909723e */ /* 0x000fe400000010ff */
[----:B------:R-:W-:Y:S02]  /*8230*/  F2FP.BF16.F32.PACK_AB R8, R8, R148 ;  /* 0x000000940808723e */ /* 0x000fe400000010ff */
[----:B------:R-:W-:Y:S02]  /*8240*/  F2FP.BF16.F32.PACK_AB R7, R7, R150 ;  /* 0x000000960707723e */ /* 0x000fe400000010ff */
[----:B------:R-:W-:Y:S01]  /*8250*/  F2FP.BF16.F32.PACK_AB R4, R4, R160 ;  /* 0x000000a00404723e */ /* 0x000fe200000010ff */
[----:B------:R-:W-:Y:S01]  /*8260*/  @UP0 UIADD3 UR5, UR18, UR30, URZ ;  /* 0x0000001e12050290 */ /* 0x000fe2000fffe03f */
[----:B------:R-:W-:Y:S01]  /*8270*/  F2FP.BF16.F32.PACK_AB R3, R3, R162 ;  /* 0x000000a20303723e */ /* 0x000fe200000010ff */
[----:B------:R-:W-:Y:S01]  /*8280*/  @UP0 ULDC.64 UR10, c[0x0][0x450] ;  /* 0x00011400000a0ab9 */ /* 0x000fe20000000a00 */
[----:B------:R-:W-:Y:S01]  /*8290*/  F2FP.BF16.F32.PACK_AB R6, R6, R152 ;  /* 0x000000980606723e */ /* 0x000fe200000010ff */
[----:B------:R-:W-:Y:S01]  /*82a0*/  @UP0 UIMAD.WIDE.U32 UR12, UR5, UR10, URZ ;  /* 0x0000000a050c02a5 */ /* 0x000fe2000f8e003f */
[----:B------:R-:W-:Y:S01]  /*82b0*/  F2FP.BF16.F32.PACK_AB R5, R5, R154 ;  /* 0x0000009a0505723e */ /* 0x000fe200000010ff */
[----:B------:R-:W-:Y:S01]  /*82c0*/  @UP0 UIMAD UR5, UR5, UR11, URZ ;  /* 0x0000000b050502a4 */ /* 0x000fe2000f8e023f */
[----:B------:R-:W-:-:S02]  /*82d0*/  F2FP.BF16.F32.PACK_AB R2, R2, R156 ;  /* 0x0000009c0202723e */ /* 0x000fc400000010ff */
[----:B------:R-:W-:Y:S01]  /*82e0*/  F2FP.BF16.F32.PACK_AB R0, R0, R158 ;  /* 0x0000009e0000723e */ /* 0x000fe200000010ff */
[----:B------:R-:W-:Y:S01]  /*82f0*/  @UP0 UIADD3 UR21, UR13, UR5, URZ ;  /* 0x000000050d150290 */ /* 0x000fe2000fffe03f */
[----:B------:R-:W-:Y:S01]  /*8300*/  F2FP.BF16.F32.PACK_AB R36, R37, R36 ;  /* 0x000000242524723e */ /* 0x000fe200000010ff */
[----:B------:R-:W-:Y:S01]  /*8310*/  @UP0 UMOV UR16, UR12 ;  /* 0x0000000c00100c82 */ /* 0x000fe20008000000 */
        /* <DEDUP_REMOVED lines=31> */
[----:B------:R-:W-:Y:S01]  /*8510*/  PLOP3.LUT P0, PT, PT, PT, UP0, 0x80, 0x0 ;  /* 0x000000000000781c */ /* 0x000fe20003f0f008 */
[----:B--2---:R-:W-:Y:S04]  /*8520*/  STS [R233], R27 ;  /* 0x0000001be9007388 */ /* 0x004fe80000000800 */
[----:B------:R-:W-:Y:S04]  /*8530*/  STS [R247+0x2000], R30 ;  /* 0x0020001ef7007388 */ /* 0x000fe80000000800 */
[----:B------:R-:W-:Y:S04]  /*8540*/  STS [R247+0x2400], R29 ;  /* 0x0024001df7007388 */ /* 0x000fe80000000800 */
[----:B------:R-:W-:Y:S04]  /*8550*/  STS [R251+0x2000], R26 ;  /* 0x0020001afb007388 */ /* 0x000fe80000000800 */
[----:B------:R-:W-:Y:S04]  /*8560*/  STS [R251+0x2400], R25 ;  /* 0x00240019fb007388 */ /* 0x000fe80000000800 */
[----:B------:R-:W-:Y:S04]  /*8570*/  STS [R248], R24 ;  /* 0x00000018f8007388 */ /* 0x000fe80000000800 */
[----:B------:R-:W-:Y:S04]  /*8580*/  STS [R248+0x400], R23 ;  /* 0x00040017f8007388 */ /* 0x000fe80000000800 */
[----:B------:R-:W-:Y:S04]  /*8590*/  STS [R252], R20 ;  /* 0x00000014fc007388 */ /* 0x000fe80000000800 */
[----:B---3--:R-:W-:Y:S04]  /*85a0*/  STS [R232], R19 ;  /* 0x00000013e8007388 */ /* 0x008fe80000000800 */
        /* <DEDUP_REMOVED lines=35> */
[----:B-1----:R-:W-:-:S03]  /*87e0*/  SHF.R.S32.HI R2, RZ, 0x1f, R0 ;  /* 0x0000001fff027819 */ /* 0x002fc60000011400 */
[----:B------:R2:W-:Y:S01]  /*87f0*/  STS [R252+0xa000], R60 ;  /* 0x00a0003cfc007388 */ /* 0x0005e20000000800 */
[----:B------:R-:W-:-:S03]  /*8800*/  LEA.HI R2, R2, R0, RZ, 0x3 ;  /* 0x0000000002027211 */ /* 0x000fc600078f18ff */
        /* <DEDUP_REMOVED lines=31> */
.L_x_245:
[----:B------:R-:W-:Y:S01]  /*8a00*/  @UP0 UIADD3 UR9, UR18, UR30, URZ ;  /* 0x0000001e12090290 */ /* 0x000fe2000fffe03f */
[----:B------:R-:W-:Y:S01]  /*8a10*/  LOP3.LUT R3, R2, 0xfffffff8, RZ, 0xc0, !PT ;  /* 0xfffffff802037812 */ /* 0x000fe200078ec0ff */
[----:B------:R-:W-:Y:S01]  /*8a20*/  @UP0 ULDC.64 UR12, c[0x0][0x458] ;  /* 0x00011600000c0ab9 */ /* 0x000fe20000000a00 */
[----:B------:R-:W-:Y:S02]  /*8a30*/  USHF.L.U32 UR5, UR17, 0x7, URZ ;  /* 0x0000000711057899 */ /* 0x000fe4000800063f */
[----:B------:R-:W-:Y:S01]  /*8a40*/  @UP0 UIMAD.WIDE.U32 UR14, UR9, UR12, URZ ;  /* 0x0000000c090e02a5 */ /* 0x000fe2000f8e003f */
[----:B------:R-:W-:Y:S01]  /*8a50*/  IMAD.IADD R3, R0, 0x1, -R3 ;  /* 0x0000000100037824 */ /* 0x000fe200078e0a03 */
[----:B------:R-:W-:Y:S01]  /*8a60*/  @UP0 UIMAD UR9, UR9, UR13, URZ ;  /* 0x0000000d090902a4 */ /* 0x000fe2000f8e023f */
[----:B------:R-:W-:-:S03]  /*8a70*/  LEA R0, R246, UR4, 0x1 ;  /* 0x00000004f6007c11 */ /* 0x000fc6000f8e08ff */
        /* <DEDUP_REMOVED lines=16> */
.L_x_246:
[----:B------:R-:W-:Y:S01]  /*8b80*/  BAR.SYNC.DEFER_BLOCKING 0x0 ;  /* 0x0000000000007b1d */ /* 0x000fe20000010000 */
[----:B------:R-:W-:Y:S01]  /*8b90*/  IMAD.SHL.U32 R10, R3, 0x8, RZ ;  /* 0x00000008030a7824 */ /* 0x000fe200078e00ff */
[----:B------:R-:W-:Y:S01]  /*8ba0*/  USHF.R.S32.HI UR9, URZ, 0x1f, UR5 ;  /* 0x0000001f3f097899 */ /* 0x000fe20008011405 */
[----:B------:R-:W-:Y:S01]  /*8bb0*/  IMAD.U32 R3, RZ, RZ, UR10 ;  /* 0x0000000aff037e24 */ /* 0x000fe2000f8e00ff */
[----:B------:R-:W-:Y:S01]  /*8bc0*/  UIMAD UR8, UR17, -0x80, UR8 ;  /* 0xffffff80110878a4 */ /* 0x000fe2000f8e0208 */
[----:B------:R-:W-:Y:S01]  /*8bd0*/  SHF.R.S32.HI R2, RZ, 0x3, R2 ;  /* 0x00000003ff027819 */ /* 0x000fe20000011402 */
[----:B------:R-:W-:Y:S01]  /*8be0*/  UIMAD UR14, UR9, UR10, URZ ;  /* 0x0000000a090e72a4 */ /* 0x000fe2000f8e023f */
[--C-:B------:R-:W-:Y:S01]  /*8bf0*/  SHF.R.S32.HI R11, RZ, 0x1f, R10.reuse ;  /* 0x0000001fff0b7819 */ /* 0x100fe2000001140a */
[----:B------:R-:W-:Y:S01]  /*8c00*/  USHF.R.S32.HI UR18, URZ, 0x1f, UR57 ;  /* 0x0000001f3f127899 */ /* 0x000fe20008011439 */
[----:B------:R-:W-:Y:S01]  /*8c10*/  BSSY B0, `(.L_x_247) ;  /* 0x000002a000007945 */ /* 0x000fe20003800000 */
[----:B------:R-:W-:Y:S01]  /*8c20*/  UIMAD UR14, UR5, UR11, UR14 ;  /* 0x0000000b050e72a4 */ /* 0x000fe2000f8e020e */
[----:B------:R-:W-:Y:S01]  /*8c30*/  ISETP.GE.AND P4, PT, R2, UR8, PT ;  /* 0x0000000802007c0c */ /* 0x000fe2000bf86270 */
[----:B------:R-:W-:Y:S01]  /*8c40*/  IMAD.WIDE.U32 R4, R3, UR5, R10 ;  /* 0x0000000503047c25 */ /* 0x000fe2000f8e000a */
[----:B------:R-:W-:-:S03]  /*8c50*/  SHF.R.S32.HI R21, RZ, 0x1f, R2 ;  /* 0x0000001fff157819 */ /* 0x000fc60000011402 */
[----:B------:R-:W-:Y:S01]  /*8c60*/  MOV R3, UR14 ;  /* 0x0000000e00037c02 */ /* 0x000fe20008000f00 */
[----:B------:R-:W-:Y:S01]  /*8c70*/  ULDC.64 UR14, c[0x0][0x468] ;  /* 0x00011a00000e7ab9 */ /* 0x000fe20000000a00 */
[----:B------:R-:W-:Y:S01]  /*8c80*/  IADD3 R4, P0, R4, UR16, RZ ;  /* 0x0000001004047c10 */ /* 0x000fe2000ff1e0ff */
[----:B------:R-:W-:Y:S01]  /*8c90*/  UIMAD UR16, UR18, UR14, URZ ;  /* 0x0000000e121072a4 */ /* 0x000fe2000f8e023f */
[----:B------:R-:W-:Y:S02]  /*8ca0*/  VIADD R6, R2, 0x20 ;  /* 0x0000002002067836 */ /* 0x000fe40000000000 */
[----:B------:R-:W-:Y:S01]  /*8cb0*/  IADD3.X R5, R5, UR21, R3, P0, !PT ;  /* 0x0000001505057c10 */ /* 0x000fe200087fe403 */
[----:B------:R-:W-:Y:S01]  /*8cc0*/  IMAD.U32 R3, RZ, RZ, UR14 ;  /* 0x0000000eff037e24 */ /* 0x000fe2000f8e00ff */
[----:B------:R1:W3:Y:S01]  /*8cd0*/  LDS.128 R28, [R0+0xd000] ;  /* 0x00d00000001c7984 */ /* 0x0002e20000000c00 */
[----:B------:R-:W-:Y:S01]  /*8ce0*/  UIMAD UR15, UR57, UR15, UR16 ;  /* 0x0000000f390f72a4 */ /* 0x000fe2000f8e0210 */
[----:B------:R-:W-:Y:S01]  /*8cf0*/  ISETP.GE.AND P3, PT, R6, UR8, PT ;  /* 0x0000000806007c0c */ /* 0x000fe2000bf66270 */
[----:B------:R-:W-:Y:S01]  /*8d00*/  IMAD.WIDE.U32 R4, R3, UR57, R4 ;  /* 0x0000003903047c25 */ /* 0x000fe2000f8e0004 */
[----:B------:R1:W4:Y:S03]  /*8d10*/  LDS.128 R24, [R0+0x11000] ;  /* 0x0110000000187984 */ /* 0x0003260000000c00 */
[C---:B------:R-:W-:Y:S01]  /*8d20*/  VIADD R7, R2.reuse, 0x40 ;  /* 0x0000004002077836 */ /* 0x040fe20000000000 */
[----:B--2---:R1:W2:Y:S01]  /*8d30*/  LDS.128 R36, [R0+0x15000] ;  /* 0x0150000000247984 */ /* 0x0042a20000000c00 */
[----:B------:R-:W-:Y:S01]  /*8d40*/  VIADD R6, R2, 0x60 ;  /* 0x0000006002067836 */ /* 0x000fe20000000000 */
[----:B------:R-:W-:-:S02]  /*8d50*/  IADD3 R20, R5, UR15, RZ ;  /* 0x0000000f05147c10 */ /* 0x000fc4000fffe0ff */
[----:B------:R1:W1:Y:S01]  /*8d60*/  LDS.128 R44, [R0+0x16000] ;  /* 0x01600000002c7984 */ /* 0x0002620000000c00 */
[----:B------:R-:W-:Y:S02]  /*8d70*/  ISETP.GE.AND P2, PT, R7, UR8, PT ;  /* 0x0000000807007c0c */ /* 0x000fe4000bf46270 */
[----:B------:R-:W-:Y:S01]  /*8d80*/  ISETP.GE.AND P1, PT, R6, UR8, PT ;  /* 0x0000000806007c0c */ /* 0x000fe2000bf26270 */
[----:B------:R1:W1:Y:S04]  /*8d90*/  LDS.128 R52, [R0+0x17000] ;  /* 0x0170000000347984 */ /* 0x0002680000000c00 */
[----:B------:R1:W1:Y:S04]  /*8da0*/  LDS.128 R32, [R0+0x19000] ;  /* 0x0190000000207984 */ /* 0x0002680000000c00 */
[----:B------:R1:W1:Y:S04]  /*8db0*/  LDS.128 R40, [R0+0x1a000] ;  /* 0x01a0000000287984 */ /* 0x0002680000000c00 */
[----:B------:R1:W1:Y:S01]  /*8dc0*/  LDS.128 R48, [R0+0x1b000] ;  /* 0x01b0000000307984 */ /* 0x0002620000000c00 */
[----:B------:R-:W-:Y:S05]  /*8dd0*/  @P4 BRA `(.L_x_248) ;  /* 0x0000000000344947 */ /* 0x000fea0003800000 */
[----:B------:R-:W3:Y:S01]  /*8de0*/  LDS.128 R12, [R0+0xc000] ;  /* 0x00c00000000c7984 */ /* 0x000ee20000000c00 */
[----:B------:R-:W-:Y:S01]  /*8df0*/  MOV R6, R4 ;  /* 0x0000000400067202 */ /* 0x000fe20000000f00 */
[----:B------:R-:W-:Y:S01]  /*8e00*/  IMAD R3, R21, UR10, RZ ;  /* 0x0000000a15037c24 */ /* 0x000fe2000f8e02ff */
[----:B------:R-:W-:Y:S01]  /*8e10*/  MOV R7, R20 ;  /* 0x0000001400077202 */ /* 0x000fe20000000f00 */
[----:B------:R-:W4:Y:S01]  /*8e20*/  LDS.128 R16, [R0+0x10000] ;  /* 0x0100000000107984 */ /* 0x000f220000000c00 */
[----:B------:R-:W-:Y:S01]  /*8e30*/  ULDC.64 UR14, c[0x0][0x3f0] ;  /* 0x0000fc00000e7ab9 */ /* 0x000fe20000000a00 */
[C---:B------:R-:W-:Y:S02]  /*8e40*/  IMAD R3, R2.reuse, UR11, R3 ;  /* 0x0000000b02037c24 */ /* 0x040fe4000f8e0203 */
[----:B------:R-:W-:-:S05]  /*8e50*/  IMAD.WIDE.U32 R6, R2, UR10, R6 ;  /* 0x0000000a02067c25 */ /* 0x000fca000f8e0006 */
[----:B------:R-:W-:Y:S02]  /*8e60*/  IADD3 R3, R3, R7, RZ ;  /* 0x0000000703037210 */ /* 0x000fe40007ffe0ff */
[----:B------:R-:W-:-:S04]  /*8e70*/  LEA R8, P0, R6, UR14, 0x1 ;  /* 0x0000000e06087c11 */ /* 0x000fc8000f8008ff */
[----:B------:R-:W-:-:S05]  /*8e80*/  LEA.HI.X R9, R6, UR15, R3, 0x1, P0 ;  /* 0x0000000f06097c11 */ /* 0x000fca00080f0c03 */
[----:B---3--:R3:W-:Y:S04]  /*8e90*/  STG.E.128 desc[UR6][R8.64], R12 ;  /* 0x0000000c08007986 */ /* 0x0087e8000c101d06 */
[----:B----4-:R3:W-:Y:S02]  /*8ea0*/  STG.E.128 desc[UR6][R8.64+0x80], R16 ;  /* 0x0000801008007986 */ /* 0x0107e4000c101d06 */
.L_x_248:
[----:B------:R-:W-:Y:S05]  /*8eb0*/  BSYNC B0 ;  /* 0x0000000000007941 */ /* 0x000fea0003800000 */
.L_x_247:
[----:B------:R-:W-:Y:S04]  /*8ec0*/  BSSY B0, `(.L_x_249) ;  /* 0x000000f000007945 */ /* 0x000fe80003800000 */
[----:B------:R-:W-:Y:S05]  /*8ed0*/  @P3 BRA `(.L_x_250) ;  /* 0x0000000000343947 */ /* 0x000fea0003800000 */
[----:B------:R-:W-:Y:S01]  /*8ee0*/  IADD3 R3, P0, R2, 0x20, RZ ;  /* 0x0000002002037810 */ /* 0x000fe20007f1e0ff */
[----:B------:R-:W-:Y:S01]  /*8ef0*/  ULDC.64 UR14, c[0x0][0x3f0] ;  /* 0x0000fc00000e7ab9 */ /* 0x000fe20000000a00 */
[----:B------:R-:W-:-:S03]  /*8f00*/  MOV R7, R20 ;  /* 0x0000001400077202 */ /* 0x000fc60000000f00 */
[----:B------:R-:W-:-:S04]  /*8f10*/  IMAD.X R6, RZ, RZ, R21, P0 ;  /* 0x000000ffff067224 */ /* 0x000fc800000e0615 */
[----:B---3--:R-:W-:Y:S02]  /*8f20*/  IMAD R8, R6, UR10, RZ ;  /* 0x0000000a06087c24 */ /* 0x008fe4000f8e02ff */
[----:B------:R-:W-:-:S04]  /*8f30*/  IMAD.MOV.U32 R6, RZ, RZ, R4 ;  /* 0x000000ffff067224 */ /* 0x000fc800078e0004 */
[----:B------:R-:W-:-:S04]  /*8f40*/  IMAD.WIDE.U32 R6, R3, UR10, R6 ;  /* 0x0000000a03067c25 */ /* 0x000fc8000f8e0006 */
[----:B------:R-:W-:Y:S01]  /*8f50*/  IMAD R3, R3, UR11, R8 ;  /* 0x0000000b03037c24 */ /* 0x000fe2000f8e0208 */
[----:B------:R-:W-:-:S04]  /*8f60*/  LEA R8, P0, R6, UR14, 0x1 ;  /* 0x0000000e06087c11 */ /* 0x000fc8000f8008ff */
[----:B------:R-:W-:-:S04]  /*8f70*/  IADD3 R3, R3, R7, RZ ;  /* 0x0000000703037210 */ /* 0x000fc80007ffe0ff */
[----:B------:R-:W-:-:S05]  /*8f80*/  LEA.HI.X R9, R6, UR15, R3, 0x1, P0 ;  /* 0x0000000f06097c11 */ /* 0x000fca00080f0c03 */
[----:B------:R3:W-:Y:S04]  /*8f90*/  STG.E.128 desc[UR6][R8.64], R28 ;  /* 0x0000001c08007986 */ /* 0x0007e8000c101d06 */
[----:B----4-:R3:W-:Y:S02]  /*8fa0*/  STG.E.128 desc[UR6][R8.64+0x80], R24 ;  /* 0x0000801808007986 */ /* 0x0107e4000c101d06 */
.L_x_250:
[----:B------:R-:W-:Y:S05]  /*8fb0*/  BSYNC B0 ;  /* 0x0000000000007941 */ /* 0x000fea0003800000 */
.L_x_249:
[----:B---3--:R3:W1:Y:S01]  /*8fc0*/  LDS.128 R16, [R0+0xe000] ;  /* 0x00e0000000107984 */ /* 0x0086620000000c00 */
[----:B------:R-:W-:Y:S03]  /*8fd0*/  BSSY B0, `(.L_x_251) ;  /* 0x0000010000007945 */ /* 0x000fe60003800000 */
[----:B------:R3:W1:Y:S01]  /*8fe0*/  LDS.128 R12, [R0+0x12000] ;  /* 0x01200000000c7984 */ /* 0x0006620000000c00 */
[----:B------:R-:W-:Y:S05]  /*8ff0*/  @P2 BRA `(.L_x_252) ;  /* 0x0000000000342947 */ /* 0x000fea0003800000 */
[----:B------:R-:W-:Y:S01]  /*9000*/  IADD3 R3, P0, R2, 0x40, RZ ;  /* 0x0000004002037810 */ /* 0x000fe20007f1e0ff */
[----:B------:R-:W-:Y:S01]  /*9010*/  ULDC.64 UR14, c[0x0][0x3f0] ;  /* 0x0000fc00000e7ab9 */ /* 0x000fe20000000a00 */
[----:B------:R-:W-:-:S03]  /*9020*/  MOV R7, R20 ;  /* 0x0000001400077202 */ /* 0x000fc60000000f00 */
        /* <DEDUP_REMOVED lines=8> */
[----:B-1----:R1:W-:Y:S04]  /*90b0*/  STG.E.128 desc[UR6][R8.64], R16 ;  /* 0x0000001008007986 */ /* 0x0023e8000c101d06 */
[----:B------:R1:W-:Y:S02]  /*90c0*/  STG.E.128 desc[UR6][R8.64+0x80], R12 ;  /* 0x0000800c08007986 */ /* 0x0003e4000c101d06 */
.L_x_252:
[----:B------:R-:W-:Y:S05]  /*90d0*/  BSYNC B0 ;  /* 0x0000000000007941 */ /* 0x000fea0003800000 */
.L_x_251:
[----:B-1----:R1:W1:Y:S01]  /*90e0*/  LDS.128 R16, [R0+0xf000] ;  /* 0x00f0000000107984 */ /* 0x0022620000000c00 */
[----:B------:R-:W-:Y:S03]  /*90f0*/  BSSY B0, `(.L_x_253) ;  /* 0x0000010000007945 */ /* 0x000fe60003800000 */
[----:B------:R1:W1:Y:S01]  /*9100*/  LDS.128 R12, [R0+0x13000] ;  /* 0x01300000000c7984 */ /* 0x0002620000000c00 */
        /* <DEDUP_REMOVED lines=12> */
[----:B-1----:R1:W-:Y:S04]  /*91d0*/  STG.E.128 desc[UR6][R4.64], R16 ;  /* 0x0000001004007986 */ /* 0x0023e8000c101d06 */
[----:B------:R1:W-:Y:S02]  /*91e0*/  STG.E.128 desc[UR6][R4.64+0x80], R12 ;  /* 0x0000800c04007986 */ /* 0x0003e4000c101d06 */
.L_x_254:
[----:B------:R-:W-:Y:S05]  /*91f0*/  BSYNC B0 ;  /* 0x0000000000007941 */ /* 0x000fea0003800000 */
.L_x_253:
[----:B------:R-:W-:Y:S01]  /*9200*/  IMAD.U32 R3, RZ, RZ, UR12 ;  /* 0x0000000cff037e24 */ /* 0x000fe2000f8e00ff */
[----:B------:R-:W-:Y:S01]  /*9210*/  UIMAD UR9, UR9, UR12, URZ ;  /* 0x0000000c090972a4 */ /* 0x000fe2000f8e023f */
[----:B-1----:R-:W1:Y:S01]  /*9220*/  LDS.128 R16, [R0+0x14000] ;  /* 0x0140000000107984 */ /* 0x002e620000000c00 */
[----:B------:R-:W-:Y:S01]  /*9230*/  USHF.R.S32.HI UR10, URZ, 0x1f, UR57 ;  /* 0x0000001f3f0a7899 */ /* 0x000fe20008011439 */
[----:B------:R-:W-:Y:S01]  /*9240*/  IMAD.WIDE.U32 R4, R3, UR5, R10 ;  /* 0x0000000503047c25 */ /* 0x000fe2000f8e000a */
[----:B------:R-:W-:Y:S01]  /*9250*/  UIMAD UR5, UR5, UR13, UR9 ;  /* 0x0000000d050572a4 */ /* 0x000fe2000f8e0209 */
[----:B------:R3:W1:Y:S01]  /*9260*/  LDS.128 R12, [R0+0x18000] ;  /* 0x01800000000c7984 */ /* 0x0006620000000c00 */
[----:B------:R-:W-:Y:S01]  /*9270*/  BSSY B0, `(.L_x_255) ;  /* 0x0000016000007945 */ /* 0x000fe20003800000 */
[----:B------:R-:W-:Y:S01]  /*9280*/  ULDC.64 UR8, c[0x0][0x470] ;  /* 0x00011c0000087ab9 */ /* 0x000fe20000000a00 */
[----:B------:R-:W-:Y:S02]  /*9290*/  IADD3 R4, P0, R4, UR19, RZ ;  /* 0x0000001304047c10 */ /* 0x000fe4000ff1e0ff */
[----:B------:R-:W-:Y:S01]  /*92a0*/  IMAD.U32 R3, RZ, RZ, UR5 ;  /* 0x00000005ff037e24 */ /* 0x000fe2000f8e00ff */
[----:B------:R-:W-:-:S04]  /*92b0*/  UIMAD UR5, UR10, UR8, URZ ;  /* 0x000000080a0572a4 */ /* 0x000fc8000f8e023f */
[----:B------:R-:W-:Y:S01]  /*92c0*/  IADD3.X R5, R5, UR20, R3, P0, !PT ;  /* 0x0000001405057c10 */ /* 0x000fe200087fe403 */
[----:B------:R-:W-:Y:S01]  /*92d0*/  UIMAD UR9, UR57, UR9, UR5 ;  /* 0x00000009390972a4 */ /* 0x000fe2000f8e0205 */
[----:B---3--:R-:W-:-:S05]  /*92e0*/  MOV R0, UR8 ;  /* 0x0000000800007c02 */ /* 0x008fca0008000f00 */
[----:B------:R-:W-:-:S05]  /*92f0*/  IMAD.WIDE.U32 R4, R0, UR57, R4 ;  /* 0x0000003900047c25 */ /* 0x000fca000f8e0004 */
[----:B------:R-:W-:Y:S01]  /*9300*/  IADD3 R3, R5, UR9, RZ ;  /* 0x0000000905037c10 */ /* 0x000fe2000fffe0ff */
[----:B------:R-:W-:Y:S06]  /*9310*/  @P4 BRA `(.L_x_256) ;  /* 0x00000000002c4947 */ /* 0x000fec0003800000 */
        /* <DEDUP_REMOVED lines=9> */
[----:B-1----:R3:W-:Y:S04]  /*93b0*/  STG.E.128 desc[UR6][R8.64], R16 ;  /* 0x0000001008007986 */ /* 0x0027e8000c101d06 */
[----:B------:R3:W-:Y:S02]  /*93c0*/  STG.E.128 desc[UR6][R8.64+0x80], R12 ;  /* 0x0000800c08007986 */ /* 0x0007e4000c101d06 */
.L_x_256:
[----:B------:R-:W-:Y:S05]  /*93d0*/  BSYNC B0 ;  /* 0x0000000000007941 */ /* 0x000fea0003800000 */
.L_x_255:
        /* <DEDUP_REMOVED lines=13> */
[----:B--2---:R2:W-:Y:S04]  /*94b0*/  STG.E.128 desc[UR6][R8.64], R36 ;  /* 0x0000002408007986 */ /* 0x0045e8000c101d06 */
[----:B------:R2:W-:Y:S02]  /*94c0*/  STG.E.128 desc[UR6][R8.64+0x80], R32 ;  /* 0x0000802008007986 */ /* 0x0005e4000c101d06 */
.L_x_258:
[----:B------:R-:W-:Y:S05]  /*94d0*/  BSYNC B0 ;  /* 0x0000000000007941 */ /* 0x000fea0003800000 */
.L_x_257:
[----:B------:R-:W-:Y:S04]  /*94e0*/  BSSY B0, `(.L_x_259) ;  /* 0x000000f000007945 */ /* 0x000fe80003800000 */
[----:B------:R-:W-:Y:S05]  /*94f0*/  @P2 BRA `(.L_x_260) ;  /* 0x0000000000342947 */ /* 0x000fea0003800000 */
[----:B------:R-:W-:Y:S01]  /*9500*/  IADD3 R0, P0, R2, 0x40, RZ ;  /* 0x0000004002007810 */ /* 0x000fe20007f1e0ff */
[----:B------:R-:W-:Y:S01]  /*9510*/  ULDC.64 UR8, c[0x0][0x3f8] ;  /* 0x0000fe0000087ab9 */ /* 0x000fe20000000a00 */
[----:B------:R-:W-:-:S03]  /*9520*/  MOV R7, R3 ;  /* 0x0000000300077202 */ /* 0x000fc60000000f00 */
[----:B------:R-:W-:-:S04]  /*9530*/  IMAD.X R6, RZ, RZ, R21, P0 ;  /* 0x000000ffff067224 */ /* 0x000fc800000e0615 */
[----:B--23--:R-:W-:Y:S02]  /*9540*/  IMAD R8, R6, UR12, RZ ;  /* 0x0000000c06087c24 */ /* 0x00cfe4000f8e02ff */
[----:B------:R-:W-:-:S04]  /*9550*/  IMAD.MOV.U32 R6, RZ, RZ, R4 ;  /* 0x000000ffff067224 */ /* 0x000fc800078e0004 */
[----:B------:R-:W-:-:S04]  /*9560*/  IMAD.WIDE.U32 R6, R0, UR12, R6 ;  /* 0x0000000c00067c25 */ /* 0x000fc8000f8e0006 */
[----:B------:R-:W-:Y:S01]  /*9570*/  IMAD R0, R0, UR13, R8 ;  /* 0x0000000d00007c24 */ /* 0x000fe2000f8e0208 */
[----:B------:R-:W-:-:S04]  /*9580*/  LEA R8, P0, R6, UR8, 0x1 ;  /* 0x0000000806087c11 */ /* 0x000fc8000f8008ff */
[----:B------:R-:W-:-:S04]  /*9590*/  IADD3 R0, R0, R7, RZ ;  /* 0x0000000700007210 */ /* 0x000fc80007ffe0ff */
[----:B------:R-:W-:-:S05]  /*95a0*/  LEA.HI.X R9, R6, UR9, R0, 0x1, P0 ;  /* 0x0000000906097c11 */ /* 0x000fca00080f0c00 */
[----:B------:R2:W-:Y:S04]  /*95b0*/  STG.E.128 desc[UR6][R8.64], R44 ;  /* 0x0000002c08007986 */ /* 0x0005e8000c101d06 */
[----:B------:R2:W-:Y:S02]  /*95c0*/  STG.E.128 desc[UR6][R8.64+0x80], R40 ;  /* 0x0000802808007986 */ /* 0x0005e4000c101d06 */
.L_x_260:
[----:B------:R-:W-:Y:S05]  /*95d0*/  BSYNC B0 ;  /* 0x0000000000007941 */ /* 0x000fea0003800000 */
.L_x_259:
[----:B------:R-:W-:Y:S05]  /*95e0*/  @P1 BRA `(.L_x_241) ;  /* 0x0000000000301947 */ /* 0x000fea0003800000 */
[----:B------:R-:W-:Y:S01]  /*95f0*/  IADD3 R0, P0, R2, 0x60, RZ ;  /* 0x0000006002007810 */ /* 0x000fe20007f1e0ff */
[----:B------:R-:W-:-:S03]  /*9600*/  ULDC.64 UR8, c[0x0][0x3f8] ;  /* 0x0000fe0000087ab9 */ /* 0x000fc60000000a00 */
[----:B------:R-:W-:-:S05]  /*9610*/  IADD3.X R2, RZ, R21, RZ, P0, !PT ;  /* 0x00000015ff027210 */ /* 0x000fca00007fe4ff */
[----:B------:R-:W-:Y:S01]  /*9620*/  IMAD R6, R2, UR12, RZ ;  /* 0x0000000c02067c24 */ /* 0x000fe2000f8e02ff */
[----:B------:R-:W-:-:S05]  /*9630*/  MOV R2, R4 ;  /* 0x0000000400027202 */ /* 0x000fca0000000f00 */
[----:B------:R-:W-:-:S04]  /*9640*/  IMAD.WIDE.U32 R4, R0, UR12, R2 ;  /* 0x0000000c00047c25 */ /* 0x000fc8000f8e0002 */
[----:B------:R-:W-:Y:S01]  /*9650*/  IMAD R0, R0, UR13, R6 ;  /* 0x0000000d00007c24 */ /* 0x000fe2000f8e0206 */
[----:B------:R-:W-:-:S04]  /*9660*/  LEA R2, P0, R4, UR8, 0x1 ;  /* 0x0000000804027c11 */ /* 0x000fc8000f8008ff */
[----:B------:R-:W-:-:S04]  /*9670*/  IADD3 R0, R0, R5, RZ ;  /* 0x0000000500007210 */ /* 0x000fc80007ffe0ff */
[----:B------:R-:W-:-:S05]  /*9680*/  LEA.HI.X R3, R4, UR9, R0, 0x1, P0 ;  /* 0x0000000904037c11 */ /* 0x000fca00080f0c00 */
[----:B------:R1:W-:Y:S04]  /*9690*/  STG.E.128 desc[UR6][R2.64], R52 ;  /* 0x0000003402007986 */ /* 0x0003e8000c101d06 */
[----:B------:R1:W-:Y:S02]  /*96a0*/  STG.E.128 desc[UR6][R2.64+0x80], R48 ;  /* 0x0000803002007986 */ /* 0x0003e4000c101d06 */
.L_x_241:
[----:B------:R-:W-:Y:S05]  /*96b0*/  BSYNC B1 ;  /* 0x0000000000017941 */ /* 0x000fea0003800000 */
.L_x_219:
[----:B-1----:R-:W3:Y:S01]  /*96c0*/  LDL R2, [R1+0xc] ;  /* 0x00000c0001027983 */ /* 0x002ee20000100800 */
[----:B------:R-:W-:Y:S02]  /*96d0*/  ULDC UR5, c[0x0][0xc] ;  /* 0x0000030000057ab9 */ /* 0x000fe40000000800 */
[----:B------:R-:W-:Y:S01]  /*96e0*/  UIADD3 UR17, UR5, UR17, URZ ;  /* 0x0000001105117290 */ /* 0x000fe2000fffe03f */
[----:B---3--:R-:W-:-:S13]  /*96f0*/  R2UR UR8, R2 ;  /* 0x00000000020872ca */ /* 0x008fda00000e0000 */
[----:B------:R-:W-:-:S06]  /*9700*/  UISETP.GE.AND UP0, UPT, UR17, UR8, UPT ;  /* 0x000000081100728c */ /* 0x000fcc000bf06270 */
[----:B------:R-:W-:-:S13]  /*9710*/  PLOP3.LUT P0, PT, PT, PT, UP0, 0x80, 0x0 ;  /* 0x000000000000781c */ /* 0x000fda0003f0f008 */
[----:B------:R-:W-:Y:S05]  /*9720*/  @P0 BRA `(.L_x_261) ;  /* 0x0000000000040947 */ /* 0x000fea0003800000 */
[----:B------:R-:W-:Y:S05]  /*9730*/  BRA `(.L_x_262) ;  /* 0xffffff7000c87947 */ /* 0x000fea000383ffff */
.L_x_261:
[----:B------:R-:W-:Y:S05]  /*9740*/  EXIT ;  /* 0x000000000000794d */ /* 0x000fea0003800000 */
.L_x_263:
        /* <DEDUP_REMOVED lines=11> */
.L_x_1072:


//--------------------- .text._ZN5flash44flash_bwd_dq_dk_dv_loop_seqk_parallel_kernelI23Flash_bwd_kernel_traitsILi128ELi64ELi128ELi8ELi2ELi4ELi2ELb0ELb0EN7cutlass10bfloat16_tE19Flash_kernel_traitsILi128ELi64ELi128ELi8ES3_EELb0ELb1ELb0ELb1ELb0ELb0ELb0EEEvNS_16Flash_bwd_paramsE --------------------------
	.section	.text._ZN5flash44flash_bwd_dq_dk_dv_loop_seqk_parallel_kernelI23Flash_bwd_kernel_traitsILi128ELi64ELi128ELi8ELi2ELi4ELi2ELb0ELb0EN7cutlass10bfloat16_tE19Flash_kernel_traitsILi128ELi64ELi128ELi8ES3_EELb0ELb1ELb0ELb1ELb0ELb0ELb0EEEvNS_16Flash_bwd_paramsE,"ax",@progbits
	.align	128
        .global         _ZN5flash44flash_bwd_dq_dk_dv_loop_seqk_parallel_kernelI23Flash_bwd_kernel_traitsILi128ELi64ELi128ELi8ELi2ELi4ELi2ELb0ELb0EN7cutlass10bfloat16_tE19Flash_kernel_traitsILi128ELi64ELi128ELi8ES3_EELb0ELb1ELb0ELb1ELb0ELb0ELb0EEEvNS_16Flash_bwd_paramsE
        .type           _ZN5flash44flash_bwd_dq_dk_dv_loop_seqk_parallel_kernelI23Flash_bwd_kernel_traitsILi128ELi64ELi128ELi8ELi2ELi4ELi2ELb0ELb0EN7cutlass10bfloat16_tE19Flash_kernel_traitsILi128ELi64ELi128ELi8ES3_EELb0ELb1ELb0ELb1ELb0ELb0ELb0EEEvNS_16Flash_bwd_paramsE,@function
        .size           _ZN5flash44flash_bwd_dq_dk_dv_loop_seqk_parallel_kernelI23Flash_bwd_kernel_traitsILi128ELi64ELi128ELi8ELi2ELi4ELi2ELb0ELb0EN7cutlass10bfloat16_tE19Flash_kernel_traitsILi128ELi64ELi128ELi8ES3_EELb0ELb1ELb0ELb1ELb0ELb0ELb0EEEvNS_16Flash_bwd_paramsE,(.L_x_1073 - _ZN5flash44flash_bwd_dq_dk_dv_loop_seqk_parallel_kernelI23Flash_bwd_kernel_traitsILi128ELi64ELi128ELi8ELi2ELi4ELi2ELb0ELb0EN7cutlass10bfloat16_tE19Flash_kernel_traitsILi128ELi64ELi128ELi8ES3_EELb0ELb1ELb0ELb1ELb0ELb0ELb0EEEvNS_16Flash_bwd_paramsE)
        .other          _ZN5flash44flash_bwd_dq_dk_dv_loop_seqk_parallel_kernelI23Flash_bwd_kernel_traitsILi128ELi64ELi128ELi8ELi2ELi4ELi2ELb0ELb0EN7cutlass10bfloat16_tE19Flash_kernel_traitsILi128ELi64ELi128ELi8ES3_EELb0ELb1ELb0ELb1ELb0ELb0ELb0EEEvNS_16Flash_bwd_paramsE,@"STO_CUDA_ENTRY STV_DEFAULT"
_ZN5flash44flash_bwd_dq_dk_dv_loop_seqk_parallel_kernelI23Flash_bwd_kernel_traitsILi128ELi64ELi128ELi8ELi2ELi4ELi2ELb0ELb0EN7cutlass10bfloat16_tE19Flash_kernel_traitsILi128ELi64ELi128ELi8ES3_EELb0ELb1ELb0ELb1ELb0ELb0ELb0EEEvNS_16Flash_bwd_paramsE:
.text._ZN5flash44flash_bwd_dq_dk_dv_loop_seqk_parallel_kernelI23Flash_bwd_kernel_traitsILi128ELi64ELi128ELi8ELi2ELi4ELi2ELb0ELb0EN7cutlass10bfloat16_tE19Flash_kernel_traitsILi128ELi64ELi128ELi8ES3_EELb0ELb1ELb0ELb1ELb0ELb0ELb0EEEvNS_16Flash_bwd_paramsE:
        /* <DEDUP_REMOVED lines=14> */
[----:B------:R-:W3:Y:S01]  /*00e0*/  S2UR UR4, SR_CgaCtaId ;  /* 0x00000000000479c3 */ /* 0x000ee20000008800 */
[----:B------:R-:W-:Y:S01]  /*00f0*/  UMOV UR5, 0x400 ;  /* 0x0000040000057882 */ /* 0x000fe20000000000 */
[----:B------:R-:W-:Y:S01]  /*0100*/  IMAD.MOV.U32 R222, RZ, RZ, -0x10 ;  /* 0xfffffff0ffde7424 */ /* 0x000fe200078e00ff */
[----:B------:R-:W-:-:S05]  /*0110*/  ULDC.64 UR14, c[0x0][0x208] ;  /* 0x00008200000e7ab9 */ /* 0x000fca0000000a00 */
[----:B------:R-:W4:Y:S08]  /*0120*/  S2UR UR59, SR_CTAID.Z ;  /* 0x00000000003b79c3 */ /* 0x000f300000002700 */
[----:B------:R-:W5:Y:S01]  /*0130*/  S2UR UR49, SR_CTAID.Y ;  /* 0x00000000003179c3 */ /* 0x000f620000002600 */
[----:B---3--:R-:W-:-:S06]  /*0140*/  ULEA UR4, UR4, UR5, 0x18 ;  /* 0x0000000504047291 */ /* 0x008fcc000f8ec03f */
[----:B------:R-:W-:Y:S01]  /*0150*/  IMAD.U32 R216, RZ, RZ, UR4 ;  /* 0x00000004ffd87e24 */ /* 0x000fe2000f8e00ff */
[----:B--2---:R-:W-:Y:S01]  /*0160*/  SHF.R.S32.HI R13, RZ, 0x1f, R14 ;  /* 0x0000001fff0d7819 */ /* 0x004fe2000001140e */
[----:B----4-:R-:W-:-:S03]  /*0170*/  USHF.R.S32.HI UR5, URZ, 0x1f, UR59 ;  /* 0x0000001f3f057899 */ /* 0x010fc6000801143b */
[CC--:B------:R-:W-:Y:S02]  /*0180*/  LEA.HI R5, R13.reuse, R14.reuse, RZ, 0x5 ;  /* 0x0000000e0d057211 */ /* 0x0c0fe400078f28ff */
[CC--:B------:R-:W-:Y:S02]  /*0190*/  LEA.HI R18, R13.reuse, R14.reuse, RZ, 0x2 ;  /* 0x0000000e0d127211 */ /* 0x0c0fe400078f10ff */
[----:B------:R-:W-:Y:S01]  /*01a0*/  LEA.HI R9, R13, R14, RZ, 0x4 ;  /* 0x0000000e0d097211 */ /* 0x000fe200078f20ff */
[----:B-----5:R-:W-:Y:S01]  /*01b0*/  USHF.L.U32 UR6, UR49, 0x7, URZ ;  /* 0x0000000731067899 */ /* 0x020fe2000800063f */
[--C-:B------:R-:W-:Y:S02]  /*01c0*/  SHF.R.S32.HI R6, RZ, 0x5, R5.reuse ;  /* 0x00000005ff067819 */ /* 0x100fe40000011405 */
[----:B-1----:R-:W-:Y:S02]  /*01d0*/  SHF.R.S32.HI R0, RZ, 0x1f, R5 ;  /* 0x0000001fff007819 */ /* 0x002fe40000011405 */
[----:B------:R-:W-:-:S02]  /*01e0*/  SHF.R.S32.HI R8, RZ, 0x2, R18 ;  /* 0x00000002ff087819 */ /* 0x000fc40000011412 */
[----:B------:R-:W-:Y:S02]  /*01f0*/  SHF.R.S32.HI R2, RZ, 0x1f, R18 ;  /* 0x0000001fff027819 */ /* 0x000fe40000011412 */
[----:B------:R-:W-:Y:S02]  /*0200*/  SHF.R.S32.HI R7, RZ, 0x4, R9 ;  /* 0x00000004ff077819 */ /* 0x000fe40000011409 */
[-C--:B------:R-:W-:Y:S02]  /*0210*/  LEA.HI R4, R5, R6.reuse, RZ, 0x1 ;  /* 0x0000000605047211 */ /* 0x080fe400078f08ff */
[----:B------:R-:W-:Y:S02]  /*0220*/  LEA.HI R0, R0, R6, RZ, 0x2 ;  /* 0x0000000600007211 */ /* 0x000fe400078f10ff */
[----:B------:R-:W-:Y:S02]  /*0230*/  LEA.HI R2, R2, R8, RZ, 0x3 ;  /* 0x0000000802027211 */ /* 0x000fe400078f18ff */
[----:B------:R-:W-:-:S02]  /*0240*/  LEA.HI R3, R9, R7, RZ, 0x1 ;  /* 0x0000000709037211 */ /* 0x000fc400078f08ff */
[----:B------:R-:W-:Y:S02]  /*0250*/  LOP3.LUT R4, R4, 0xfffffffe, RZ, 0xc0, !PT ;  /* 0xfffffffe04047812 */ /* 0x000fe400078ec0ff */
[----:B------:R-:W-:Y:S02]  /*0260*/  LOP3.LUT R0, R0, 0xfffffffc, RZ, 0xc0, !PT ;  /* 0xfffffffc00007812 */ /* 0x000fe400078ec0ff */
[-C--:B------:R-:W-:Y:S01]  /*0270*/  LEA.HI R17, R13, R14.reuse, RZ, 0x3 ;  /* 0x0000000e0d117211 */ /* 0x080fe200078f18ff */
[----:B------:R-:W-:Y:S01]  /*0280*/  IMAD.IADD R12, R6, 0x1, -R4 ;  /* 0x00000001060c7824 */ /* 0x000fe200078e0a04 */
[----:B------:R-:W-:Y:S01]  /*0290*/  LOP3.LUT R2, R2, 0xfffffff8, RZ, 0xc0, !PT ;  /* 0xfffffff802027812 */ /* 0x000fe200078ec0ff */
[----:B------:R-:W-:Y:S01]  /*02a0*/  IMAD.IADD R11, R6, 0x1, -R0 ;  /* 0x00000001060b7824 */ /* 0x000fe200078e0a00 */
[----:B------:R-:W-:Y:S02]  /*02b0*/  LOP3.LUT R3, R3, 0xfffffffe, RZ, 0xc0, !PT ;  /* 0xfffffffe03037812 */ /* 0x000fe400078ec0ff */
[----:B------:R-:W-:Y:S01]  /*02c0*/  LOP3.LUT R0, R17, 0xfffffff8, RZ, 0xc0, !PT ;  /* 0xfffffff811007812 */ /* 0x000fe200078ec0ff */
[----:B------:R-:W-:Y:S01]  /*02d0*/  IMAD.IADD R8, R8, 0x1, -R2 ;  /* 0x0000000108087824 */ /* 0x000fe200078e0a02 */
[----:B------:R-:W-:Y:S01]  /*02e0*/  SHF.R.S32.HI R4, RZ, 0x3, R17 ;  /* 0x00000003ff047819 */ /* 0x000fe20000011411 */
[----:B------:R-:W-:Y:S01]  /*02f0*/  IMAD.IADD R10, R7, 0x1, -R3 ;  /* 0x00000001070a7824 */ /* 0x000fe200078e0a03 */
[----:B------:R-:W-:Y:S01]  /*0300*/  LOP3.LUT R2, R9, 0xfffffff0, RZ, 0xc0, !PT ;  /* 0xfffffff009027812 */ /* 0x000fe200078ec0ff */
[----:B------:R-:W-:Y:S01]  /*0310*/  IMAD.IADD R0, R14, 0x1, -R0 ;  /* 0x000000010e007824 */ /* 0x000fe200078e0a00 */
[----:B------:R-:W-:Y:S01]  /*0320*/  LOP3.LUT R3, R5, 0xffffffe0, RZ, 0xc0, !PT ;  /* 0xffffffe005037812 */ /* 0x000fe200078ec0ff */
[----:B------:R-:W-:Y:S01]  /*0330*/  IMAD.SHL.U32 R5, R4, 0x40, RZ ;  /* 0x0000004004057824 */ /* 0x000fe200078e00ff */
[----:B------:R-:W-:Y:S01]  /*0340*/  LEA.HI R15, R13, R14, RZ, 0x7 ;  /* 0x0000000e0d0f7211 */ /* 0x000fe200078f38ff */
[----:B------:R-:W-:Y:S01]  /*0350*/  IMAD.IADD R2, R14, 0x1, -R2 ;  /* 0x000000010e027824 */ /* 0x000fe200078e0a02 */
[----:B------:R-:W-:Y:S01]  /*0360*/  LOP3.LUT P4, RZ, R0, 0x2, RZ, 0xc0, !PT ;  /* 0x0000000200ff7812 */ /* 0x000fe2000788c0ff */
[----:B------:R-:W-:Y:S01]  /*0370*/  IMAD.IADD R4, R14, 0x1, -R3 ;  /* 0x000000010e047824 */ /* 0x000fe200078e0a03 */
[----:B------:R-:W-:Y:S01]  /*0380*/  LOP3.LUT R3, R5, 0x1c0, RZ, 0xc0, !PT ;  /* 0x000001c005037812 */ /* 0x000fe200078ec0ff */
[----:B------:R-:W-:Y:S01]  /*0390*/  IMAD.SHL.U32 R230, R0, 0x8, RZ ;  /* 0x0000000800e67824 */ /* 0x000fe200078e00ff */
[----:B------:R-:W-:-:S02]  /*03a0*/  SHF.R.S32.HI R6, RZ, 0x1f, R2 ;  /* 0x0000001fff067819 */ /* 0x000fc40000011402 */
[C---:B------:R-:W-:Y:S01]  /*03b0*/  LOP3.LUT P3, RZ, R0.reuse, 0x4, RZ, 0xc0, !PT ;  /* 0x0000000400ff7812 */ /* 0x040fe2000786c0ff */
[----:B------:R-:W-:Y:S01]  /*03c0*/  IMAD.SHL.U32 R0, R0, 0x40, RZ ;  /* 0x0000004000007824 */ /* 0x000fe200078e00ff */
[----:B------:R-:W-:Y:S01]  /*03d0*/  LOP3.LUT R5, R3, 0x38, R230, 0xf8, !PT ;  /* 0x0000003803057812 */ /* 0x000fe200078ef8e6 */
[----:B------:R-:W-:Y:S01]  /*03e0*/  VIADD R243, R230, 0x40 ;  /* 0x00000040e6f37836 */ /* 0x000fe20000000000 */
[----:B------:R-:W-:Y:S02]  /*03f0*/  SHF.R.U32.HI R3, RZ, 0x3, R3 ;  /* 0x00000003ff037819 */ /* 0x000fe40000011603 */
[----:B------:R-:W-:Y:S01]  /*0400*/  LEA.HI R204, R6, R2, RZ, 0x3 ;  /* 0x0000000206cc7211 */ /* 0x000fe200078f18ff */
[----:B------:R-:W-:Y:S01]  /*0410*/  IMAD.SHL.U32 R6, R10, 0x20, RZ ;  /* 0x000000200a067824 */ /* 0x000fe200078e00ff */
[----:B------:R-:W-:Y:S01]  /*0420*/  LOP3.LUT R248, R5, R3, RZ, 0x3c, !PT ;  /* 0x0000000305f87212 */ /* 0x000fe200078e3cff */
[----:B------:R-:W-:Y:S01]  /*0430*/  IMAD.SHL.U32 R3, R11, 0x10, RZ ;  /* 0x000000100b037824 */ /* 0x000fe200078e00ff */
[C---:B------:R-:W-:Y:S01]  /*0440*/  LOP3.LUT R5, R204.reuse, 0xfffffff8, RZ, 0xc0, !PT ;  /* 0xfffffff8cc057812 */ /* 0x040fe200078ec0ff */
[----:B------:R-:W-:Y:S01]  /*0450*/  IMAD.SHL.U32 R204, R204, 0x40, RZ ;  /* 0x00000040cccc7824 */ /* 0x000fe200078e00ff */
[----:B------:R-:W-:-:S02]  /*0460*/  LOP3.LUT R0, R0, 0x1c0, RZ, 0xc0, !PT ;  /* 0x000001c000007812 */ /* 0x000fc400078ec0ff */
[----:B------:R-:W-:Y:S01]  /*0470*/  SHF.R.S32.HI R7, RZ, 0x1f, R4 ;  /* 0x0000001fff077819 */ /* 0x000fe20000011404 */
[----:B------:R-:W-:Y:S01]  /*0480*/  IMAD.IADD R19, R2, 0x1, -R5 ;  /* 0x0000000102137824 */ /* 0x000fe200078e0a05 */
[----:B------:R-:W-:Y:S02]  /*0490*/  LOP3.LUT R3, R0, 0x30, R3, 0xf8, !PT ;  /* 0x0000003000037812 */ /* 0x000fe400078ef803 */
[----:B------:R-:W-:Y:S02]  /*04a0*/  LEA.HI R2, R13, R14, RZ, 0x6 ;  /* 0x0000000e0d027211 */ /* 0x000fe400078f30ff */
[----:B------:R-:W-:Y:S01]  /*04b0*/  LOP3.LUT R9, R3, 0x8, R17, 0xf8, !PT ;  /* 0x0000000803097812 */ /* 0x000fe200078ef811 */
[----:B------:R-:W-:Y:S01]  /*04c0*/  STL [R1+0x28], R19 ;  /* 0x0000281301007387 */ /* 0x000fe20000100800 */
[----:B------:R-:W-:Y:S01]  /*04d0*/  LEA.HI R16, R7, R4, RZ, 0x2 ;  /* 0x0000000407107211 */ /* 0x000fe200078f10ff */
[----:B------:R-:W-:Y:S01]  /*04e0*/  IMAD.SHL.U32 R7, R10, 0x200, RZ ;  /* 0x000002000a077824 */ /* 0x000fe200078e00ff */
[----:B------:R-:W-:-:S02]  /*04f0*/  SHF.R.S32.HI R2, RZ, 0x6, R2 ;  /* 0x00000006ff027819 */ /* 0x000fc40000011402 */
[----:B------:R-:W-:Y:S02]  /*0500*/  LOP3.LUT R3, R0, 0x8, R17, 0xf8, !PT ;  /* 0x0000000800037812 */ /* 0x000fe400078ef811 */
[----:B------:R-:W-:Y:S01]  /*0510*/  SHF.R.U32.HI R205, RZ, 0x3, R0 ;  /* 0x00000003ffcd7819 */ /* 0x000fe20000011600 */
[----:B------:R-:W-:Y:S01]  /*0520*/  IMAD R5, R2, 0x800, R7 ;  /* 0x0000080002057824 */ /* 0x000fe200078e0207 */
[----:B------:R-:W-:Y:S01]  /*0530*/  LOP3.LUT R4, R8, 0x1, RZ, 0xc0, !PT ;  /* 0x0000000108047812 */ /* 0x000fe200078ec0ff */
[----:B------:R-:W-:Y:S01]  /*0540*/  IMAD.SHL.U32 R13, R2, 0x8, RZ ;  /* 0x00000008020d7824 */ /* 0x000fe200078e00ff */
[----:B------:R-:W-:Y:S01]  /*0550*/  LOP3.LUT R0, R18, 0x7ffffffc, RZ, 0xc0, !PT ;  /* 0x7ffffffc12007812 */ /* 0x000fe200078ec0ff */
[----:B------:R-:W-:Y:S01]  /*0560*/  IMAD R248, R2, 0x200, R248 ;  /* 0x0000020002f87824 */ /* 0x000fe200078e02f8 */
[----:B------:R-:W-:Y:S02]  /*0570*/  LOP3.LUT R3, R3, R205, RZ, 0x3c, !PT ;  /* 0x000000cd03037212 */ /* 0x000fe400078e3cff */
[----:B------:R-:W-:Y:S01]  /*0580*/  ISETP.NE.U32.AND P0, PT, R4, 0x1, PT ;  /* 0x000000010400780c */ /* 0x000fe20003f05070 */
[----:B------:R-:W-:Y:S01]  /*0590*/  IMAD.IADD R4, R14, 0x1, -R0 ;  /* 0x000000010e047824 */ /* 0x000fe200078e0a00 */
[----:B------:R-:W-:Y:S01]  /*05a0*/  LOP3.LUT R6, R6, 0x20, RZ, 0xc0, !PT ;  /* 0x0000002006067812 */ /* 0x000fe200078ec0ff */
[----:B------:R-:W-:Y:S01]  /*05b0*/  IMAD.IADD R0, R5, 0x1, R3 ;  /* 0x0000000105007824 */ /* 0x000fe200078e0203 */
[----:B------:R-:W-:Y:S01]  /*05c0*/  SHF.R.S32.HI R3, RZ, 0x7, R15 ;  /* 0x00000007ff037819 */ /* 0x000fe2000001140f */
[----:B------:R-:W-:Y:S01]  /*05d0*/  IMAD.SHL.U32 R4, R4, 0x2, RZ ;  /* 0x0000000204047824 */ /* 0x000fe200078e00ff */
[----:B------:R-:W-:Y:S01]  /*05e0*/  LOP3.LUT R15, R6, 0x18, R13, 0xf8, !PT ;  /* 0x00000018060f7812 */ /* 0x000fe200078ef80d */
[----:B------:R-:W-:Y:S01]  /*05f0*/  IMAD.SHL.U32 R14, R14, 0x2, RZ ;  /* 0x000000020e0e7824 */ /* 0x000fe200078e00ff */
[----:B------:R-:W-:Y:S01]  /*0600*/  LOP3.LUT R205, R7, R9, R205, 0xf6, !PT ;  /* 0x0000000907cd7212 */ /* 0x000fe200078ef6cd */
[--C-:B------:R-:W-:Y:S01]  /*0610*/  IMAD R13, R11, 0x400, R4.reuse ;  /* 0x000004000b0d7824 */ /* 0x100fe200078e0204 */
[----:B------:R-:W-:Y:S01]  /*0620*/  LOP3.LUT R204, R204, 0xfffffe00, RZ, 0xc0, !PT ;  /* 0xfffffe00cccc7812 */ /* 0x000fe200078ec0ff */
[C---:B------:R-:W-:Y:S01]  /*0630*/  IMAD R11, R3.reuse, 0x1000, R4 ;  /* 0x00001000030b7824 */ /* 0x040fe200078e0204 */
[----:B------:R-:W-:Y:S01]  /*0640*/  R2P PR, R8, 0x6 ;  /* 0x0000000608007804 */ /* 0x000fe20000000000 */
[----:B------:R-:W-:Y:S01]  /*0650*/  IMAD.SHL.U32 R4, R3, 0x8, RZ ;  /* 0x0000000803047824 */ /* 0x000fe200078e00ff */
[----:B------:R-:W-:Y:S01]  /*0660*/  SEL R222, R222, 0x10, !P0 ;  /* 0x00000010dede7807 */ /* 0x000fe20004000000 */
[----:B------:R-:W-:Y:S01]  /*0670*/  IMAD.SHL.U32 R3, R8, 0x40, RZ ;  /* 0x0000004008037824 */ /* 0x000fe200078e00ff */
[----:B------:R-:W-:Y:S01]  /*0680*/  LEA R205, R205, UR4, 0x1 ;  /* 0x00000004cdcd7c11 */ /* 0x000fe2000f8e08ff */
[----:B------:R-:W-:-:S02]  /*0690*/  IMAD.SHL.U32 R5, R2, 0x20, RZ ;  /* 0x0000002002057824 */ /* 0x000fc400078e00ff */
[----:B------:R-:W-:Y:S01]  /*06a0*/  IMAD.SHL.U32 R6, R10, 0x10, RZ ;  /* 0x000000100a067824 */ /* 0x000fe200078e00ff */
[----:B------:R-:W-:Y:S01]  /*06b0*/  LOP3.LUT R2, R3, 0x1c0, RZ, 0xc0, !PT ;  /* 0x000001c003027812 */ /* 0x000fe200078ec0ff */
[----:B------:R-:W-:Y:S01]  /*06c0*/  IMAD.SHL.U32 R211, R0, 0x2, RZ ;  /* 0x0000000200d37824 */ /* 0x000fe200078e00ff */
[----:B------:R-:W-:Y:S02]  /*06d0*/  LOP3.LUT R7, R5, 0x6, R14, 0xf8, !PT ;  /* 0x0000000605077812 */ /* 0x000fe400078ef80e */
[----:B------:R-:W-:Y:S02]  /*06e0*/  LOP3.LUT R3, R4, 0x8, RZ, 0xc0, !PT ;  /* 0x0000000804037812 */ /* 0x000fe400078ec0ff */
[----:B------:R-:W-:Y:S01]  /*06f0*/  SHF.R.U32.HI R4, RZ, 0x3, R2 ;  /* 0x00000003ff047819 */ /* 0x000fe20000011602 */
[----:B------:R1:W-:Y:S01]  /*0700*/  STL [R1+0x10], R7 ;  /* 0x0000100701007387 */ /* 0x0003e20000100800 */
[----:B------:R-:W-:Y:S02]  /*0710*/  LOP3.LUT R5, R2, 0x20, R5, 0xf8, !PT ;  /* 0x0000002002057812 */ /* 0x000fe400078ef805 */
[----:B------:R-:W-:Y:S01]  /*0720*/  LOP3.LUT R217, R3, 0x10, R6, 0xf8, !PT ;  /* 0x0000001003d97812 */ /* 0x000fe200078ef806 */
[----:B------:R-:W-:Y:S01]  /*0730*/  IMAD.SHL.U32 R6, R10, 0x8, RZ ;  /* 0x000000080a067824 */ /* 0x000fe200078e00ff */
[----:B-1----:R-:W-:Y:S01]  /*0740*/  LOP3.LUT R7, R4, R2, R3, 0x1e, !PT ;  /* 0x0000000204077212 */ /* 0x002fe200078e1e03 */
[----:B------:R-:W-:Y:S01]  /*0750*/  IMAD R2, R12, 0x400, R11 ;  /* 0x000004000c027824 */ /* 0x000fe200078e020b */
[----:B------:R-:W-:Y:S01]  /*0760*/  LOP3.LUT R3, R5, R4, RZ, 0x3c, !PT ;  /* 0x0000000405037212 */ /* 0x000fe200078e3cff */
[----:B------:R-:W-:-:S02]  /*0770*/  IMAD.SHL.U32 R4, R19, 0x40, RZ ;  /* 0x0000004013047824 */ /* 0x000fc400078e00ff */
[----:B------:R-:W-:Y:S02]  /*0780*/  IMAD.IADD R7, R13, 0x1, R7 ;  /* 0x000000010d077824 */ /* 0x000fe400078e0207 */
[----:B------:R-:W-:Y:S01]  /*0790*/  IMAD.IADD R223, R3, 0x1, R2 ;  /* 0x0000000103df7824 */ /* 0x000fe200078e0202 */
[----:B------:R-:W-:Y:S01]  /*07a0*/  LOP3.LUT R4, R4, 0x1c0, RZ, 0xc0, !PT ;  /* 0x000001c004047812 */ /* 0x000fe200078ec0ff */
[----:B------:R-:W-:Y:S01]  /*07b0*/  IMAD R3, R12, 0x400, R204 ;  /* 0x000004000c037824 */ /* 0x000fe200078e02cc */
[----:B------:R-:W-:Y:S02]  /*07c0*/  SHF.R.S32.HI R2, RZ, 0x2, R16 ;  /* 0x00000002ff027819 */ /* 0x000fe40000011410 */
[----:B------:R-:W-:Y:S02]  /*07d0*/  LOP3.LUT R6, R4, 0x8, R6, 0xf8, !PT ;  /* 0x0000000804067812 */ /* 0x000fe400078ef806 */
[----:B------:R-:W-:Y:S01]  /*07e0*/  SHF.R.U32.HI R5, RZ, 0x3, R4 ;  /* 0x00000003ff057819 */ /* 0x000fe20000011604 */
[----:B------:R-:W-:Y:S01]  /*07f0*/  IMAD R8, R12, 0x10, R2 ;  /* 0x000000100c087824 */ /* 0x000fe200078e0202 */
[----:B------:R-:W-:-:S02]  /*0800*/  LEA R223, R223, UR4, 0x1 ;  /* 0x00000004dfdf7c11 */ /* 0x000fc4000f8e08ff */
[----:B------:R-:W-:Y:S02]  /*0810*/  LOP3.LUT R2, R6, R5, RZ, 0x3c, !PT ;  /* 0x0000000506027212 */ /* 0x000fe400078e3cff */
[C-C-:B------:R-:W-:Y:S01]  /*0820*/  LOP3.LUT R217, R5.reuse, R217, R4.reuse, 0x1e, !PT ;  /* 0x000000d905d97212 */ /* 0x140fe200078e1e04 */
[----:B------:R-:W-:Y:S01]  /*0830*/  STL [R1+0x1c], R8 ;  /* 0x00001c0801007387 */ /* 0x000fe20000100800 */
[----:B------:R-:W-:Y:S01]  /*0840*/  LOP3.LUT R4, R5, R15, R4, 0x1e, !PT ;  /* 0x0000000f05047212 */ /* 0x000fe200078e1e04 */
[----:B------:R-:W-:Y:S01]  /*0850*/  IMAD.IADD R215, R3, 0x1, R2 ;  /* 0x0000000103d77824 */ /* 0x000fe200078e0202 */
[-C--:B------:R-:W-:Y:S01]  /*0860*/  LOP3.LUT R217, R217, R204.reuse, RZ, 0xfc, !PT ;  /* 0x000000ccd9d97212 */ /* 0x080fe200078efcff */
[----:B------:R-:W-:Y:S01]  /*0870*/  IMAD.U32 R3, RZ, RZ, UR5 ;  /* 0x00000005ff037e24 */ /* 0x000fe2000f8e00ff */
[----:B------:R-:W-:Y:S01]  /*0880*/  USHF.R.S32.HI UR5, URZ, 0x1f, UR49 ;  /* 0x0000001f3f057899 */ /* 0x000fe20008011431 */
[----:B------:R-:W-:Y:S01]  /*0890*/  LOP3.LUT R204, R4, R204, RZ, 0xfc, !PT ;  /* 0x000000cc04cc7212 */ /* 0x000fe200078efcff */
[----:B------:R-:W-:Y:S01]  /*08a0*/  IMAD.U32 R4, RZ, RZ, UR6 ;  /* 0x00000006ff047e24 */ /* 0x000fe2000f8e00ff */
[----:B------:R-:W-:Y:S01]  /*08b0*/  USHF.R.S32.HI UR6, URZ, 0x1f, UR59 ;  /* 0x0000001f3f067899 */ /* 0x000fe2000801143b */
[----:B------:R-:W-:-:S02]  /*08c0*/  IMAD.MOV.U32 R2, RZ, RZ, 0x20 ;  /* 0x00000020ff027424 */ /* 0x000fc400078e00ff */
[----:B------:R-:W-:Y:S01]  /*08d0*/  IMAD.U32 R4, RZ, RZ, UR5 ;  /* 0x00000005ff047e24 */ /* 0x000fe2000f8e00ff */
[----:B------:R-:W-:Y:S01]  /*08e0*/  UIADD3 UR5, UR4, 0xc000, URZ ;  /* 0x0000c00004057890 */ /* 0x000fe2000fffe03f */
[----:B------:R-:W-:Y:S01]  /*08f0*/  IMAD.MOV.U32 R3, RZ, RZ, 0x40 ;  /* 0x00000040ff037424 */ /* 0x000fe200078e00ff */
[C---:B------:R-:W-:Y:S01]  /*0900*/  SEL R210, R2.reuse, 0xffffffe0, !P4 ;  /* 0xffffffe002d27807 */ /* 0x040fe20006000000 */
[----:B------:R-:W-:Y:S01]  /*0910*/  IMAD.U32 R4, RZ, RZ, UR6 ;  /* 0x00000006ff047e24 */ /* 0x000fe2000f8e00ff */
[----:B------:R-:W-:Y:S01]  /*0920*/  SEL R2, R2, 0xffffffe0, !P1 ;  /* 0xffffffe002027807 */ /* 0x000fe20004800000 */
[----:B------:R-:W-:Y:S01]  /*0930*/  IMAD.SHL.U32 R209, R217, 0x2, RZ ;  /* 0x00000002d9d17824 */ /* 0x000fe200078e00ff */
[----:B------:R-:W-:Y:S01]  /*0940*/  LEA R6, R7, UR5, 0x1 ;  /* 0x0000000507067c11 */ /* 0x000fe2000f8e08ff */
[----:B------:R-:W-:Y:S01]  /*0950*/  VIADD R213, R211, UR5 ;  /* 0x00000005d3d57c36 */ /* 0x000fe20008000000 */
[----:B------:R-:W-:Y:S01]  /*0960*/  SEL R0, R3, 0xffffffc0, !P2 ;  /* 0xffffffc003007807 */ /* 0x000fe20005000000 */
[----:B------:R-:W-:Y:S01]  /*0970*/  IMAD.IADD R221, R223, 0x1, R2 ;  /* 0x00000001dfdd7824 */ /* 0x000fe200078e0202 */
[----:B------:R-:W-:Y:S01]  /*0980*/  SEL R212, R3, 0xffffffc0, !P3 ;  /* 0xffffffc003d47807 */ /* 0x000fe20005800000 */
[----:B------:R-:W-:Y:S01]  /*0990*/  IMAD.IADD R5, R2, 0x1, R6 ;  /* 0x0000000102057824 */ /* 0x000fe200078e0206 */
[----:B------:R-:W-:Y:S01]  /*09a0*/  STL [R1+0x8], R6 ;  /* 0x0000080601007387 */ /* 0x000fe20000100800 */
[----:B------:R-:W-:Y:S01]  /*09b0*/  IMAD.IADD R2, R6, 0x1, R0 ;  /* 0x0000000106027824 */ /* 0x000fe200078e0200 */
[----:B------:R-:W-:Y:S01]  /*09c0*/  LEA R204, R204, UR5, 0x1 ;  /* 0x00000005cccc7c11 */ /* 0x000fe2000f8e08ff */
[C---:B------:R-:W-:Y:S01]  /*09d0*/  VIADD R4, R6.reuse, 0x420 ;  /* 0x0000042006047836 */ /* 0x040fe20000000000 */
[----:B------:R-:W-:Y:S01]  /*09e0*/  STL [R1+0x14], R5 ;  /* 0x0000140501007387 */ /* 0x000fe20000100800 */
[----:B------:R-:W-:Y:S01]  /*09f0*/  @P1 VIADD R4, R6, 0x3e0 ;  /* 0x000003e006041836 */ /* 0x000fe20000000000 */
[----:B------:R-:W-:Y:S01]  /*0a00*/  IADD3 R216, R209, 0x8000, R216 ;  /* 0x00008000d1d87810 */ /* 0x000fe20007ffe0d8 */
[C---:B------:R-:W-:Y:S01]  /*0a10*/  IMAD.IADD R210, R213.reuse, 0x1, R210 ;  /* 0x00000001d5d27824 */ /* 0x040fe200078e02d2 */
[----:B------:R1:W-:Y:S01]  /*0a20*/  STL [R1+0xc], R2 ;  /* 0x00000c0201007387 */ /* 0x0003e20000100800 */
[----:B------:R-:W-:-:S02]  /*0a30*/  IMAD.IADD R213, R213, 0x1, R212 ;  /* 0x00000001d5d57824 */ /* 0x000fc400078e02d4 */
[----:B------:R-:W-:Y:S01]  /*0a40*/  IMAD.IADD R224, R223, 0x1, R222 ;  /* 0x00000001dfe07824 */ /* 0x000fe200078e02de */
[----:B------:R2:W-:Y:S01]  /*0a50*/  STL [R1+0x24], R4 ;  /* 0x0000240401007387 */ /* 0x0005e20000100800 */
[----:B------:R-:W-:Y:S02]  /*0a60*/  IMAD.IADD R212, R210, 0x1, R212 ;  /* 0x00000001d2d47824 */ /* 0x000fe400078e02d4 */
[----:B------:R-:W-:Y:S02]  /*0a70*/  IMAD.IADD R222, R222, 0x1, R221 ;  /* 0x00000001dede7824 */ /* 0x000fe400078e02dd */
[----:B-1----:R-:W-:Y:S02]  /*0a80*/  IMAD.IADD R2, R5, 0x1, R0 ;  /* 0x0000000105027824 */ /* 0x002fe400078e0200 */
[----:B------:R-:W-:-:S03]  /*0a90*/  IMAD.IADD R0, R0, 0x1, R4 ;  /* 0x0000000100007824 */ /* 0x000fc600078e0204 */
[----:B------:R2:W-:Y:S04]  /*0aa0*/  STL [R1+0x18], R2 ;  /* 0x0000180201007387 */ /* 0x0005e80000100800 */
[----:B------:R2:W-:Y:S02]  /*0ab0*/  STL [R1+0x20], R0 ;  /* 0x0000200001007387 */ /* 0x0005e40000100800 */
.L_x_334:
        /* <DEDUP_REMOVED lines=16> */
[----:B--2---:R-:W-:Y:S01]  /*0bc0*/  IMAD.U32 R2, RZ, RZ, UR6 ;  /* 0x00000006ff027e24 */ /* 0x004fe2000f8e00ff */
        /* <DEDUP_REMOVED lines=50> */
.L_x_264:
        /* <DEDUP_REMOVED lines=13> */
[----:B------:R-:W-:Y:S01]  /*0fc0*/  UIMAD UR6, UR60, UR6, URZ ;  /* 0x000000063c0672a4 */ /* 0x000fe2000f8e023f */
[----:B------:R-:W-:Y:S01]  /*0fd0*/  ULDC UR61, c[0x0][0x2d4] ;  /* 0x0000b500003d7ab9 */ /* 0x000fe20000000800 */
[----:B------:R-:W-:Y:S02]  /*0fe0*/  USHF.L.U32 UR11, UR49, 0x7, URZ ;  /* 0x00000007310b7899 */ /* 0x000fe4000800063f */
[----:B------:R-:W-:Y:S02]  /*0ff0*/  UIMAD UR32, UR49, UR7, UR6 ;  /* 0x00000007312072a4 */ /* 0x000fe4000f8e0206 */
[----:B------:R-:W-:Y:S01]  /*1000*/  USHF.R.S32.HI UR17, URZ, 0x1f, UR61 ;  /* 0x0000001f3f117899 */ /* 0x000fe2000801143d */
[----:B------:R-:W-:Y:S01]  /*1010*/  @!UP1 ULDC.64 UR6, c[0x0][0x418] ;  /* 0x0001060000069ab9 */ /* 0x000fe20000000a00 */
[----:B------:R-:W-:Y:S02]  /*1020*/  ULDC.64 UR24, c[0x0][0x240] ;  /* 0x0000900000187ab9 */ /* 0x000fe40000000a00 */
[----:B------:R-:W-:Y:S01]  /*1030*/  UIMAD UR17, UR17, UR49, URZ ;  /* 0x00000031111172a4 */ /* 0x000fe2000f8e023f */
[----:B------:R-:W-:Y:S01]  /*1040*/  ULDC UR40, c[0x0][0x2dc] ;  /* 0x0000b70000287ab9 */ /* 0x000fe20000000800 */
[----:B------:R-:W-:Y:S01]  /*1050*/  ULDC UR42, c[0x0][0x270] ;  /* 0x00009c00002a7ab9 */ /* 0x000fe20000000800 */
[----:B-1----:R-:W-:Y:S01]  /*1060*/  IABS R5, R6 ;  /* 0x0000000600057213 */ /* 0x002fe20000000000 */
[----:B------:R-:W-:Y:S01]  /*1070*/  ULDC.U8 UR29, c[0x0][0x480] ;  /* 0x00012000001d7ab9 */ /* 0x000fe20000000000 */
[----:B------:R-:W-:Y:S01]  /*1080*/  UIMAD.WIDE.U32 UR18, UR5, UR24, URZ ;  /* 0x00000018051272a5 */ /* 0x000fe2000f8e003f */
[----:B------:R-:W-:Y:S01]  /*1090*/  ISETP.NE.AND P3, PT, R6, RZ, PT ;  /* 0x000000ff0600720c */ /* 0x000fe20003f65270 */
[----:B------:R-:W1:Y:S01]  /*10a0*/  I2F.RP R2, R5 ;  /* 0x0000000500027306 */ /* 0x000e620000209400 */
[----:B------:R-:W-:-:S02]  /*10b0*/  UIMAD UR26, UR5, UR25, URZ ;  /* 0x00000019051a72a4 */ /* 0x000fc4000f8e023f */
[----:B------:R-:W-:Y:S02]  /*10c0*/  UIMAD.WIDE.U32 UR12, UR49, UR61, URZ ;  /* 0x0000003d310c72a5 */ /* 0x000fe4000f8e003f */
[----:B--2---:R-:W-:Y:S02]  /*10d0*/  UIMAD.WIDE.U32 UR30, UR10, UR8, URZ ;  /* 0x000000080a1e72a5 */ /* 0x004fe4000f8e003f */
[----:B------:R-:W-:Y:S02]  /*10e0*/  UISETP.NE.AND UP4, UPT, UR29, URZ, UPT ;  /* 0x0000003f1d00728c */ /* 0x000fe4000bf85270 */
[----:B------:R-:W-:Y:S02]  /*10f0*/  UIMAD UR41, UR10, UR9, UR31 ;  /* 0x000000090a2972a4 */ /* 0x000fe4000f8e021f */
[----:B------:R-:W-:Y:S01]  /*1100*/  UIADD3 UR10, UR35, 0x3f, URZ ;  /* 0x0000003f230a7890 */ /* 0x000fe2000fffe03f */
[----:B------:R-:W-:Y:S01]  /*1110*/  @UP1 ULDC.64 UR8, c[0x0][0x420] ;  /* 0x0001080000081ab9 */ /* 0x000fe20000000a00 */
[----:B------:R-:W-:Y:S01]  /*1120*/  USEL UR31, UR11, URZ, UP2 ;  /* 0x0000003f0b1f7287 */ /* 0x000fe20009000000 */
[----:B-1----:R-:W1:Y:S01]  /*1130*/  MUFU.RCP R2, R2 ;  /* 0x0000000200027308 */ /* 0x002e620000001000 */
[----:B------:R-:W-:-:S02]  /*1140*/  @UP1 UIMAD.WIDE.U32 UR46, UR5, UR8, URZ ;  /* 0x00000008052e12a5 */ /* 0x000fc4000f8e003f */
[----:B------:R-:W-:Y:S02]  /*1150*/  @!UP1 UIMAD UR8, UR60, UR6, URZ ;  /* 0x000000063c0892a4 */ /* 0x000fe4000f8e023f */
[----:B------:R-:W-:Y:S02]  /*1160*/  USHF.R.S32.HI UR11, URZ, 0x1f, UR10 ;  /* 0x0000001f3f0b7899 */ /* 0x000fe4000801140a */
[----:B------:R-:W-:Y:S02]  /*1170*/  @UP1 UIMAD UR52, UR5, UR9, UR47 ;  /* 0x00000009053412a4 */ /* 0x000fe4000f8e022f */
[----:B------:R-:W-:Y:S02]  /*1180*/  @!UP1 UIMAD UR38, UR49, UR7, UR8 ;  /* 0x00000007312692a4 */ /* 0x000fe4000f8e0208 */
[----:B------:R-:W-:Y:S02]  /*1190*/  UIMAD.WIDE UR8, UR40, UR42, URZ ;  /* 0x0000002a280872a5 */ /* 0x000fe4000f8e023f */
[----:B------:R-:W-:-:S02]  /*11a0*/  UIMAD UR17, UR60, UR61, UR17 ;  /* 0x0000003d3c1172a4 */ /* 0x000fc4000f8e0211 */
[----:B------:R-:W-:Y:S01]  /*11b0*/  ULEA.HI UR29, UR11, UR10, URZ, 0x6 ;  /* 0x0000000a0b1d7291 */ /* 0x000fe2000f8f303f */
[----:B-1----:R-:W-:Y:S01]  /*11c0*/  VIADD R2, R2, 0xffffffe ;  /* 0x0ffffffe02027836 */ /* 0x002fe20000000000 */
[----:B------:R-:W-:Y:S02]  /*11d0*/  USEL UR58, UR20, UR18, !UP1 ;  /* 0x00000012143a7287 */ /* 0x000fe4000c800000 */
[----:B------:R-:W-:Y:S01]  /*11e0*/  UIADD3 UR53, UR21, UR32, URZ ;  /* 0x0000002015357290 */ /* 0x000fe2000fffe03f */
[----:B------:R-:W1:Y:S01]  /*11f0*/  F2I.FTZ.U32.TRUNC.NTZ R3, R2 ;  /* 0x0000000200037305 */ /* 0x000e62000021f000 */
[----:B------:R-:W-:Y:S02]  /*1200*/  @UP1 UIADD3 UR53, UR19, UR26, URZ ;  /* 0x0000001a13351290 */ /* 0x000fe4000fffe03f */
[----:B------:R-:W-:Y:S02]  /*1210*/  UIMAD UR18, UR9, UR12, URZ ;  /* 0x0000000c091272a4 */ /* 0x000fe4000f8e023f */
[----:B------:R-:W-:-:S02]  /*1220*/  UIADD3 UR17, UR13, UR17, URZ ;  /* 0x000000110d117290 */ /* 0x000fc4000fffe03f */
[----:B------:R-:W-:Y:S02]  /*1230*/  ULOP3.LUT UR19, UR29, 0xffffffc0, URZ, 0xc0, !UPT ;  /* 0xffffffc01d137892 */ /* 0x000fe4000f8ec03f */
[----:B------:R-:W-:Y:S02]  /*1240*/  @!UP1 UIMAD.WIDE.U32 UR36, UR49, UR6, URZ ;  /* 0x00000006312492a5 */ /* 0x000fe4000f8e003f */
[----:B------:R-:W-:Y:S02]  /*1250*/  UIMAD.WIDE.U32 UR20, UR8, UR12, URZ ;  /* 0x0000000c081472a5 */ /* 0x000fe4000f8e003f */
[----:B------:R-:W-:Y:S01]  /*1260*/  USHF.L.U64.HI UR6, UR49, 0x7, UR60 ;  /* 0x0000000731067899 */ /* 0x000fe2000801023c */
[----:B-1----:R-:W-:Y:S01]  /*1270*/  IMAD.MOV R0, RZ, RZ, -R3 ;  /* 0x000000ffff007224 */ /* 0x002fe200078e0a03 */
[----:B------:R-:W-:Y:S01]  /*1280*/  UIMAD.WIDE.U32 UR12, UR8, UR5, URZ ;  /* 0x00000005080c72a5 */ /* 0x000fe2000f8e003f */
[----:B------:R-:W-:Y:S01]  /*1290*/  IMAD.MOV.U32 R2, RZ, RZ, RZ ;  /* 0x000000ffff027224 */ /* 0x000fe200078e00ff */
[----:B------:R-:W-:Y:S01]  /*12a0*/  UIMAD UR18, UR8, UR17, UR18 ;  /* 0x00000011081272a4 */ /* 0x000fe2000f8e0212 */
[----:B------:R-:W-:Y:S01]  /*12b0*/  IMAD R0, R0, R5, RZ ;  /* 0x0000000500007224 */ /* 0x000fe200078e02ff */
[----:B------:R-:W-:Y:S01]  /*12c0*/  ULDC.U8 UR7, c[0x0][0x3d8] ;  /* 0x0000f60000077ab9 */ /* 0x000fe20000000000 */
[----:B------:R-:W-:-:S02]  /*12d0*/  UIADD3 UR17, UR19, -0x40, URZ ;  /* 0xffffffc013117890 */ /* 0x000fc4000fffe03f */
[----:B------:R-:W-:Y:S01]  /*12e0*/  IMAD.HI.U32 R0, R3, R0, R2 ;  /* 0x0000000003007227 */ /* 0x000fe200078e0002 */
[----:B------:R-:W-:Y:S01]  /*12f0*/  MOV R2, R4 ;  /* 0x0000000400027202 */ /* 0x000fe20000000f00 */
[----:B------:R-:W-:Y:S02]  /*1300*/  UISETP.NE.AND UP3, UPT, UR7, URZ, UPT ;  /* 0x0000003f0700728c */ /* 0x000fe4000bf65270 */
[----:B------:R-:W-:Y:S02]  /*1310*/  USEL UR34, UR6, URZ, UP2 ;  /* 0x0000003f06227287 */ /* 0x000fe40009000000 */
[----:B------:R-:W-:Y:S01]  /*1320*/  IMAD.HI.U32 R0, R0, R2, RZ ;  /* 0x0000000200007227 */ /* 0x000fe200078e00ff */
[----:B------:R-:W-:Y:S02]  /*1330*/  UIMAD UR51, UR59, UR40, URZ ;  /* 0x000000283b3372a4 */ /* 0x000fe4000f8e023f */
[----:B------:R-:W-:Y:S01]  /*1340*/  USEL UR57, UR20, UR12, !UP1 ;  /* 0x0000000c14397287 */ /* 0x000fe2000c800000 */
[----:B------:R-:W-:Y:S01]  /*1350*/  IMAD.MOV R3, RZ, RZ, -R0 ;  /* 0x000000ffff037224 */ /* 0x000fe200078e0a00 */
[----:B------:R-:W-:-:S02]  /*1360*/  USHF.R.S32.HI UR40, URZ, 0x1f, UR17 ;  /* 0x0000001f3f287899 */ /* 0x000fc40008011411 */
[----:B------:R-:W-:Y:S01]  /*1370*/  UIADD3 UR20, UP2, UR17, UR31, URZ ;  /* 0x0000001f11147290 */ /* 0x000fe2000ff5e03f */
[C---:B------:R-:W-:Y:S01]  /*1380*/  IMAD R2, R5.reuse, R3, R2 ;  /* 0x0000000305027224 */ /* 0x040fe200078e0202 */
[----:B------:R-:W-:Y:S02]  /*1390*/  UISETP.NE.AND UP0, UPT, UR39, -0x1, UPT ;  /* 0xffffffff2700788c */ /* 0x000fe4000bf05270 */
[----:B------:R-:W-:Y:S02]  /*13a0*/  UIMAD UR26, UR9, UR5, URZ ;  /* 0x00000005091a72a4 */ /* 0x000fe4000f8e023f */
[----:B------:R-:W-:Y:S01]  /*13b0*/  ISETP.GT.U32.AND P1, PT, R5, R2, PT ;  /* 0x000000020500720c */ /* 0x000fe20003f24070 */
[----:B------:R-:W-:Y:S02]  /*13c0*/  UIADD3.X UR12, UR40, UR34, URZ, UP2, !UPT ;  /* 0x00000022280c7290 */ /* 0x000fe400097fe43f */
[----:B------:R-:W-:Y:S02]  /*13d0*/  UIMAD UR9, UR9, UR20, URZ ;  /* 0x00000014090972a4 */ /* 0x000fe4000f8e023f */
[----:B------:R-:W-:Y:S01]  /*13e0*/  UIADD3 UR50, UR21, UR18, URZ ;  /* 0x0000001215327290 */ /* 0x000fe2000fffe03f */
[----:B------:R-:W-:Y:S01]  /*13f0*/  ULDC UR32, c[0x0][0x2c4] ;  /* 0x0000b10000207ab9 */ /* 0x000fe20000000800 */
[----:B------:R-:W-:-:S02]  /*1400*/  UIMAD UR21, UR8, UR12, UR9 ;  /* 0x0000000c081572a4 */ /* 0x000fc4000f8e0209 */
[----:B------:R-:W-:Y:S02]  /*1410*/  UIMAD.WIDE.U32 UR44, UR8, UR20, URZ ;  /* 0x00000014082c72a5 */ /* 0x000fe4000f8e003f */
[----:B------:R-:W-:Y:S02]  /*1420*/  @UP3 UIMAD UR8, UR49, UR32, URZ ;  /* 0x00000020310832a4 */ /* 0x000fe4000f8e023f */
[----:B------:R-:W-:Y:S01]  /*1430*/  @!P1 IMAD.IADD R2, R2, 0x1, -R5 ;  /* 0x0000000102029824 */ /* 0x000fe200078e0a05 */
[----:B------:R-:W-:Y:S01]  /*1440*/  @!P1 IADD3 R0, R0, 0x1, RZ ;  /* 0x0000000100009810 */ /* 0x000fe20007ffe0ff */
[----:B------:R-:W-:Y:S01]  /*1450*/  @UP0 UIADD3 UR27, UR23, UR39, URZ ;  /* 0x00000027171b0290 */ /* 0x000fe2000fffe03f */
[----:B------:R-:W-:Y:S01]  /*1460*/  PLOP3.LUT P1, PT, PT, PT, UP0, 0x80, 0x0 ;  /* 0x000000000000781c */ /* 0x000fe20003f2f008 */
[----:B------:R-:W-:Y:S01]  /*1470*/  @UP0 UIADD3 UR28, UR23, UR39, URZ ;  /* 0x00000027171c0290 */ /* 0x000fe2000fffe03f */
[----:B------:R-:W-:Y:S01]  /*1480*/  ISETP.GE.U32.AND P0, PT, R2, R5, PT ;  /* 0x000000050200720c */ /* 0x000fe20003f06070 */
[----:B------:R-:W-:Y:S01]  /*1490*/  @UP3 USEL UR9, UR8, UR5, !UP1 ;  /* 0x0000000508093287 */ /* 0x000fe2000c800000 */
[----:B------:R-:W-:Y:S01]  /*14a0*/  LOP3.LUT R2, R6, UR59, RZ, 0x3c, !PT ;  /* 0x0000003b06027c12 */ /* 0x000fe2000f8e3cff */
[----:B------:R-:W-:Y:S01]  /*14b0*/  @UP0 ULDC.64 UR6, c[0x0][0x248] ;  /* 0x0000920000060ab9 */ /* 0x000fe20000000a00 */
[----:B------:R-:W-:Y:S01]  /*14c0*/  @UP0 ULDC.64 UR10, c[0x0][0x250] ;  /* 0x00009400000a0ab9 */ /* 0x000fe20000000a00 */
[----:B------:R-:W-:Y:S01]  /*14d0*/  @UP1 UIADD3 UR50, UR13, UR26, URZ ;  /* 0x0000001a0d321290 */ /* 0x000fe2000fffe03f */
[----:B------:R-:W-:Y:S01]  /*14e0*/  ISETP.GE.AND P2, PT, R2, RZ, PT ;  /* 0x000000ff0200720c */ /* 0x000fe20003f46270 */
[----:B------:R-:W-:Y:S01]  /*14f0*/  @UP3 ULDC UR8, c[0x0][0x2e4] ;  /* 0x0000b90000083ab9 */ /* 0x000fe20000000800 */
[----:B------:R-:W-:-:S02]  /*1500*/  @UP0 UIMAD.WIDE.U32 UR18, UR27, UR6, URZ ;  /* 0x000000061b1202a5 */ /* 0x000fc4000f8e003f */
[----:B------:R-:W-:Y:S02]  /*1510*/  @UP0 UIMAD.WIDE.U32 UR12, UR28, UR10, URZ ;  /* 0x0000000a1c0c02a5 */ /* 0x000fe4000f8e003f */
[----:B------:R-:W-:Y:S01]  /*1520*/  @UP3 UIMAD UR26, UR59, UR8, UR9 ;  /* 0x000000083b1a32a4 */ /* 0x000fe2000f8e0209 */
[----:B------:R-:W-:Y:S01]  /*1530*/  @P0 VIADD R0, R0, 0x1 ;  /* 0x0000000100000836 */ /* 0x000fe20000000000 */
[----:B------:R-:W-:Y:S01]  /*1540*/  @UP0 UIMAD UR20, UR28, UR11, URZ ;  /* 0x0000000b1c1402a4 */ /* 0x000fe2000f8e023f */
[----:B------:R-:W-:Y:S01]  /*1550*/  PLOP3.LUT P0, PT, PT, PT, UP3, 0x80, 0x0 ;  /* 0x000000000000781c */ /* 0x000fe20003f0f038 */
[----:B------:R-:W-:Y:S01]  /*1560*/  @!UP3 UIMAD UR8, UR49, UR42, UR59 ;  /* 0x0000002a3108b2a4 */ /* 0x000fe2000f8e023b */
[----:B------:R-:W-:Y:S01]  /*1570*/  IMAD.MOV.U32 R14, RZ, RZ, R0 ;  /* 0x000000ffff0e7224 */ /* 0x000fe200078e0000 */
[----:B------:R-:W-:Y:S02]  /*1580*/  @UP0 UIMAD UR27, UR27, UR7, URZ ;  /* 0x000000071b1b02a4 */ /* 0x000fe4000f8e023f */
[----:B------:R-:W-:-:S02]  /*1590*/  @!UP1 UIADD3 UR52, UR37, UR38, URZ ;  /* 0x0000002625349290 */ /* 0x000fc4000fffe03f */
[----:B------:R-:W-:Y:S01]  /*15a0*/  USHF.R.S32.HI UR48, URZ, 0x6, UR29 ;  /* 0x000000063f307899 */ /* 0x000fe2000801141d */
[----:B------:R-:W-:Y:S01]  /*15b0*/  @!P2 IADD3 R14, -R14, RZ, RZ ;  /* 0x000000ff0e0ea210 */ /* 0x000fe20007ffe1ff */
[----:B------:R-:W-:Y:S01]  /*15c0*/  @UP0 UIADD3 UR42, UR13, UR20, URZ ;  /* 0x000000140d2a0290 */ /* 0x000fe2000fffe03f */
[----:B------:R-:W-:Y:S01]  /*15d0*/  @!P3 LOP3.LUT R14, RZ, R6, RZ, 0x33, !PT ;  /* 0x00000006ff0eb212 */ /* 0x000fe200078e33ff */
[----:B------:R-:W-:Y:S02]  /*15e0*/  @!UP3 UIMAD UR26, UR8, UR32, URZ ;  /* 0x00000020081ab2a4 */ /* 0x000fe4000f8e023f */
[----:B------:R-:W-:Y:S02]  /*15f0*/  USHF.R.S32.HI UR43, URZ, 0x1f, UR33 ;  /* 0x0000001f3f2b7899 */ /* 0x000fe40008011421 */
[----:B------:R-:W-:Y:S02]  /*1600*/  USHF.R.S32.HI UR56, URZ, 0x1f, UR51 ;  /* 0x0000001f3f387899 */ /* 0x000fe40008011433 */
[----:B------:R-:W-:-:S02]  /*1610*/  USEL UR55, UR30, URZ, UP4 ;  /* 0x0000003f1e377287 */ /* 0x000fc4000a000000 */
[----:B------:R-:W-:Y:S02]  /*1620*/  USEL UR54, UR41, URZ, UP4 ;  /* 0x0000003f29367287 */ /* 0x000fe4000a000000 */
        /* <DEDUP_REMOVED lines=15> */
[----:B------:R-:W-:-:S03]  /*1720*/  UIADD3 UR32, UR9, UR13, URZ ;  /* 0x0000000d09207290 */ /* 0x000fc6000fffe03f */
[----:B------:R-:W-:-:S09]  /*1730*/  UMOV UR13, UR8 ;  /* 0x00000008000d7c82 */ /* 0x000fd20008000000 */
.L_x_266:
        /* <DEDUP_REMOVED lines=13> */
.L_x_267:
        /* <DEDUP_REMOVED lines=11> */
.L_x_268:
[----:B------:R-:W-:Y:S02]  /*18c0*/  ULDC UR5, c[0x0][0x270] ;  /* 0x00009c0000057ab9 */ /* 0x000fe40000000800 */
[----:B------:R-:W-:-:S04]  /*18d0*/  UIMAD UR5, UR49, UR5, UR59 ;  /* 0x00000005310572a4 */ /* 0x000fc8000f8e023b */
[----:B------:R-:W-:-:S12]  /*18e0*/  UIMAD UR5, UR5, UR61, URZ ;  /* 0x0000003d050572a4 */ /* 0x000fd8000f8e023f */
.L_x_269:
[----:B------:R-:W1:Y:S01]  /*18f0*/  S2R R6, SR_TID.X ;  /* 0x0000000000067919 */ /* 0x000e620000002100 */
[----:B------:R-:W2:Y:S01]  /*1900*/  LDC.64 R4, c[0x0][0x420] ;  /* 0x00010800ff047b82 */ /* 0x000ea20000000a00 */
[----:B------:R-:W-:Y:S01]  /*1910*/  ULDC UR12, c[0x0][0x2dc] ;  /* 0x0000b700000c7ab9 */ /* 0x000fe20000000800 */
[----:B------:R-:W-:Y:S01]  /*1920*/  ULDC UR18, c[0x0][0x270] ;  /* 0x00009c0000127ab9 */ /* 0x000fe20000000800 */
[----:B------:R-:W-:Y:S01]  /*1930*/  UIADD3 UR28, UR17, UR5, URZ ;  /* 0x00000005111c7290 */ /* 0x000fe2000fffe03f */
[----:B------:R-:W-:Y:S01]  /*1940*/  SHF.R.S32.HI R231, RZ, 0x1f, R230 ;  /* 0x0000001fffe77819 */ /* 0x000fe200000114e6 */
[----:B------:R-:W-:Y:S01]  /*1950*/  UIMAD UR5, UR12, UR18, URZ ;  /* 0x000000120c0572a4 */ /* 0x000fe2000f8e023f */
[----:B------:R-:W-:Y:S01]  /*1960*/  BSSY B1, `(.L_x_265) ;  /* 0x0000978000017945 */ /* 0x000fe20003800000 */
[----:B------:R-:W-:Y:S02]  /*1970*/  USHF.R.S32.HI UR61, URZ, 0x1f, UR59 ;  /* 0x0000001f3f3d7899 */ /* 0x000fe4000801143b */
[----:B------:R-:W-:Y:S01]  /*1980*/  UIADD3 UR18, -UR16, UR35, UR33 ;  /* 0x0000002310127290 */ /* 0x000fe2000fffe121 */
[----:B------:R-:W-:Y:S01]  /*1990*/  ULDC.64 UR20, c[0x0][0x428] ;  /* 0x00010a0000147ab9 */ /* 0x000fe20000000a00 */
[----:B------:R-:W-:Y:S01]  /*19a0*/  UIADD3 UR9, UR17, UR26, URZ ;  /* 0x0000001a11097290 */ /* 0x000fe2000fffe03f */
[----:B------:R-:W-:Y:S01]  /*19b0*/  ULDC UR19, c[0x0][0x398] ;  /* 0x0000e60000137ab9 */ /* 0x000fe20000000800 */
[----:B------:R-:W-:Y:S01]  /*19c0*/  ULDC.64 UR36, c[0x0][0x258] ;  /* 0x0000960000247ab9 */ /* 0x000fe20000000a00 */
[----:B------:R-:W-:Y:S01]  /*19d0*/  UIADD3 UR18, UR18, -UR19, URZ ;  /* 0x8000001312127290 */ /* 0x000fe2000fffe03f */
[----:B------:R-:W-:Y:S01]  /*19e0*/  ULDC.64 UR30, c[0x0][0x2b0] ;  /* 0x0000ac00001e7ab9 */ /* 0x000fe20000000a00 */
[----:B------:R-:W-:Y:S01]  /*19f0*/  ULDC.64 UR46, c[0x0][0x478] ;  /* 0x00011e00002e7ab9 */ /* 0x000fe20000000a00 */
[----:B------:R-:W-:Y:S01]  /*1a00*/  UIMAD.WIDE UR30, UR9, 0x4, UR30 ;  /* 0x00000004091e78a5 */ /* 0x000fe2000f8e021e */
        /* <DEDUP_REMOVED lines=10> */
[----:B------:R-:W-:Y:S01]  /*1ab0*/  ULDC.64 UR8, c[0x0][0x210] ;  /* 0x0000840000087ab9 */ /* 0x000fe20000000a00 */
[----:B------:R-:W-:Y:S01]  /*1ac0*/  SHF.R.S32.HI R20, RZ, 0x1f, R2 ;  /* 0x0000001fff147819 */ /* 0x000fe20000011402 */
[----:B------:R-:W-:Y:S01]  /*1ad0*/  IMAD R10, R0, UR5, R3 ;  /* 0x00000005000a7c24 */ /* 0x000fe2000f8e0203 */
[----:B------:R-:W-:Y:S01]  /*1ae0*/  IADD3.X R7, R231, UR52, RZ, P0, !PT ;  /* 0x00000034e7077c10 */ /* 0x000fe200087fe4ff */
[----:B--2---:R-:W-:Y:S01]  /*1af0*/  IMAD R0, R4, UR40, RZ ;  /* 0x0000002804007c24 */ /* 0x004fe2000f8e02ff */
[----:B------:R-:W-:Y:S01]  /*1b00*/  IADD3 R8, P0, R2, UR17, RZ ;  /* 0x0000001102087c10 */ /* 0x000fe2000ff1e0ff */
[----:B------:R-:W-:Y:S01]  /*1b10*/  USHF.L.U32 UR5, UR5, 0x6, URZ ;  /* 0x0000000605057899 */ /* 0x000fe2000800063f */
[----:B------:R-:W-:-:S02]  /*1b20*/  IMAD.U32 R3, RZ, RZ, UR20 ;  /* 0x00000014ff037e24 */ /* 0x000fc4000f8e00ff */
[----:B------:R-:W-:Y:S01]  /*1b30*/  IMAD.WIDE.U32 R6, R4, UR17, R6 ;  /* 0x0000001104067c25 */ /* 0x000fe2000f8e0006 */
[----:B------:R-:W-:Y:S02]  /*1b40*/  UIADD3 UR19, UP2, UP1, UR44, UR5, UR51 ;  /* 0x000000052c137290 */ /* 0x000fe4000f95e033 */
[----:B------:R-:W-:Y:S01]  /*1b50*/  USHF.R.S32.HI UR5, URZ, 0x1f, UR5 ;  /* 0x0000001f3f057899 */ /* 0x000fe20008011405 */
[----:B------:R-:W-:Y:S01]  /*1b60*/  IMAD R0, R5, UR17, R0 ;  /* 0x0000001105007c24 */ /* 0x000fe2000f8e0200 */
[----:B------:R-:W-:Y:S02]  /*1b70*/  UIMAD UR17, UR61, UR20, URZ ;  /* 0x000000143d1172a4 */ /* 0x000fe4000f8e023f */
[----:B------:R-:W-:Y:S01]  /*1b80*/  UIADD3.X UR5, UR29, UR5, UR56, UP2, UP1 ;  /* 0x000000051d057290 */ /* 0x000fe200097e2438 */
[----:B------:R-:W-:Y:S01]  /*1b90*/  IMAD.IADD R7, R7, 0x1, R0 ;  /* 0x0000000107077824 */ /* 0x000fe200078e0200 */
[----:B------:R-:W-:Y:S01]  /*1ba0*/  UIMAD UR34, UR59, UR21, UR17 ;  /* 0x000000153b2272a4 */ /* 0x000fe2000f8e0211 */
[----:B------:R-:W-:Y:S01]  /*1bb0*/  IADD3.X R0, R20, UR40, RZ, P0, !PT ;  /* 0x0000002814007c10 */ /* 0x000fe200087fe4ff */
[----:B------:R-:W-:Y:S01]  /*1bc0*/  USHF.R.S32.HI UR21, URZ, 0x1f, UR18 ;  /* 0x0000001f3f157899 */ /* 0x000fe20008011412 */
[----:B------:R-:W-:Y:S01]  /*1bd0*/  IMAD.WIDE.U32 R6, R3, UR59, R6 ;  /* 0x0000003b03067c25 */ /* 0x000fe2000f8e0006 */
[----:B------:R-:W-:-:S02]  /*1be0*/  UIADD3 UR17, UP2, UP1, UR55, UR19, UR57 ;  /* 0x0000001337117290 */ /* 0x000fc4000f95e039 */
[----:B------:R-:W-:Y:S01]  /*1bf0*/  ULEA.HI UR21, UR21, UR18, URZ, 0x6 ;  /* 0x0000001215157291 */ /* 0x000fe2000f8f303f */
[----:B------:R-:W-:Y:S01]  /*1c00*/  IMAD R0, R0, UR24, RZ ;  /* 0x0000001800007c24 */ /* 0x000fe2000f8e02ff */
[----:B------:R-:W-:Y:S01]  /*1c10*/  UIADD3.X UR5, UR54, UR5, UR50, UP2, UP1 ;  /* 0x0000000536057290 */ /* 0x000fe200097e2432 */
[----:B------:R-:W-:Y:S01]  /*1c20*/  VIADD R7, R7, UR34 ;  /* 0x0000002207077c36 */ /* 0x000fe20008000000 */
[----:B------:R-:W-:Y:S01]  /*1c30*/  USHF.R.S32.HI UR21, URZ, 0x6, UR21 ;  /* 0x000000063f157899 */ /* 0x000fe20008011415 */
[----:B------:R-:W-:Y:S01]  /*1c40*/  IMAD R11, R8, UR25, R0 ;  /* 0x00000019080b7c24 */ /* 0x000fe2000f8e0200 */
[----:B------:R-:W-:Y:S01]  /*1c50*/  IADD3 R0, P0, R10, UR17, RZ ;  /* 0x000000110a007c10 */ /* 0x000fe2000ff1e0ff */
[----:B------:R-:W-:Y:S01]  /*1c60*/  IMAD.WIDE.U32 R8, R8, UR24, R230 ;  /* 0x0000001808087c25 */ /* 0x000fe2000f8e00e6 */
[----:B------:R-:W-:Y:S01]  /*1c70*/  UISETP.LT.AND UP1, UPT, URZ, UR21, UPT ;  /* 0x000000153f00728c */ /* 0x000fe2000bf21270 */
[----:B------:R-:W-:Y:S01]  /*1c80*/  ULDC.64 UR40, c[0x0][0x400] ;  /* 0x0001000000287ab9 */ /* 0x000fe20000000a00 */
[----:B------:R-:W-:-:S02]  /*1c90*/  LEA.HI.X.SX32 R10, R10, UR5, 0x1, P0 ;  /* 0x000000050a0a7c11 */ /* 0x000fc400080f0eff */
[----:B------:R-:W-:Y:S01]  /*1ca0*/  USEL UR21, URZ, UR21, !UP1 ;  /* 0x000000153f157287 */ /* 0x000fe2000c800000 */
[----:B------:R-:W-:Y:S01]  /*1cb0*/  LEA R218, P0, R0, UR40, 0x2 ;  /* 0x0000002800da7c11 */ /* 0x000fe2000f8010ff */
[----:B------:R-:W-:Y:S01]  /*1cc0*/  UIMAD UR5, UR61, UR36, URZ ;  /* 0x000000243d0572a4 */ /* 0x000fe2000f8e023f */
[----:B------:R-:W-:Y:S01]  /*1cd0*/  IADD3 R8, P2, R8, UR58, RZ ;  /* 0x0000003a08087c10 */ /* 0x000fe2000ff5e0ff */
[----:B------:R-:W-:Y:S01]  /*1ce0*/  UISETP.GT.AND UP1, UPT, UR48, UR21, UPT ;  /* 0x000000153000728c */ /* 0x000fe2000bf24270 */
[----:B------:R-:W-:Y:S01]  /*1cf0*/  LEA.HI.X R219, R0, UR41, R10, 0x2, P0 ;  /* 0x0000002900db7c11 */ /* 0x000fe200080f140a */
[-C--:B------:R-:W-:Y:S01]  /*1d00*/  IMAD R0, R20, R4.reuse, RZ ;  /* 0x0000000414007224 */ /* 0x080fe200078e02ff */
[----:B------:R-:W-:Y:S01]  /*1d10*/  IADD3.X R9, R9, UR53, R11, P2, !PT ;  /* 0x0000003509097c10 */ /* 0x000fe200097fe40b */
[----:B------:R-:W-:Y:S01]  /*1d20*/  IMAD.U32 R3, RZ, RZ, UR36 ;  /* 0x00000024ff037e24 */ /* 0x000fe2000f8e00ff */
[----:B------:R-:W-:Y:S01]  /*1d30*/  UIMAD UR5, UR59, UR37, UR5 ;  /* 0x000000253b0572a4 */ /* 0x000fe2000f8e0205 */
[----:B------:R-:W-:Y:S01]  /*1d40*/  PLOP3.LUT P0, PT, PT, PT, UP1, 0x80, 0x0 ;  /* 0x000000000000781c */ /* 0x000fe20003f0f018 */
[----:B------:R-:W-:Y:S01]  /*1d50*/  UIMAD.WIDE UR28, UR28, 0x4, UR46 ;  /* 0x000000041c1c78a5 */ /* 0x000fe2000f8e022e */
[C---:B------:R-:W-:Y:S01]  /*1d60*/  IMAD R0, R2.reuse, R5, R0 ;  /* 0x0000000502007224 */ /* 0x040fe200078e0200 */
[----:B------:R-:W-:Y:S01]  /*1d70*/  UMOV UR18, UR30 ;  /* 0x0000001e00127c82 */ /* 0x000fe20008000000 */
[----:B------:R-:W-:Y:S01]  /*1d80*/  IMAD.WIDE.U32 R6, R2, R4, R6 ;  /* 0x0000000402067225 */ /* 0x000fe200078e0006 */
[----:B------:R-:W-:-:S03]  /*1d90*/  UMOV UR17, UR31 ;  /* 0x0000001f00117c82 */ /* 0x000fc60008000000 */
[----:B------:R-:W-:Y:S01]  /*1da0*/  IMAD.WIDE.U32 R8, R3, UR59, R8 ;  /* 0x0000003b03087c25 */ /* 0x000fe2000f8e0008 */
[----:B------:R-:W-:Y:S01]  /*1db0*/  LEA R226, P2, R6, UR26, 0x1 ;  /* 0x0000001a06e27c11 */ /* 0x000fe2000f8408ff */
[----:B------:R-:W-:Y:S01]  /*1dc0*/  UMOV UR20, UR28 ;  /* 0x0000001c00147c82 */ /* 0x000fe20008000000 */
[----:B------:R-:W-:Y:S01]  /*1dd0*/  UMOV UR19, UR29 ;  /* 0x0000001d00137c82 */ /* 0x000fe20008000000 */
[----:B------:R-:W-:Y:S01]  /*1de0*/  IMAD.IADD R3, R7, 0x1, R0 ;  /* 0x0000000107037824 */ /* 0x000fe200078e0200 */
[----:B------:R-:W-:Y:S01]  /*1df0*/  LEA R228, P3, R8, UR8, 0x1 ;  /* 0x0000000808e47c11 */ /* 0x000fe2000f8608ff */
[----:B------:R-:W-:-:S03]  /*1e00*/  VIADD R12, R9, UR5 ;  /* 0x00000005090c7c36 */ /* 0x000fc60008000000 */
[----:B------:R-:W-:Y:S02]  /*1e10*/  LEA.HI.X R227, R6, UR27, R3, 0x1, P2 ;  /* 0x0000001b06e37c11 */ /* 0x000fe400090f0c03 */
        /* <DEDUP_REMOVED lines=21> */
.L_x_271:
        /* <DEDUP_REMOVED lines=19> */
.L_x_272:
        /* <DEDUP_REMOVED lines=38> */
.L_x_274:
[----:B------:R-:W-:Y:S05]  /*2300*/  BSYNC B0 ;  /* 0x0000000000007941 */ /* 0x000fea0003800000 */
.L_x_273:
        /* <DEDUP_REMOVED lines=18> */
.L_x_276:
[----:B------:R-:W-:Y:S05]  /*2430*/  BSYNC B0 ;  /* 0x0000000000007941 */ /* 0x000fea0003800000 */
.L_x_275:
        /* <DEDUP_REMOVED lines=18> */
.L_x_278:
[----:B------:R-:W-:Y:S05]  /*2560*/  BSYNC B0 ;  /* 0x0000000000007941 */ /* 0x000fea0003800000 */
.L_x_277:
        /* <DEDUP_REMOVED lines=18> */
.L_x_280:
[----:B------:R-:W-:Y:S05]  /*2690*/  BSYNC B0 ;  /* 0x0000000000007941 */ /* 0x000fea0003800000 */
.L_x_279:
        /* <DEDUP_REMOVED lines=30> */
.L_x_282:
[----:B------:R-:W-:Y:S05]  /*2880*/  BSYNC B0 ;  /* 0x0000000000007941 */ /* 0x000fea0003800000 */
.L_x_281:
        /* <DEDUP_REMOVED lines=18> */
.L_x_284:
[----:B------:R-:W-:Y:S05]  /*29b0*/  BSYNC B0 ;  /* 0x0000000000007941 */ /* 0x000fea0003800000 */
.L_x_283:
        /* <DEDUP_REMOVED lines=18> */
.L_x_286:
[----:B------:R-:W-:Y:S05]  /*2ae0*/  BSYNC B0 ;  /* 0x0000000000007941 */ /* 0x000fea0003800000 */
.L_x_285:
        /* <DEDUP_REMOVED lines=18> */
.L_x_270:
        /* <DEDUP_REMOVED lines=29> */
.L_x_289:
[----:B------:R-:W-:Y:S05]  /*2de0*/  BSYNC B0 ;  /* 0x0000000000007941 */ /* 0x000fea0003800000 */
.L_x_288:
        /* <DEDUP_REMOVED lines=27> */
.L_x_291:
[----:B------:R-:W-:Y:S05]  /*2fa0*/  BSYNC B0 ;  /* 0x0000000000007941 */ /* 0x000fea0003800000 */
.L_x_290:
        /* <DEDUP_REMOVED lines=12> */
.L_x_293:
        /* <DEDUP_REMOVED lines=20> */
.L_x_294:
[----:B------:R-:W-:Y:S05]  /*31b0*/  BSYNC B0 ;  /* 0x0000000000007941 */ /* 0x000fea0003800000 */
.L_x_292:
        /* <DEDUP_REMOVED lines=13> */
.L_x_296:
        /* <DEDUP_REMOVED lines=29> */
.L_x_297:
[----:B------:R-:W-:Y:S05]  /*3460*/  BSYNC B0 ;  /* 0x0000000000007941 */ /* 0x000fea0003800000 */
.L_x_295:
        /* <DEDUP_REMOVED lines=10> */
[----:B------:R-:W-:Y:S02]  /*3510*/  ISETP.GE.AND P5, PT, R2, UR8, PT ;  /* 0x0000000802007c0c */ /* 0x000fe4000bfa6270 */
[----:B------:R-:W-:Y:S01]  /*3520*/  IADD3.X R7, R5, UR32, R3, P0, !PT ;  /* 0x0000002005077c10 */ /* 0x000fe200087fe403 */
[----:B------:R-:W-:-:S04]  /*3530*/  IMAD R3, R15, UR24, RZ ;  /* 0x000000180f037c24 */ /* 0x000fc8000f8e02ff */
[C---:B------:R-:W-:Y:S02]  /*3540*/  IMAD R3, R14.reuse, UR25, R3 ;  /* 0x000000190e037c24 */ /* 0x040fe4000f8e0203 */
[----:B------:R-:W-:-:S04]  /*3550*/  IMAD.WIDE.U32 R6, R14, UR24, R6 ;  /* 0x000000180e067c25 */ /* 0x000fc8000f8e0006 */
[----:B------:R1:W-:Y:S01]  /*3560*/  @P5 STS.128 [R0+0xc000], RZ ;  /* 0x00c000ff00005388 */ /* 0x0003e20000000c00 */
[----:B------:R-:W-:-:S03]  /*3570*/  IMAD.IADD R10, R7, 0x1, R3 ;  /* 0x00000001070a7824 */ /* 0x000fc600078e0203 */
[----:B------:R1:W-:Y:S01]  /*3580*/  @P5 STS.128 [R0+0x10000], RZ ;  /* 0x010000ff00005388 */ /* 0x0003e20000000c00 */
[C---:B-----5:R-:W-:Y:S02]  /*3590*/  VIADD R8, R21.reuse, 0x8 ;  /* 0x0000000815087836 */ /* 0x060fe40000000000 */
[C---:B------:R-:W-:Y:S02]  /*35a0*/  VIADD R4, R21.reuse, 0x20 ;  /* 0x0000002015047836 */ /* 0x040fe40000000000 */
[----:B------:R-:W-:Y:S01]  /*35b0*/  VIADD R11, R21, 0x28 ;  /* 0x00000028150b7836 */ /* 0x000fe20000000000 */
[----:B------:R-:W-:Y:S02]  /*35c0*/  ISETP.GE.AND P2, PT, R8, UR5, PT ;  /* 0x0000000508007c0c */ /* 0x000fe4000bf46270 */
[----:B------:R-:W-:Y:S02]  /*35d0*/  ISETP.GE.AND P0, PT, R4, UR5, PT ;  /* 0x0000000504007c0c */ /* 0x000fe4000bf06270 */
[----:B------:R-:W-:-:S02]  /*35e0*/  P2R R19, PR, RZ, 0x4 ;  /* 0x00000004ff137803 */ /* 0x000fc40000000000 */
[----:B------:R-:W-:Y:S02]  /*35f0*/  P2R R18, PR, RZ, 0x1 ;  /* 0x00000001ff127803 */ /* 0x000fe40000000000 */
[----:B------:R-:W-:Y:S02]  /*3600*/  ISETP.GE.AND P2, PT, R21, UR5, PT ;  /* 0x0000000515007c0c */ /* 0x000fe4000bf46270 */
[----:B------:R-:W-:Y:S02]  /*3610*/  ISETP.GE.AND P0, PT, R11, UR5, PT ;  /* 0x000000050b007c0c */ /* 0x000fe4000bf06270 */
[----:B------:R-:W-:Y:S02]  /*3620*/  P2R R17, PR, RZ, 0x4 ;  /* 0x00000004ff117803 */ /* 0x000fe40000000000 */
        /* <DEDUP_REMOVED lines=28> */
.L_x_299:
[----:B------:R-:W-:Y:S05]  /*37f0*/  BSYNC B0 ;  /* 0x0000000000007941 */ /* 0x000fea0003800000 */
.L_x_298:
        /* <DEDUP_REMOVED lines=33> */
.L_x_301:
[----:B------:R-:W-:Y:S05]  /*3a10*/  BSYNC B0 ;  /* 0x0000000000007941 */ /* 0x000fea0003800000 */
.L_x_300:
        /* <DEDUP_REMOVED lines=34> */
.L_x_303:
[----:B------:R-:W-:Y:S05]  /*3c40*/  BSYNC B0 ;  /* 0x0000000000007941 */ /* 0x000fea0003800000 */
.L_x_302:
        /* <DEDUP_REMOVED lines=33> */
.L_x_305:
[----:B------:R-:W-:Y:S05]  /*3e60*/  BSYNC B0 ;  /* 0x0000000000007941 */ /* 0x000fea0003800000 */
.L_x_304:
        /* <DEDUP_REMOVED lines=42> */
.L_x_307:
[----:B------:R-:W-:Y:S05]  /*4110*/  BSYNC B0 ;  /* 0x0000000000007941 */ /* 0x000fea0003800000 */
.L_x_306:
        /* <DEDUP_REMOVED lines=32> */
.L_x_309:
[----:B------:R-:W-:Y:S05]  /*4320*/  BSYNC B0 ;  /* 0x0000000000007941 */ /* 0x000fea0003800000 */
.L_x_308:
        /* <DEDUP_REMOVED lines=32> */
.L_x_311:
[----:B------:R-:W-:Y:S05]  /*4530*/  BSYNC B0 ;  /* 0x0000000000007941 */ /* 0x000fea0003800000 */
.L_x_310:
        /* <DEDUP_REMOVED lines=32> */
.L_x_313:
[----:B------:R-:W-:Y:S05]  /*4740*/  BSYNC B0 ;  /* 0x0000000000007941 */ /* 0x000fea0003800000 */
.L_x_312:
[----:B------:R-:W-:Y:S01]  /*4750*/  ULDC.64 UR8, c[0x0][0x3c8] ;  /* 0x0000f20000087ab9 */ /* 0x000fe20000000a00 */
[----:B------:R-:W-:Y:S01]  /*4760*/  USHF.R.S32.HI UR6, URZ, 0x1f, UR59 ;  /* 0x0000001f3f067899 */ /* 0x000fe2000801143b */
[----:B-1----:R-:W2:Y:S01]  /*4770*/  LDL R8, [R1+0x28] ;  /* 0x0000280001087983 */ /* 0x002ea20000100800 */
[----:B------:R-:W-:Y:S01]  /*4780*/  UISETP.NE.U32.AND UP1, UPT, UR8, URZ, UPT ;  /* 0x0000003f0800728c */ /* 0x000fe2000bf25070 */
[----:B------:R-:W-:Y:S02]  /*4790*/  ISETP.NE.AND P3, PT, R16, RZ, PT ;  /* 0x000000ff1000720c */ /* 0x000fe40003f65270 */
[----:B------:R-:W-:Y:S01]  /*47a0*/  ISETP.NE.AND P6, PT, R17, RZ, PT ;  /* 0x000000ff1100720c */ /* 0x000fe20003fc5270 */
[----:B------:R-:W-:Y:S01]  /*47b0*/  UISETP.NE.AND.EX UP1, UPT, UR9, URZ, UPT, UP1 ;  /* 0x0000003f0900728c */ /* 0x000fe2000bf25310 */
[----:B------:R-:W-:Y:S01]  /*47c0*/  ISETP.NE.AND P5, PT, R19, RZ, PT ;  /* 0x000000ff1300720c */ /* 0x000fe20003fa5270 */
[----:B------:R-:W0:Y:S01]  /*47d0*/  LDGDEPBAR ;  /* 0x00000000000079af */ /* 0x000e220000000000 */
[----:B------:R-:W-:-:S02]  /*47e0*/  ISETP.NE.AND P4, PT, R18, RZ, PT ;  /* 0x000000ff1200720c */ /* 0x000fc40003f85270 */
[----:B------:R-:W-:Y:S01]  /*47f0*/  SHF.R.S32.HI R7, RZ, 0x1f, R21 ;  /* 0x0000001fff077819 */ /* 0x000fe20000011415 */
[----:B------:R-:W-:Y:S01]  /*4800*/  IMAD.MOV.U32 R246, RZ, RZ, 0x7f800000 ;  /* 0x7f800000fff67424 */ /* 0x000fe200078e00ff */
[----:B------:R-:W-:Y:S01]  /*4810*/  PLOP3.LUT P0, PT, PT, PT, UP1, 0x80, 0x0 ;  /* 0x000000000000781c */ /* 0x000fe20003f0f018 */
[----:B------:R-:W-:Y:S01]  /*4820*/  IMAD.MOV.U32 R247, RZ, RZ, 0x7f800000 ;  /* 0x7f800000fff77424 */ /* 0x000fe200078e00ff */
[----:B------:R-:W-:Y:S01]  /*4830*/  SHF.R.S32.HI R5, RZ, 0x1f, R11 ;  /* 0x0000001fff057819 */ /* 0x000fe2000001140b */
[----:B------:R-:W-:Y:S01]  /*4840*/  IMAD.MOV.U32 R244, RZ, RZ, 0x7f800000 ;  /* 0x7f800000fff47424 */ /* 0x000fe200078e00ff */
[----:B------:R-:W-:Y:S01]  /*4850*/  @UP1 ULDC.64 UR10, c[0x0][0x3d0] ;  /* 0x0000f400000a1ab9 */ /* 0x000fe20000000a00 */
[----:B------:R-:W-:Y:S01]  /*4860*/  @UP1 UMOV UR7, UR6 ;  /* 0x0000000600071c82 */ /* 0x000fe20008000000 */
[----:B------:R-:W-:Y:S01]  /*4870*/  @UP1 UIMAD UR5, UR60, UR10, URZ ;  /* 0x0000000a3c0512a4 */ /* 0x000fe2000f8e023f */
[----:B------:R-:W-:Y:S01]  /*4880*/  @UP1 UMOV UR6, UR59 ;  /* 0x0000003b00061c82 */ /* 0x000fe20008000000 */
[----:B------:R-:W-:Y:S01]  /*4890*/  IMAD.MOV.U32 R245, RZ, RZ, 0x7f800000 ;  /* 0x7f800000fff57424 */ /* 0x000fe200078e00ff */
[----:B------:R-:W-:-:S02]  /*48a0*/  @UP1 UIMAD.WIDE.U32 UR6, UR49, UR10, UR6 ;  /* 0x0000000a310612a5 */ /* 0x000fc4000f8e0006 */
[----:B------:R-:W-:Y:S02]  /*48b0*/  @UP1 UIMAD UR5, UR49, UR11, UR5 ;  /* 0x0000000b310512a4 */ /* 0x000fe4000f8e0205 */
[----:B------:R-:W-:Y:S02]  /*48c0*/  @UP1 ULEA UR8, UP0, UR6, UR8, 0x2 ;  /* 0x0000000806081291 */ /* 0x000fe4000f80103f */
[----:B------:R-:W-:Y:S01]  /*48d0*/  @UP1 UIADD3 UR5, UR7, UR5, URZ ;  /* 0x0000000507051290 */ /* 0x000fe2000fffe03f */
[----:B------:R-:W-:Y:S01]  /*48e0*/  IMAD.MOV.U32 R207, RZ, RZ, 0x40 ;  /* 0x00000040ffcf7424 */ /* 0x000fe200078e00ff */
[----:B------:R-:W-:Y:S01]  /*48f0*/  ULDC UR25, c[0x0][0x2d0] ;  /* 0x0000b40000197ab9 */ /* 0x000fe20000000800 */
[----:B------:R-:W-:Y:S01]  /*4900*/  IMAD.MOV.U32 R252, RZ, RZ, 0x40 ;  /* 0x00000040fffc7424 */ /* 0x000fe200078e00ff */
[----:B------:R-:W-:Y:S01]  /*4910*/  @UP1 ULEA.HI.X UR9, UR6, UR9, UR5, 0x2, UP0 ;  /* 0x0000000906091291 */ /* 0x000fe200080f1405 */
[----:B------:R-:W-:Y:S01]  /*4920*/  IMAD.U32 R2, RZ, RZ, UR8 ;  /* 0x00000008ff027e24 */ /* 0x000fe2000f8e00ff */
[----:B--234-:R-:W-:Y:S01]  /*4930*/  SHF.L.U64.HI R0, R21, 0x2, R7 ;  /* 0x0000000215007819 */ /* 0x01cfe20000010207 */
[----:B------:R-:W-:Y:S01]  /*4940*/  @UP1 ULDC UR5, c[0x0][0x2e8] ;  /* 0x0000ba0000051ab9 */ /* 0x000fe20000000800 */
[----:B------:R-:W-:Y:S01]  /*4950*/  IMAD.MOV.U32 R214, RZ, RZ, 0x20 ;  /* 0x00000020ffd67424 */ /* 0x000fe200078e00ff */
[----:B------:R-:W-:Y:S01]  /*4960*/  UIADD3 UR24, UR35, 0x80, UR33 ;  /* 0x0000008023187890 */ /* 0x000fe2000fffe021 */
[----:B------:R-:W-:Y:S01]  /*4970*/  IMAD.U32 R3, RZ, RZ, UR9 ;  /* 0x00000009ff037e24 */ /* 0x000fe2000f8e00ff */
[----:B------:R-:W-:Y:S01]  /*4980*/  CS2R R158, SRZ ;  /* 0x00000000009e7805 */ /* 0x000fe2000001ff00 */
[----:B------:R-:W-:Y:S01]  /*4990*/  IMAD.MOV.U32 R225, RZ, RZ, R220 ;  /* 0x000000ffffe17224 */ /* 0x000fe200078e00dc */
[----:B------:R-:W-:-:S02]  /*49a0*/  CS2R R156, SRZ ;  /* 0x00000000009c7805 */ /* 0x000fc4000001ff00 */
[----:B------:R-:W-:Y:S01]  /*49b0*/  CS2R R162, SRZ ;  /* 0x0000000000a27805 */ /* 0x000fe2000001ff00 */
[----:B------:R1:W2:Y:S01]  /*49c0*/  @P0 LDG.E R6, desc[UR14][R2.64] ;  /* 0x0000000e02060981 */ /* 0x0002a2000c1e1900 */
        /* <DEDUP_REMOVED lines=23> */
[----:B------:R-:W-:Y:S01]  /*4b40*/  CS2R R114, SRZ ;  /* 0x0000000000727805 */ /* 0x000fe2000001ff00 */
[----:B-1----:R-:W-:Y:S01]  /*4b50*/  IMAD.SHL.U32 R2, R21, 0x4, RZ ;  /* 0x0000000415027824 */ /* 0x002fe200078e00ff */
[----:B------:R-:W-:Y:S02]  /*4b60*/  CS2R R112, SRZ ;  /* 0x0000000000707805 */ /* 0x000fe4000001ff00 */
[----:B------:R-:W-:Y:S02]  /*4b70*/  CS2R R106, SRZ ;  /* 0x00000000006a7805 */ /* 0x000fe4000001ff00 */
[----:B------:R-:W-:Y:S02]  /*4b80*/  CS2R R104, SRZ ;  /* 0x0000000000687805 */ /* 0x000fe4000001ff00 */
[----:B------:R-:W-:Y:S02]  /*4b90*/  CS2R R102, SRZ ;  /* 0x0000000000667805 */ /* 0x000fe4000001ff00 */
[----:B------:R-:W-:-:S02]  /*4ba0*/  IADD3 R2, P2, R2, UR18, RZ ;  /* 0x0000001202027c10 */ /* 0x000fc4000ff5e0ff */
[----:B------:R-:W-:Y:S02]  /*4bb0*/  CS2R R100, SRZ ;  /* 0x0000000000647805 */ /* 0x000fe4000001ff00 */
[----:B------:R-:W-:Y:S02]  /*4bc0*/  CS2R R94, SRZ ;  /* 0x00000000005e7805 */ /* 0x000fe4000001ff00 */
[----:B------:R-:W-:Y:S02]  /*4bd0*/  CS2R R92, SRZ ;  /* 0x00000000005c7805 */ /* 0x000fe4000001ff00 */
[----:B------:R-:W-:Y:S02]  /*4be0*/  IADD3.X R3, R0, UR17, RZ, P2, !PT ;  /* 0x0000001100037c10 */ /* 0x000fe400097fe4ff */
[----:B------:R-:W-:Y:S02]  /*4bf0*/  CS2R R98, SRZ ;  /* 0x0000000000627805 */ /* 0x000fe4000001ff00 */
[C---:B------:R-:W-:Y:S01]  /*4c00*/  @!P3 LEA R4, P2, R11.reuse, UR18, 0x2 ;  /* 0x000000120b04bc11 */ /* 0x040fe2000f8410ff */
[----:B------:R-:W2:Y:S01]  /*4c10*/  @P0 MUFU.RCP R0, UR5 ;  /* 0x0000000500000d08 */ /* 0x000ea20008001000 */
[----:B------:R-:W-:Y:S01]  /*4c20*/  CS2R R96, SRZ ;  /* 0x0000000000607805 */ /* 0x000fe2000001ff00 */
[----:B------:R-:W5:Y:S01]  /*4c30*/  @!P6 LDG.E R246, desc[UR14][R2.64] ;  /* 0x0000000e02f6e981 */ /* 0x000f62000c1e1900 */
[----:B------:R-:W-:-:S02]  /*4c40*/  @!P3 LEA.HI.X R5, R11, UR17, R5, 0x2, P2 ;  /* 0x000000110b05bc11 */ /* 0x000fc400090f1405 */
[----:B------:R-:W-:Y:S02]  /*4c50*/  CS2R R90, SRZ ;  /* 0x00000000005a7805 */ /* 0x000fe4000001ff00 */
[----:B------:R-:W-:Y:S01]  /*4c60*/  CS2R R88, SRZ ;  /* 0x0000000000587805 */ /* 0x000fe2000001ff00 */
[----:B------:R-:W5:Y:S01]  /*4c70*/  @!P5 LDG.E R247, desc[UR14][R2.64+0x20] ;  /* 0x0000200e02f7d981 */ /* 0x000f62000c1e1900 */
[----:B------:R-:W-:Y:S02]  /*4c80*/  CS2R R86, SRZ ;  /* 0x0000000000567805 */ /* 0x000fe4000001ff00 */
[----:B------:R-:W-:Y:S02]  /*4c90*/  CS2R R84, SRZ ;  /* 0x0000000000547805 */ /* 0x000fe4000001ff00 */
[----:B------:R-:W-:Y:S01]  /*4ca0*/  CS2R R78, SRZ ;  /* 0x00000000004e7805 */ /* 0x000fe2000001ff00 */
[----:B------:R1:W5:Y:S01]  /*4cb0*/  @!P4 LDG.E R244, desc[UR14][R2.64+0x80] ;  /* 0x0000800e02f4c981 */ /* 0x000362000c1e1900 */
[----:B------:R-:W-:-:S02]  /*4cc0*/  CS2R R76, SRZ ;  /* 0x00000000004c7805 */ /* 0x000fc4000001ff00 */
[----:B------:R-:W-:Y:S02]  /*4cd0*/  CS2R R82, SRZ ;  /* 0x0000000000527805 */ /* 0x000fe4000001ff00 */
[----:B------:R-:W-:Y:S01]  /*4ce0*/  CS2R R80, SRZ ;  /* 0x0000000000507805 */ /* 0x000fe2000001ff00 */
[----:B------:R3:W5:Y:S01]  /*4cf0*/  @!P3 LDG.E R245, desc[UR14][R4.64] ;  /* 0x0000000e04f5b981 */ /* 0x000762000c1e1900 */
        /* <DEDUP_REMOVED lines=20> */
[C---:B-1----:R-:W-:Y:S01]  /*4e40*/  VIADD R3, R21.reuse, 0x1 ;  /* 0x0000000115037836 */ /* 0x042fe20000000000 */
[----:B------:R-:W-:Y:S01]  /*4e50*/  ULDC UR27, c[0x0][0x2dc] ;  /* 0x0000b700001b7ab9 */ /* 0x000fe20000000800 */
[----:B------:R-:W-:Y:S01]  /*4e60*/  IMAD.U32 R2, RZ, RZ, UR35 ;  /* 0x00000023ff027e24 */ /* 0x000fe2000f8e00ff */
[----:B------:R-:W-:Y:S01]  /*4e70*/  ULDC UR26, c[0x0][0x270] ;  /* 0x00009c00001a7ab9 */ /* 0x000fe20000000800 */
[----:B---3--:R-:W-:Y:S01]  /*4e80*/  IMAD.SHL.U32 R4, R21, 0x4, RZ ;  /* 0x0000000415047824 */ /* 0x008fe200078e00ff */
[----:B------:R-:W-:-:S02]  /*4e90*/  ULDC UR13, c[0x0][0x2ec] ;  /* 0x0000bb00000d7ab9 */ /* 0x000fc40000000800 */
[----:B------:R-:W-:-:S05]  /*4ea0*/  IADD3 R2, R3, UR16, -R2 ;  /* 0x0000001003027c10 */ /* 0x000fca000fffe802 */
[----:B------:R1:W-:Y:S04]  /*4eb0*/  STL [R1+0x4], R2 ;  /* 0x0000040201007387 */ /* 0x0003e80000100800 */
[----:B------:R3:W-:Y:S01]  /*4ec0*/  STL [R1], R4 ;  /* 0x0000000401007387 */ /* 0x0007e20000100800 */
[----:B------:R-:W-:Y:S01]  /*4ed0*/  VIADD R3, R215, 0x2000 ;  /* 0x00002000d7037836 */ /* 0x000fe20000000000 */
[----:B------:R-:W-:-:S04]  /*4ee0*/  SHF.L.U64.HI R251, R21, 0x2, R7 ;  /* 0x0000000215fb7819 */ /* 0x000fc80000010207 */
[----:B------:R-:W-:Y:S01]  /*4ef0*/  SEL R3, R3, R215, !P1 ;  /* 0x000000d703037207 */ /* 0x000fe20004800000 */
[----:B------:R-:W-:-:S03]  /*4f00*/  UMOV UR5, URZ ;  /* 0x0000003f00057c82 */ /* 0x000fc60008000000 */
[----:B------:R-:W-:Y:S01]  /*4f10*/  LEA R208, R3, UR4, 0x1 ;  /* 0x0000000403d07c11 */ /* 0x000fe2000f8e08ff */
[----:B-1----:R-:W-:-:S05]  /*4f20*/  VIADD R2, R217, 0x2000 ;  /* 0x00002000d9027836 */ /* 0x002fca0000000000 */
[----:B------:R-:W-:Y:S01]  /*4f30*/  SEL R206, R2, R217, !P1 ;  /* 0x000000d902ce7207 */ /* 0x000fe20004800000 */
[----:B------:R-:W-:-:S03]  /*4f40*/  UIADD3 UR24, UR24, -UR16, URZ ;  /* 0x8000001018187290 */ /* 0x000fc6000fffe03f */
[----:B------:R-:W-:Y:S02]  /*4f50*/  LEA R206, R206, UR4, 0x1 ;  /* 0x00000004cece7c11 */ /* 0x000fe4000f8e08ff */
[----:B------:R-:W-:-:S04]  /*4f60*/  LOP3.LUT P2, RZ, R8, 0x4, RZ, 0xc0, !PT ;  /* 0x0000000408ff7812 */ /* 0x000fc8000784c0ff */
[----:B------:R-:W-:Y:S02]  /*4f70*/  SEL R207, R207, 0xffffffc0, !P2 ;  /* 0xffffffc0cfcf7807 */ /* 0x000fe40005000000 */
[----:B------:R-:W-:Y:S01]  /*4f80*/  SEL R252, R252, 0xffffffc0, !P2 ;  /* 0xffffffc0fcfc7807 */ /* 0x000fe20005000000 */
[----:B--2---:R-:W-:-:S05]  /*4f90*/  @P0 FMUL.FTZ R0, R6, R0 ;  /* 0x0000000006000220 */ /* 0x004fca0000410000 */
[----:B------:R-:W-:Y:S01]  /*4fa0*/  @P0 R2UR UR6, R0 ;  /* 0x00000000000602ca */ /* 0x000fe200000e0000 */
[----:B------:R-:W-:Y:S01]  /*4fb0*/  VIADD R0, R21, 0xffffffc0 ;  /* 0xffffffc015007836 */ /* 0x000fe20000000000 */
[----:B------:R-:W-:-:S04]  /*4fc0*/  LOP3.LUT P0, RZ, R8, 0x2, RZ, 0xc0, !PT ;  /* 0x0000000208ff7812 */ /* 0x000fc8000780c0ff */
[----:B------:R-:W-:Y:S01]  /*4fd0*/  SHF.R.S32.HI R2, RZ, 0x1f, R0 ;  /* 0x0000001fff027819 */ /* 0x000fe20000011400 */
[----:B------:R-:W-:Y:S01]  /*4fe0*/  IMAD.SHL.U32 R249, R0, 0x4, RZ ;  /* 0x0000000400f97824 */ /* 0x000fe200078e00ff */
[----:B------:R-:W-:Y:S02]  /*4ff0*/  SEL R214, R214, 0xffffffe0, !P0 ;  /* 0xffffffe0d6d67807 */ /* 0x000fe40004000000 */
[----:B------:R-:W-:-:S03]  /*5000*/  SHF.L.U64.HI R250, R0, 0x2, R2 ;  /* 0x0000000200fa7819 */ /* 0x000fc60000010202 */
[----:B---3--:R-:W-:-:S05]  /*5010*/  @UP1 UMOV UR5, UR6 ;  /* 0x0000000600051c82 */ /* 0x008fca0008000000 */
.L_x_316:
[----:B------:R-:W0:Y:S01]  /*5020*/  LDGDEPBAR ;  /* 0x00000000000079af */ /* 0x000e220000000000 */
[C---:B------:R-:W-:Y:S01]  /*5030*/  IMAD.IADD R0, R208.reuse, 0x1, R214 ;  /* 0x00000001d0007824 */ /* 0x040fe200078e02d6 */
[----:B------:R-:W-:Y:S01]  /*5040*/  USHF.L.U32 UR6, UR12, 0x6, URZ ;  /* 0x000000060c067899 */ /* 0x000fe2000800063f */
[--C-:B------:R-:W-:Y:S02]  /*5050*/  IMAD.IADD R3, R208, 0x1, R207.reuse ;  /* 0x00000001d0037824 */ /* 0x100fe400078e02cf */
[----:B------:R-:W2:Y:S01]  /*5060*/  LDL R233, [R1+0x10] ;  /* 0x0000100001e97983 */ /* 0x000ea20000100800 */
[----:B------:R-:W-:Y:S01]  /*5070*/  IMAD.IADD R2, R0, 0x1, R207 ;  /* 0x0000000100027824 */ /* 0x000fe200078e02cf */
[----:B------:R-:W-:Y:S01]  /*5080*/  USHF.L.U32 UR7, UR22, 0x7, URZ ;  /* 0x0000000716077899 */ /* 0x000fe2000800063f */
[----:B-----5:R-:W-:Y:S02]  /*5090*/  FSETP.NEU.FTZ.AND P1, PT, R246, -INF , PT ;  /* 0xff800000f600780b */ /* 0x020fe40003f3d000 */
[----:B------:R-:W3:Y:S01]  /*50a0*/  LDL R232, [R1+0x4] ;  /* 0x0000040001e87983 */ /* 0x000ee20000100800 */
[----:B------:R-:W-:Y:S02]  /*50b0*/  UISETP.GE.AND UP0, UPT, UR6, UR24, UPT ;  /* 0x000000180600728c */ /* 0x000fe4000bf06270 */
[----:B------:R-:W-:Y:S02]  /*50c0*/  UIADD3 UR7, UR7, 0x80, URZ ;  /* 0x0000008007077890 */ /* 0x000fe4000fffe03f */
[----:B------:R-:W-:Y:S02]  /*50d0*/  UISETP.GT.AND UP3, UPT, UR12, UR21, UPT ;  /* 0x000000150c00728c */ /* 0x000fe4000bf64270 */
[----:B------:R-:W-:Y:S06]  /*50e0*/  UISETP.LT.AND UP0, UPT, UR7, UR16, UP0 ;  /* 0x000000100700728c */ /* 0x000fec0008701270 */
[----:B------:R-:W-:Y:S01]  /*50f0*/  PLOP3.LUT P0, PT, PT, PT, UP0, 0x80, 0x0 ;  /* 0x000000000000781c */ /* 0x000fe20003f0f008 */
[----:B------:R-:W-:Y:S04]  /*5100*/  DEPBAR.LE SB0, 0x0 ;  /* 0x000080000000791a */ /* 0x000fe80000000000 */
[----:B------:R-:W-:Y:S06]  /*5110*/  BAR.SYNC.DEFER_BLOCKING 0x0 ;  /* 0x0000000000007b1d */ /* 0x000fec0000010000 */
[----:B------:R-:W-:Y:S05]  /*5120*/  LDSM.16.M88.4 R32, [R208] ;  /* 0x00000000d020783b */ /* 0x000fea0000000200 */
[----:B------:R-:W1:Y:S05]  /*5130*/  LDSM.16.M88.4 R16, [R211+UR4+0xc000] ;  /* 0x00c00004d310783b */ /* 0x000e6a0008000200 */
[----:B------:R-:W4:Y:S05]  /*5140*/  LDSM.16.M88.4 R28, [R208+0x1000] ;  /* 0x00100000d01c783b */ /* 0x000f2a0000000200 */
[----:B------:R-:W4:Y:S05]  /*5150*/  LDSM.16.M88.4 R164, [R211+UR4+0xc800] ;  /* 0x00c80004d3a4783b */ /* 0x000f2a0008000200 */
[----:B------:R-:W-:Y:S05]  /*5160*/  LDSM.16.M88.4 R168, [R0] ;  /* 0x0000000000a8783b */ /* 0x000fea0000000200 */
[----:B------:R-:W4:Y:S05]  /*5170*/  LDSM.16.M88.4 R172, [R210] ;  /* 0x00000000d2ac783b */ /* 0x000f2a0000000200 */
[----:B------:R-:W4:Y:S05]  /*5180*/  LDSM.16.M88.4 R176, [R0+0x1000] ;  /* 0x0010000000b0783b */ /* 0x000f2a0000000200 */
[----:B------:R-:W4:Y:S05]  /*5190*/  LDSM.16.M88.4 R180, [R210+0x800] ;  /* 0x00080000d2b4783b */ /* 0x000f2a0000000200 */
[----:B------:R-:W-:Y:S01]  /*51a0*/  LDSM.16.M88.4 R184, [R3] ;  /* 0x0000000003b8783b */ /* 0x000fe20000000200 */
[-C--:B-1----:R-:W-:Y:S04]  /*51b0*/  HMMA.16816.F32.BF16 R4, R32, R16.reuse, RZ ;  /* 0x000000102004723c */ /* 0x082fe800000418ff */
[----:B------:R-:W1:Y:S02]  /*51c0*/  LDSM.16.M88.4 R188, [R213] ;  /* 0x00000000d5bc783b */ /* 0x000e640000000200 */
[C---:B----4-:R-:W-:Y:S03]  /*51d0*/  HMMA.16816.F32.BF16 R8, R28.reuse, R16, RZ ;  /* 0x000000101c08723c */ /* 0x050fe600000418ff */
[----:B------:R-:W4:Y:S03]  /*51e0*/  LDSM.16.M88.4 R192, [R3+0x1000] ;  /* 0x0010000003c0783b */ /* 0x000f260000000200 */
[-C--:B------:R-:W-:Y:S02]  /*51f0*/  HMMA.16816.F32.BF16 R12, R28, R18.reuse, RZ ;  /* 0x000000121c0c723c */ /* 0x080fe400000418ff */
[----:B------:R-:W4:Y:S04]  /*5200*/  LDSM.16.M88.4 R196, [R213+0x800] ;  /* 0x00080000d5c4783b */ /* 0x000f280000000200 */
[C---:B------:R-:W-:Y:S01]  /*5210*/  HMMA.16816.F32.BF16 R16, R32.reuse, R18, RZ ;  /* 0x000000122010723c */ /* 0x040fe200000418ff */
[----:B------:R-:W-:Y:S05]  /*5220*/  LDSM.16.M88.4 R200, [R212+0x800] ;  /* 0x00080000d4c8783b */ /* 0x000fea0000000200 */
[-C--:B------:R-:W-:Y:S06]  /*5230*/  HMMA.16816.F32.BF16 R20, R32, R164.reuse, RZ ;  /* 0x000000a42014723c */ /* 0x080fec00000418ff */
[C---:B------:R-:W-:Y:S06]  /*5240*/  HMMA.16816.F32.BF16 R24, R28.reuse, R164, RZ ;  /* 0x000000a41c18723c */ /* 0x040fec00000418ff */
[-C--:B------:R-:W-:Y:S06]  /*5250*/  HMMA.16816.F32.BF16 R28, R28, R166.reuse, RZ ;  /* 0x000000a61c1c723c */ /* 0x080fec00000418ff */
[----:B------:R-:W-:Y:S01]  /*5260*/  HMMA.16816.F32.BF16 R32, R32, R166, RZ ;  /* 0x000000a62020723c */ /* 0x000fe200000418ff */
[----:B------:R-:W-:Y:S05]  /*5270*/  LDSM.16.M88.4 R164, [R2] ;  /* 0x0000000002a4783b */ /* 0x000fea0000000200 */
[-C--:B------:R-:W-:Y:S06]  /*5280*/  HMMA.16816.F32.BF16 R4, R168, R172.reuse, R4 ;  /* 0x000000aca804723c */ /* 0x080fec0000041804 */
[C---:B------:R-:W-:Y:S06]  /*5290*/  HMMA.16816.F32.BF16 R8, R176.reuse, R172, R8 ;  /* 0x000000acb008723c */ /* 0x040fec0000041808 */
[-C--:B------:R-:W-:Y:S06]  /*52a0*/  HMMA.16816.F32.BF16 R12, R176, R174.reuse, R12 ;  /* 0x000000aeb00c723c */ /* 0x080fec000004180c */
[C---:B------:R-:W-:Y:S01]  /*52b0*/  HMMA.16816.F32.BF16 R16, R168.reuse, R174, R16 ;  /* 0x000000aea810723c */ /* 0x040fe20000041810 */
[----:B------:R-:W4:Y:S05]  /*52c0*/  LDSM.16.M88.4 R172, [R212] ;  /* 0x00000000d4ac783b */ /* 0x000f2a0000000200 */
[-C--:B------:R-:W-:Y:S06]  /*52d0*/  HMMA.16816.F32.BF16 R20, R168, R180.reuse, R20 ;  /* 0x000000b4a814723c */ /* 0x080fec0000041814 */
[C---:B------:R-:W-:Y:S06]  /*52e0*/  HMMA.16816.F32.BF16 R24, R176.reuse, R180, R24 ;  /* 0x000000b4b018723c */ /* 0x040fec0000041818 */
[-C--:B------:R-:W-:Y:S01]  /*52f0*/  HMMA.16816.F32.BF16 R28, R176, R182.reuse, R28 ;  /* 0x000000b6b01c723c */ /* 0x080fe2000004181c */
[----:B------:R-:W4:Y:S05]  /*5300*/  LDSM.16.M88.4 R176, [R2+0x1000] ;  /* 0x0010000002b0783b */ /* 0x000f2a0000000200 */
[----:B------:R-:W-:Y:S01]  /*5310*/  HMMA.16816.F32.BF16 R32, R168, R182, R32 ;  /* 0x000000b6a820723c */ /* 0x000fe20000041820 */
[----:B------:R-:W-:Y:S05]  /*5320*/  LDSM.16.M88.4 R168, [R208+0x2000] ;  /* 0x00200000d0a8783b */ /* 0x000fea0000000200 */
[-C--:B-1----:R-:W-:Y:S01]  /*5330*/  HMMA.16816.F32.BF16 R4, R184, R188.reuse, R4 ;  /* 0x000000bcb804723c */ /* 0x082fe20000041804 */
[----:B------:R-:W1:Y:S05]  /*5340*/  LDSM.16.M88.4 R180, [R211+UR4+0x10000] ;  /* 0x01000004d3b4783b */ /* 0x000e6a0008000200 */
[C---:B----4-:R-:W-:Y:S06]  /*5350*/  HMMA.16816.F32.BF16 R8, R192.reuse, R188, R8 ;  /* 0x000000bcc008723c */ /* 0x050fec0000041808 */
[-C--:B------:R-:W-:Y:S06]  /*5360*/  HMMA.16816.F32.BF16 R12, R192, R190.reuse, R12 ;  /* 0x000000bec00c723c */ /* 0x080fec000004180c */
[C---:B------:R-:W-:Y:S01]  /*5370*/  HMMA.16816.F32.BF16 R16, R184.reuse, R190, R16 ;  /* 0x000000beb810723c */ /* 0x040fe20000041810 */
[----:B------:R-:W4:Y:S05]  /*5380*/  LDSM.16.M88.4 R188, [R208+0x3000] ;  /* 0x00300000d0bc783b */ /* 0x000f2a0000000200 */
[-C--:B------:R-:W-:Y:S06]  /*5390*/  HMMA.16816.F32.BF16 R20, R184, R196.reuse, R20 ;  /* 0x000000c4b814723c */ /* 0x080fec0000041814 */
[C---:B------:R-:W-:Y:S06]  /*53a0*/  HMMA.16816.F32.BF16 R24, R192.reuse, R196, R24 ;  /* 0x000000c4c018723c */ /* 0x040fec0000041818 */
[-C--:B------:R-:W-:Y:S01]  /*53b0*/  HMMA.16816.F32.BF16 R28, R192, R198.reuse, R28 ;  /* 0x000000c6c01c723c */ /* 0x080fe2000004181c */
[----:B------:R-:W2:Y:S05]  /*53c0*/  LDSM.16.M88.4 R192, [R211+UR4+0x10800] ;  /* 0x01080004d3c0783b */ /* 0x000eaa0008000200 */
[----:B------:R-:W-:Y:S01]  /*53d0*/  HMMA.16816.F32.BF16 R32, R184, R198, R32 ;  /* 0x000000c6b820723c */ /* 0x000fe20000041820 */
[----:B------:R-:W-:Y:S05]  /*53e0*/  LDSM.16.M88.4 R184, [R210+0x4000] ;  /* 0x00400000d2b8783b */ /* 0x000fea0000000200 */
[-C--:B------:R-:W-:Y:S01]  /*53f0*/  HMMA.16816.F32.BF16 R4, R164, R172.reuse, R4 ;  /* 0x000000aca404723c */ /* 0x080fe20000041804 */
[----:B------:R-:W-:Y:S05]  /*5400*/  LDSM.16.M88.4 R196, [R210+0x4800] ;  /* 0x00480000d2c4783b */ /* 0x000fea0000000200 */
[C---:B------:R-:W-:Y:S06]  /*5410*/  HMMA.16816.F32.BF16 R8, R176.reuse, R172, R8 ;  /* 0x000000acb008723c */ /* 0x040fec0000041808 */
[-C--:B------:R-:W-:Y:S06]  /*5420*/  HMMA.16816.F32.BF16 R12, R176, R174.reuse, R12 ;  /* 0x000000aeb00c723c */ /* 0x080fec000004180c */
[C---:B------:R-:W-:Y:S01]  /*5430*/  HMMA.16816.F32.BF16 R16, R164.reuse, R174, R16 ;  /* 0x000000aea410723c */ /* 0x040fe20000041810 */
[----:B------:R-:W2:Y:S05]  /*5440*/  LDSM.16.M88.4 R172, [R0+0x2000] ;  /* 0x0020000000ac783b */ /* 0x000eaa0000000200 */
[-C--:B------:R-:W-:Y:S06]  /*5450*/  HMMA.16816.F32.BF16 R20, R164, R200.reuse, R20 ;  /* 0x000000c8a414723c */ /* 0x080fec0000041814 */
[C---:B------:R-:W-:Y:S06]  /*5460*/  HMMA.16816.F32.BF16 R24, R176.reuse, R200, R24 ;  /* 0x000000c8b018723c */ /* 0x040fec0000041818 */
[-C--:B------:R-:W-:Y:S01]  /*5470*/  HMMA.16816.F32.BF16 R28, R176, R202.reuse, R28 ;  /* 0x000000cab01c723c */ /* 0x080fe2000004181c */
[----:B------:R4:W3:Y:S05]  /*5480*/  LDSM.16.M88.4 R176, [R0+0x3000] ;  /* 0x0030000000b0783b */ /* 0x0008ea0000000200 */
[----:B------:R-:W-:Y:S01]  /*5490*/  HMMA.16816.F32.BF16 R32, R164, R202, R32 ;  /* 0x000000caa420723c */ /* 0x000fe20000041820 */
[----:B------:R-:W-:Y:S05]  /*54a0*/  LDSM.16.M88.4 R164, [R3+0x2000] ;  /* 0x0020000003a4783b */ /* 0x000fea0000000200 */
[-C--:B-1----:R-:W-:Y:S06]  /*54b0*/  HMMA.16816.F32.BF16 R4, R168, R180.reuse, R4 ;  /* 0x000000b4a804723c */ /* 0x082fec0000041804 */
[C---:B----4-:R-:W-:Y:S06]  /*54c0*/  HMMA.16816.F32.BF16 R8, R188.reuse, R180, R8 ;  /* 0x000000b4bc08723c */ /* 0x050fec0000041808 */
[-C--:B------:R-:W-:Y:S01]  /*54d0*/  HMMA.16816.F32.BF16 R12, R188, R182.reuse, R12 ;  /* 0x000000b6bc0c723c */ /* 0x080fe2000004180c */
[----:B------:R-:W-:Y:S05]  /*54e0*/  MOV R0, UR22 ;  /* 0x0000001600007c02 */ /* 0x000fea0008000f00 */
[C---:B------:R-:W-:Y:S01]  /*54f0*/  HMMA.16816.F32.BF16 R16, R168.reuse, R182, R16 ;  /* 0x000000b6a810723c */ /* 0x040fe20000041810 */
[----:B------:R-:W1:Y:S04]  /*5500*/  LDSM.16.M88.4 R180, [R213+0x4000] ;  /* 0x00400000d5b4783b */ /* 0x000e680000000200 */
[----:B--2---:R-:W-:Y:S01]  /*5510*/  IMAD R0, R0, 0x80, R233 ;  /* 0x0000008000007824 */ /* 0x004fe200078e02e9 */
[-C--:B------:R-:W-:Y:S06]  /*5520*/  HMMA.16816.F32.BF16 R20, R168, R192.reuse, R20 ;  /* 0x000000c0a814723c */ /* 0x080fec0000041814 */
[C---:B------:R-:W-:Y:S06]  /*5530*/  HMMA.16816.F32.BF16 R24, R188.reuse, R192, R24 ;  /* 0x000000c0bc18723c */ /* 0x040fec0000041818 */
[-C--:B------:R-:W-:Y:S01]  /*5540*/  HMMA.16816.F32.BF16 R28, R188, R194.reuse, R28 ;  /* 0x000000c2bc1c723c */ /* 0x080fe2000004181c */
[----:B------:R2:W4:Y:S05]  /*5550*/  LDSM.16.M88.4 R188, [R3+0x3000] ;  /* 0x0030000003bc783b */ /* 0x00052a0000000200 */
[----:B------:R-:W-:Y:S01]  /*5560*/  HMMA.16816.F32.BF16 R32, R168, R194, R32 ;  /* 0x000000c2a820723c */ /* 0x000fe20000041820 */
[----:B------:R-:W4:Y:S05]  /*5570*/  LDSM.16.M88.4 R168, [R213+0x4800] ;  /* 0x00480000d5a8783b */ /* 0x000f2a0000000200 */
[-C--:B------:R-:W-:Y:S01]  /*5580*/  HMMA.16816.F32.BF16 R4, R172, R184.reuse, R4 ;  /* 0x000000b8ac04723c */ /* 0x080fe20000041804 */
[----:B------:R-:W-:Y:S05]  /*5590*/  LDSM.16.M88.4 R192, [R212+0x4000] ;  /* 0x00400000d4c0783b */ /* 0x000fea0000000200 */
[C---:B---3--:R-:W-:Y:S06]  /*55a0*/  HMMA.16816.F32.BF16 R8, R176.reuse, R184, R8 ;  /* 0x000000b8b008723c */ /* 0x048fec0000041808 */
[-C--:B------:R-:W-:Y:S05]  /*55b0*/  HMMA.16816.F32.BF16 R12, R176, R186.reuse, R12 ;  /* 0x000000bab00c723c */ /* 0x080fea000004180c */
[----:B--2---:R-:W-:Y:S01]  /*55c0*/  I2FP.F32.S32 R3, R0 ;  /* 0x0000000000037245 */ /* 0x004fe20000201400 */
[C---:B------:R-:W-:Y:S01]  /*55d0*/  HMMA.16816.F32.BF16 R16, R172.reuse, R186, R16 ;  /* 0x000000baac10723c */ /* 0x040fe20000041810 */
[----:B------:R-:W2:Y:S05]  /*55e0*/  LDSM.16.M88.4 R184, [R2+0x2000] ;  /* 0x0020000002b8783b */ /* 0x000eaa0000000200 */
[-C--:B------:R-:W-:Y:S06]  /*55f0*/  HMMA.16816.F32.BF16 R20, R172, R196.reuse, R20 ;  /* 0x000000c4ac14723c */ /* 0x080fec0000041814 */
[C---:B------:R-:W-:Y:S06]  /*5600*/  HMMA.16816.F32.BF16 R24, R176.reuse, R196, R24 ;  /* 0x000000c4b018723c */ /* 0x040fec0000041818 */
[-C--:B------:R-:W-:Y:S06]  /*5610*/  HMMA.16816.F32.BF16 R28, R176, R198.reuse, R28 ;  /* 0x000000c6b01c723c */ /* 0x080fec000004181c */
[----:B------:R-:W-:Y:S01]  /*5620*/  HMMA.16816.F32.BF16 R32, R172, R198, R32 ;  /* 0x000000c6ac20723c */ /* 0x000fe20000041820 */
[----:B------:R3:W2:Y:S01]  /*5630*/  LDSM.16.M88.4 R172, [R2+0x3000] ;  /* 0x0030000002ac783b */ /* 0x0006a20000000200 */
[----:B------:R-:W-:Y:S04]  /*5640*/  MOV R176, 0x28 ;  /* 0x0000002800b07802 */ /* 0x000fe80000000f00 */
[-C--:B-1----:R-:W-:Y:S06]  /*5650*/  HMMA.16816.F32.BF16 R4, R164, R180.reuse, R4 ;  /* 0x000000b4a404723c */ /* 0x082fec0000041804 */
[C---:B----4-:R-:W-:Y:S01]  /*5660*/  HMMA.16816.F32.BF16 R8, R188.reuse, R180, R8 ;  /* 0x000000b4bc08723c */ /* 0x050fe20000041808 */
[----:B------:R-:W4:Y:S05]  /*5670*/  LDL R180, [R1] ;  /* 0x0000000001b47983 */ /* 0x000f2a0000100800 */
[-C--:B------:R-:W-:Y:S06]  /*5680*/  HMMA.16816.F32.BF16 R12, R188, R182.reuse, R12 ;  /* 0x000000b6bc0c723c */ /* 0x080fec000004180c */
[C---:B------:R-:W-:Y:S05]  /*5690*/  HMMA.16816.F32.BF16 R16, R164.reuse, R182, R16 ;  /* 0x000000b6a410723c */ /* 0x040fea0000041810 */
[----:B---3--:R-:W-:Y:S01]  /*56a0*/  IADD3 R2, R0, 0x1, RZ ;  /* 0x0000000100027810 */ /* 0x008fe20007ffe0ff */
[-C--:B------:R-:W-:Y:S06]  /*56b0*/  HMMA.16816.F32.BF16 R20, R164, R168.reuse, R20 ;  /* 0x000000a8a414723c */ /* 0x080fec0000041814 */
[C---:B------:R-:W-:Y:S06]  /*56c0*/  HMMA.16816.F32.BF16 R24, R188.reuse, R168, R24 ;  /* 0x000000a8bc18723c */ /* 0x040fec0000041818 */
[-C--:B------:R-:W-:Y:S05]  /*56d0*/  HMMA.16816.F32.BF16 R28, R188, R170.reuse, R28 ;  /* 0x000000aabc1c723c */ /* 0x080fea000004181c */
[----:B------:R-:W-:Y:S01]  /*56e0*/  FMUL.FTZ R168, R246, 1.4426950216293334961 ;  /* 0x3fb8aa3bf6a87820 */ /* 0x000fe20000410000 */
[----:B------:R-:W-:Y:S05]  /*56f0*/  HMMA.16816.F32.BF16 R32, R164, R170, R32 ;  /* 0x000000aaa420723c */ /* 0x000fea0000041820 */
[----:B------:R-:W-:Y:S01]  /*5700*/  FSEL R168, R168, RZ, P1 ;  /* 0x000000ffa8a87208 */ /* 0x000fe20000800000 */
[-C--:B--2---:R-:W-:Y:S01]  /*5710*/  HMMA.16816.F32.BF16 R4, R184, R192.reuse, R4 ;  /* 0x000000c0b804723c */ /* 0x084fe20000041804 */
[----:B------:R-:W-:Y:S04]  /*5720*/  IMAD.MOV.U32 R164, RZ, RZ, 0x20 ;  /* 0x00000020ffa47424 */ /* 0x000fe800078e00ff */
[----:B------:R-:W-:Y:S01]  /*5730*/  @!P0 VIADD R170, R232, UR6 ;  /* 0x00000006e8aa8c36 */ /* 0x000fe20008000000 */
[C---:B------:R-:W-:Y:S01]  /*5740*/  HMMA.16816.F32.BF16 R8, R172.reuse, R192, R8 ;  /* 0x000000c0ac08723c */ /* 0x040fe20000041808 */
[----:B------:R-:W-:Y:S03]  /*5750*/  IMAD.MOV.U32 R232, RZ, RZ, 0x8 ;  /* 0x00000008ffe87424 */ /* 0x000fe600078e00ff */
[C---:B------:R-:W-:Y:S01]  /*5760*/  FSETP.NEU.FTZ.AND P1, PT, R247.reuse, -INF , PT ;  /* 0xff800000f700780b */ /* 0x040fe20003f3d000 */
[----:B------:R-:W-:Y:S01]  /*5770*/  FMUL.FTZ R166, R247, 1.4426950216293334961 ;  /* 0x3fb8aa3bf7a67820 */ /* 0x000fe20000410000 */
[-C--:B------:R-:W-:Y:S05]  /*5780*/  HMMA.16816.F32.BF16 R12, R172, R194.reuse, R12 ;  /* 0x000000c2ac0c723c */ /* 0x080fea000004180c */
[----:B------:R-:W-:Y:S01]  /*5790*/  @!P0 VIMNMX R169, R170, UR16, PT ;  /* 0x00000010aaa98c48 */ /* 0x000fe2000bfe0100 */
[C---:B------:R-:W-:Y:S04]  /*57a0*/  HMMA.16816.F32.BF16 R16, R184.reuse, R194, R16 ;  /* 0x000000c2b810723c */ /* 0x040fe80000041810 */
[-C--:B------:R-:W-:Y:S02]  /*57b0*/  @!P0 ISETP.GE.AND P2, PT, R0, R169.reuse, PT ;  /* 0x000000a90000820c */ /* 0x080fe40003f46270 */
[----:B------:R-:W-:Y:S01]  /*57c0*/  I2FP.F32.S32 R171, R2 ;  /* 0x0000000200ab7245 */ /* 0x000fe20000201400 */
[----:B------:R-:W-:Y:S01]  /*57d0*/  FFMA.FTZ R4, R3, UR5, R4 ;  /* 0x0000000503047c23 */ /* 0x000fe20008010004 */
[----:B------:R-:W-:Y:S03]  /*57e0*/  @!P0 VIADDMNMX R167, R170, R232, UR16, PT ;  /* 0x00000010aaa78e46 */ /* 0x000fe6000b8001e8 */
[----:B------:R-:W-:Y:S01]  /*57f0*/  FFMA.FTZ R5, R171, UR5, R5 ;  /* 0x00000005ab057c23 */ /* 0x000fe20008010005 */
[----:B------:R-:W-:Y:S01]  /*5800*/  @!P0 FSEL R4, R4, -INF , !P2 ;  /* 0xff80000004048808 */ /* 0x000fe20005000000 */
[----:B------:R-:W-:Y:S01]  /*5810*/  FFMA.FTZ R6, R3, UR5, R6 ;  /* 0x0000000503067c23 */ /* 0x000fe20008010006 */
[----:B------:R-:W-:Y:S01]  /*5820*/  @!P0 ISETP.GE.AND P2, PT, R2, R169, PT ;  /* 0x000000a90200820c */ /* 0x000fe20003f46270 */
[----:B------:R-:W-:Y:S01]  /*5830*/  FFMA.FTZ R7, R171, UR5, R7 ;  /* 0x00000005ab077c23 */ /* 0x000fe20008010007 */
[----:B------:R-:W-:Y:S01]  /*5840*/  FSEL R166, R166, RZ, P1 ;  /* 0x000000ffa6a67208 */ /* 0x000fe20000800000 */
[--C-:B------:R-:W-:Y:S01]  /*5850*/  FFMA.FTZ R4, R4, UR13, -R168.reuse ;  /* 0x0000000d04047c23 */ /* 0x100fe200080108a8 */
[----:B------:R-:W-:Y:S01]  /*5860*/  @!P0 FSEL R5, R5, -INF , !P2 ;  /* 0xff80000005058808 */ /* 0x000fe20005000000 */
[----:B------:R-:W-:Y:S01]  /*5870*/  FFMA.FTZ R9, R171, UR5, R9 ;  /* 0x00000005ab097c23 */ /* 0x000fe20008010009 */
[-C--:B------:R-:W-:Y:S01]  /*5880*/  @!P0 ISETP.GE.AND P2, PT, R0, R167.reuse, PT ;  /* 0x000000a70000820c */ /* 0x080fe20003f46270 */
[----:B------:R1:W-:Y:S01]  /*5890*/  MUFU.EX2 R241, R4 ;  /* 0x0000000400f17308 */ /* 0x0003e20000000800 */
[----:B------:R-:W-:Y:S01]  /*58a0*/  @!P0 VIADDMNMX R165, R170, R164, UR16, PT ;  /* 0x00000010aaa58e46 */ /* 0x000fe2000b8001a4 */
[----:B------:R-:W-:Y:S01]  /*58b0*/  FMUL.FTZ R164, R244, 1.4426950216293334961 ;  /* 0x3fb8aa3bf4a47820 */ /* 0x000fe20000410000 */
[----:B------:R-:W-:Y:S01]  /*58c0*/  @!P0 FSEL R6, R6, -INF , !P2 ;  /* 0xff80000006068808 */ /* 0x000fe20005000000 */
[----:B------:R-:W-:Y:S01]  /*58d0*/  FFMA.FTZ R5, R5, UR13, -R168 ;  /* 0x0000000d05057c23 */ /* 0x000fe200080108a8 */
[----:B------:R-:W-:Y:S01]  /*58e0*/  @!P0 ISETP.GE.AND P2, PT, R2, R167, PT ;  /* 0x000000a70200820c */ /* 0x000fe20003f46270 */
[----:B------:R-:W-:Y:S01]  /*58f0*/  FFMA.FTZ R8, R3, UR5, R8 ;  /* 0x0000000503087c23 */ /* 0x000fe20008010008 */
[----:B------:R-:W-:Y:S01]  /*5900*/  FSETP.NEU.FTZ.AND P1, PT, R244, -INF , PT ;  /* 0xff800000f400780b */ /* 0x000fe20003f3d000 */
[----:B------:R-:W-:Y:S01]  /*5910*/  FFMA.FTZ R6, R6, UR13, -R166 ;  /* 0x0000000d06067c23 */ /* 0x000fe200080108a6 */
[----:B------:R-:W-:Y:S01]  /*5920*/  @!P0 FSEL R7, R7, -INF , !P2 ;  /* 0xff80000007078808 */ /* 0x000fe20005000000 */
[----:B------:R-:W-:Y:S01]  /*5930*/  MUFU.EX2 R240, R5 ;  /* 0x0000000500f07308 */ /* 0x000fe20000000800 */
[----:B------:R-:W-:Y:S01]  /*5940*/  FSEL R164, R164, RZ, P1 ;  /* 0x000000ffa4a47208 */ /* 0x000fe20000800000 */
[----:B------:R-:W-:Y:S01]  /*5950*/  FFMA.FTZ R10, R3, UR5, R10 ;  /* 0x00000005030a7c23 */ /* 0x000fe2000801000a */
[-C--:B------:R-:W-:Y:S01]  /*5960*/  @!P0 ISETP.GE.AND P1, PT, R2, R165.reuse, PT ;  /* 0x000000a50200820c */ /* 0x080fe20003f26270 */
[----:B------:R-:W-:Y:S01]  /*5970*/  FFMA.FTZ R7, R7, UR13, -R166 ;  /* 0x0000000d07077c23 */ /* 0x000fe200080108a6 */
[----:B------:R-:W-:Y:S01]  /*5980*/  @!P0 ISETP.GE.AND P2, PT, R0, R165, PT ;  /* 0x000000a50000820c */ /* 0x000fe20003f46270 */
[----:B------:R-:W-:Y:S01]  /*5990*/  FFMA.FTZ R11, R171, UR5, R11 ;  /* 0x00000005ab0b7c23 */ /* 0x000fe2000801000b */
[----:B------:R-:W-:Y:S03]  /*59a0*/  @!P0 FSEL R9, R9, -INF , !P1 ;  /* 0xff80000009098808 */ /* 0x000fe60004800000 */
[----:B------:R-:W-:Y:S01]  /*59b0*/  MUFU.EX2 R182, R6 ;  /* 0x0000000600b67308 */ /* 0x000fe20000000800 */
[----:B------:R-:W-:Y:S01]  /*59c0*/  @!P0 VIADDMNMX R3, R170, R176, UR16, PT ;  /* 0x00000010aa038e46 */ /* 0x000fe2000b8001b0 */
[----:B-1----:R-:W-:Y:S01]  /*59d0*/  FMUL.FTZ R4, R245, 1.4426950216293334961 ;  /* 0x3fb8aa3bf5047820 */ /* 0x002fe20000410000 */
[----:B------:R-:W-:Y:S01]  /*59e0*/  @!P0 FSEL R8, R8, -INF , !P2 ;  /* 0xff80000008088808 */ /* 0x000fe20005000000 */
[--C-:B------:R-:W-:Y:S01]  /*59f0*/  FFMA.FTZ R9, R9, UR13, -R164.reuse ;  /* 0x0000000d09097c23 */ /* 0x100fe200080108a4 */
[----:B------:R-:W-:Y:S02]  /*5a00*/  FSETP.NEU.FTZ.AND P1, PT, R245, -INF , PT ;  /* 0xff800000f500780b */ /* 0x000fe40003f3d000 */
[-C--:B------:R-:W-:Y:S03]  /*5a10*/  @!P0 ISETP.GE.AND P3, PT, R0, R3.reuse, PT ;  /* 0x000000030000820c */ /* 0x080fe60003f66270 */
[----:B------:R1:W-:Y:S01]  /*5a20*/  MUFU.EX2 R242, R7 ;  /* 0x0000000700f27308 */ /* 0x0003e20000000800 */
[----:B------:R-:W-:Y:S01]  /*5a30*/  @!P0 ISETP.GE.AND P2, PT, R2, R3, PT ;  /* 0x000000030200820c */ /* 0x000fe20003f46270 */
[----:B------:R-:W-:Y:S01]  /*5a40*/  FFMA.FTZ R8, R8, UR13, -R164 ;  /* 0x0000000d08087c23 */ /* 0x000fe200080108a4 */
[----:B------:R-:W-:Y:S02]  /*5a50*/  FSEL R2, R4, RZ, P1 ;  /* 0x000000ff04027208 */ /* 0x000fe40000800000 */
[----:B------:R-:W-:Y:S02]  /*5a60*/  @!P0 FSEL R10, R10, -INF , !P3 ;  /* 0xff8000000a0a8808 */ /* 0x000fe40005800000 */
[----:B------:R-:W-:Y:S03]  /*5a70*/  @!P0 FSEL R11, R11, -INF , !P2 ;  /* 0xff8000000b0b8808 */ /* 0x000fe60005000000 */
[----:B------:R2:W-:Y:S01]  /*5a80*/  MUFU.EX2 R196, R9 ;  /* 0x0000000900c47308 */ /* 0x0005e20000000800 */
[--C-:B------:R-:W-:Y:S01]  /*5a90*/  FFMA.FTZ R170, R10, UR13, -R2.reuse ;  /* 0x0000000d0aaa7c23 */ /* 0x100fe20008010802 */
[----:B------:R-:W-:Y:S08]  /*5aa0*/  FFMA.FTZ R11, R11, UR13, -R2 ;  /* 0x0000000d0b0b7c23 */ /* 0x000ff00008010802 */
[----:B------:R3:W-:Y:S01]  /*5ab0*/  MUFU.EX2 R197, R8 ;  /* 0x0000000800c57308 */ /* 0x0007e20000000800 */
[----:B-1----:R-:W1:Y:S09]  /*5ac0*/  LDSM.16.M88.4 R4, [R212+0x4800] ;  /* 0x00480000d404783b */ /* 0x002e720000000200 */
[----:B------:R3:W-:Y:S01]  /*5ad0*/  MUFU.EX2 R198, R170 ;  /* 0x000000aa00c67308 */ /* 0x0007e20000000800 */
[C---:B--2---:R-:W-:Y:S05]  /*5ae0*/  VIADD R9, R0.reuse, 0x8 ;  /* 0x0000000800097836 */ /* 0x044fea0000000000 */
[----:B------:R-:W-:Y:S02]  /*5af0*/  I2FP.F32.S32 R10, R9 ;  /* 0x00000009000a7245 */ /* 0x000fe40000201400 */
[C---:B------:R-:W-:Y:S01]  /*5b00*/  @!P0 ISETP.GE.AND P1, PT, R9.reuse, R165, PT ;  /* 0x000000a50900820c */ /* 0x040fe20003f26270 */
[----:B---3--:R-:W-:Y:S01]  /*5b10*/  VIADD R8, R0, 0x9 ;  /* 0x0000000900087836 */ /* 0x008fe20000000000 */
[----:B------:R-:W-:Y:S01]  /*5b20*/  @!P0 ISETP.GE.AND P2, PT, R9, R167, PT ;  /* 0x000000a70900820c */ /* 0x000fe20003f46270 */
[C---:B------:R-:W-:Y:S01]  /*5b30*/  FFMA.FTZ R12, R10.reuse, UR5, R12 ;  /* 0x000000050a0c7c23 */ /* 0x040fe2000801000c */
[C---:B------:R-:W-:Y:S01]  /*5b40*/  FFMA.FTZ R14, R10.reuse, UR5, R14 ;  /* 0x000000050a0e7c23 */ /* 0x040fe2000801000e */
[----:B------:R2:W-:Y:S01]  /*5b50*/  MUFU.EX2 R195, R11 ;  /* 0x0000000b00c37308 */ /* 0x0005e20000000800 */
[C---:B------:R-:W-:Y:S01]  /*5b60*/  FFMA.FTZ R16, R10.reuse, UR5, R16 ;  /* 0x000000050a107c23 */ /* 0x040fe20008010010 */
[----:B------:R-:W-:Y:S01]  /*5b70*/  FFMA.FTZ R18, R10, UR5, R18 ;  /* 0x000000050a127c23 */ /* 0x000fe20008010012 */
[----:B------:R-:W-:Y:S02]  /*5b80*/  @!P0 FSEL R12, R12, -INF , !P1 ;  /* 0xff8000000c0c8808 */ /* 0x000fe40004800000 */
[----:B------:R-:W-:Y:S02]  /*5b90*/  I2FP.F32.S32 R170, R8 ;  /* 0x0000000800aa7245 */ /* 0x000fe40000201400 */
[----:B------:R-:W-:Y:S01]  /*5ba0*/  @!P0 ISETP.GE.AND P1, PT, R8, R165, PT ;  /* 0x000000a50800820c */ /* 0x000fe20003f26270 */
[----:B------:R-:W-:Y:S01]  /*5bb0*/  FFMA.FTZ R12, R12, UR13, -R164 ;  /* 0x0000000d0c0c7c23 */ /* 0x000fe200080108a4 */
[----:B------:R-:W-:Y:S01]  /*5bc0*/  @!P0 FSEL R18, R18, -INF , !P2 ;  /* 0xff80000012128808 */ /* 0x000fe20005000000 */
[C---:B------:R-:W-:Y:S01]  /*5bd0*/  FFMA.FTZ R13, R170.reuse, UR5, R13 ;  /* 0x00000005aa0d7c23 */ /* 0x040fe2000801000d */
[C---:B------:R-:W-:Y:S01]  /*5be0*/  FFMA.FTZ R15, R170.reuse, UR5, R15 ;  /* 0x00000005aa0f7c23 */ /* 0x040fe2000801000f */
[C---:B------:R-:W-:Y:S01]  /*5bf0*/  FFMA.FTZ R17, R170.reuse, UR5, R17 ;  /* 0x00000005aa117c23 */ /* 0x040fe20008010011 */
[----:B------:R-:W-:Y:S01]  /*5c00*/  FFMA.FTZ R19, R170, UR5, R19 ;  /* 0x00000005aa137c23 */ /* 0x000fe20008010013 */
[----:B------:R-:W-:Y:S01]  /*5c10*/  FFMA.FTZ R18, R18, UR13, -R166 ;  /* 0x0000000d12127c23 */ /* 0x000fe200080108a6 */
[----:B------:R-:W-:Y:S01]  /*5c20*/  @!P0 FSEL R13, R13, -INF , !P1 ;  /* 0xff8000000d0d8808 */ /* 0x000fe20004800000 */
[----:B------:R-:W-:Y:S01]  /*5c30*/  MUFU.EX2 R192, R12 ;  /* 0x0000000c00c07308 */ /* 0x000fe20000000800 */
[-C--:B------:R-:W-:Y:S01]  /*5c40*/  @!P0 ISETP.GE.AND P1, PT, R9, R3.reuse, PT ;  /* 0x000000030900820c */ /* 0x080fe20003f26270 */
[-C--:B-1----:R-:W-:Y:S03]  /*5c50*/  HMMA.16816.F32.BF16 R20, R184, R4.reuse, R20 ;  /* 0x00000004b814723c */ /* 0x082fe60000041814 */
[----:B------:R-:W-:Y:S05]  /*5c60*/  @!P0 FSEL R14, R14, -INF , !P1 ;  /* 0xff8000000e0e8808 */ /* 0x000fea0004800000 */
[----:B------:R-:W-:Y:S01]  /*5c70*/  MUFU.EX2 R239, R18 ;  /* 0x0000001200ef7308 */ /* 0x000fe20000000800 */
[----:B------:R-:W-:Y:S01]  /*5c80*/  @!P0 ISETP.GE.AND P1, PT, R8, R3, PT ;  /* 0x000000030800820c */ /* 0x000fe20003f26270 */
[C---:B------:R-:W-:Y:S04]  /*5c90*/  HMMA.16816.F32.BF16 R24, R172.reuse, R4, R24 ;  /* 0x00000004ac18723c */ /* 0x040fe80000041818 */
[----:B------:R-:W-:Y:S02]  /*5ca0*/  @!P0 FSEL R15, R15, -INF , !P1 ;  /* 0xff8000000f0f8808 */ /* 0x000fe40004800000 */
[-C--:B------:R-:W-:Y:S03]  /*5cb0*/  HMMA.16816.F32.BF16 R28, R172, R6.reuse, R28 ;  /* 0x00000006ac1c723c */ /* 0x080fe6000004181c */
[-C--:B------:R-:W-:Y:S02]  /*5cc0*/  @!P0 ISETP.GE.AND P1, PT, R9, R169.reuse, PT ;  /* 0x000000a90900820c */ /* 0x080fe40003f26270 */
[----:B------:R-:W-:Y:S01]  /*5cd0*/  VIADD R9, R0, 0x11 ;  /* 0x0000001100097836 */ /* 0x000fe20000000000 */
[----:B------:R-:W-:Y:S05]  /*5ce0*/  HMMA.16816.F32.BF16 R32, R184, R6, R32 ;  /* 0x00000006b820723c */ /* 0x000fea0000041820 */
[----:B------:R-:W-:Y:S01]  /*5cf0*/  @!P0 FSEL R16, R16, -INF , !P1 ;  /* 0xff80000010108808 */ /* 0x000fe20004800000 */
[----:B------:R-:W-:Y:S01]  /*5d00*/  VIADD R4, R0, 0x18 ;  /* 0x0000001800047836 */ /* 0x000fe20000000000 */
[----:B------:R-:W-:Y:S01]  /*5d10*/  @!P0 ISETP.GE.AND P1, PT, R8, R169, PT ;  /* 0x000000a90800820c */ /* 0x000fe20003f26270 */
[----:B------:R-:W-:Y:S03]  /*5d20*/  FFMA.FTZ R13, R13, UR13, -R164 ;  /* 0x0000000d0d0d7c23 */ /* 0x000fe600080108a4 */
[----:B------:R-:W-:Y:S01]  /*5d30*/  @!P0 FSEL R17, R17, -INF , !P1 ;  /* 0xff80000011118808 */ /* 0x000fe20004800000 */
[--C-:B------:R-:W-:Y:S01]  /*5d40*/  FFMA.FTZ R16, R16, UR13, -R168.reuse ;  /* 0x0000000d10107c23 */ /* 0x100fe200080108a8 */
[----:B------:R-:W-:Y:S01]  /*5d50*/  @!P0 ISETP.GE.AND P1, PT, R8, R167, PT ;  /* 0x000000a70800820c */ /* 0x000fe20003f26270 */
[----:B------:R-:W-:Y:S01]  /*5d60*/  MUFU.EX2 R191, R13 ;  /* 0x0000000d00bf7308 */ /* 0x000fe20000000800 */
[----:B------:R-:W-:Y:S01]  /*5d70*/  IADD3 R8, R0, 0x10, RZ ;  /* 0x0000001000087810 */ /* 0x000fe20007ffe0ff */
[----:B------:R-:W-:Y:S01]  /*5d80*/  FFMA.FTZ R17, R17, UR13, -R168 ;  /* 0x0000000d11117c23 */ /* 0x000fe200080108a8 */
[----:B------:R-:W-:Y:S01]  /*5d90*/  @!P0 FSEL R19, R19, -INF , !P1 ;  /* 0xff80000013138808 */ /* 0x000fe20004800000 */
[--C-:B------:R-:W-:Y:S01]  /*5da0*/  FFMA.FTZ R14, R14, UR13, -R2.reuse ;  /* 0x0000000d0e0e7c23 */ /* 0x100fe20008010802 */
[----:B------:R-:W-:Y:S01]  /*5db0*/  I2FP.F32.S32 R10, R8 ;  /* 0x00000008000a7245 */ /* 0x000fe20000201400 */
[----:B------:R-:W-:Y:S01]  /*5dc0*/  FFMA.FTZ R15, R15, UR13, -R2 ;  /* 0x0000000d0f0f7c23 */ /* 0x000fe20008010802 */
[----:B--2---:R-:W-:Y:S03]  /*5dd0*/  I2FP.F32.S32 R11, R9 ;  /* 0x00000009000b7245 */ /* 0x004fe60000201400 */
[----:B------:R-:W-:Y:S01]  /*5de0*/  MUFU.EX2 R237, R16 ;  /* 0x0000001000ed7308 */ /* 0x000fe20000000800 */
[-C--:B------:R-:W-:Y:S01]  /*5df0*/  @!P0 ISETP.GE.AND P1, PT, R8, R169.reuse, PT ;  /* 0x000000a90800820c */ /* 0x080fe20003f26270 */
[C---:B------:R-:W-:Y:S01]  /*5e00*/  FFMA.FTZ R20, R10.reuse, UR5, R20 ;  /* 0x000000050a147c23 */ /* 0x040fe20008010014 */
[C---:B------:R-:W-:Y:S01]  /*5e10*/  FFMA.FTZ R22, R10.reuse, UR5, R22 ;  /* 0x000000050a167c23 */ /* 0x040fe20008010016 */
[C---:B------:R-:W-:Y:S01]  /*5e20*/  FFMA.FTZ R21, R11.reuse, UR5, R21 ;  /* 0x000000050b157c23 */ /* 0x040fe20008010015 */
[C---:B------:R-:W-:Y:S01]  /*5e30*/  FFMA.FTZ R23, R11.reuse, UR5, R23 ;  /* 0x000000050b177c23 */ /* 0x040fe20008010017 */
[----:B------:R-:W-:Y:S01]  /*5e40*/  FFMA.FTZ R24, R10, UR5, R24 ;  /* 0x000000050a187c23 */ /* 0x000fe20008010018 */
[----:B------:R-:W-:Y:S01]  /*5e50*/  @!P0 FSEL R20, R20, -INF , !P1 ;  /* 0xff80000014148808 */ /* 0x000fe20004800000 */
[----:B------:R-:W-:Y:S01]  /*5e60*/  FFMA.FTZ R25, R11, UR5, R25 ;  /* 0x000000050b197c23 */ /* 0x000fe20008010019 */
[----:B------:R-:W-:Y:S01]  /*5e70*/  @!P0 ISETP.GE.AND P1, PT, R9, R169, PT ;  /* 0x000000a90900820c */ /* 0x000fe20003f26270 */
[----:B------:R-:W-:Y:S01]  /*5e80*/  FFMA.FTZ R26, R10, UR5, R26 ;  /* 0x000000050a1a7c23 */ /* 0x000fe2000801001a */
[----:B------:R-:W-:Y:S01]  /*5e90*/  I2FP.F32.S32 R6, R4 ;  /* 0x0000000400067245 */ /* 0x000fe20000201400 */
[----:B------:R-:W-:Y:S01]  /*5ea0*/  FFMA.FTZ R27, R11, UR5, R27 ;  /* 0x000000050b1b7c23 */ /* 0x000fe2000801001b */
[----:B------:R-:W-:Y:S01]  /*5eb0*/  @!P0 FSEL R21, R21, -INF , !P1 ;  /* 0xff80000015158808 */ /* 0x000fe20004800000 */
[----:B------:R-:W-:Y:S01]  /*5ec0*/  MUFU.EX2 R235, R17 ;  /* 0x0000001100eb7308 */ /* 0x000fe20000000800 */
[-C--:B------:R-:W-:Y:S01]  /*5ed0*/  @!P0 ISETP.GE.AND P1, PT, R8, R167.reuse, PT ;  /* 0x000000a70800820c */ /* 0x080fe20003f26270 */
[----:B------:R-:W-:Y:S01]  /*5ee0*/  FFMA.FTZ R28, R6, UR5, R28 ;  /* 0x00000005061c7c23 */ /* 0x000fe2000801001c */
[----:B------:R-:W-:Y:S01]  /*5ef0*/  IADD3 R0, R0, 0x19, RZ ;  /* 0x0000001900007810 */ /* 0x000fe20007ffe0ff */
[----:B------:R-:W-:Y:S01]  /*5f00*/  FFMA.FTZ R32, R6, UR5, R32 ;  /* 0x0000000506207c23 */ /* 0x000fe20008010020 */
[----:B------:R-:W-:Y:S01]  /*5f10*/  @!P0 FSEL R22, R22, -INF , !P1 ;  /* 0xff80000016168808 */ /* 0x000fe20004800000 */
[C---:B------:R-:W-:Y:S01]  /*5f20*/  FFMA.FTZ R34, R6.reuse, UR5, R34 ;  /* 0x0000000506227c23 */ /* 0x040fe20008010022 */
[----:B------:R-:W-:Y:S01]  /*5f30*/  @!P0 ISETP.GE.AND P1, PT, R9, R167, PT ;  /* 0x000000a70900820c */ /* 0x000fe20003f26270 */
[----:B------:R-:W-:Y:S01]  /*5f40*/  FFMA.FTZ R19, R19, UR13, -R166 ;  /* 0x0000000d13137c23 */ /* 0x000fe200080108a6 */
[----:B------:R-:W-:Y:S01]  /*5f50*/  I2FP.F32.S32 R5, R0 ;  /* 0x0000000000057245 */ /* 0x000fe20000201400 */
[----:B------:R-:W-:Y:S01]  /*5f60*/  FFMA.FTZ R30, R6, UR5, R30 ;  /* 0x00000005061e7c23 */ /* 0x000fe2000801001e */
[----:B------:R-:W-:Y:S01]  /*5f70*/  @!P0 FSEL R23, R23, -INF , !P1 ;  /* 0xff80000017178808 */ /* 0x000fe20004800000 */
[----:B------:R-:W1:Y:S01]  /*5f80*/  MUFU.EX2 R238, R19 ;  /* 0x0000001300ee7308 */ /* 0x000e620000000800 */
[-C--:B------:R-:W-:Y:S01]  /*5f90*/  @!P0 ISETP.GE.AND P1, PT, R8, R165.reuse, PT ;  /* 0x000000a50800820c */ /* 0x080fe20003f26270 */
[C---:B------:R-:W-:Y:S01]  /*5fa0*/  FFMA.FTZ R29, R5.reuse, UR5, R29 ;  /* 0x00000005051d7c23 */ /* 0x040fe2000801001d */
[C---:B------:R-:W-:Y:S01]  /*5fb0*/  FFMA.FTZ R33, R5.reuse, UR5, R33 ;  /* 0x0000000505217c23 */ /* 0x040fe20008010021 */
[C---:B------:R-:W-:Y:S01]  /*5fc0*/  FFMA.FTZ R35, R5.reuse, UR5, R35 ;  /* 0x0000000505237c23 */ /* 0x040fe20008010023 */
[----:B------:R-:W-:Y:S01]  /*5fd0*/  @!P0 FSEL R24, R24, -INF , !P1 ;  /* 0xff80000018188808 */ /* 0x000fe20004800000 */
[----:B------:R-:W-:Y:S01]  /*5fe0*/  FFMA.FTZ R31, R5, UR5, R31 ;  /* 0x00000005051f7c23 */ /* 0x000fe2000801001f */
[----:B------:R-:W-:Y:S03]  /*5ff0*/  @!P0 ISETP.GE.AND P1, PT, R9, R165, PT ;  /* 0x000000a50900820c */ /* 0x000fe60003f26270 */
[----:B------:R-:W-:Y:S01]  /*6000*/  MUFU.EX2 R194, R14 ;  /* 0x0000000e00c27308 */ /* 0x000fe20000000800 */
[-C--:B------:R-:W-:Y:S01]  /*6010*/  @!P0 ISETP.GE.AND P2, PT, R4, R3.reuse, PT ;  /* 0x000000030400820c */ /* 0x080fe20003f46270 */
[--C-:B------:R-:W-:Y:S01]  /*6020*/  FFMA.FTZ R20, R20, UR13, -R168.reuse ;  /* 0x0000000d14147c23 */ /* 0x100fe200080108a8 */
[----:B------:R-:W-:Y:S01]  /*6030*/  @!P0 FSEL R25, R25, -INF , !P1 ;  /* 0xff80000019198808 */ /* 0x000fe20004800000 */
[----:B------:R-:W-:Y:S01]  /*6040*/  FFMA.FTZ R21, R21, UR13, -R168 ;  /* 0x0000000d15157c23 */ /* 0x000fe200080108a8 */
[-C--:B------:R-:W-:Y:S01]  /*6050*/  @!P0 ISETP.GE.AND P1, PT, R8, R3.reuse, PT ;  /* 0x000000030800820c */ /* 0x080fe20003f26270 */
[--C-:B------:R-:W-:Y:S01]  /*6060*/  FFMA.FTZ R22, R22, UR13, -R166.reuse ;  /* 0x0000000d16167c23 */ /* 0x100fe200080108a6 */
[----:B------:R-:W-:Y:S03]  /*6070*/  @!P0 FSEL R30, R30, -INF , !P2 ;  /* 0xff8000001e1e8808 */ /* 0x000fe60005000000 */
[----:B------:R-:W-:Y:S01]  /*6080*/  MUFU.EX2 R193, R15 ;  /* 0x0000000f00c17308 */ /* 0x000fe20000000800 */
[----:B------:R-:W-:Y:S01]  /*6090*/  @!P0 FSEL R26, R26, -INF , !P1 ;  /* 0xff8000001a1a8808 */ /* 0x000fe20004800000 */
[----:B------:R-:W-:Y:S01]  /*60a0*/  FFMA.FTZ R23, R23, UR13, -R166 ;  /* 0x0000000d17177c23 */ /* 0x000fe200080108a6 */
[----:B------:R-:W-:Y:S01]  /*60b0*/  @!P0 ISETP.GE.AND P1, PT, R9, R3, PT ;  /* 0x000000030900820c */ /* 0x000fe20003f26270 */
[--C-:B------:R-:W-:Y:S01]  /*60c0*/  FFMA.FTZ R30, R30, UR13, -R2.reuse ;  /* 0x0000000d1e1e7c23 */ /* 0x100fe20008010802 */
[----:B-1----:R-:W-:Y:S01]  /*60d0*/  F2FP.BF16.F32.PACK_AB R5, R238, R239 ;  /* 0x000000efee05723e */ /* 0x002fe200000010ff */
[----:B------:R-:W-:Y:S01]  /*60e0*/  FFMA.FTZ R26, R26, UR13, -R2 ;  /* 0x0000000d1a1a7c23 */ /* 0x000fe20008010802 */
[----:B------:R-:W-:Y:S03]  /*60f0*/  @!P0 FSEL R27, R27, -INF , !P1 ;  /* 0xff8000001b1b8808 */ /* 0x000fe60004800000 */
[----:B------:R-:W-:Y:S01]  /*6100*/  MUFU.EX2 R233, R20 ;  /* 0x0000001400e97308 */ /* 0x000fe20000000800 */
[-C--:B------:R-:W-:Y:S01]  /*6110*/  @!P0 ISETP.GE.AND P1, PT, R4, R165.reuse, PT ;  /* 0x000000a50400820c */ /* 0x080fe20003f26270 */
[--C-:B------:R-:W-:Y:S01]  /*6120*/  FFMA.FTZ R24, R24, UR13, -R164.reuse ;  /* 0x0000000d18187c23 */ /* 0x100fe200080108a4 */
[----:B------:R-:W-:Y:S01]  /*6130*/  FFMA.FTZ R25, R25, UR13, -R164 ;  /* 0x0000000d19197c23 */ /* 0x000fe200080108a4 */
        /* <DEDUP_REMOVED lines=29> */
[----:B------:R-:W-:Y:S02]  /*6310*/  PLOP3.LUT P1, PT, PT, PT, UP3, 0x80, 0x0 ;  /* 0x000000000000781c */ /* 0x000fe40003f2f038 */
[----:B----4-:R-:W-:Y:S02]  /*6320*/  IADD3 R180, P0, R180, UR20, RZ ;  /* 0x00000014b4b47c10 */ /* 0x010fe4000ff1e0ff */
[----:B------:R3:W-:Y:S01]  /*6330*/  STS [R223+0x20400], R3 ;  /* 0x02040003df007388 */ /* 0x0007e20000000800 */
[----:B------:R-:W-:Y:S01]  /*6340*/  FFMA.FTZ R2, R31, UR13, -R2 ;  /* 0x0000000d1f027c23 */ /* 0x000fe20008010802 */
[----:B------:R-:W-:Y:S01]  /*6350*/  MUFU.EX2 R203, R34 ;  /* 0x0000002200cb7308 */ /* 0x000fe20000000800 */
[----:B------:R-:W-:Y:S02]  /*6360*/  IADD3.X R181, R251, UR19, RZ, P0, !PT ;  /* 0x00000013fbb57c10 */ /* 0x000fe400087fe4ff */
[----:B------:R4:W-:Y:S07]  /*6370*/  STS [R224+0x20400], R5 ;  /* 0x02040005e0007388 */ /* 0x0009ee0000000800 */
[----:B------:R1:W-:Y:S10]  /*6380*/  MUFU.EX2 R183, R2 ;  /* 0x0000000200b77308 */ /* 0x0003f40000000800 */
[----:B------:R-:W-:Y:S01]  /*6390*/  MUFU.EX2 R201, R166 ;  /* 0x000000a600c97308 */ /* 0x000fe20000000800 */
[----:B--2---:R-:W-:Y:S02]  /*63a0*/  F2FP.BF16.F32.PACK_AB R0, R235, R237 ;  /* 0x000000edeb00723e */ /* 0x004fe400000010ff */
[----:B---3--:R-:W-:Y:S03]  /*63b0*/  F2FP.BF16.F32.PACK_AB R3, R195, R198 ;  /* 0x000000c6c303723e */ /* 0x008fe600000010ff */
[----:B------:R2:W-:Y:S01]  /*63c0*/  STS [R224+0x20000], R0 ;  /* 0x02000000e0007388 */ /* 0x0005e20000000800 */
[----:B-1----:R-:W-:Y:S03]  /*63d0*/  F2FP.BF16.F32.PACK_AB R2, R199, R202 ;  /* 0x000000cac702723e */ /* 0x002fe600000010ff */
[----:B------:R-:W-:Y:S01]  /*63e0*/  MUFU.EX2 R190, R24 ;  /* 0x0000001800be7308 */ /* 0x000fe20000000800 */
[----:B----4-:R-:W-:Y:S01]  /*63f0*/  F2FP.BF16.F32.PACK_AB R5, R193, R194 ;  /* 0x000000c2c105723e */ /* 0x010fe200000010ff */
[----:B------:R1:W-:Y:S05]  /*6400*/  STS [R223+0x21000], R4 ;  /* 0x02100004df007388 */ /* 0x0003ea0000000800 */
[----:B------:R3:W-:Y:S03]  /*6410*/  STS [R223+0x21400], R3 ;  /* 0x02140003df007388 */ /* 0x0007e60000000800 */
[----:B------:R-:W4:Y:S02]  /*6420*/  MUFU.EX2 R187, R25 ;  /* 0x0000001900bb7308 */ /* 0x000f240000000800 */
[----:B------:R4:W-:Y:S08]  /*6430*/  STS [R224+0x21400], R5 ;  /* 0x02140005e0007388 */ /* 0x0009f00000000800 */
[----:B------:R-:W-:Y:S01]  /*6440*/  MUFU.EX2 R189, R26 ;  /* 0x0000001a00bd7308 */ /* 0x000fe20000000800 */
[----:B--2---:R-:W-:Y:S09]  /*6450*/  F2FP.BF16.F32.PACK_AB R0, R191, R192 ;  /* 0x000000c0bf00723e */ /* 0x004ff200000010ff */
[----:B------:R-:W2:Y:S01]  /*6460*/  MUFU.EX2 R188, R27 ;  /* 0x0000001b00bc7308 */ /* 0x000ea20000000800 */
[----:B-1----:R-:W-:Y:S01]  /*6470*/  F2FP.BF16.F32.PACK_AB R4, R232, R233 ;  /* 0x000000e9e804723e */ /* 0x002fe200000010ff */
[----:B------:R1:W-:Y:S01]  /*6480*/  STS [R224+0x21000], R0 ;  /* 0x02100000e0007388 */ /* 0x0003e20000000800 */
[----:B---3--:R-:W-:Y:S04]  /*6490*/  F2FP.BF16.F32.PACK_AB R3, R234, R236 ;  /* 0x000000ecea03723e */ /* 0x008fe800000010ff */
[----:B------:R2:W-:Y:S03]  /*64a0*/  STS [R221+0x20000], R4 ;  /* 0x02000004dd007388 */ /* 0x0005e60000000800 */
[----:B------:R-:W-:Y:S01]  /*64b0*/  MUFU.EX2 R186, R28 ;  /* 0x0000001c00ba7308 */ /* 0x000fe20000000800 */
[----:B----4-:R-:W-:Y:S01]  /*64c0*/  F2FP.BF16.F32.PACK_AB R5, R187, R190 ;  /* 0x000000bebb05723e */ /* 0x010fe200000010ff */
[----:B------:R3:W-:Y:S05]  /*64d0*/  STS [R221+0x20400], R3 ;  /* 0x02040003dd007388 */ /* 0x0007ea0000000800 */
[----:B------:R4:W-:Y:S03]  /*64e0*/  STS [R222+0x20000], R2 ;  /* 0x02000002de007388 */ /* 0x0009e60000000800 */
[----:B------:R-:W3:Y:S10]  /*64f0*/  MUFU.EX2 R185, R164 ;  /* 0x000000a400b97308 */ /* 0x000ef40000000800 */
[----:B------:R-:W4:Y:S01]  /*6500*/  MUFU.EX2 R184, R30 ;  /* 0x0000001e00b87308 */ /* 0x000f220000000800 */
[----:B-1----:R-:W-:Y:S02]  /*6510*/  F2FP.BF16.F32.PACK_AB R0, R201, R203 ;  /* 0x000000cbc900723e */ /* 0x002fe400000010ff */
[----:B--2---:R-:W-:Y:S03]  /*6520*/  F2FP.BF16.F32.PACK_AB R4, R188, R189 ;  /* 0x000000bdbc04723e */ /* 0x004fe600000010ff */
[----:B------:R1:W-:Y:S01]  /*6530*/  STS [R222+0x20400], R0 ;  /* 0x02040000de007388 */ /* 0x0003e20000000800 */
[----:B---3--:R-:W-:Y:S04]  /*6540*/  F2FP.BF16.F32.PACK_AB R3, R185, R186 ;  /* 0x000000bab903723e */ /* 0x008fe800000010ff */
[----:B------:R-:W-:Y:S01]  /*6550*/  STS [R221+0x21000], R5 ;  /* 0x02100005dd007388 */ /* 0x000fe20000000800 */
[----:B----4-:R-:W-:Y:S04]  /*6560*/  F2FP.BF16.F32.PACK_AB R2, R183, R184 ;  /* 0x000000b8b702723e */ /* 0x010fe800000010ff */
[----:B------:R-:W-:Y:S05]  /*6570*/  STS [R221+0x21400], R4 ;  /* 0x02140004dd007388 */ /* 0x000fea0000000800 */
[----:B------:R-:W-:Y:S05]  /*6580*/  STS [R222+0x21000], R3 ;  /* 0x02100003de007388 */ /* 0x000fea0000000800 */
[----:B------:R2:W-:Y:S05]  /*6590*/  STS [R222+0x21400], R2 ;  /* 0x02140002de007388 */ /* 0x0005ea0000000800 */
[----:B------:R-:W-:Y:S01]  /*65a0*/  LDSM.16.M88.4 R16, [R211+UR4+0x14000] ;  /* 0x01400004d310783b */ /* 0x000fe20008000200 */
[----:B-1----:R-:W-:Y:S04]  /*65b0*/  LEA R0, R215, UR4, 0x1 ;  /* 0x00000004d7007c11 */ /* 0x002fe8000f8e08ff */
[----:B------:R-:W-:Y:S01]  /*65c0*/  LDSM.16.M88.4 R164, [R211+UR4+0x14800] ;  /* 0x01480004d3a4783b */ /* 0x000fe20008000200 */
[C-C-:B------:R-:W-:Y:S04]  /*65d0*/  IMAD.IADD R200, R207.reuse, 0x1, R0.reuse ;  /* 0x00000001cfc87824 */ /* 0x140fe800078e0200 */
[----:B------:R-:W1:Y:S05]  /*65e0*/  LDSM.16.M88.4 R32, [R0+0x8000] ;  /* 0x008000000020783b */ /* 0x000e6a0000000200 */
[----:B------:R-:W3:Y:S05]  /*65f0*/  LDSM.16.M88.4 R28, [R0+0x9000] ;  /* 0x00900000001c783b */ /* 0x000eea0000000200 */
[----:B------:R-:W-:Y:S01]  /*6600*/  LDSM.16.M88.4 R172, [R210+0x8000] ;  /* 0x00800000d2ac783b */ /* 0x000fe20000000200 */
[----:B--2---:R-:W-:Y:S05]  /*6610*/  IMAD.IADD R2, R214, 0x1, R0 ;  /* 0x00000001d6027824 */ /* 0x004fea00078e0200 */
[----:B------:R-:W2:Y:S01]  /*6620*/  LDSM.16.M88.4 R168, [R2+0x8000] ;  /* 0x0080000002a8783b */ /* 0x000ea20000000200 */
[----:B------:R-:W-:Y:S04]  /*6630*/  IADD3 R3, R207, R2, RZ ;  /* 0x00000002cf037210 */ /* 0x000fe80007ffe0ff */
[----:B------:R-:W4:Y:S01]  /*6640*/  LDSM.16.M88.4 R176, [R2+0x9000] ;  /* 0x0090000002b0783b */ /* 0x000f220000000200 */
[-C--:B-1----:R-:W-:Y:S06]  /*6650*/  HMMA.16816.F32.BF16 R4, R32, R16.reuse, RZ ;  /* 0x000000102004723c */ /* 0x082fec00000418ff */
[C---:B---3--:R-:W-:Y:S06]  /*6660*/  HMMA.16816.F32.BF16 R8, R28.reuse, R16, RZ ;  /* 0x000000101c08723c */ /* 0x048fec00000418ff */
[-C--:B------:R-:W-:Y:S06]  /*6670*/  HMMA.16816.F32.BF16 R12, R28, R18.reuse, RZ ;  /* 0x000000121c0c723c */ /* 0x080fec00000418ff */
[C---:B------:R-:W-:Y:S06]  /*6680*/  HMMA.16816.F32.BF16 R16, R32.reuse, R18, RZ ;  /* 0x000000122010723c */ /* 0x040fec00000418ff */
[-C--:B------:R-:W-:Y:S06]  /*6690*/  HMMA.16816.F32.BF16 R20, R32, R164.reuse, RZ ;  /* 0x000000a42014723c */ /* 0x080fec00000418ff */
[C---:B------:R-:W-:Y:S06]  /*66a0*/  HMMA.16816.F32.BF16 R24, R28.reuse, R164, RZ ;  /* 0x000000a41c18723c */ /* 0x040fec00000418ff */
[-C--:B------:R-:W-:Y:S06]  /*66b0*/  HMMA.16816.F32.BF16 R28, R28, R166.reuse, RZ ;  /* 0x000000a61c1c723c */ /* 0x080fec00000418ff */
[----:B------:R-:W-:Y:S01]  /*66c0*/  HMMA.16816.F32.BF16 R32, R32, R166, RZ ;  /* 0x000000a62020723c */ /* 0x000fe200000418ff */
[----:B------:R-:W1:Y:S05]  /*66d0*/  LDSM.16.M88.4 R164, [R210+0x8800] ;  /* 0x00880000d2a4783b */ /* 0x000e6a0000000200 */
[-C--:B--2---:R-:W-:Y:S06]  /*66e0*/  HMMA.16816.F32.BF16 R4, R168, R172.reuse, R4 ;  /* 0x000000aca804723c */ /* 0x084fec0000041804 */
[C---:B----4-:R-:W-:Y:S06]  /*66f0*/  HMMA.16816.F32.BF16 R8, R176.reuse, R172, R8 ;  /* 0x000000acb008723c */ /* 0x050fec0000041808 */
[-C--:B------:R-:W-:Y:S06]  /*6700*/  HMMA.16816.F32.BF16 R12, R176, R174.reuse, R12 ;  /* 0x000000aeb00c723c */ /* 0x080fec000004180c */
[C---:B------:R-:W-:Y:S01]  /*6710*/  HMMA.16816.F32.BF16 R16, R168.reuse, R174, R16 ;  /* 0x000000aea810723c */ /* 0x040fe20000041810 */
[----:B------:R-:W-:Y:S05]  /*6720*/  LDSM.16.M88.4 R172, [R200+0x8000] ;  /* 0x00800000c8ac783b */ /* 0x000fea0000000200 */
[-C--:B-1----:R-:W-:Y:S06]  /*6730*/  HMMA.16816.F32.BF16 R20, R168, R164.reuse, R20 ;  /* 0x000000a4a814723c */ /* 0x082fec0000041814 */
[C---:B------:R-:W-:Y:S06]  /*6740*/  HMMA.16816.F32.BF16 R24, R176.reuse, R164, R24 ;  /* 0x000000a4b018723c */ /* 0x040fec0000041818 */
[-C--:B------:R-:W-:Y:S01]  /*6750*/  HMMA.16816.F32.BF16 R28, R176, R166.reuse, R28 ;  /* 0x000000a6b01c723c */ /* 0x080fe2000004181c */
[----:B------:R-:W1:Y:S05]  /*6760*/  LDSM.16.M88.4 R176, [R213+0x8000] ;  /* 0x00800000d5b0783b */ /* 0x000e6a0000000200 */
[----:B------:R-:W-:Y:S01]  /*6770*/  HMMA.16816.F32.BF16 R32, R168, R166, R32 ;  /* 0x000000a6a820723c */ /* 0x000fe20000041820 */
[----:B------:R-:W2:Y:S05]  /*6780*/  LDSM.16.M88.4 R164, [R200+0x9000] ;  /* 0x00900000c8a4783b */ /* 0x000eaa0000000200 */
[----:B------:R-:W3:Y:S01]  /*6790*/  LDSM.16.M88.4 R168, [R213+0x8800] ;  /* 0x00880000d5a8783b */ /* 0x000ee20000000200 */
[-C--:B-1----:R-:W-:Y:S06]  /*67a0*/  HMMA.16816.F32.BF16 R4, R172, R176.reuse, R4 ;  /* 0x000000b0ac04723c */ /* 0x082fec0000041804 */
[C---:B--2---:R-:W-:Y:S01]  /*67b0*/  HMMA.16816.F32.BF16 R8, R164.reuse, R176, R8 ;  /* 0x000000b0a408723c */ /* 0x044fe20000041808 */
[----:B------:R-:W2:Y:S05]  /*67c0*/  LDG.E R176, desc[UR14][R180.64+0x20] ;  /* 0x0000200eb4b07981 */ /* 0x000eaa000c1e1900 */
[----:B------:R-:W5:Y:S01]  /*67d0*/  LDG.E R177, desc[UR14][R180.64+0xa0] ;  /* 0x0000a00eb4b17981 */ /* 0x000f62000c1e1900 */
[-C--:B------:R-:W-:Y:S06]  /*67e0*/  HMMA.16816.F32.BF16 R12, R164, R178.reuse, R12 ;  /* 0x000000b2a40c723c */ /* 0x080fec000004180c */
[C---:B------:R-:W-:Y:S01]  /*67f0*/  HMMA.16816.F32.BF16 R16, R172.reuse, R178, R16 ;  /* 0x000000b2ac10723c */ /* 0x040fe20000041810 */
[----:B------:R-:W4:Y:S05]  /*6800*/  LDG.E R179, desc[UR14][R180.64] ;  /* 0x0000000eb4b37981 */ /* 0x000f2a000c1e1900 */
[----:B------:R1:W5:Y:S01]  /*6810*/  LDG.E R178, desc[UR14][R180.64+0x80] ;  /* 0x0000800eb4b27981 */ /* 0x000362000c1e1900 */
[-C--:B---3--:R-:W-:Y:S06]  /*6820*/  HMMA.16816.F32.BF16 R20, R172, R168.reuse, R20 ;  /* 0x000000a8ac14723c */ /* 0x088fec0000041814 */
[C---:B------:R-:W-:Y:S06]  /*6830*/  HMMA.16816.F32.BF16 R24, R164.reuse, R168, R24 ;  /* 0x000000a8a418723c */ /* 0x040fec0000041818 */
[-C--:B------:R-:W-:Y:S01]  /*6840*/  HMMA.16816.F32.BF16 R28, R164, R170.reuse, R28 ;  /* 0x000000aaa41c723c */ /* 0x080fe2000004181c */
[----:B------:R-:W-:Y:S05]  /*6850*/  LDSM.16.M88.4 R164, [R3+0x8000] ;  /* 0x0080000003a4783b */ /* 0x000fea0000000200 */
[----:B------:R-:W-:Y:S01]  /*6860*/  HMMA.16816.F32.BF16 R32, R172, R170, R32 ;  /* 0x000000aaac20723c */ /* 0x000fe20000041820 */
[----:B------:R-:W3:Y:S05]  /*6870*/  LDSM.16.M88.4 R168, [R212+0x8000] ;  /* 0x00800000d4a8783b */ /* 0x000eea0000000200 */
[----:B------:R-:W1:Y:S01]  /*6880*/  LDSM.16.M88.4 R172, [R3+0x9000] ;  /* 0x0090000003ac783b */ /* 0x000e620000000200 */
[-C--:B---3--:R-:W-:Y:S06]  /*6890*/  HMMA.16816.F32.BF16 R4, R164, R168.reuse, R4 ;  /* 0x000000a8a404723c */ /* 0x088fec0000041804 */
[C---:B-1----:R-:W-:Y:S06]  /*68a0*/  HMMA.16816.F32.BF16 R8, R172.reuse, R168, R8 ;  /* 0x000000a8ac08723c */ /* 0x042fec0000041808 */
        /* <DEDUP_REMOVED lines=8> */
[----:B------:R-:W1:Y:S05]  /*6930*/  LDSM.16.M88.4 R164, [R211+UR4+0x18000] ;  /* 0x01800004d3a4783b */ /* 0x000e6a0008000200 */
[----:B------:R-:W3:Y:S01]  /*6940*/  LDSM.16.M88.4 R168, [R0+0xb000] ;  /* 0x00b0000000a8783b */ /* 0x000ee20000000200 */
[-C--:B-1----:R-:W-:Y:S06]  /*6950*/  HMMA.16816.F32.BF16 R4, R172, R164.reuse, R4 ;  /* 0x000000a4ac04723c */ /* 0x082fec0000041804 */
[C---:B---3--:R-:W-:Y:S06]  /*6960*/  HMMA.16816.F32.BF16 R8, R168.reuse, R164, R8 ;  /* 0x000000a4a808723c */ /* 0x048fec0000041808 */
[-C--:B------:R-:W-:Y:S06]  /*6970*/  HMMA.16816.F32.BF16 R12, R168, R166.reuse, R12 ;  /* 0x000000a6a80c723c */ /* 0x080fec000004180c */
[C---:B------:R-:W-:Y:S01]  /*6980*/  HMMA.16816.F32.BF16 R16, R172.reuse, R166, R16 ;  /* 0x000000a6ac10723c */ /* 0x040fe20000041810 */
[----:B------:R-:W1:Y:S05]  /*6990*/  LDSM.16.M88.4 R164, [R211+UR4+0x18800] ;  /* 0x01880004d3a4783b */ /* 0x000e6a0008000200 */
[-C--:B-1----:R-:W-:Y:S06]  /*69a0*/  HMMA.16816.F32.BF16 R20, R172, R164.reuse, R20 ;  /* 0x000000a4ac14723c */ /* 0x082fec0000041814 */
[C---:B------:R-:W-:Y:S06]  /*69b0*/  HMMA.16816.F32.BF16 R24, R168.reuse, R164, R24 ;  /* 0x000000a4a818723c */ /* 0x040fec0000041818 */
[-C--:B------:R-:W-:Y:S01]  /*69c0*/  HMMA.16816.F32.BF16 R28, R168, R166.reuse, R28 ;  /* 0x000000a6a81c723c */ /* 0x080fe2000004181c */
[----:B------:R-:W-:Y:S05]  /*69d0*/  LDSM.16.M88.4 R168, [R2+0xa000] ;  /* 0x00a0000002a8783b */ /* 0x000fea0000000200 */
[----:B------:R-:W-:Y:S01]  /*69e0*/  HMMA.16816.F32.BF16 R32, R172, R166, R32 ;  /* 0x000000a6ac20723c */ /* 0x000fe20000041820 */
[----:B------:R-:W1:Y:S05]  /*69f0*/  LDSM.16.M88.4 R164, [R210+0xc000] ;  /* 0x00c00000d2a4783b */ /* 0x000e6a0000000200 */
[----:B------:R-:W3:Y:S01]  /*6a00*/  LDSM.16.M88.4 R172, [R2+0xb000] ;  /* 0x00b0000002ac783b */ /* 0x000ee20000000200 */
[-C--:B-1----:R-:W-:Y:S06]  /*6a10*/  HMMA.16816.F32.BF16 R4, R168, R164.reuse, R4 ;  /* 0x000000a4a804723c */ /* 0x082fec0000041804 */
[C---:B---3--:R-:W-:Y:S06]  /*6a20*/  HMMA.16816.F32.BF16 R8, R172.reuse, R164, R8 ;  /* 0x000000a4ac08723c */ /* 0x048fec0000041808 */
        /* <DEDUP_REMOVED lines=27> */
[----:B--2---:R-:W-:Y:S01]  /*6be0*/  FADD.FTZ R6, -R176, R6 ;  /* 0x00000006b0067221 */ /* 0x004fe20000010100 */
[C---:B----4-:R-:W-:Y:S01]  /*6bf0*/  FADD.FTZ R4, -R179.reuse, R4 ;  /* 0x00000004b3047221 */ /* 0x050fe20000010100 */
[----:B------:R-:W-:Y:S03]  /*6c00*/  FADD.FTZ R5, -R179, R5 ;  /* 0x00000005b3057221 */ /* 0x000fe60000010100 */
[----:B------:R-:W-:Y:S01]  /*6c10*/  FMUL.FTZ R182, R182, R6 ;  /* 0x00000006b6b67220 */ /* 0x000fe20000410000 */
[----:B------:R-:W-:Y:S01]  /*6c20*/  FMUL.FTZ R181, R241, R4 ;  /* 0x00000004f1b57220 */ /* 0x000fe20000410000 */
[----:B------:R-:W-:Y:S11]  /*6c30*/  FMUL.FTZ R180, R240, R5 ;  /* 0x00000005f0b47220 */ /* 0x000ff60000410000 */
[C---:B------:R-:W-:Y:S01]  /*6c40*/  FADD.FTZ R16, -R179.reuse, R16 ;  /* 0x00000010b3107221 */ /* 0x040fe20000010100 */
[----:B------:R-:W-:Y:S03]  /*6c50*/  FADD.FTZ R6, -R179, R17 ;  /* 0x00000011b3067221 */ /* 0x000fe60000010100 */
[----:B------:R-:W-:Y:S01]  /*6c60*/  FMUL.FTZ R16, R237, R16 ;  /* 0x00000010ed107220 */ /* 0x000fe20000410000 */
[----:B------:R-:W-:Y:S01]  /*6c70*/  FMUL.FTZ R6, R235, R6 ;  /* 0x00000006eb067220 */ /* 0x000fe20000410000 */
[-C--:B-1----:R-:W-:Y:S06]  /*6c80*/  HMMA.16816.F32.BF16 R20, R164, R168.reuse, R20 ;  /* 0x000000a8a414723c */ /* 0x082fec0000041814 */
[C---:B------:R-:W-:Y:S06]  /*6c90*/  HMMA.16816.F32.BF16 R24, R172.reuse, R168, R24 ;  /* 0x000000a8ac18723c */ /* 0x040fec0000041818 */
[-C--:B------:R-:W-:Y:S06]  /*6ca0*/  HMMA.16816.F32.BF16 R28, R172, R170.reuse, R28 ;  /* 0x000000aaac1c723c */ /* 0x080fec000004181c */
[----:B------:R-:W-:Y:S06]  /*6cb0*/  HMMA.16816.F32.BF16 R32, R164, R170, R32 ;  /* 0x000000aaa420723c */ /* 0x000fec0000041820 */
[C---:B------:R-:W-:Y:S01]  /*6cc0*/  FADD.FTZ R5, -R179.reuse, R20 ;  /* 0x00000014b3057221 */ /* 0x040fe20000010100 */
[----:B------:R-:W-:Y:S01]  /*6cd0*/  F2FP.BF16.F32.PACK_AB R20, R180, R181 ;  /* 0x000000b5b414723e */ /* 0x000fe200000010ff */
[----:B------:R-:W-:Y:S03]  /*6ce0*/  FADD.FTZ R4, -R179, R21 ;  /* 0x00000015b3047221 */ /* 0x000fe60000010100 */
[----:B------:R-:W-:Y:S01]  /*6cf0*/  FMUL.FTZ R5, R233, R5 ;  /* 0x00000005e9057220 */ /* 0x000fe20000410000 */
[----:B------:R-:W-:Y:S01]  /*6d00*/  FMUL.FTZ R4, R232, R4 ;  /* 0x00000004e8047220 */ /* 0x000fe20000410000 */
[----:B------:R-:W-:Y:S01]  /*6d10*/  F2FP.BF16.F32.PACK_AB R21, R6, R16 ;  /* 0x000000100615723e */ /* 0x000fe200000010ff */
[C---:B------:R-:W-:Y:S01]  /*6d20*/  FADD.FTZ R6, -R176.reuse, R7 ;  /* 0x00000007b0067221 */ /* 0x040fe20000010100 */
[C---:B------:R-:W-:Y:S01]  /*6d30*/  FADD.FTZ R164, -R176.reuse, R19 ;  /* 0x00000013b0a47221 */ /* 0x040fe20000010100 */
[----:B------:R-:W-:Y:S02]  /*6d40*/  FADD.FTZ R165, -R176, R18 ;  /* 0x00000012b0a57221 */ /* 0x000fe40000010100 */
[----:B------:R-:W-:Y:S01]  /*6d50*/  FMUL.FTZ R6, R242, R6 ;  /* 0x00000006f2067220 */ /* 0x000fe20000410000 */
[----:B------:R-:W-:Y:S01]  /*6d60*/  FMUL.FTZ R164, R238, R164 ;  /* 0x000000a4eea47220 */ /* 0x000fe20000410000 */
[----:B------:R-:W-:Y:S03]  /*6d70*/  FMUL.FTZ R165, R239, R165 ;  /* 0x000000a5efa57220 */ /* 0x000fe60000410000 */
[----:B------:R-:W-:Y:S01]  /*6d80*/  F2FP.BF16.F32.PACK_AB R18, R6, R182 ;  /* 0x000000b60612723e */ /* 0x000fe200000010ff */
[C---:B------:R-:W-:Y:S01]  /*6d90*/  FADD.FTZ R16, -R179.reuse, R32 ;  /* 0x00000020b3107221 */ /* 0x040fe20000010100 */
[----:B------:R-:W-:Y:S01]  /*6da0*/  FADD.FTZ R33, -R179, R33 ;  /* 0x00000021b3217221 */ /* 0x000fe20000010100 */
[----:B------:R-:W-:Y:S01]  /*6db0*/  F2FP.BF16.F32.PACK_AB R32, R4, R5 ;  /* 0x000000050420723e */ /* 0x000fe200000010ff */
[----:B------:R-:W-:Y:S01]  /*6dc0*/  FADD.FTZ R34, -R176, R34 ;  /* 0x00000022b0227221 */ /* 0x000fe20000010100 */
[----:B------:R-:W-:Y:S01]  /*6dd0*/  FMUL.FTZ R5, R202, R16 ;  /* 0x00000010ca057220 */ /* 0x000fe20000410000 */
[----:B------:R-:W-:Y:S01]  /*6de0*/  FMUL.FTZ R4, R199, R33 ;  /* 0x00000021c7047220 */ /* 0x000fe20000410000 */
[----:B------:R-:W-:Y:S01]  /*6df0*/  FADD.FTZ R33, -R176, R35 ;  /* 0x00000023b0217221 */ /* 0x000fe20000010100 */
[----:B------:R-:W-:Y:S03]  /*6e00*/  FMUL.FTZ R34, R203, R34 ;  /* 0x00000022cb227220 */ /* 0x000fe60000410000 */
[----:B------:R-:W-:Y:S01]  /*6e10*/  F2FP.BF16.F32.PACK_AB R19, R4, R5 ;  /* 0x000000050413723e */ /* 0x000fe200000010ff */
[C---:B------:R-:W-:Y:S01]  /*6e20*/  FADD.FTZ R4, -R176.reuse, R22 ;  /* 0x00000016b0047221 */ /* 0x040fe20000010100 */
[----:B------:R-:W-:Y:S01]  /*6e30*/  FADD.FTZ R22, -R176, R23 ;  /* 0x00000017b0167221 */ /* 0x000fe20000010100 */
[----:B------:R-:W-:Y:S02]  /*6e40*/  FMUL.FTZ R33, R201, R33 ;  /* 0x00000021c9217220 */ /* 0x000fe40000410000 */
[----:B------:R-:W-:Y:S01]  /*6e50*/  FMUL.FTZ R23, R236, R4 ;  /* 0x00000004ec177220 */ /* 0x000fe20000410000 */
[----:B------:R-:W-:Y:S01]  /*6e60*/  FMUL.FTZ R22, R234, R22 ;  /* 0x00000016ea167220 */ /* 0x000fe20000410000 */
[----:B------:R-:W-:Y:S06]  /*6e70*/  @!P1 BRA `(.L_x_314) ;  /* 0x0000000000e09947 */ /* 0x000fec0003800000 */
[----:B------:R-:W1:Y:S01]  /*6e80*/  LDC R17, c[0x0][0x240] ;  /* 0x00009000ff117b82 */ /* 0x000e620000000800 */
[----:B------:R-:W-:Y:S01]  /*6e90*/  ISETP.GE.AND P3, PT, R230, UR25, PT ;  /* 0x00000019e6007c0c */ /* 0x000fe2000bf66270 */
[----:B------:R-:W-:Y:S01]  /*6ea0*/  ULOP3.LUT UR6, UR12, 0x1, URZ, 0xc0, !UPT ;  /* 0x000000010c067892 */ /* 0x000fe2000f8ec03f */
[----:B------:R-:W-:Y:S01]  /*6eb0*/  ISETP.GE.AND P2, PT, R243, UR25, PT ;  /* 0x00000019f3007c0c */ /* 0x000fe2000bf46270 */
[----:B------:R-:W-:Y:S02]  /*6ec0*/  UMOV UR7, 0xffffc000 ;  /* 0xffffc00000077882 */ /* 0x000fe40000000000 */
        /* <DEDUP_REMOVED lines=51> */
.L_x_314:
[----:B---3--:R-:W-:Y:S01]  /*7200*/  F2FP.BF16.F32.PACK_AB R4, R164, R165 ;  /* 0x000000a5a404723e */ /* 0x008fe200000010ff */
[----:B------:R-:W-:Y:S01]  /*7210*/  STS [R223+0x1c000], R20 ;  /* 0x01c00014df007388 */ /* 0x000fe20000000800 */
[C---:B-----5:R-:W-:Y:S01]  /*7220*/  FADD.FTZ R8, -R178.reuse, R8 ;  /* 0x00000008b2087221 */ /* 0x060fe20000010100 */
[C---:B------:R-:W-:Y:S01]  /*7230*/  FADD.FTZ R9, -R178.reuse, R9 ;  /* 0x00000009b2097221 */ /* 0x040fe20000010100 */
[----:B------:R-:W-:Y:S01]  /*7240*/  FADD.FTZ R12, -R178, R12 ;  /* 0x0000000cb20c7221 */ /* 0x000fe20000010100 */
[----:B------:R-:W-:Y:S01]  /*7250*/  STS [R223+0x1c400], R18 ;  /* 0x01c40012df007388 */ /* 0x000fe20000000800 */
[----:B------:R-:W-:Y:S01]  /*7260*/  FMUL.FTZ R7, R197, R8 ;  /* 0x00000008c5077220 */ /* 0x000fe20000410000 */
[----:B------:R-:W-:Y:S01]  /*7270*/  FMUL.FTZ R6, R196, R9 ;  /* 0x00000009c4067220 */ /* 0x000fe20000410000 */
[----:B------:R-:W-:Y:S01]  /*7280*/  FADD.FTZ R13, -R178, R13 ;  /* 0x0000000db20d7221 */ /* 0x000fe20000010100 */
[----:B------:R1:W-:Y:S01]  /*7290*/  STS [R224+0x1c400], R4 ;  /* 0x01c40004e0007388 */ /* 0x0003e20000000800 */
[C---:B------:R-:W-:Y:S01]  /*72a0*/  FADD.FTZ R10, -R177.reuse, R10 ;  /* 0x0000000ab10a7221 */ /* 0x040fe20000010100 */
[----:B------:R-:W-:Y:S01]  /*72b0*/  FADD.FTZ R11, -R177, R11 ;  /* 0x0000000bb10b7221 */ /* 0x000fe20000010100 */
[----:B------:R-:W-:Y:S01]  /*72c0*/  FMUL.FTZ R9, R191, R13 ;  /* 0x0000000dbf097220 */ /* 0x000fe20000410000 */
[----:B------:R-:W-:Y:S01]  /*72d0*/  STS [R224+0x1c000], R21 ;  /* 0x01c00015e0007388 */ /* 0x000fe20000000800 */
[----:B------:R-:W-:Y:S01]  /*72e0*/  FMUL.FTZ R5, R192, R12 ;  /* 0x0000000cc0057220 */ /* 0x000fe20000410000 */
[C---:B------:R-:W-:Y:S01]  /*72f0*/  FADD.FTZ R14, -R177.reuse, R14 ;  /* 0x0000000eb10e7221 */ /* 0x040fe20000010100 */
[----:B------:R-:W-:Y:S01]  /*7300*/  FADD.FTZ R15, -R177, R15 ;  /* 0x0000000fb10f7221 */ /* 0x000fe20000010100 */
[----:B------:R-:W-:Y:S01]  /*7310*/  FMUL.FTZ R10, R198, R10 ;  /* 0x0000000ac60a7220 */ /* 0x000fe20000410000 */
[----:B------:R-:W-:Y:S01]  /*7320*/  FADD.FTZ R24, -R178, R24 ;  /* 0x00000018b2187221 */ /* 0x000fe20000010100 */
[----:B------:R-:W-:Y:S01]  /*7330*/  F2FP.BF16.F32.PACK_AB R9, R9, R5 ;  /* 0x000000050909723e */ /* 0x000fe200000010ff */
[----:B------:R-:W-:Y:S01]  /*7340*/  FMUL.FTZ R14, R194, R14 ;  /* 0x0000000ec20e7220 */ /* 0x000fe20000410000 */
[----:B------:R-:W-:Y:S01]  /*7350*/  FMUL.FTZ R5, R193, R15 ;  /* 0x0000000fc1057220 */ /* 0x000fe20000410000 */
[----:B------:R-:W-:Y:S01]  /*7360*/  FADD.FTZ R25, -R178, R25 ;  /* 0x00000019b2197221 */ /* 0x000fe20000010100 */
[C---:B------:R-:W-:Y:S01]  /*7370*/  FADD.FTZ R26, -R177.reuse, R26 ;  /* 0x0000001ab11a7221 */ /* 0x040fe20000010100 */
[----:B------:R-:W-:Y:S01]  /*7380*/  FADD.FTZ R27, -R177, R27 ;  /* 0x0000001bb11b7221 */ /* 0x000fe20000010100 */
[----:B------:R-:W-:Y:S01]  /*7390*/  F2FP.BF16.F32.PACK_AB R17, R22, R23 ;  /* 0x000000171611723e */ /* 0x000fe200000010ff */
[C---:B------:R-:W-:Y:S01]  /*73a0*/  FADD.FTZ R28, -R178.reuse, R28 ;  /* 0x0000001cb21c7221 */ /* 0x040fe20000010100 */
[----:B------:R-:W-:Y:S01]  /*73b0*/  F2FP.BF16.F32.PACK_AB R5, R5, R14 ;  /* 0x0000000e0505723e */ /* 0x000fe200000010ff */
[----:B------:R-:W-:Y:S01]  /*73c0*/  FADD.FTZ R29, -R178, R29 ;  /* 0x0000001db21d7221 */ /* 0x000fe20000010100 */
[----:B------:R-:W-:Y:S01]  /*73d0*/  FMUL.FTZ R24, R190, R24 ;  /* 0x00000018be187220 */ /* 0x000fe20000410000 */
[----:B------:R-:W-:Y:S01]  /*73e0*/  FMUL.FTZ R8, R187, R25 ;  /* 0x00000019bb087220 */ /* 0x000fe20000410000 */
[C---:B------:R-:W-:Y:S01]  /*73f0*/  FADD.FTZ R30, -R177.reuse, R30 ;  /* 0x0000001eb11e7221 */ /* 0x040fe20000010100 */
[----:B------:R-:W-:Y:S01]  /*7400*/  FADD.FTZ R31, -R177, R31 ;  /* 0x0000001fb11f7221 */ /* 0x000fe20000010100 */
        /* <DEDUP_REMOVED lines=9> */
[----:B------:R-:W-:Y:S01]  /*74a0*/  FMUL.FTZ R30, R184, R30 ;  /* 0x0000001eb81e7220 */ /* 0x000fe20000410000 */
[----:B------:R-:W-:Y:S01]  /*74b0*/  FMUL.FTZ R7, R183, R31 ;  /* 0x0000001fb7077220 */ /* 0x000fe20000410000 */
[----:B------:R-:W-:Y:S01]  /*74c0*/  F2FP.BF16.F32.PACK_AB R8, R8, R24 ;  /* 0x000000180808723e */ /* 0x000fe200000010ff */
[----:B------:R-:W-:Y:S01]  /*74d0*/  STS [R223+0x1d400], R6 ;  /* 0x01d40006df007388 */ /* 0x000fe20000000800 */
[----:B------:R-:W-:Y:S01]  /*74e0*/  F2FP.BF16.F32.PACK_AB R12, R12, R28 ;  /* 0x0000001c0c0c723e */ /* 0x000fe200000010ff */
[----:B------:R-:W-:Y:S01]  /*74f0*/  UIMAD UR7, UR27, UR26, URZ ;  /* 0x0000001a1b0772a4 */ /* 0x000fe2000f8e023f */
[----:B------:R-:W-:Y:S01]  /*7500*/  F2FP.BF16.F32.PACK_AB R7, R7, R30 ;  /* 0x0000001e0707723e */ /* 0x000fe200000010ff */
[----:B------:R-:W-:Y:S01]  /*7510*/  STS [R224+0x1d000], R9 ;  /* 0x01d00009e0007388 */ /* 0x000fe20000000800 */
[----:B------:R-:W-:Y:S01]  /*7520*/  IADD3 R176, R216, R207, RZ ;  /* 0x000000cfd8b07210 */ /* 0x000fe20007ffe0ff */
[----:B------:R-:W-:Y:S02]  /*7530*/  ULEA UR6, -UR7, URZ, 0x6 ;  /* 0x0000003f07067291 */ /* 0x000fe4000f8e313f */
        /* <DEDUP_REMOVED lines=20> */
[----:B------:R-:W-:Y:S04]  /*7680*/  LDSM.16.MT88.4 R168, [R176+0x3000] ;  /* 0x00300000b0a8783b */ /* 0x000fe80000004200 */
[----:B------:R-:W-:Y:S01]  /*7690*/  LDSM.16.MT88.4 R172, [R209+UR4+0xb800] ;  /* 0x00b80004d1ac783b */ /* 0x000fe20008004200 */
        /* <DEDUP_REMOVED lines=45> */
[----:B------:R-:W3:Y:S01]  /*7970*/  LDSM.16.MT88.4 R28, [R205+0x23800] ;  /* 0x02380000cd1c783b */ /* 0x000ee20000004200 */
[----:B------:R-:W-:Y:S04]  /*7980*/  BAR.SYNC.DEFER_BLOCKING 0x0 ;  /* 0x0000000000007b1d */ /* 0x000fe80000010000 */
[C---:B------:R-:W-:Y:S06]  /*7990*/  HMMA.16816.F32.BF16 R40, R24.reuse, R12, R40 ;  /* 0x0000000c1828723c */ /* 0x040fec0000041828 */
        /* <DEDUP_REMOVED lines=14> */
[-C--:B--2---:R-:W-:Y:S01]  /*7a80*/  HMMA.16816.F32.BF16 R36, R16, R20.reuse, R36 ;  /* 0x000000141024723c */ /* 0x084fe20000041824 */
[----:B------:R-:W-:Y:S04]  /*7a90*/  MOV R5, UR6 ;  /* 0x0000000600057c02 */ /* 0x000fe80008000f00 */
[----:B------:R-:W-:Y:S01]  /*7aa0*/  MOV R4, UR6 ;  /* 0x0000000600047c02 */ /* 0x000fe20008000f00 */
[C---:B---3--:R-:W-:Y:S05]  /*7ab0*/  HMMA.16816.F32.BF16 R40, R28.reuse, R20, R40 ;  /* 0x000000141c28723c */ /* 0x048fea0000041828 */
[----:B------:R-:W-:Y:S01]  /*7ac0*/  LEA R218, P0, R5, R218, 0x2 ;  /* 0x000000da05da7211 */ /* 0x000fe200078010ff */
[-C--:B------:R-:W-:Y:S05]  /*7ad0*/  HMMA.16816.F32.BF16 R44, R28, R22.reuse, R44 ;  /* 0x000000161c2c723c */ /* 0x080fea000004182c */
[----:B------:R-:W-:Y:S01]  /*7ae0*/  LEA.HI.X.SX32 R219, R4, R219, 0x2, P0 ;  /* 0x000000db04db7211 */ /* 0x000fe200000f16ff */
        /* <DEDUP_REMOVED lines=16> */
[----:B------:R-:W-:Y:S01]  /*7bf0*/  ISETP.GE.AND P2, PT, R243, UR25, PT ;  /* 0x00000019f3007c0c */ /* 0x000fe2000bf46270 */
[----:B------:R-:W1:Y:S01]  /*7c00*/  LDC R12, c[0x0][0x420] ;  /* 0x00010800ff0c7b82 */ /* 0x000e620000000800 */
[----:B------:R-:W-:Y:S11]  /*7c10*/  ISETP.GE.AND P3, PT, R230, UR25, PT ;  /* 0x00000019e6007c0c */ /* 0x000ff6000bf66270 */
[----:B------:R-:W2:Y:S08]  /*7c20*/  @!P2 LDC R9, c[0x0][0x424] ;  /* 0x00010900ff09ab82 */ /* 0x000eb00000000800 */
[----:B------:R-:W3:Y:S01]  /*7c30*/  @!P3 LDC R11, c[0x0][0x424] ;  /* 0x00010900ff0bbb82 */ /* 0x000ee20000000800 */
[C---:B-1----:R-:W-:Y:S05]  /*7c40*/  IMAD.U32 R5, R12.reuse, -0x40, RZ ;  /* 0xffffffc00c057824 */ /* 0x042fea00078e00ff */
[----:B------:R-:W-:Y:S02]  /*7c50*/  SHF.R.S32.HI R6, RZ, 0x1f, R5 ;  /* 0x0000001fff067819 */ /* 0x000fe40000011405 */
[C---:B------:R-:W-:Y:S02]  /*7c60*/  @!P2 LEA R7, P4, R12.reuse, R5, 0x5 ;  /* 0x000000050c07a211 */ /* 0x040fe400078828ff */
[C---:B------:R-:W-:Y:S02]  /*7c70*/  LEA R4, P0, R5.reuse, R226, 0x1 ;  /* 0x000000e205047211 */ /* 0x040fe400078008ff */
[----:B--2---:R-:W-:Y:S02]  /*7c80*/  @!P2 LEA.HI.X R9, R12, R6, R9, 0x5, P4 ;  /* 0x000000060c09a211 */ /* 0x004fe400020f2c09 */
[----:B------:R-:W-:Y:S02]  /*7c90*/  LEA R6, R248, UR4, 0x1 ;  /* 0x00000004f8067c11 */ /* 0x000fe4000f8e08ff */
[----:B------:R-:W-:Y:S02]  /*7ca0*/  LEA.HI.X.SX32 R5, R5, R227, 0x1, P0 ;  /* 0x000000e305057211 */ /* 0x000fe400000f0eff */
[C---:B------:R-:W-:Y:S01]  /*7cb0*/  @!P3 LEA R10, P4, R12.reuse, R4, 0x6 ;  /* 0x000000040c0ab211 */ /* 0x040fe200078830ff */
[----:B------:R1:W-:Y:S01]  /*7cc0*/  @P3 STS.128 [R6+0x8000], RZ ;  /* 0x008000ff06003388 */ /* 0x0003e20000000c00 */
[C---:B------:R-:W-:Y:S01]  /*7cd0*/  @!P2 LEA R8, P0, R7.reuse, R226, 0x1 ;  /* 0x000000e20708a211 */ /* 0x040fe200078008ff */
[----:B------:R-:W-:Y:S01]  /*7ce0*/  IMAD.MOV.U32 R226, RZ, RZ, R4 ;  /* 0x000000ffffe27224 */ /* 0x000fe200078e0004 */
[----:B---3--:R-:W-:Y:S01]  /*7cf0*/  @!P3 LEA.HI.X R11, R12, R5, R11, 0x6, P4 ;  /* 0x000000050c0bb211 */ /* 0x008fe200020f340b */
[----:B------:R-:W-:Y:S01]  /*7d00*/  @!PT LDS RZ, [RZ] ;  /* 0x00000000fffff984 */ /* 0x000fe20000000800 */
[----:B------:R-:W-:Y:S01]  /*7d10*/  @!PT LDS RZ, [RZ] ;  /* 0x00000000fffff984 */ /* 0x000fe20000000800 */
[----:B------:R-:W-:Y:S01]  /*7d20*/  @!PT LDS RZ, [RZ] ;  /* 0x00000000fffff984 */ /* 0x000fe20000000800 */
[----:B------:R1:W-:Y:S01]  /*7d30*/  @!P3 LDGSTS.E.BYPASS.LTC128B.128 [R6+0x8000], desc[UR14][R4.64] ;  /* 0x080000000406bfae */ /* 0x0003e2000b901d4e */
[----:B------:R-:W-:Y:S01]  /*7d40*/  @!P2 LEA.HI.X R9, R7, R227, R9, 0x1, P0 ;  /* 0x000000e30709a211 */ /* 0x000fe200000f0c09 */
[----:B------:R-:W-:Y:S02]  /*7d50*/  IMAD.MOV.U32 R227, RZ, RZ, R5 ;  /* 0x000000ffffe37224 */ /* 0x000fe400078e0005 */
        /* <DEDUP_REMOVED lines=16> */
.L_x_315:
[----:B------:R-:W-:Y:S01]  /*7e60*/  LDSM.16.M88.4 R32, [R0+0x1c000] ;  /* 0x01c000000020783b */ /* 0x000fe20000000200 */
[----:B------:R-:W-:Y:S01]  /*7e70*/  USHF.L.U32 UR6, UR7, 0x3, URZ ;  /* 0x0000000307067899 */ /* 0x000fe2000800063f */
[----:B------:R-:W-:Y:S01]  /*7e80*/  IMAD.MOV.U32 R207, RZ, RZ, R252 ;  /* 0x000000ffffcf7224 */ /* 0x000fe200078e00fc */
[----:B------:R-:W-:Y:S01]  /*7e90*/  USHF.L.U32 UR11, UR7, 0x4, URZ ;  /* 0x00000004070b7899 */ /* 0x000fe2000800063f */
[----:B------:R-:W1:Y:S01]  /*7ea0*/  LDSM.16.MT88.4 R16, [R204] ;  /* 0x00000000cc10783b */ /* 0x000e620000004200 */
[----:B------:R-:W-:Y:S02]  /*7eb0*/  UIMAD UR8, UR7, 0x18, URZ ;  /* 0x00000018070878a4 */ /* 0x000fe4000f8e023f */
[----:B------:R-:W-:Y:S01]  /*7ec0*/  USHF.L.U32 UR10, UR7, 0x5, URZ ;  /* 0x00000005070a7899 */ /* 0x000fe2000800063f */
[----:B------:R-:W2:Y:S01]  /*7ed0*/  LDSM.16.M88.4 R28, [R0+0x1d000] ;  /* 0x01d00000001c783b */ /* 0x000ea20000000200 */
[----:B------:R-:W-:Y:S02]  /*7ee0*/  UIMAD UR9, UR7, 0x28, URZ ;  /* 0x00000028070978a4 */ /* 0x000fe4000f8e023f */
[----:B------:R-:W-:Y:S01]  /*7ef0*/  UISETP.GT.AND UP2, UPT, UR12, UR21, UPT ;  /* 0x000000150c00728c */ /* 0x000fe2000bf44270 */
        /* <DEDUP_REMOVED lines=9> */
[----:B------:R-:W-:Y:S03]  /*7f90*/  LDSM.16.M88.4 R196, [R3+0x1d000] ;  /* 0x01d0000003c4783b */ /* 0x000fe60000000200 */
[C---:B--2---:R-:W-:Y:S06]  /*7fa0*/  HMMA.16816.F32.BF16 R8, R28.reuse, R16, RZ ;  /* 0x000000101c08723c */ /* 0x044fec00000418ff */
        /* <DEDUP_REMOVED lines=11> */
[----:B------:R-:W-:Y:S05]  /*8060*/  LDSM.16.M88.4 R172, [R3+0x1c000] ;  /* 0x01c0000003ac783b */ /* 0x000fea0000000200 */
[-C--:B------:R-:W-:Y:S06]  /*8070*/  HMMA.16816.F32.BF16 R20, R168, R180.reuse, R20 ;  /* 0x000000b4a814723c */ /* 0x080fec0000041814 */
[C---:B------:R-:W-:Y:S06]  /*8080*/  HMMA.16816.F32.BF16 R24, R176.reuse, R180, R24 ;  /* 0x000000b4b018723c */ /* 0x040fec0000041818 */
[-C--:B------:R-:W-:Y:S01]  /*8090*/  HMMA.16816.F32.BF16 R28, R176, R182.reuse, R28 ;  /* 0x000000b6b01c723c */ /* 0x080fe2000004181c */
[----:B------:R-:W2:Y:S05]  /*80a0*/  LDSM.16.MT88.4 R176, [R204+0x1800] ;  /* 0x00180000ccb0783b */ /* 0x000eaa0000004200 */
[----:B------:R-:W-:Y:S01]  /*80b0*/  HMMA.16816.F32.BF16 R32, R168, R182, R32 ;  /* 0x000000b6a820723c */ /* 0x000fe20000041820 */
[----:B------:R-:W3:Y:S04]  /*80c0*/  LDSM.16.MT88.4 R168, [R204+0x5800] ;  /* 0x00580000cca8783b */ /* 0x000ee80000004200 */
[----:B------:R-:W-:Y:S01]  /*80d0*/  LDSM.16.M88.4 R180, [R0+0x1e000] ;  /* 0x01e0000000b4783b */ /* 0x000fe20000000200 */
[-C--:B------:R-:W-:Y:S06]  /*80e0*/  HMMA.16816.F32.BF16 R4, R184, R188.reuse, R4 ;  /* 0x000000bcb804723c */ /* 0x080fec0000041804 */
[C---:B------:R-:W-:Y:S06]  /*80f0*/  HMMA.16816.F32.BF16 R8, R192.reuse, R188, R8 ;  /* 0x000000bcc008723c */ /* 0x040fec0000041808 */
[-C--:B------:R-:W-:Y:S06]  /*8100*/  HMMA.16816.F32.BF16 R12, R192, R190.reuse, R12 ;  /* 0x000000bec00c723c */ /* 0x080fec000004180c */
[C---:B------:R-:W-:Y:S01]  /*8110*/  HMMA.16816.F32.BF16 R16, R184.reuse, R190, R16 ;  /* 0x000000beb810723c */ /* 0x040fe20000041810 */
[----:B------:R-:W4:Y:S05]  /*8120*/  LDSM.16.MT88.4 R188, [R204+0x2000] ;  /* 0x00200000ccbc783b */ /* 0x000f2a0000004200 */
[-C--:B-1----:R-:W-:Y:S06]  /*8130*/  HMMA.16816.F32.BF16 R20, R184, R164.reuse, R20 ;  /* 0x000000a4b814723c */ /* 0x082fec0000041814 */
[C---:B------:R-:W-:Y:S06]  /*8140*/  HMMA.16816.F32.BF16 R24, R192.reuse, R164, R24 ;  /* 0x000000a4c018723c */ /* 0x040fec0000041818 */
[-C--:B------:R-:W-:Y:S01]  /*8150*/  HMMA.16816.F32.BF16 R28, R192, R166.reuse, R28 ;  /* 0x000000a6c01c723c */ /* 0x080fe2000004181c */
[----:B------:R1:W4:Y:S05]  /*8160*/  LDSM.16.M88.4 R192, [R0+0x1f000] ;  /* 0x01f0000000c0783b */ /* 0x00032a0000000200 */
[----:B------:R-:W-:Y:S01]  /*8170*/  HMMA.16816.F32.BF16 R32, R184, R166, R32 ;  /* 0x000000a6b820723c */ /* 0x000fe20000041820 */
[----:B------:R-:W4:Y:S04]  /*8180*/  LDSM.16.MT88.4 R164, [R204+0x6000] ;  /* 0x00600000cca4783b */ /* 0x000f280000004200 */
[----:B------:R-:W-:Y:S01]  /*8190*/  LDSM.16.MT88.4 R184, [R204+0x2800] ;  /* 0x00280000ccb8783b */ /* 0x000fe20000004200 */
[-C--:B--2---:R-:W-:Y:S06]  /*81a0*/  HMMA.16816.F32.BF16 R4, R172, R176.reuse, R4 ;  /* 0x000000b0ac04723c */ /* 0x084fec0000041804 */
[C---:B------:R-:W-:Y:S06]  /*81b0*/  HMMA.16816.F32.BF16 R8, R196.reuse, R176, R8 ;  /* 0x000000b0c408723c */ /* 0x040fec0000041808 */
[-C--:B------:R-:W-:Y:S01]  /*81c0*/  HMMA.16816.F32.BF16 R12, R196, R178.reuse, R12 ;  /* 0x000000b2c40c723c */ /* 0x080fe2000004180c */
[----:B-1----:R-:W-:Y:S05]  /*81d0*/  IMAD.U32 R0, RZ, RZ, UR6 ;  /* 0x00000006ff007e24 */ /* 0x002fea000f8e00ff */
[C---:B------:R-:W-:Y:S01]  /*81e0*/  HMMA.16816.F32.BF16 R16, R172.reuse, R178, R16 ;  /* 0x000000b2ac10723c */ /* 0x040fe20000041810 */
[----:B------:R-:W1:Y:S05]  /*81f0*/  LDSM.16.M88.4 R176, [R2+0x1e000] ;  /* 0x01e0000002b0783b */ /* 0x000e6a0000000200 */
[-C--:B---3--:R-:W-:Y:S06]  /*8200*/  HMMA.16816.F32.BF16 R20, R172, R168.reuse, R20 ;  /* 0x000000a8ac14723c */ /* 0x088fec0000041814 */
[C---:B------:R-:W-:Y:S06]  /*8210*/  HMMA.16816.F32.BF16 R24, R196.reuse, R168, R24 ;  /* 0x000000a8c418723c */ /* 0x040fec0000041818 */
[-C--:B------:R-:W-:Y:S01]  /*8220*/  HMMA.16816.F32.BF16 R28, R196, R170.reuse, R28 ;  /* 0x000000aac41c723c */ /* 0x080fe2000004181c */
[----:B------:R2:W3:Y:S05]  /*8230*/  LDSM.16.M88.4 R196, [R2+0x1f000] ;  /* 0x01f0000002c4783b */ /* 0x0004ea0000000200 */
[----:B------:R-:W-:Y:S01]  /*8240*/  HMMA.16816.F32.BF16 R32, R172, R170, R32 ;  /* 0x000000aaac20723c */ /* 0x000fe20000041820 */
[----:B------:R-:W3:Y:S04]  /*8250*/  LDSM.16.MT88.4 R168, [R204+0x6800] ;  /* 0x00680000cca8783b */ /* 0x000ee80000004200 */
[----:B------:R-:W-:Y:S01]  /*8260*/  LDSM.16.M88.4 R172, [R200+0x1e000] ;  /* 0x01e00000c8ac783b */ /* 0x000fe20000000200 */
[-C--:B----4-:R-:W-:Y:S03]  /*8270*/  HMMA.16816.F32.BF16 R4, R180, R188.reuse, R4 ;  /* 0x000000bcb404723c */ /* 0x090fe60000041804 */
[----:B------:R-:W-:Y:S03]  /*8280*/  LDSM.16.M88.4 R200, [R200+0x1f000] ;  /* 0x01f00000c8c8783b */ /* 0x000fe60000000200 */
[C---:B------:R-:W-:Y:S06]  /*8290*/  HMMA.16816.F32.BF16 R8, R192.reuse, R188, R8 ;  /* 0x000000bcc008723c */ /* 0x040fec0000041808 */
[-C--:B------:R-:W-:Y:S05]  /*82a0*/  HMMA.16816.F32.BF16 R12, R192, R190.reuse, R12 ;  /* 0x000000bec00c723c */ /* 0x080fea000004180c */
[----:B--2---:R-:W-:Y:S01]  /*82b0*/  @P1 IADD3 R2, P0, R249, UR18, RZ ;  /* 0x00000012f9021c10 */ /* 0x004fe2000ff1e0ff */
[C---:B------:R-:W-:Y:S01]  /*82c0*/  HMMA.16816.F32.BF16 R16, R180.reuse, R190, R16 ;  /* 0x000000beb410723c */ /* 0x040fe20000041810 */
[----:B------:R-:W2:Y:S01]  /*82d0*/  LDSM.16.MT88.4 R188, [R204+0x3000] ;  /* 0x00300000ccbc783b */ /* 0x000ea20000004200 */
[----:B------:R-:W-:Y:S04]  /*82e0*/  @UP3 UIADD3 UR18, UP1, UR18, -0x100, URZ ;  /* 0xffffff0012123890 */ /* 0x000fe8000ff3e03f */
[-C--:B------:R-:W-:Y:S06]  /*82f0*/  HMMA.16816.F32.BF16 R20, R180, R164.reuse, R20 ;  /* 0x000000a4b414723c */ /* 0x080fec0000041814 */
[C---:B------:R-:W-:Y:S06]  /*8300*/  HMMA.16816.F32.BF16 R24, R192.reuse, R164, R24 ;  /* 0x000000a4c018723c */ /* 0x040fec0000041818 */
[-C--:B------:R-:W-:Y:S01]  /*8310*/  HMMA.16816.F32.BF16 R28, R192, R166.reuse, R28 ;  /* 0x000000a6c01c723c */ /* 0x080fe2000004181c */
[----:B------:R-:W4:Y:S05]  /*8320*/  LDSM.16.MT88.4 R192, [R204+0x7000] ;  /* 0x00700000ccc0783b */ /* 0x000f2a0000004200 */
[----:B------:R-:W-:Y:S01]  /*8330*/  HMMA.16816.F32.BF16 R32, R180, R166, R32 ;  /* 0x000000a6b420723c */ /* 0x000fe20000041820 */
[----:B------:R-:W-:Y:S04]  /*8340*/  LDSM.16.M88.4 R164, [R3+0x1e000] ;  /* 0x01e0000003a4783b */ /* 0x000fe80000000200 */
[----:B------:R-:W4:Y:S01]  /*8350*/  LDSM.16.MT88.4 R180, [R204+0x3800] ;  /* 0x00380000ccb4783b */ /* 0x000f220000004200 */
[-C--:B-1----:R-:W-:Y:S06]  /*8360*/  HMMA.16816.F32.BF16 R4, R176, R184.reuse, R4 ;  /* 0x000000b8b004723c */ /* 0x082fec0000041804 */
[C---:B---3--:R-:W-:Y:S06]  /*8370*/  HMMA.16816.F32.BF16 R8, R196.reuse, R184, R8 ;  /* 0x000000b8c408723c */ /* 0x048fec0000041808 */
[-C--:B------:R-:W-:Y:S06]  /*8380*/  HMMA.16816.F32.BF16 R12, R196, R186.reuse, R12 ;  /* 0x000000bac40c723c */ /* 0x080fec000004180c */
[C---:B------:R-:W-:Y:S01]  /*8390*/  HMMA.16816.F32.BF16 R16, R176.reuse, R186, R16 ;  /* 0x000000bab010723c */ /* 0x040fe20000041810 */
[----:B------:R1:W3:Y:S05]  /*83a0*/  LDSM.16.M88.4 R184, [R3+0x1f000] ;  /* 0x01f0000003b8783b */ /* 0x0002ea0000000200 */
[-C--:B------:R-:W-:Y:S06]  /*83b0*/  HMMA.16816.F32.BF16 R20, R176, R168.reuse, R20 ;  /* 0x000000a8b014723c */ /* 0x080fec0000041814 */
[C---:B------:R-:W-:Y:S06]  /*83c0*/  HMMA.16816.F32.BF16 R24, R196.reuse, R168, R24 ;  /* 0x000000a8c418723c */ /* 0x040fec0000041818 */
[-C--:B------:R-:W-:Y:S01]  /*83d0*/  HMMA.16816.F32.BF16 R28, R196, R170.reuse, R28 ;  /* 0x000000aac41c723c */ /* 0x080fe2000004181c */
[----:B------:R-:W3:Y:S05]  /*83e0*/  LDSM.16.MT88.4 R196, [R204+0x7800] ;  /* 0x00780000ccc4783b */ /* 0x000eea0000004200 */
[----:B------:R-:W-:Y:S05]  /*83f0*/  HMMA.16816.F32.BF16 R32, R176, R170, R32 ;  /* 0x000000aab020723c */ /* 0x000fea0000041820 */
[----:B-1----:R-:W-:Y:S01]  /*8400*/  @P1 IADD3.X R3, R250, UR17, RZ, P0, !PT ;  /* 0x00000011fa031c10 */ /* 0x002fe200087fe4ff */
[-C--:B--2---:R-:W-:Y:S01]  /*8410*/  HMMA.16816.F32.BF16 R4, R172, R188.reuse, R4 ;  /* 0x000000bcac04723c */ /* 0x084fe20000041804 */
[----:B------:R-:W-:Y:S03]  /*8420*/  @UP3 UIADD3.X UR17, UR17, -0x1, URZ, UP1, !UPT ;  /* 0xffffffff11113890 */ /* 0x000fe60008ffe43f */
[----:B------:R-:W5:Y:S01]  /*8430*/  @P1 LDG.E R246, desc[UR14][R2.64] ;  /* 0x0000000e02f61981 */ /* 0x000f62000c1e1900 */
[----:B------:R-:W-:Y:S01]  /*8440*/  IMAD.IADD R176, R207, 0x1, R206 ;  /* 0x00000001cfb07824 */ /* 0x000fe200078e02ce */
[C---:B------:R-:W-:Y:S02]  /*8450*/  HMMA.16816.F32.BF16 R8, R200.reuse, R188, R8 ;  /* 0x000000bcc808723c */ /* 0x040fe40000041808 */
[----:B------:R-:W5:Y:S04]  /*8460*/  @P1 LDG.E R247, desc[UR14][R2.64+0x20] ;  /* 0x0000200e02f71981 */ /* 0x000f68000c1e1900 */
[-C--:B------:R-:W-:Y:S01]  /*8470*/  HMMA.16816.F32.BF16 R12, R200, R190.reuse, R12 ;  /* 0x000000bec80c723c */ /* 0x080fe2000004180c */
[----:B------:R-:W-:Y:S04]  /*8480*/  LDSM.16.MT88.4 R168, [R176+0x3000] ;  /* 0x00300000b0a8783b */ /* 0x000fe80000004200 */
[----:B------:R-:W5:Y:S01]  /*8490*/  @P1 LDG.E R244, desc[UR14][R2.64+0x80] ;  /* 0x0000800e02f41981 */ /* 0x000f62000c1e1900 */
[C---:B------:R-:W-:Y:S03]  /*84a0*/  HMMA.16816.F32.BF16 R16, R172.reuse, R190, R16 ;  /* 0x000000beac10723c */ /* 0x040fe60000041810 */
[----:B------:R1:W5:Y:S03]  /*84b0*/  @P1 LDG.E R245, desc[UR14][R2.64+0xa0] ;  /* 0x0000a00e02f51981 */ /* 0x000366000c1e1900 */
[-C--:B----4-:R-:W-:Y:S06]  /*84c0*/  HMMA.16816.F32.BF16 R20, R172, R192.reuse, R20 ;  /* 0x000000c0ac14723c */ /* 0x090fec0000041814 */
[C---:B------:R-:W-:Y:S06]  /*84d0*/  HMMA.16816.F32.BF16 R24, R200.reuse, R192, R24 ;  /* 0x000000c0c818723c */ /* 0x040fec0000041818 */
[-C--:B------:R-:W-:Y:S06]  /*84e0*/  HMMA.16816.F32.BF16 R28, R200, R194.reuse, R28 ;  /* 0x000000c2c81c723c */ /* 0x080fec000004181c */
[----:B------:R-:W-:Y:S01]  /*84f0*/  HMMA.16816.F32.BF16 R32, R172, R194, R32 ;  /* 0x000000c2ac20723c */ /* 0x000fe20000041820 */
[----:B------:R-:W-:Y:S01]  /*8500*/  LDSM.16.MT88.4 R172, [R206+0x3800] ;  /* 0x00380000ceac783b */ /* 0x000fe20000004200 */
[----:B-1----:R-:W-:Y:S04]  /*8510*/  IMAD.U32 R2, RZ, RZ, UR6 ;  /* 0x00000006ff027e24 */ /* 0x002fe8000f8e00ff */
[-C--:B------:R-:W-:Y:S05]  /*8520*/  HMMA.16816.F32.BF16 R4, R164, R180.reuse, R4 ;  /* 0x000000b4a404723c */ /* 0x080fea0000041804 */
[-C--:B------:R-:W-:Y:S01]  /*8530*/  LEA R2, P0, R2, R218.reuse, 0x2 ;  /* 0x000000da02027211 */ /* 0x080fe200078010ff */
[C---:B---3--:R-:W-:Y:S05]  /*8540*/  HMMA.16816.F32.BF16 R8, R184.reuse, R180, R8 ;  /* 0x000000b4b808723c */ /* 0x048fea0000041808 */
[-C--:B------:R-:W-:Y:S01]  /*8550*/  LEA.HI.X.SX32 R3, R0, R219.reuse, 0x2, P0 ;  /* 0x000000db00037211 */ /* 0x080fe200000f16ff */
[-C--:B------:R-:W-:Y:S01]  /*8560*/  HMMA.16816.F32.BF16 R12, R184, R182.reuse, R12 ;  /* 0x000000b6b80c723c */ /* 0x080fe2000004180c */
[----:B------:R-:W-:Y:S05]  /*8570*/  IMAD.U32 R0, RZ, RZ, UR8 ;  /* 0x00000008ff007e24 */ /* 0x000fea000f8e00ff */
[C---:B------:R-:W-:Y:S05]  /*8580*/  HMMA.16816.F32.BF16 R16, R164.reuse, R182, R16 ;  /* 0x000000b6a410723c */ /* 0x040fea0000041810 */
[----:B------:R1:W-:Y:S01]  /*8590*/  REDG.E.ADD.F32.FTZ.RN.STRONG.GPU desc[UR14][R218.64], R4 ;  /* 0x00000004da0079a6 */ /* 0x0003e2000c10f38e */
[-C--:B------:R-:W-:Y:S03]  /*85a0*/  HMMA.16816.F32.BF16 R20, R164, R196.reuse, R20 ;  /* 0x000000c4a414723c */ /* 0x080fe60000041814 */
[----:B------:R2:W-:Y:S03]  /*85b0*/  REDG.E.ADD.F32.FTZ.RN.STRONG.GPU desc[UR14][R2.64], R5 ;  /* 0x00000005020079a6 */ /* 0x0005e6000c10f38e */
[C---:B------:R-:W-:Y:S06]  /*85c0*/  HMMA.16816.F32.BF16 R24, R184.reuse, R196, R24 ;  /* 0x000000c4b818723c */ /* 0x040fec0000041818 */
[-C--:B------:R-:W-:Y:S06]  /*85d0*/  HMMA.16816.F32.BF16 R28, R184, R198.reuse, R28 ;  /* 0x000000c6b81c723c */ /* 0x080fec000004181c */
[----:B------:R-:W-:Y:S07]  /*85e0*/  HMMA.16816.F32.BF16 R32, R164, R198, R32 ;  /* 0x000000c6a420723c */ /* 0x000fee0000041820 */
[----:B------:R-:W-:Y:S04]  /*85f0*/  IMAD.U32 R164, RZ, RZ, UR11 ;  /* 0x0000000bffa47e24 */ /* 0x000fe8000f8e00ff */
[----:B-1----:R-:W-:Y:S01]  /*8600*/  IMAD.U32 R4, RZ, RZ, UR8 ;  /* 0x00000008ff047e24 */ /* 0x002fe2000f8e00ff */
[-C--:B------:R-:W-:Y:S01]  /*8610*/  LEA R164, P1, R164, R218.reuse, 0x2 ;  /* 0x000000daa4a47211 */ /* 0x080fe200078210ff */
[----:B------:R-:W-:Y:S01]  /*8620*/  IMAD.U32 R165, RZ, RZ, UR11 ;  /* 0x0000000bffa57e24 */ /* 0x000fe2000f8e00ff */
[----:B------:R-:W-:Y:S01]  /*8630*/  UIMAD UR8, UR7, 0x30, URZ ;  /* 0x00000030070878a4 */ /* 0x000fe2000f8e023f */
[----:B------:R-:W-:Y:S01]  /*8640*/  IMAD.U32 R166, RZ, RZ, UR10 ;  /* 0x0000000affa67e24 */ /* 0x000fe2000f8e00ff */
[-C--:B------:R-:W-:Y:S01]  /*8650*/  LEA R4, P0, R4, R218.reuse, 0x2 ;  /* 0x000000da04047211 */ /* 0x080fe200078010ff */
[----:B------:R-:W-:Y:S01]  /*8660*/  UIMAD UR7, UR7, 0x38, URZ ;  /* 0x00000038070778a4 */ /* 0x000fe2000f8e023f */
[-C--:B------:R-:W-:Y:S02]  /*8670*/  LEA.HI.X.SX32 R165, R165, R219.reuse, 0x2, P1 ;  /* 0x000000dba5a57211 */ /* 0x080fe400008f16ff */
[-C--:B--2---:R-:W-:Y:S01]  /*8680*/  LEA.HI.X.SX32 R5, R0, R219.reuse, 0x2, P0 ;  /* 0x000000db00057211 */ /* 0x084fe200000f16ff */
[----:B------:R-:W-:Y:S01]  /*8690*/  IMAD.U32 R0, RZ, RZ, UR10 ;  /* 0x0000000aff007e24 */ /* 0x000fe2000f8e00ff */
[-C--:B------:R-:W-:Y:S01]  /*86a0*/  LEA R166, P0, R166, R218.reuse, 0x2 ;  /* 0x000000daa6a67211 */ /* 0x080fe200078010ff */
[----:B------:R1:W-:Y:S03]  /*86b0*/  REDG.E.ADD.F32.FTZ.RN.STRONG.GPU desc[UR14][R164.64], R6 ;  /* 0x00000006a40079a6 */ /* 0x0003e6000c10f38e */
[-C--:B------:R-:W-:Y:S01]  /*86c0*/  LEA.HI.X.SX32 R167, R0, R219.reuse, 0x2, P0 ;  /* 0x000000db00a77211 */ /* 0x080fe200000f16ff */
[----:B------:R2:W-:Y:S01]  /*86d0*/  REDG.E.ADD.F32.FTZ.RN.STRONG.GPU desc[UR14][R4.64], R7 ;  /* 0x00000007040079a6 */ /* 0x0005e2000c10f38e */
[----:B------:R-:W-:Y:S03]  /*86e0*/  IMAD.U32 R0, RZ, RZ, UR7 ;  /* 0x00000007ff007e24 */ /* 0x000fe6000f8e00ff */
[----:B------:R3:W-:Y:S01]  /*86f0*/  REDG.E.ADD.F32.FTZ.RN.STRONG.GPU desc[UR14][R166.64], R8 ;  /* 0x00000008a60079a6 */ /* 0x0007e2000c10f38e */
[----:B-1----:R-:W-:Y:S02]  /*8700*/  IMAD.U32 R164, RZ, RZ, UR9 ;  /* 0x00000009ffa47e24 */ /* 0x002fe4000f8e00ff */
[----:B------:R-:W-:Y:S02]  /*8710*/  IMAD.U32 R6, RZ, RZ, UR8 ;  /* 0x00000008ff067e24 */ /* 0x000fe4000f8e00ff */
[----:B--2---:R-:W-:Y:S01]  /*8720*/  IMAD.U32 R7, RZ, RZ, UR9 ;  /* 0x00000009ff077e24 */ /* 0x004fe2000f8e00ff */
[-C--:B------:R-:W-:Y:S01]  /*8730*/  LEA R164, P2, R164, R218.reuse, 0x2 ;  /* 0x000000daa4a47211 */ /* 0x080fe200078410ff */
[----:B------:R-:W-:Y:S01]  /*8740*/  IMAD.U32 R4, RZ, RZ, UR7 ;  /* 0x00000007ff047e24 */ /* 0x000fe2000f8e00ff */
[-C--:B------:R-:W-:Y:S01]  /*8750*/  LEA R6, P1, R6, R218.reuse, 0x2 ;  /* 0x000000da06067211 */ /* 0x080fe200078210ff */
        /* <DEDUP_REMOVED lines=8> */
[----:B---3--:R-:W-:Y:S01]  /*87e0*/  IMAD.U32 R8, RZ, RZ, UR8 ;  /* 0x00000008ff087e24 */ /* 0x008fe2000f8e00ff */
        /* <DEDUP_REMOVED lines=40> */
[----:B------:R-:W-:Y:S01]  /*8a70*/  IMAD.U32 R0, RZ, RZ, UR7 ;  /* 0x00000007ff007e24 */ /* 0x000fe2000f8e00ff */
[----:B------:R-:W-:Y:S03]  /*8a80*/  UIADD3 UR8, UR6, UR9, URZ ;  /* 0x0000000906087290 */ /* 0x000fe6000fffe03f */
[----:B------:R2:W-:Y:S03]  /*8a90*/  REDG.E.ADD.F32.FTZ.RN.STRONG.GPU desc[UR14][R4.64], R15 ;  /* 0x0000000f040079a6 */ /* 0x0005e6000c10f38e */
[----:B------:R-:W-:Y:S01]  /*8aa0*/  IMAD.U32 R10, RZ, RZ, UR8 ;  /* 0x00000008ff0a7e24 */ /* 0x000fe2000f8e00ff */
        /* <DEDUP_REMOVED lines=9> */
[----:B------:R-:W-:Y:S01]  /*8b40*/  IMAD.U32 R0, RZ, RZ, UR9 ;  /* 0x00000009ff007e24 */ /* 0x000fe2000f8e00ff */
[-C--:B------:R-:W-:Y:S02]  /*8b50*/  LEA R4, P0, R4, R218.reuse, 0x2 ;  /* 0x000000da04047211 */ /* 0x080fe400078010ff */
[-C--:B------:R-:W-:Y:S01]  /*8b60*/  LEA R8, P1, R8, R218.reuse, 0x2 ;  /* 0x000000da08087211 */ /* 0x080fe200078210ff */
[----:B------:R1:W-:Y:S01]  /*8b70*/  REDG.E.ADD.F32.FTZ.RN.STRONG.GPU desc[UR14][R6.64], R22 ;  /* 0x00000016060079a6 */ /* 0x0003e2000c10f38e */
[-C--:B------:R-:W-:Y:S01]  /*8b80*/  LEA.HI.X.SX32 R5, R0, R219.reuse, 0x2, P0 ;  /* 0x000000db00057211 */ /* 0x080fe200000f16ff */
[----:B------:R-:W-:Y:S01]  /*8b90*/  IMAD.U32 R0, RZ, RZ, UR8 ;  /* 0x00000008ff007e24 */ /* 0x000fe2000f8e00ff */
[----:B------:R-:W-:Y:S01]  /*8ba0*/  UIADD3 UR8, UR6, UR7, URZ ;  /* 0x0000000706087290 */ /* 0x000fe2000fffe03f */
[-C--:B------:R-:W-:Y:S02]  /*8bb0*/  LEA R10, P0, R10, R218.reuse, 0x2 ;  /* 0x000000da0a0a7211 */ /* 0x080fe400078010ff */
[----:B------:R2:W-:Y:S01]  /*8bc0*/  REDG.E.ADD.F32.FTZ.RN.STRONG.GPU desc[UR14][R4.64], R23 ;  /* 0x00000017040079a6 */ /* 0x0005e2000c10f38e */
[----:B------:R-:W-:Y:S01]  /*8bd0*/  UIADD3 UR9, UR6, UR8, URZ ;  /* 0x0000000806097290 */ /* 0x000fe2000fffe03f */
[-C--:B------:R-:W-:Y:S01]  /*8be0*/  LEA.HI.X.SX32 R11, R0, R219.reuse, 0x2, P0 ;  /* 0x000000db000b7211 */ /* 0x080fe200000f16ff */
[----:B------:R-:W-:Y:S01]  /*8bf0*/  IMAD.U32 R0, RZ, RZ, UR8 ;  /* 0x00000008ff007e24 */ /* 0x000fe2000f8e00ff */
[----:B------:R-:W-:Y:S01]  /*8c00*/  UIADD3 UR8, UR11, 0x60, URZ ;  /* 0x000000600b087890 */ /* 0x000fe2000fffe03f */
[----:B------:R-:W-:Y:S04]  /*8c10*/  LDSM.16.MT88.4 R20, [R206+0x2000] ;  /* 0x00200000ce14783b */ /* 0x000fe80000004200 */
[----:B------:R-:W-:Y:S01]  /*8c20*/  REDG.E.ADD.F32.FTZ.RN.STRONG.GPU desc[UR14][R10.64], R24 ;  /* 0x000000180a0079a6 */ /* 0x000fe2000c10f38e */
[CC--:B-1----:R-:W-:Y:S04]  /*8c30*/  LEA R6, P0, R0.reuse, R218.reuse, 0x2 ;  /* 0x000000da00067211 */ /* 0x0c2fe800078010ff */
[-C--:B------:R-:W-:Y:S01]  /*8c40*/  LEA.HI.X.SX32 R7, R0, R219.reuse, 0x2, P0 ;  /* 0x000000db00077211 */ /* 0x080fe200000f16ff */
[----:B------:R-:W-:Y:S02]  /*8c50*/  IMAD.U32 R0, RZ, RZ, UR8 ;  /* 0x00000008ff007e24 */ /* 0x000fe4000f8e00ff */
[----:B--2---:R-:W-:Y:S01]  /*8c60*/  IMAD.U32 R4, RZ, RZ, UR7 ;  /* 0x00000007ff047e24 */ /* 0x004fe2000f8e00ff */
[----:B------:R-:W-:Y:S01]  /*8c70*/  UIADD3 UR7, UR6, UR8, URZ ;  /* 0x0000000806077290 */ /* 0x000fe2000fffe03f */
[----:B------:R-:W-:Y:S03]  /*8c80*/  IMAD.U32 R5, RZ, RZ, UR9 ;  /* 0x00000009ff057e24 */ /* 0x000fe6000f8e00ff */
[-C--:B------:R-:W-:Y:S01]  /*8c90*/  LEA.HI.X.SX32 R9, R4, R219.reuse, 0x2, P1 ;  /* 0x000000db04097211 */ /* 0x080fe200008f16ff */
[----:B------:R-:W-:Y:S01]  /*8ca0*/  UIADD3 UR9, UR6, UR7, URZ ;  /* 0x0000000706097290 */ /* 0x000fe2000fffe03f */
[CC--:B------:R-:W-:Y:S03]  /*8cb0*/  LEA R4, P0, R5.reuse, R218.reuse, 0x2 ;  /* 0x000000da05047211 */ /* 0x0c0fe600078010ff */
[----:B------:R-:W-:Y:S01]  /*8cc0*/  REDG.E.ADD.F32.FTZ.RN.STRONG.GPU desc[UR14][R8.64], R25 ;  /* 0x00000019080079a6 */ /* 0x000fe2000c10f38e */
[-C--:B------:R-:W-:Y:S01]  /*8cd0*/  LEA.HI.X.SX32 R5, R5, R219.reuse, 0x2, P0 ;  /* 0x000000db05057211 */ /* 0x080fe200000f16ff */
[----:B------:R-:W-:Y:S02]  /*8ce0*/  UIADD3 UR8, UR6, UR9, URZ ;  /* 0x0000000906087290 */ /* 0x000fe4000fffe03f */
[----:B------:R1:W-:Y:S04]  /*8cf0*/  REDG.E.ADD.F32.FTZ.RN.STRONG.GPU desc[UR14][R6.64], R26 ;  /* 0x0000001a060079a6 */ /* 0x0003e8000c10f38e */
[----:B------:R2:W-:Y:S04]  /*8d00*/  REDG.E.ADD.F32.FTZ.RN.STRONG.GPU desc[UR14][R4.64], R27 ;  /* 0x0000001b040079a6 */ /* 0x0005e8000c10f38e */
[----:B------:R-:W-:Y:S04]  /*8d10*/  REDG.E.ADD.F32.FTZ.RN.STRONG.GPU desc[UR14][R218.64+0x180], R32 ;  /* 0x00018020da0079a6 */ /* 0x000fe8000c10f38e */
[----:B------:R3:W-:Y:S04]  /*8d20*/  REDG.E.ADD.F32.FTZ.RN.STRONG.GPU desc[UR14][R2.64+0x180], R33 ;  /* 0x00018021020079a6 */ /* 0x0007e8000c10f38e */
[----:B------:R-:W-:Y:S01]  /*8d30*/  LDSM.16.MT88.4 R24, [R176+0x2000] ;  /* 0x00200000b018783b */ /* 0x000fe20000004200 */
[----:B-1----:R-:W-:Y:S01]  /*8d40*/  IMAD.U32 R6, RZ, RZ, UR7 ;  /* 0x00000007ff067e24 */ /* 0x002fe2000f8e00ff */
[----:B------:R-:W-:Y:S01]  /*8d50*/  UIADD3 UR7, UR6, UR8, URZ ;  /* 0x0000000806077290 */ /* 0x000fe2000fffe03f */
[----:B------:R-:W-:Y:S01]  /*8d60*/  IMAD.U32 R7, RZ, RZ, UR8 ;  /* 0x00000008ff077e24 */ /* 0x000fe2000f8e00ff */
[CC--:B--2---:R-:W-:Y:S02]  /*8d70*/  LEA R4, P0, R0.reuse, R218.reuse, 0x2 ;  /* 0x000000da00047211 */ /* 0x0c4fe400078010ff */
[----:B------:R-:W-:Y:S02]  /*8d80*/  UIADD3 UR6, UR6, UR7, URZ ;  /* 0x0000000706067290 */ /* 0x000fe4000fffe03f */
[-C--:B------:R-:W-:Y:S01]  /*8d90*/  LEA.HI.X.SX32 R5, R0, R219.reuse, 0x2, P0 ;  /* 0x000000db00057211 */ /* 0x080fe200000f16ff */
[----:B------:R-:W-:Y:S01]  /*8da0*/  IMAD.U32 R0, RZ, RZ, UR9 ;  /* 0x00000009ff007e24 */ /* 0x000fe2000f8e00ff */
[CC--:B------:R-:W-:Y:S02]  /*8db0*/  LEA R10, P0, R6.reuse, R218.reuse, 0x2 ;  /* 0x000000da060a7211 */ /* 0x0c0fe400078010ff */
[----:B---3--:R-:W-:Y:S01]  /*8dc0*/  IMAD.U32 R3, RZ, RZ, UR6 ;  /* 0x00000006ff037e24 */ /* 0x008fe2000f8e00ff */
        /* <DEDUP_REMOVED lines=113> */
[----:B------:R-:W3:Y:S04]  /*94e0*/  LDL R234, [R1+0x14] ;  /* 0x0000140001ea7983 */ /* 0x000ee80000100800 */
[----:B------:R-:W4:Y:S04]  /*94f0*/  LDL R237, [R1+0x24] ;  /* 0x0000240001ed7983 */ /* 0x000f280000100800 */
[----:B------:R-:W4:Y:S04]  /*9500*/  LDL R233, [R1+0xc] ;  /* 0x00000c0001e97983 */ /* 0x000f280000100800 */
        /* <DEDUP_REMOVED lines=128> */
[----:B------:R-:W-:Y:S01]  /*9d10*/  F2FP.BF16.F32.PACK_AB R90, R91, R90 ;  /* 0x0000005a5b5a723e */ /* 0x000fe200000010ff */
[----:B------:R-:W-:Y:S01]  /*9d20*/  UISETP.NE.AND UP0, UPT, UR39, -0x1, UPT ;  /* 0xffffffff2700788c */ /* 0x000fe2000bf05270 */
[----:B------:R-:W-:-:S02]  /*9d30*/  F2FP.BF16.F32.PACK_AB R92, R93, R92 ;  /* 0x0000005c5d5c723e */ /* 0x000fc400000010ff */
        /* <DEDUP_REMOVED lines=9> */
[----:B------:R-:W-:Y:S04]  /*9dd0*/  STS [R235+0x400], R31 ;  /* 0x0004001feb007388 */ /* 0x000fe80000000800 */
[----:B---3--:R-:W-:Y:S04]  /*9de0*/  STS [R234], R28 ;  /* 0x0000001cea007388 */ /* 0x008fe80000000800 */
[----:B----4-:R-:W-:Y:S04]  /*9df0*/  STS [R237], R27 ;  /* 0x0000001bed007388 */ /* 0x010fe80000000800 */
[----:B------:R-:W-:Y:S04]  /*9e00*/  STS [R235+0x2000], R30 ;  /* 0x0020001eeb007388 */ /* 0x000fe80000000800 */
[----:B------:R-:W-:Y:S04]  /*9e10*/  STS [R235+0x2400], R29 ;  /* 0x0024001deb007388 */ /* 0x000fe80000000800 */
[----:B------:R-:W-:Y:S04]  /*9e20*/  STS [R234+0x2000], R26 ;  /* 0x0020001aea007388 */ /* 0x000fe80000000800 */
[----:B------:R-:W-:Y:S04]  /*9e30*/  STS [R234+0x2400], R25 ;  /* 0x00240019ea007388 */ /* 0x000fe80000000800 */
[----:B------:R-:W-:Y:S04]  /*9e40*/  STS [R233], R24 ;  /* 0x00000018e9007388 */ /* 0x000fe80000000800 */
[----:B------:R-:W-:Y:S04]  /*9e50*/  STS [R233+0x400], R23 ;  /* 0x00040017e9007388 */ /* 0x000fe80000000800 */
[----:B------:R-:W-:Y:S04]  /*9e60*/  STS [R232], R20 ;  /* 0x00000014e8007388 */ /* 0x000fe80000000800 */
        /* <DEDUP_REMOVED lines=68> */
.L_x_317:
        /* <DEDUP_REMOVED lines=23> */
.L_x_318:
        /* <DEDUP_REMOVED lines=14> */
[----:B------:R-:W-:Y:S01]  /*a500*/  ISETP.GE.AND P5, PT, R0, UR16, PT ;  /* 0x0000001000007c0c */ /* 0x000fe2000bfa6270 */
[----:B------:R-:W-:Y:S01]  /*a510*/  IMAD.U32 R3, RZ, RZ, UR11 ;  /* 0x0000000bff037e24 */ /* 0x000fe2000f8e00ff */
[----:B------:R-:W-:Y:S01]  /*a520*/  IADD3 R4, P0, R4, UR19, RZ ;  /* 0x0000001304047c10 */ /* 0x000fe2000ff1e0ff */
[----:B------:R-:W-:Y:S01]  /*a530*/  UIMAD UR11, UR21, UR12, URZ ;  /* 0x0000000c150b72a4 */ /* 0x000fe2000f8e023f */
[C---:B------:R-:W-:Y:S01]  /*a540*/  VIADD R6, R0.reuse, 0x20 ;  /* 0x0000002000067836 */ /* 0x040fe20000000000 */
[----:B------:R-:W-:Y:S01]  /*a550*/  SHF.R.S32.HI R22, RZ, 0x1f, R0 ;  /* 0x0000001fff167819 */ /* 0x000fe20000011400 */
[----:B------:R-:W-:Y:S01]  /*a560*/  VIADD R7, R0, 0x40 ;  /* 0x0000004000077836 */ /* 0x000fe20000000000 */
[----:B------:R-:W-:Y:S01]  /*a570*/  IADD3.X R5, R5, UR20, R3, P0, !PT ;  /* 0x0000001405057c10 */ /* 0x000fe200087fe403 */
[----:B------:R-:W-:Y:S01]  /*a580*/  IMAD.U32 R3, RZ, RZ, UR12 ;  /* 0x0000000cff037e24 */ /* 0x000fe2000f8e00ff */
[----:B------:R-:W-:Y:S01]  /*a590*/  UIMAD UR13, UR59, UR13, UR11 ;  /* 0x0000000d3b0d72a4 */ /* 0x000fe2000f8e020b */
[----:B------:R1:W2:Y:S01]  /*a5a0*/  LDS.128 R28, [R2+0xd000] ;  /* 0x00d00000021c7984 */ /* 0x0002a20000000c00 */
[----:B------:R-:W-:Y:S01]  /*a5b0*/  ISETP.GE.AND P4, PT, R6, UR16, PT ;  /* 0x0000001006007c0c */ /* 0x000fe2000bf86270 */
[----:B------:R-:W-:Y:S01]  /*a5c0*/  IMAD.WIDE.U32 R4, R3, UR59, R4 ;  /* 0x0000003b03047c25 */ /* 0x000fe2000f8e0004 */
[----:B------:R-:W-:Y:S01]  /*a5d0*/  ISETP.GE.AND P3, PT, R7, UR16, PT ;  /* 0x0000001007007c0c */ /* 0x000fe2000bf66270 */
[----:B------:R1:W3:Y:S02]  /*a5e0*/  LDS.128 R24, [R2+0x11000] ;  /* 0x0110000002187984 */ /* 0x0002e40000000c00 */
[----:B------:R-:W-:-:S02]  /*a5f0*/  VIADD R6, R0, 0x60 ;  /* 0x0000006000067836 */ /* 0x000fc40000000000 */
[----:B------:R1:W4:Y:S01]  /*a600*/  LDS.128 R36, [R2+0x15000] ;  /* 0x0150000002247984 */ /* 0x0003220000000c00 */
[----:B------:R-:W-:Y:S02]  /*a610*/  VIADD R20, R5, UR13 ;  /* 0x0000000d05147c36 */ /* 0x000fe40008000000 */
[----:B------:R-:W-:Y:S01]  /*a620*/  ISETP.GE.AND P2, PT, R6, UR16, PT ;  /* 0x0000001006007c0c */ /* 0x000fe2000bf46270 */
        /* <DEDUP_REMOVED lines=22> */
.L_x_320:
[----:B------:R-:W-:Y:S05]  /*a790*/  BSYNC B0 ;  /* 0x0000000000007941 */ /* 0x000fea0003800000 */
.L_x_319:
        /* <DEDUP_REMOVED lines=18> */
.L_x_322:
[----:B------:R-:W-:Y:S05]  /*a8c0*/  BSYNC B0 ;  /* 0x0000000000007941 */ /* 0x000fea0003800000 */
.L_x_321:
        /* <DEDUP_REMOVED lines=20> */
.L_x_324:
[----:B------:R-:W-:Y:S05]  /*aa10*/  BSYNC B0 ;  /* 0x0000000000007941 */ /* 0x000fea0003800000 */
.L_x_323:
        /* <DEDUP_REMOVED lines=20> */
.L_x_326:
[----:B------:R-:W-:Y:S05]  /*ab60*/  BSYNC B0 ;  /* 0x0000000000007941 */ /* 0x000fea0003800000 */
.L_x_325:
        /* <DEDUP_REMOVED lines=23> */
[C---:B------:R-:W-:Y:S01]  /*ace0*/  IMAD.WIDE.U32 R6, R0.reuse, UR8, R4 ;  /* 0x0000000800067c25 */ /* 0x040fe2000f8e0004 */
        /* <DEDUP_REMOVED lines=8> */
.L_x_328:
[----:B------:R-:W-:Y:S05]  /*ad70*/  BSYNC B0 ;  /* 0x0000000000007941 */ /* 0x000fea0003800000 */
.L_x_327:
        /* <DEDUP_REMOVED lines=18> */
.L_x_330:
[----:B------:R-:W-:Y:S05]  /*aea0*/  BSYNC B0 ;  /* 0x0000000000007941 */ /* 0x000fea0003800000 */
.L_x_329:
        /* <DEDUP_REMOVED lines=18> */
.L_x_332:
[----:B------:R-:W-:Y:S05]  /*afd0*/  BSYNC B0 ;  /* 0x0000000000007941 */ /* 0x000fea0003800000 */
.L_x_331:
        /* <DEDUP_REMOVED lines=16> */
.L_x_287:
[----:B------:R-:W-:Y:S05]  /*b0e0*/  BSYNC B1 ;  /* 0x0000000000017941 */ /* 0x000fea0003800000 */
.L_x_265:
[----:B-12---:R-:W2:Y:S01]  /*b0f0*/  LDL R2, [R1+0x2c] ;  /* 0x00002c0001027983 */ /* 0x006ea20000100800 */
[----:B------:R-:W-:Y:S02]  /*b100*/  ULDC UR5, c[0x0][0xc] ;  /* 0x0000030000057ab9 */ /* 0x000fe40000000800 */
[----:B------:R-:W-:Y:S01]  /*b110*/  UIADD3 UR22, UR5, UR22, URZ ;  /* 0x0000001605167290 */ /* 0x000fe2000fffe03f */
[----:B--2---:R-:W-:-:S13]  /*b120*/  R2UR UR6, R2 ;  /* 0x00000000020672ca */ /* 0x004fda00000e0000 */
[----:B------:R-:W-:-:S06]  /*b130*/  UISETP.GE.AND UP0, UPT, UR22, UR6, UPT ;  /* 0x000000061600728c */ /* 0x000fcc000bf06270 */
[----:B------:R-:W-:-:S13]  /*b140*/  PLOP3.LUT P0, PT, PT, PT, UP0, 0x80, 0x0 ;  /* 0x000000000000781c */ /* 0x000fda0003f0f008 */
[----:B------:R-:W-:Y:S05]  /*b150*/  @P0 BRA `(.L_x_333) ;  /* 0x0000000000040947 */ /* 0x000fea0003800000 */
[----:B------:R-:W-:Y:S05]  /*b160*/  BRA `(.L_x_334) ;  /* 0xffffff5800547947 */ /* 0x000fea000383ffff */
.L_x_333:
[----:B------:R-:W-:Y:S05]  /*b170*/  EXIT ;  /* 0x000000000000794d */ /* 0x000fea0003800000 */
.L_x_335:
        /* <DEDUP_REMOVED lines=16> */
.L_x_1073:


//--------------------- .text._ZN5flash27flash_bwd_convert_dq_kernelI23Flash_bwd_kernel_traitsILi128ELi64ELi64ELi8ELi4ELi2ELi2ELb1ELb0EN7cutlass10bfloat16_tE19Flash_kernel_traitsILi128ELi64ELi64ELi8ES3_EEEEvNS_16Flash_bwd_paramsEi --------------------------
	.section	.text._ZN5flash27flash_bwd_convert_dq_kernelI23Flash_bwd_kernel_traitsILi128ELi64ELi64ELi8ELi4ELi2ELi2ELb1ELb0EN7cutlass10bfloat16_tE19Flash_kernel_traitsILi128ELi64ELi64ELi8ES3_EEEEvNS_16Flash_bwd_paramsEi,"ax",@progbits
	.align	128
        .global         _ZN5flash27flash_bwd_convert_dq_kernelI23Flash_bwd_kernel_traitsILi128ELi64ELi64ELi8ELi4ELi2ELi2ELb1ELb0EN7cutlass10bfloat16_tE19Flash_kernel_traitsILi128ELi64ELi64ELi8ES3_EEEEvNS_16Flash_bwd_paramsEi
        .type           _ZN5flash27flash_bwd_convert_dq_kernelI23Flash_bwd_kernel_traitsILi128ELi64ELi64ELi8ELi4ELi2ELi2ELb1ELb0EN7cutlass10bfloat16_tE19Flash_kernel_traitsILi128ELi64ELi64ELi8ES3_EEEEvNS_16Flash_bwd_paramsEi,@function
        .size           _ZN5flash27flash_bwd_convert_dq_kernelI23Flash_bwd_kernel_traitsILi128ELi64ELi64ELi8ELi4ELi2ELi2ELb1ELb0EN7cutlass10bfloat16_tE19Flash_kernel_traitsILi128ELi64ELi64ELi8ES3_EEEEvNS_16Flash_bwd_paramsEi,(.L_x_1074 - _ZN5flash27flash_bwd_convert_dq_kernelI23Flash_bwd_kernel_traitsILi128ELi64ELi64ELi8ELi4ELi2ELi2ELb1ELb0EN7cutlass10bfloat16_tE19Flash_kernel_traitsILi128ELi64ELi64ELi8ES3_EEEEvNS_16Flash_bwd_paramsEi)
        .other          _ZN5flash27flash_bwd_convert_dq_kernelI23Flash_bwd_kernel_traitsILi128ELi64ELi64ELi8ELi4ELi2ELi2ELb1ELb0EN7cutlass10bfloat16_tE19Flash_kernel_traitsILi128ELi64ELi64ELi8ES3_EEEEvNS_16Flash_bwd_paramsEi,@"STO_CUDA_ENTRY STV_DEFAULT"
_ZN5flash27flash_bwd_convert_dq_kernelI23Flash_bwd_kernel_traitsILi128ELi64ELi64ELi8ELi4ELi2ELi2ELb1ELb0EN7cutlass10bfloat16_tE19Flash_kernel_traitsILi128ELi64ELi64ELi8ES3_EEEEvNS_16Flash_bwd_paramsEi:
.text._ZN5flash27flash_bwd_convert_dq_kernelI23Flash_bwd_kernel_traitsILi128ELi64ELi64ELi8ELi4ELi2ELi2ELb1ELb0EN7cutlass10bfloat16_tE19Flash_kernel_traitsILi128ELi64ELi64ELi8ES3_EEEEvNS_16Flash_bwd_paramsEi:
[----:B------:R-:W-:Y:S01]  /*0000*/  LDC R1, c[0x0][0x28] ;  /* 0x00000a00ff017b82 */ /* 0x000fe20000000800 */
[----:B------:R-:W0:Y:S07]  /*0010*/  S2R R32, SR_CTAID.Y ;  /* 0x0000000000207919 */ /* 0x000e2e0000002600 */
[----:B------:R-:W0:Y:S01]  /*0020*/  LDC.64 R4, c[0x0][0x2f0] ;  /* 0x0000bc00ff047b82 */ /* 0x000e220000000a00 */
[----:B------:R-:W-:Y:S01]  /*0030*/  ULDC.64 UR4, c[0x0][0x2f0] ;  /* 0x0000bc0000047ab9 */ /* 0x000fe20000000a00 */
[----:B------:R-:W-:Y:S01]  /*0040*/  MOV R35, 0xffffffff ;  /* 0xffffffff00237802 */ /* 0x000fe20000000f00 */
[----:B------:R-:W-:Y:S01]  /*0050*/  ULDC.64 UR6, c[0x0][0x208] ;  /* 0x0000820000067ab9 */ /* 0x000fe20000000a00 */
[----:B------:R-:W-:-:S04]  /*0060*/  ISETP.NE.U32.AND P0, PT, RZ, UR4, PT ;  /* 0x00000004ff007c0c */ /* 0x000fc8000bf05070 */
[----:B------:R-:W-:Y:S01]  /*0070*/  ISETP.NE.AND.EX P0, PT, RZ, UR5, PT, P0 ;  /* 0x00000005ff007c0c */ /* 0x000fe2000bf05300 */
[----:B0-----:R-:W-:-:S12]  /*0080*/  IMAD.WIDE R4, R32, 0x4, R4 ;  /* 0x0000000420047825 */ /* 0x001fd800078e0204 */
[----:B------:R-:W2:Y:S04]  /*0090*/  @P0 LDG.E R35, desc[UR6][R4.64] ;  /* 0x0000000604230981 */ /* 0x000ea8000c1e1900 */
[----:B------:R-:W2:Y:S01]  /*00a0*/  @P0 LDG.E R0, desc[UR6][R4.64+0x4] ;  /* 0x0000040604000981 */ /* 0x000ea2000c1e1900 */
[----:B------:R-:W0:Y:S02]  /*00b0*/  S2R R3, SR_CTAID.X ;  /* 0x0000000000037919 */ /* 0x000e240000002500 */
[----:B0-----:R-:W-:Y:S01]  /*00c0*/  SHF.L.U32 R3, R3, 0x6, RZ ;  /* 0x0000000603037819 */ /* 0x001fe200000006ff */
[----:B--2---:R-:W-:-:S06]  /*00d0*/  @P0 IMAD.IADD R0, R0, 0x1, -R35 ;  /* 0x0000000100000824 */ /* 0x004fcc00078e0a23 */
[----:B------:R-:W0:Y:S02]  /*00e0*/  @!P0 LDC R0, c[0x0][0x2c4] ;  /* 0x0000b100ff008b82 */ /* 0x000e240000000800 */
[----:B0-----:R-:W-:-:S13]  /*00f0*/  ISETP.GT.AND P1, PT, R0, R3, PT ;  /* 0x000000030000720c */ /* 0x001fda0003f24270 */
[----:B------:R-:W-:Y:S05]  /*0100*/  @!P1 EXIT ;  /* 0x000000000000994d */ /* 0x000fea0003800000 */
[----:B------:R-:W-:Y:S01]  /*0110*/  ISETP.NE.AND P2, PT, R35, -0x1, PT ;  /* 0xffffffff2300780c */ /* 0x000fe20003f45270 */
[----:B------:R-:W0:Y:S01]  /*0120*/  S2R R37, SR_TID.X ;  /* 0x0000000000257919 */ /* 0x000e220000002100 */
[----:B------:R-:W1:Y:S01]  /*0130*/  LDC R2, c[0x0][0x490] ;  /* 0x00012400ff027b82 */ /* 0x000e620000000800 */
[----:B------:R-:W-:Y:S01]  /*0140*/  IMAD.MOV.U32 R29, RZ, RZ, RZ ;  /* 0x000000ffff1d7224 */ /* 0x000fe200078e00ff */
[----:B------:R-:W-:Y:S01]  /*0150*/  SHF.R.S32.HI R41, RZ, 0x1f, R3 ;  /* 0x0000001fff297819 */ /* 0x000fe20000011403 */
[----:B------:R-:W2:Y:S01]  /*0160*/  S2R R4, SR_CTAID.Z ;  /* 0x0000000000047919 */ /* 0x000ea20000002700 */
[----:B------:R-:W-:Y:S02]  /*0170*/  CS2R R12, SRZ ;  /* 0x00000000000c7805 */ /* 0x000fe4000001ff00 */
[----:B------:R-:W-:Y:S02]  /*0180*/  CS2R R58, SRZ ;  /* 0x00000000003a7805 */ /* 0x000fe4000001ff00 */
[----:B------:R-:W-:-:S02]  /*0190*/  CS2R R54, SRZ ;  /* 0x0000000000367805 */ /* 0x000fc4000001ff00 */
[----:B------:R-:W-:Y:S02]  /*01a0*/  CS2R R14, SRZ ;  /* 0x00000000000e7805 */ /* 0x000fe4000001ff00 */
[----:B------:R-:W-:Y:S02]  /*01b0*/  CS2R R18, SRZ ;  /* 0x0000000000127805 */ /* 0x000fe4000001ff00 */
[----:B------:R-:W-:Y:S02]  /*01c0*/  CS2R R20, SRZ ;  /* 0x0000000000147805 */ /* 0x000fe4000001ff00 */
[----:B------:R-:W-:Y:S01]  /*01d0*/  CS2R R22, SRZ ;  /* 0x0000000000167805 */ /* 0x000fe2000001ff00 */
[----:B------:R-:W3:Y:S01]  /*01e0*/  @P2 LDC.64 R60, c[0x0][0x448] ;  /* 0x00011200ff3c2b82 */ /* 0x000ee20000000a00 */
[----:B------:R-:W-:Y:S02]  /*01f0*/  CS2R R24, SRZ ;  /* 0x0000000000187805 */ /* 0x000fe4000001ff00 */
[----:B------:R-:W-:Y:S01]  /*0200*/  CS2R R50, SRZ ;  /* 0x0000000000327805 */ /* 0x000fe2000001ff00 */
[----:B------:R-:W-:Y:S01]  /*0210*/  IMAD.MOV.U32 R5, RZ, RZ, RZ ;  /* 0x000000ffff057224 */ /* 0x000fe200078e00ff */
[----:B------:R-:W-:-:S02]  /*0220*/  CS2R R6, SRZ ;  /* 0x0000000000067805 */ /* 0x000fc4000001ff00 */
[----:B------:R-:W-:Y:S02]  /*0230*/  CS2R R8, SRZ ;  /* 0x0000000000087805 */ /* 0x000fe4000001ff00 */
[----:B------:R-:W-:Y:S02]  /*0240*/  CS2R R10, SRZ ;  /* 0x00000000000a7805 */ /* 0x000fe4000001ff00 */
[----:B------:R-:W-:Y:S02]  /*0250*/  CS2R R56, SRZ ;  /* 0x0000000000387805 */ /* 0x000fe4000001ff00 */
[----:B------:R-:W-:Y:S02]  /*0260*/  CS2R R16, SRZ ;  /* 0x0000000000107805 */ /* 0x000fe4000001ff00 */
[----:B------:R-:W-:Y:S02]  /*0270*/  CS2R R52, SRZ ;  /* 0x0000000000347805 */ /* 0x000fe4000001ff00 */
[----:B-1----:R-:W-:-:S02]  /*0280*/  ISETP.GE.AND P1, PT, R2, 0x1, PT ;  /* 0x000000010200780c */ /* 0x002fc40003f26270 */
[----:B0-----:R-:W-:Y:S01]  /*0290*/  SHF.R.S32.HI R28, RZ, 0x1f, R37 ;  /* 0x0000001fff1c7819 */ /* 0x001fe20000011425 */
[----:B---3--:R-:W-:-:S03]  /*02a0*/  @P2 IMAD.WIDE.U32 R62, R35, R60, RZ ;  /* 0x0000003c233e2225 */ /* 0x008fc600078e00ff */
[----:B------:R-:W-:Y:S01]  /*02b0*/  LEA.HI R28, R28, R37, RZ, 0x5 ;  /* 0x000000251c1c7211 */ /* 0x000fe200078f28ff */
[----:B------:R-:W-:Y:S01]  /*02c0*/  HFMA2.MMA R60, -RZ, RZ, 0, 0 ;  /* 0x00000000ff3c7435 */ /* 0x000fe200000001ff */
[----:B------:R-:W-:Y:S02]  /*02d0*/  @P2 IMAD R61, R35, R61, R63 ;  /* 0x0000003d233d2224 */ /* 0x000fe400078e023f */
[----:B------:R-:W-:Y:S01]  /*02e0*/  SHF.R.S32.HI R36, RZ, 0x5, R28 ;  /* 0x00000005ff247819 */ /* 0x000fe2000001141c */
[----:B--2---:R-:W-:Y:S07]  /*02f0*/  @P2 BRA `(.L_x_336) ;  /* 0x00000000001c2947 */ /* 0x004fee0003800000 */
[----:B------:R-:W0:Y:S01]  /*0300*/  LDC.64 R26, c[0x0][0x430] ;  /* 0x00010c00ff1a7b82 */ /* 0x000e220000000a00 */
[----:B------:R-:W-:Y:S02]  /*0310*/  SHF.R.S32.HI R31, RZ, 0x1f, R32 ;  /* 0x0000001fff1f7819 */ /* 0x000fe40000011420 */
[----:B------:R-:W-:-:S03]  /*0320*/  MOV R35, 0xffffffff ;  /* 0xffffffff00237802 */ /* 0x000fc60000000f00 */
[-C--:B0-----:R-:W-:Y:S02]  /*0330*/  IMAD R31, R31, R26.reuse, RZ ;  /* 0x0000001a1f1f7224 */ /* 0x081fe400078e02ff */
[----:B------:R-:W-:-:S04]  /*0340*/  IMAD.WIDE.U32 R62, R32, R26, RZ ;  /* 0x0000001a203e7225 */ /* 0x000fc800078e00ff */
[----:B------:R-:W-:-:S04]  /*0350*/  IMAD R27, R32, R27, R31 ;  /* 0x0000001b201b7224 */ /* 0x000fc800078e021f */
[----:B------:R-:W-:-:S07]  /*0360*/  IMAD.IADD R61, R63, 0x1, R27 ;  /* 0x000000013f3d7824 */ /* 0x000fce00078e021b */
.L_x_336:
[----:B------:R-:W-:Y:S05]  /*0370*/  @!P1 BRA `(.L_x_337) ;  /* 0x0000000800b49947 */ /* 0x000fea0003800000 */
[----:B------:R-:W0:Y:S01]  /*0380*/  LDC R33, c[0x0][0x2d4] ;  /* 0x0000b500ff217b82 */ /* 0x000e220000000800 */
[----:B------:R-:W-:Y:S01]  /*0390*/  IMAD.WIDE R26, R32, 0x80, RZ ;  /* 0x00000080201a7825 */ /* 0x000fe200078e02ff */
[----:B------:R-:W-:Y:S01]  /*03a0*/  LOP3.LUT R38, R28, 0xffffffe0, RZ, 0xc0, !PT ;  /* 0xffffffe01c267812 */ /* 0x000fe200078ec0ff */
[----:B------:R-:W-:Y:S01]  /*03b0*/  ULDC.64 UR10, c[0x0][0x488] ;  /* 0x00012200000a7ab9 */ /* 0x000fe20000000a00 */
[----:B------:R-:W-:Y:S01]  /*03c0*/  UMOV UR4, URZ ;  /* 0x0000003f00047c82 */ /* 0x000fe20008000000 */
[----:B------:R-:W-:Y:S01]  /*03d0*/  USHF.L.U64.HI UR5, UR10, 0x2, UR11 ;  /* 0x000000020a057899 */ /* 0x000fe2000801020b */
[----:B------:R-:W-:Y:S01]  /*03e0*/  SEL R26, R26, RZ, P0 ;  /* 0x000000ff1a1a7207 */ /* 0x000fe20000000000 */
[----:B------:R-:W-:Y:S01]  /*03f0*/  IMAD.IADD R37, R37, 0x1, -R38 ;  /* 0x0000000125257824 */ /* 0x000fe200078e0a26 */
[----:B------:R-:W1:Y:S01]  /*0400*/  LDC R12, c[0x0][0x270] ;  /* 0x00009c00ff0c7b82 */ /* 0x000e620000000800 */
[----:B------:R-:W-:Y:S01]  /*0410*/  SEL R34, R27, RZ, P0 ;  /* 0x000000ff1b227207 */ /* 0x000fe20000000000 */
[----:B------:R-:W-:Y:S01]  /*0420*/  ULDC.64 UR8, c[0x0][0x400] ;  /* 0x0001000000087ab9 */ /* 0x000fe20000000a00 */
[----:B------:R-:W-:-:S04]  /*0430*/  IADD3 R39, P0, R3, R26, RZ ;  /* 0x0000001a03277210 */ /* 0x000fc80007f1e0ff */
[----:B------:R-:W-:Y:S01]  /*0440*/  IADD3.X R41, R41, R34, RZ, P0, !PT ;  /* 0x0000002229297210 */ /* 0x000fe200007fe4ff */
[----:B------:R-:W2:Y:S01]  /*0450*/  LDC R43, c[0x0][0x2dc] ;  /* 0x0000b700ff2b7b82 */ /* 0x000ea20000000800 */
[----:B0-----:R-:W-:Y:S01]  /*0460*/  IMAD.WIDE R32, R32, R33, RZ ;  /* 0x0000002120207225 */ /* 0x001fe200078e02ff */
[----:B-1----:R-:W-:-:S03]  /*0470*/  SHF.R.S32.HI R26, RZ, 0x1f, R12 ;  /* 0x0000001fff1a7819 */ /* 0x002fc6000001140c */
[-C--:B------:R-:W-:Y:S02]  /*0480*/  IMAD R33, R33, R12.reuse, RZ ;  /* 0x0000000c21217224 */ /* 0x080fe400078e02ff */
[----:B------:R-:W-:Y:S02]  /*0490*/  IMAD R34, R41, R12, RZ ;  /* 0x0000000c29227224 */ /* 0x000fe400078e02ff */
[C---:B------:R-:W-:Y:S02]  /*04a0*/  IMAD R47, R32.reuse, R26, R33 ;  /* 0x0000001a202f7224 */ /* 0x040fe400078e0221 */
[----:B------:R-:W-:-:S04]  /*04b0*/  IMAD.WIDE.U32 R32, R32, R12, RZ ;  /* 0x0000000c20207225 */ /* 0x000fc800078e00ff */
[----:B--2---:R-:W-:-:S04]  /*04c0*/  IMAD.WIDE R30, R12, R43, RZ ;  /* 0x0000002b0c1e7225 */ /* 0x004fc800078e02ff */
[----:B------:R-:W-:Y:S02]  /*04d0*/  IMAD R27, R31, R35, RZ ;  /* 0x000000231f1b7224 */ /* 0x000fe400078e02ff */
[----:B------:R-:W-:Y:S02]  /*04e0*/  IMAD R49, R26, R39, R34 ;  /* 0x000000271a317224 */ /* 0x000fe400078e0222 */
[----:B------:R-:W-:Y:S02]  /*04f0*/  IMAD R45, R30, R29, R27 ;  /* 0x0000001d1e2d7224 */ /* 0x000fe400078e021b */
[----:B------:R-:W-:Y:S01]  /*0500*/  IMAD.IADD R40, R33, 0x1, R47 ;  /* 0x0000000121287824 */ /* 0x000fe200078e022f */
[----:B------:R-:W-:Y:S01]  /*0510*/  SHF.R.S32.HI R47, RZ, 0x1f, R43 ;  /* 0x0000001fff2f7819 */ /* 0x000fe2000001142b */
[----:B------:R-:W-:-:S04]  /*0520*/  IMAD.WIDE.U32 R26, R39, R12, RZ ;  /* 0x0000000c271a7225 */ /* 0x000fc800078e00ff */
[----:B------:R-:W-:Y:S01]  /*0530*/  IMAD R33, R40, R43, RZ ;  /* 0x0000002b28217224 */ /* 0x000fe200078e02ff */
[----:B------:R-:W-:Y:S01]  /*0540*/  IADD3 R40, R27, R49, RZ ;  /* 0x000000311b287210 */ /* 0x000fe20007ffe0ff */
[----:B------:R-:W-:-:S04]  /*0550*/  IMAD.WIDE.U32 R34, R30, R35, RZ ;  /* 0x000000231e227225 */ /* 0x000fc800078e00ff */
[----:B------:R-:W-:Y:S01]  /*0560*/  IMAD.WIDE.U32 R28, R32, R43, RZ ;  /* 0x0000002b201c7225 */ /* 0x000fe200078e00ff */
[----:B------:R-:W-:-:S03]  /*0570*/  IADD3 R38, R35, R45, RZ ;  /* 0x0000002d23267210 */ /* 0x000fc60007ffe0ff */
[-C--:B------:R-:W-:Y:S01]  /*0580*/  IMAD R40, R40, R43.reuse, RZ ;  /* 0x0000002b28287224 */ /* 0x080fe200078e02ff */
[----:B------:R-:W-:Y:S01]  /*0590*/  SEL R35, R28, R34, !P2 ;  /* 0x000000221c237207 */ /* 0x000fe20005000000 */
[----:B------:R-:W-:Y:S02]  /*05a0*/  IMAD R27, R47, R32, R33 ;  /* 0x000000202f1b7224 */ /* 0x000fe400078e0221 */
[-C--:B------:R-:W-:Y:S02]  /*05b0*/  IMAD R45, R4, R43.reuse, RZ ;  /* 0x0000002b042d7224 */ /* 0x080fe400078e02ff */
[-C--:B------:R-:W-:Y:S02]  /*05c0*/  IMAD R63, R12, R43.reuse, RZ ;  /* 0x0000002b0c3f7224 */ /* 0x080fe400078e02ff */
[----:B------:R-:W-:-:S03]  /*05d0*/  IMAD.WIDE.U32 R32, R26, R43, RZ ;  /* 0x0000002b1a207225 */ /* 0x000fc600078e00ff */
[----:B------:R-:W-:Y:S01]  /*05e0*/  SHF.L.U32 R43, R63, 0x3, RZ ;  /* 0x000000033f2b7819 */ /* 0x000fe200000006ff */
[----:B------:R-:W-:Y:S01]  /*05f0*/  IMAD R47, R47, R26, R40 ;  /* 0x0000001a2f2f7224 */ /* 0x000fe200078e0228 */
[----:B------:R-:W-:Y:S01]  /*0600*/  IADD3 R26, P0, R45, R35, RZ ;  /* 0x000000232d1a7210 */ /* 0x000fe20007f1e0ff */
[----:B------:R-:W-:Y:S01]  /*0610*/  @!P2 IMAD.IADD R38, R29, 0x1, R27 ;  /* 0x000000011d26a824 */ /* 0x000fe200078e021b */
[----:B------:R-:W-:Y:S01]  /*0620*/  IADD3 R12, R43, 0x20, R43 ;  /* 0x000000202b0c7810 */ /* 0x000fe20007ffe02b */
[----:B------:R-:W-:Y:S01]  /*0630*/  IMAD.IADD R29, R33, 0x1, R47 ;  /* 0x00000001211d7824 */ /* 0x000fe200078e022f */
[----:B------:R-:W-:Y:S01]  /*0640*/  SHF.L.U32 R28, R32, 0x2, RZ ;  /* 0x00000002201c7819 */ /* 0x000fe200000006ff */
[----:B------:R-:W-:Y:S01]  /*0650*/  IMAD R41, R41, R30, RZ ;  /* 0x0000001e29297224 */ /* 0x000fe200078e02ff */
[----:B------:R-:W-:Y:S01]  /*0660*/  LEA.HI.X.SX32 R27, R45, R38, 0x1, P0 ;  /* 0x000000262d1b7211 */ /* 0x000fe200000f0eff */
[----:B------:R-:W-:Y:S01]  /*0670*/  IMAD R37, R36, R63, R37 ;  /* 0x0000003f24257224 */ /* 0x000fe200078e0225 */
[----:B------:R-:W-:Y:S01]  /*0680*/  SHF.L.U64.HI R29, R32, 0x2, R29 ;  /* 0x00000002201d7819 */ /* 0x000fe2000001021d */
[-C--:B------:R-:W-:Y:S01]  /*0690*/  IMAD R32, R31, R39.reuse, R41 ;  /* 0x000000271f207224 */ /* 0x080fe200078e0229 */
[----:B------:R-:W-:Y:S01]  /*06a0*/  SHF.L.U64.HI R67, R35, 0x2, R38 ;  /* 0x0000000223437819 */ /* 0x000fe20000010226 */
[----:B------:R-:W-:Y:S01]  /*06b0*/  IMAD.WIDE.U32 R26, R30, R39, R26 ;  /* 0x000000271e1a7225 */ /* 0x000fe200078e001a */
[----:B------:R-:W-:-:S02]  /*06c0*/  SHF.R.S32.HI R31, RZ, 0x1f, R37 ;  /* 0x0000001fff1f7819 */ /* 0x000fc40000011425 */
[----:B------:R-:W-:Y:S01]  /*06d0*/  SHF.L.U32 R35, R35, 0x2, RZ ;  /* 0x0000000223237819 */ /* 0x000fe200000006ff */
[----:B------:R-:W-:Y:S01]  /*06e0*/  IMAD.IADD R36, R43, 0x1, R12 ;  /* 0x000000012b247824 */ /* 0x000fe200078e020c */
[----:B------:R-:W-:Y:S01]  /*06f0*/  IADD3 R30, P0, R37, R26, RZ ;  /* 0x0000001a251e7210 */ /* 0x000fe20007f1e0ff */
[----:B------:R-:W-:-:S03]  /*0700*/  IMAD.WIDE R40, R43, 0x4, R28 ;  /* 0x000000042b287825 */ /* 0x000fc600078e021c */
[----:B------:R-:W-:Y:S01]  /*0710*/  IADD3 R34, R43, R36, RZ ;  /* 0x000000242b227210 */ /* 0x000fe20007ffe0ff */
[----:B------:R-:W-:Y:S01]  /*0720*/  IMAD.WIDE R28, R45, 0x4, R28 ;  /* 0x000000042d1c7825 */ /* 0x000fe200078e021c */
[----:B------:R-:W-:Y:S02]  /*0730*/  IADD3.X R39, R31, R27, R32, P0, !PT ;  /* 0x0000001b1f277210 */ /* 0x000fe400007fe420 */
[C---:B------:R-:W-:Y:S01]  /*0740*/  SHF.L.U32 R38, R30.reuse, 0x2, RZ ;  /* 0x000000021e267819 */ /* 0x040fe200000006ff */
[----:B------:R-:W-:Y:S01]  /*0750*/  IMAD.WIDE R40, R45, 0x4, R40 ;  /* 0x000000042d287825 */ /* 0x000fe200078e0228 */
[----:B------:R-:W-:-:S03]  /*0760*/  SHF.L.U64.HI R39, R30, 0x2, R39 ;  /* 0x000000021e277819 */ /* 0x000fc60000010227 */
[----:B------:R-:W-:-:S04]  /*0770*/  IMAD.WIDE R26, R37, 0x4, R28 ;  /* 0x00000004251a7825 */ /* 0x000fc800078e021c */
[----:B------:R-:W-:Y:S01]  /*0780*/  IMAD.IADD R32, R43, 0x1, R34 ;  /* 0x000000012b207824 */ /* 0x000fe200078e0222 */
[----:B------:R-:W-:Y:S01]  /*0790*/  IADD3 R64, P0, R26, R35, RZ ;  /* 0x000000231a407210 */ /* 0x000fe20007f1e0ff */
[----:B------:R-:W-:-:S03]  /*07a0*/  IMAD.WIDE R40, R37, 0x4, R40 ;  /* 0x0000000425287825 */ /* 0x000fc600078e0228 */
[----:B------:R-:W-:Y:S01]  /*07b0*/  IADD3.X R65, R27, R67, RZ, P0, !PT ;  /* 0x000000431b417210 */ /* 0x000fe200007fe4ff */
[----:B------:R-:W-:Y:S01]  /*07c0*/  IMAD.IADD R31, R43, 0x1, R32 ;  /* 0x000000012b1f7824 */ /* 0x000fe200078e0220 */
[----:B------:R-:W-:Y:S01]  /*07d0*/  IADD3 R66, P0, R40, R35, RZ ;  /* 0x0000002328427210 */ /* 0x000fe20007f1e0ff */
[----:B------:R-:W-:-:S04]  /*07e0*/  IMAD.WIDE R26, R63, 0x20, R38 ;  /* 0x000000203f1a7825 */ /* 0x000fc800078e0226 */
[----:B------:R-:W-:Y:S02]  /*07f0*/  IMAD.IADD R29, R43, 0x1, R31 ;  /* 0x000000012b1d7824 */ /* 0x000fe400078e021f */
[----:B------:R-:W-:-:S04]  /*0800*/  IMAD.WIDE R30, R31, 0x4, R38 ;  /* 0x000000041f1e7825 */ /* 0x000fc800078e0226 */
[----:B------:R-:W-:-:S04]  /*0810*/  IMAD.WIDE R28, R29, 0x4, R38 ;  /* 0x000000041d1c7825 */ /* 0x000fc800078e0226 */
[----:B------:R-:W-:-:S04]  /*0820*/  IMAD.WIDE R32, R32, 0x4, R38 ;  /* 0x0000000420207825 */ /* 0x000fc800078e0226 */
[----:B------:R-:W-:-:S04]  /*0830*/  IMAD.WIDE R34, R34, 0x4, R38 ;  /* 0x0000000422227825 */ /* 0x000fc800078e0226 */
[----:B------:R-:W-:-:S04]  /*0840*/  IMAD.WIDE R36, R36, 0x4, R38 ;  /* 0x0000000424247825 */ /* 0x000fc800078e0226 */
[----:B------:R-:W-:Y:S01]  /*0850*/  IMAD.WIDE R38, R12, 0x4, R38 ;  /* 0x000000040c267825 */ /* 0x000fe200078e0226 */
[----:B------:R-:W-:-:S03]  /*0860*/  MOV R12, RZ ;  /* 0x000000ff000c7202 */ /* 0x000fc60000000f00 */
[----:B------:R-:W-:Y:S02]  /*0870*/  IMAD.X R67, R41, 0x1, R67, P0 ;  /* 0x0000000129437824 */ /* 0x000fe400000e0643 */
[----:B------:R-:W-:-:S07]  /*0880*/  IMAD.WIDE R26, R43, 0x4, R26 ;  /* 0x000000042b1a7825 */ /* 0x000fce00078e021a */
.L_x_338:
[----:B------:R-:W-:-:S04]  /*0890*/  IADD3 R46, P0, R26, UR8, RZ ;  /* 0x000000081a2e7c10 */ /* 0x000fc8000ff1e0ff */
[----:B------:R-:W-:-:S05]  /*08a0*/  IADD3.X R47, R27, UR9, RZ, P0, !PT ;  /* 0x000000091b2f7c10 */ /* 0x000fca00087fe4ff */
[----:B------:R0:W2:Y:S02]  /*08b0*/  LDG.E R69, desc[UR6][R46.64] ;  /* 0x000000062e457981 */ /* 0x0000a4000c1e1900 */
[----:B0-----:R-:W-:-:S04]  /*08c0*/  IMAD.WIDE R46, R63, 0x20, R46 ;  /* 0x000000203f2e7825 */ /* 0x001fc800078e022e */
[C---:B------:R-:W-:Y:S01]  /*08d0*/  IMAD.WIDE R42, R63.reuse, 0x20, R46 ;  /* 0x000000203f2a7825 */ /* 0x040fe200078e022e */
[----:B------:R-:W-:Y:S01]  /*08e0*/  IADD3 R68, P0, R64, UR8, RZ ;  /* 0x0000000840447c10 */ /* 0x000fe2000ff1e0ff */
[----:B------:R-:W3:Y:S02]  /*08f0*/  LDG.E R46, desc[UR6][R46.64] ;  /* 0x000000062e2e7981 */ /* 0x000ee4000c1e1900 */
[C---:B------:R-:W-:Y:S02]  /*0900*/  IMAD.WIDE R40, R63.reuse, 0x20, R42 ;  /* 0x000000203f287825 */ /* 0x040fe400078e022a */
[----:B------:R-:W4:Y:S02]  /*0910*/  LDG.E R42, desc[UR6][R42.64] ;  /* 0x000000062a2a7981 */ /* 0x000f24000c1e1900 */
[C---:B------:R-:W-:Y:S02]  /*0920*/  IMAD.WIDE R44, R63.reuse, 0x20, R40 ;  /* 0x000000203f2c7825 */ /* 0x040fe400078e0228 */
[----:B------:R-:W5:Y:S02]  /*0930*/  LDG.E R40, desc[UR6][R40.64] ;  /* 0x0000000628287981 */ /* 0x000f64000c1e1900 */
[----:B------:R-:W-:-:S02]  /*0940*/  IMAD.WIDE R48, R63, 0x20, R44 ;  /* 0x000000203f307825 */ /* 0x000fc400078e022c */
[----:B------:R-:W5:Y:S04]  /*0950*/  LDG.E R44, desc[UR6][R44.64] ;  /* 0x000000062c2c7981 */ /* 0x000f68000c1e1900 */
[----:B------:R-:W5:Y:S01]  /*0960*/  LDG.E R49, desc[UR6][R48.64] ;  /* 0x0000000630317981 */ /* 0x000f62000c1e1900 */
[----:B--2---:R-:W-:Y:S01]  /*0970*/  FADD.FTZ R56, R69, R56 ;  /* 0x0000003845387221 */ /* 0x004fe20000010000 */
[----:B------:R-:W-:-:S05]  /*0980*/  IADD3.X R69, R65, UR9, RZ, P0, !PT ;  /* 0x0000000941457c10 */ /* 0x000fca00087fe4ff */
[----:B------:R-:W2:Y:S04]  /*0990*/  LDG.E R48, desc[UR6][R68.64] ;  /* 0x0000000644307981 */ /* 0x000ea8000c1e1900 */
[----:B------:R-:W2:Y:S04]  /*09a0*/  LDG.E R43, desc[UR6][R68.64+0x100] ;  /* 0x00010006442b7981 */ /* 0x000ea8000c1e1900 */
[----:B------:R-:W2:Y:S01]  /*09b0*/  LDG.E R47, desc[UR6][R68.64+0x80] ;  /* 0x00008006442f7981 */ /* 0x000ea2000c1e1900 */
[----:B---3--:R-:W-:Y:S01]  /*09c0*/  FADD.FTZ R17, R46, R17 ;  /* 0x000000112e117221 */ /* 0x008fe20000010000 */
[----:B----4-:R-:W-:-:S02]  /*09d0*/  FADD.FTZ R55, R42, R55 ;  /* 0x000000372a377221 */ /* 0x010fc40000010000 */
[----:B------:R-:W3:Y:S01]  /*09e0*/  LDG.E R42, desc[UR6][R68.64+0x180] ;  /* 0x00018006442a7981 */ /* 0x000ee2000c1e1900 */
[----:B-----5:R-:W-:Y:S01]  /*09f0*/  FADD.FTZ R11, R40, R11 ;  /* 0x0000000b280b7221 */ /* 0x020fe20000010000 */
[----:B------:R-:W-:-:S04]  /*0a00*/  IADD3 R40, P0, R66, UR8, RZ ;  /* 0x0000000842287c10 */ /* 0x000fc8000ff1e0ff */
[----:B------:R-:W-:Y:S01]  /*0a10*/  IADD3.X R41, R67, UR9, RZ, P0, !PT ;  /* 0x0000000943297c10 */ /* 0x000fe200087fe4ff */
[----:B------:R-:W-:-:S04]  /*0a20*/  FADD.FTZ R53, R44, R53 ;  /* 0x000000352c357221 */ /* 0x000fc80000010000 */
[----:B------:R-:W4:Y:S04]  /*0a30*/  LDG.E R44, desc[UR6][R40.64] ;  /* 0x00000006282c7981 */ /* 0x000f28000c1e1900 */
[----:B------:R-:W5:Y:S04]  /*0a40*/  LDG.E R46, desc[UR6][R40.64+0x80] ;  /* 0x00008006282e7981 */ /* 0x000f68000c1e1900 */
[----:B------:R-:W5:Y:S01]  /*0a50*/  LDG.E R45, desc[UR6][R40.64+0x180] ;  /* 0x00018006282d7981 */ /* 0x000f62000c1e1900 */
[----:B--2---:R-:W-:-:S03]  /*0a60*/  FADD.FTZ R51, R48, R51 ;  /* 0x0000003330337221 */ /* 0x004fc60000010000 */
[----:B------:R0:W2:Y:S01]  /*0a70*/  LDG.E R48, desc[UR6][R40.64+0x100] ;  /* 0x0001000628307981 */ /* 0x0000a2000c1e1900 */
[----:B------:R-:W-:Y:S01]  /*0a80*/  FADD.FTZ R50, R43, R50 ;  /* 0x000000322b327221 */ /* 0x000fe20000010000 */
[----:B------:R-:W-:Y:S01]  /*0a90*/  FADD.FTZ R52, R49, R52 ;  /* 0x0000003431347221 */ /* 0x000fe20000010000 */
[----:B---3--:R-:W-:Y:S01]  /*0aa0*/  FADD.FTZ R18, R42, R18 ;  /* 0x000000122a127221 */ /* 0x008fe20000010000 */
[----:B------:R-:W-:-:S04]  /*0ab0*/  IADD3 R42, P0, R38, UR8, RZ ;  /* 0x00000008262a7c10 */ /* 0x000fc8000ff1e0ff */
[----:B------:R-:W-:Y:S02]  /*0ac0*/  IADD3.X R43, R39, UR9, RZ, P0, !PT ;  /* 0x00000009272b7c10 */ /* 0x000fe400087fe4ff */
[----:B0-----:R-:W-:Y:S01]  /*0ad0*/  IADD3 R40, P0, R36, UR8, RZ ;  /* 0x0000000824287c10 */ /* 0x001fe2000ff1e0ff */
[----:B------:R-:W-:Y:S02]  /*0ae0*/  FADD.FTZ R16, R47, R16 ;  /* 0x000000102f107221 */ /* 0x000fe40000010000 */
[----:B------:R-:W3:Y:S01]  /*0af0*/  LDG.E R47, desc[UR6][R42.64] ;  /* 0x000000062a2f7981 */ /* 0x000ee2000c1e1900 */
[----:B------:R-:W-:-:S03]  /*0b00*/  IADD3.X R41, R37, UR9, RZ, P0, !PT ;  /* 0x0000000925297c10 */ /* 0x000fc600087fe4ff */
[----:B------:R-:W3:Y:S04]  /*0b10*/  LDG.E R49, desc[UR6][R42.64+0x80] ;  /* 0x000080062a317981 */ /* 0x000ee8000c1e1900 */
[----:B------:R0:W3:Y:S01]  /*0b20*/  LDG.E R69, desc[UR6][R42.64+0x100] ;  /* 0x000100062a457981 */ /* 0x0000e2000c1e1900 */
[----:B--2---:R-:W-:-:S03]  /*0b30*/  FADD.FTZ R25, R48, R25 ;  /* 0x0000001930197221 */ /* 0x004fc60000010000 */
[----:B------:R-:W2:Y:S01]  /*0b40*/  LDG.E R48, desc[UR6][R40.64] ;  /* 0x0000000628307981 */ /* 0x000ea2000c1e1900 */
[----:B0-----:R-:W-:Y:S01]  /*0b50*/  IADD3 R42, P0, R34, UR8, RZ ;  /* 0x00000008222a7c10 */ /* 0x001fe2000ff1e0ff */
[----:B----4-:R-:W-:Y:S01]  /*0b60*/  FADD.FTZ R15, R44, R15 ;  /* 0x0000000f2c0f7221 */ /* 0x010fe20000010000 */
[----:B-----5:R-:W-:Y:S01]  /*0b70*/  FADD.FTZ R57, R46, R57 ;  /* 0x000000392e397221 */ /* 0x020fe20000010000 */
[----:B------:R-:W4:Y:S01]  /*0b80*/  LDG.E R44, desc[UR6][R40.64+0x100] ;  /* 0x00010006282c7981 */ /* 0x000f22000c1e1900 */
[----:B------:R-:W-:-:S03]  /*0b90*/  IADD3.X R43, R35, UR9, RZ, P0, !PT ;  /* 0x00000009232b7c10 */ /* 0x000fc600087fe4ff */
[----:B------:R0:W5:Y:S01]  /*0ba0*/  LDG.E R46, desc[UR6][R40.64+0x80] ;  /* 0x00008006282e7981 */ /* 0x000162000c1e1900 */
[----:B------:R-:W-:-:S03]  /*0bb0*/  FADD.FTZ R14, R45, R14 ;  /* 0x0000000e2d0e7221 */ /* 0x000fc60000010000 */
[----:B------:R-:W4:Y:S01]  /*0bc0*/  LDG.E R45, desc[UR6][R42.64+0x100] ;  /* 0x000100062a2d7981 */ /* 0x000f22000c1e1900 */
[----:B0-----:R-:W-:-:S04]  /*0bd0*/  IADD3 R40, P0, R32, UR8, RZ ;  /* 0x0000000820287c10 */ /* 0x001fc8000ff1e0ff */
[----:B------:R-:W-:Y:S01]  /*0be0*/  IADD3.X R41, R33, UR9, RZ, P0, !PT ;  /* 0x0000000921297c10 */ /* 0x000fe200087fe4ff */
[----:B---3--:R-:W-:-:S04]  /*0bf0*/  FADD.FTZ R10, R47, R10 ;  /* 0x0000000a2f0a7221 */ /* 0x008fc80000010000 */
[----:B------:R-:W3:Y:S01]  /*0c00*/  LDG.E R68, desc[UR6][R40.64] ;  /* 0x0000000628447981 */ /* 0x000ee2000c1e1900 */
[----:B------:R-:W-:-:S03]  /*0c10*/  FADD.FTZ R24, R49, R24 ;  /* 0x0000001831187221 */ /* 0x000fc60000010000 */
[----:B------:R-:W3:Y:S04]  /*0c20*/  LDG.E R47, desc[UR6][R42.64+0x80] ;  /* 0x000080062a2f7981 */ /* 0x000ee8000c1e1900 */
[----:B------:R0:W3:Y:S01]  /*0c30*/  LDG.E R49, desc[UR6][R42.64] ;  /* 0x000000062a317981 */ /* 0x0000e2000c1e1900 */
[----:B--2---:R-:W-:-:S03]  /*0c40*/  FADD.FTZ R9, R48, R9 ;  /* 0x0000000930097221 */ /* 0x004fc60000010000 */
[----:B------:R-:W2:Y:S01]  /*0c50*/  LDG.E R48, desc[UR6][R40.64+0x80] ;  /* 0x0000800628307981 */ /* 0x000ea2000c1e1900 */
[----:B0-----:R-:W-:-:S04]  /*0c60*/  IADD3 R42, P0, R30, UR8, RZ ;  /* 0x000000081e2a7c10 */ /* 0x001fc8000ff1e0ff */
[----:B------:R-:W-:Y:S01]  /*0c70*/  IADD3.X R43, R31, UR9, RZ, P0, !PT ;  /* 0x000000091f2b7c10 */ /* 0x000fe200087fe4ff */
[----:B-----5:R-:W-:Y:S02]  /*0c80*/  FADD.FTZ R23, R46, R23 ;  /* 0x000000172e177221 */ /* 0x020fe40000010000 */
[----:B------:R0:W5:Y:S01]  /*0c90*/  LDG.E R46, desc[UR6][R40.64+0x100] ;  /* 0x00010006282e7981 */ /* 0x000162000c1e1900 */
[----:B------:R-:W-:Y:S01]  /*0ca0*/  FADD.FTZ R60, R69, R60 ;  /* 0x0000003c453c7221 */ /* 0x000fe20000010000 */
[----:B----4-:R-:W-:Y:S01]  /*0cb0*/  FADD.FTZ R54, R44, R54 ;  /* 0x000000362c367221 */ /* 0x010fe20000010000 */
[----:B------:R-:W-:Y:S01]  /*0cc0*/  FADD.FTZ R58, R45, R58 ;  /* 0x0000003a2d3a7221 */ /* 0x000fe20000010000 */
[----:B------:R-:W4:Y:S01]  /*0cd0*/  LDG.E R69, desc[UR6][R42.64+0x100] ;  /* 0x000100062a457981 */ /* 0x000f22000c1e1900 */
[----:B0-----:R-:W-:-:S04]  /*0ce0*/  IADD3 R40, P0, R28, UR8, RZ ;  /* 0x000000081c287c10 */ /* 0x001fc8000ff1e0ff */
[----:B------:R-:W-:-:S05]  /*0cf0*/  IADD3.X R41, R29, UR9, RZ, P0, !PT ;  /* 0x000000091d297c10 */ /* 0x000fca00087fe4ff */
[----:B------:R-:W4:Y:S01]  /*0d00*/  LDG.E R44, desc[UR6][R40.64] ;  /* 0x00000006282c7981 */ /* 0x000f22000c1e1900 */
[----:B---3--:R-:W-:-:S03]  /*0d10*/  FADD.FTZ R22, R47, R22 ;  /* 0x000000162f167221 */ /* 0x008fc60000010000 */
[----:B------:R-:W3:Y:S01]  /*0d20*/  LDG.E R47, desc[UR6][R42.64+0x80] ;  /* 0x000080062a2f7981 */ /* 0x000ee2000c1e1900 */
[----:B------:R-:W-:-:S03]  /*0d30*/  FADD.FTZ R8, R49, R8 ;  /* 0x0000000831087221 */ /* 0x000fc60000010000 */
[----:B------:R-:W3:Y:S04]  /*0d40*/  LDG.E R49, desc[UR6][R42.64] ;  /* 0x000000062a317981 */ /* 0x000ee8000c1e1900 */
[----:B------:R-:W3:Y:S01]  /*0d50*/  LDG.E R45, desc[UR6][R40.64+0x100] ;  /* 0x00010006282d7981 */ /* 0x000ee2000c1e1900 */
[----:B--2---:R-:W-:-:S03]  /*0d60*/  FADD.FTZ R21, R48, R21 ;  /* 0x0000001530157221 */ /* 0x004fc60000010000 */
[----:B------:R-:W2:Y:S01]  /*0d70*/  LDG.E R48, desc[UR6][R40.64+0x80] ;  /* 0x0000800628307981 */ /* 0x000ea2000c1e1900 */
[----:B------:R-:W-:-:S06]  /*0d80*/  UIADD3 UR4, UR4, 0x1, URZ ;  /* 0x0000000104047890 */ /* 0x000fcc000fffe03f */
[----:B------:R-:W-:Y:S01]  /*0d90*/  ISETP.LE.AND P0, PT, R2, UR4, PT ;  /* 0x0000000402007c0c */ /* 0x000fe2000bf03270 */
[----:B------:R-:W-:Y:S01]  /*0da0*/  ULEA UR8, UP0, UR10, UR8, 0x2 ;  /* 0x000000080a087291 */ /* 0x000fe2000f80103f */
[----:B------:R-:W-:-:S03]  /*0db0*/  FADD.FTZ R7, R68, R7 ;  /* 0x0000000744077221 */ /* 0x000fc60000010000 */
[----:B------:R-:W-:Y:S01]  /*0dc0*/  UIADD3.X UR9, UR9, UR5, URZ, UP0, !UPT ;  /* 0x0000000509097290 */ /* 0x000fe200087fe43f */
[----:B-----5:R-:W-:Y:S01]  /*0dd0*/  FADD.FTZ R59, R46, R59 ;  /* 0x0000003b2e3b7221 */ /* 0x020fe20000010000 */
[----:B----4-:R-:W-:Y:S01]  /*0de0*/  FADD.FTZ R13, R69, R13 ;  /* 0x0000000d450d7221 */ /* 0x010fe20000010000 */
[----:B------:R-:W-:Y:S01]  /*0df0*/  FADD.FTZ R5, R44, R5 ;  /* 0x000000052c057221 */ /* 0x000fe20000010000 */
[----:B---3--:R-:W-:Y:S01]  /*0e00*/  FADD.FTZ R20, R47, R20 ;  /* 0x000000142f147221 */ /* 0x008fe20000010000 */
[----:B------:R-:W-:Y:S01]  /*0e10*/  FADD.FTZ R6, R49, R6 ;  /* 0x0000000631067221 */ /* 0x000fe20000010000 */
[----:B------:R-:W-:Y:S01]  /*0e20*/  FADD.FTZ R12, R45, R12 ;  /* 0x0000000c2d0c7221 */ /* 0x000fe20000010000 */
[----:B--2---:R-:W-:Y:S01]  /*0e30*/  FADD.FTZ R19, R48, R19 ;  /* 0x0000001330137221 */ /* 0x004fe20000010000 */
[----:B------:R-:W-:Y:S06]  /*0e40*/  @!P0 BRA `(.L_x_338) ;  /* 0xfffffff800908947 */ /* 0x000fec000383ffff */
.L_x_337:
[----:B------:R-:W0:Y:S01]  /*0e50*/  S2R R35, SR_TID.X ;  /* 0x0000000000237919 */ /* 0x000e220000002100 */
[----:B------:R-:W1:Y:S01]  /*0e60*/  S2UR UR5, SR_CgaCtaId ;  /* 0x00000000000579c3 */ /* 0x000e620000008800 */
[----:B------:R-:W-:Y:S01]  /*0e70*/  ULDC UR8, c[0x0][0x390] ;  /* 0x0000e40000087ab9 */ /* 0x000fe20000000800 */
[----:B------:R-:W-:Y:S01]  /*0e80*/  UMOV UR4, 0x400 ;  /* 0x0000040000047882 */ /* 0x000fe20000000000 */
        /* <DEDUP_REMOVED lines=21> */
[----:B-1----:R-:W-:Y:S01]  /*0fe0*/  ULEA UR4, UR5, UR4, 0x18 ;  /* 0x0000000405047291 */ /* 0x002fe2000f8ec03f */
[----:B------:R-:W-:Y:S01]  /*0ff0*/  FMUL.FTZ R18, R18, UR8 ;  /* 0x0000000812127c20 */ /* 0x000fe20008410000 */
[----:B------:R-:W-:Y:S01]  /*1000*/  FMUL.FTZ R60, R60, UR8 ;  /* 0x000000083c3c7c20 */ /* 0x000fe20008410000 */
[----:B------:R-:W-:Y:S01]  /*1010*/  FMUL.FTZ R7, R54, UR8 ;  /* 0x0000000836077c20 */ /* 0x000fe20008410000 */
[----:B------:R-:W-:Y:S01]  /*1020*/  F2FP.BF16.F32.PACK_AB R16, R57, R16 ;  /* 0x000000103910723e */ /* 0x000fe200000010ff */
[----:B------:R-:W-:Y:S01]  /*1030*/  FMUL.FTZ R22, R22, UR8 ;  /* 0x0000000816167c20 */ /* 0x000fe20008410000 */
[----:B------:R-:W-:Y:S01]  /*1040*/  F2FP.BF16.F32.PACK_AB R9, R9, R10 ;  /* 0x0000000a0909723e */ /* 0x000fe200000010ff */
[----:B------:R-:W-:Y:S01]  /*1050*/  FMUL.FTZ R21, R21, UR8 ;  /* 0x0000000815157c20 */ /* 0x000fe20008410000 */
[----:B0-----:R-:W-:Y:S01]  /*1060*/  SHF.R.S32.HI R28, RZ, 0x1f, R35 ;  /* 0x0000001fff1c7819 */ /* 0x001fe20000011423 */
[----:B------:R-:W-:Y:S01]  /*1070*/  FMUL.FTZ R20, R20, UR8 ;  /* 0x0000000814147c20 */ /* 0x000fe20008410000 */
[----:B------:R-:W-:Y:S01]  /*1080*/  FMUL.FTZ R19, R19, UR8 ;  /* 0x0000000813137c20 */ /* 0x000fe20008410000 */
[----:B------:R-:W-:Y:S01]  /*1090*/  FMUL.FTZ R58, R58, UR8 ;  /* 0x000000083a3a7c20 */ /* 0x000fe20008410000 */
[CC--:B------:R-:W-:Y:S01]  /*10a0*/  LEA.HI R2, R28.reuse, R35.reuse, RZ, 0x2 ;  /* 0x000000231c027211 */ /* 0x0c0fe200078f10ff */
[----:B------:R-:W-:Y:S01]  /*10b0*/  FMUL.FTZ R59, R59, UR8 ;  /* 0x000000083b3b7c20 */ /* 0x000fe20008410000 */
[CC--:B------:R-:W-:Y:S01]  /*10c0*/  LEA.HI R29, R28.reuse, R35.reuse, RZ, 0x5 ;  /* 0x000000231c1d7211 */ /* 0x0c0fe200078f28ff */
[----:B------:R-:W-:Y:S01]  /*10d0*/  FMUL.FTZ R13, R13, UR8 ;  /* 0x000000080d0d7c20 */ /* 0x000fe20008410000 */
[----:B------:R-:W-:Y:S01]  /*10e0*/  LEA.HI R30, R28, R35, RZ, 0x3 ;  /* 0x000000231c1e7211 */ /* 0x000fe200078f18ff */
[----:B------:R-:W-:Y:S01]  /*10f0*/  FMUL.FTZ R12, R12, UR8 ;  /* 0x000000080c0c7c20 */ /* 0x000fe20008410000 */
[--C-:B------:R-:W-:Y:S01]  /*1100*/  SHF.R.S32.HI R26, RZ, 0x2, R2.reuse ;  /* 0x00000002ff1a7819 */ /* 0x100fe20000011402 */
[----:B------:R-:W-:Y:S01]  /*1110*/  ULDC.64 UR10, c[0x0][0x448] ;  /* 0x00011200000a7ab9 */ /* 0x000fe20000000a00 */
[----:B------:R-:W-:Y:S01]  /*1120*/  SHF.R.S32.HI R27, RZ, 0x1f, R2 ;  /* 0x0000001fff1b7819 */ /* 0x000fe20000011402 */
[----:B------:R-:W-:Y:S01]  /*1130*/  BSSY B0, `(.L_x_339) ;  /* 0x0000066000007945 */ /* 0x000fe20003800000 */
[----:B------:R-:W-:-:S02]  /*1140*/  SHF.R.S32.HI R34, RZ, 0x5, R29 ;  /* 0x00000005ff227819 */ /* 0x000fc4000001141d */
[----:B------:R-:W-:Y:S02]  /*1150*/  LOP3.LUT R29, R30, 0x1ffffff8, RZ, 0xc0, !PT ;  /* 0x1ffffff81e1d7812 */ /* 0x000fe400078ec0ff */
[----:B------:R-:W-:Y:S02]  /*1160*/  LEA.HI R27, R27, R26, RZ, 0x3 ;  /* 0x0000001a1b1b7211 */ /* 0x000fe400078f18ff */
[----:B------:R-:W-:Y:S02]  /*1170*/  LEA.HI R31, R34, R34, RZ, 0x1 ;  /* 0x00000022221f7211 */ /* 0x000fe400078f08ff */
[----:B------:R-:W-:Y:S02]  /*1180*/  LOP3.LUT R32, R2, 0x3ffffffc, RZ, 0xc0, !PT ;  /* 0x3ffffffc02207812 */ /* 0x000fe400078ec0ff */
[----:B------:R-:W-:Y:S01]  /*1190*/  SHF.R.S32.HI R2, RZ, 0x3, R30 ;  /* 0x00000003ff027819 */ /* 0x000fe2000001141e */
[----:B------:R-:W-:Y:S01]  /*11a0*/  IMAD.IADD R30, R35, 0x1, -R29 ;  /* 0x00000001231e7824 */ /* 0x000fe200078e0a1d */
[----:B------:R-:W-:-:S02]  /*11b0*/  LOP3.LUT R27, R27, 0xfffffff8, RZ, 0xc0, !PT ;  /* 0xfffffff81b1b7812 */ /* 0x000fc400078ec0ff */
[----:B------:R-:W-:Y:S01]  /*11c0*/  LOP3.LUT R29, R31, 0x1ffffe, RZ, 0xc0, !PT ;  /* 0x001ffffe1f1d7812 */ /* 0x000fe200078ec0ff */
[----:B------:R-:W-:Y:S01]  /*11d0*/  IMAD.SHL.U32 R31, R2, 0x40, RZ ;  /* 0x00000040021f7824 */ /* 0x000fe200078e00ff */
[----:B------:R-:W-:Y:S02]  /*11e0*/  LEA.HI R28, R28, R35, RZ, 0x6 ;  /* 0x000000231c1c7211 */ /* 0x000fe400078f30ff */
[----:B------:R-:W-:Y:S02]  /*11f0*/  IADD3 R27, R26, -R27, RZ ;  /* 0x8000001b1a1b7210 */ /* 0x000fe40007ffe0ff */
[----:B------:R-:W-:Y:S01]  /*1200*/  IADD3 R35, -R32, R35, RZ ;  /* 0x0000002320237210 */ /* 0x000fe20007ffe1ff */
[----:B------:R-:W-:Y:S01]  /*1210*/  IMAD.IADD R32, R34, 0x1, -R29 ;  /* 0x0000000122207824 */ /* 0x000fe200078e0a1d */
[----:B------:R-:W-:Y:S01]  /*1220*/  SHF.R.S32.HI R29, RZ, 0x6, R28 ;  /* 0x00000006ff1d7819 */ /* 0x000fe2000001141c */
[----:B------:R-:W-:Y:S01]  /*1230*/  IMAD.SHL.U32 R28, R27, 0x40, RZ ;  /* 0x000000401b1c7824 */ /* 0x000fe200078e00ff */
[----:B------:R-:W-:Y:S01]  /*1240*/  LOP3.LUT R31, R31, 0x1c0, RZ, 0xc0, !PT ;  /* 0x000001c01f1f7812 */ /* 0x000fe200078ec0ff */
[----:B------:R-:W-:Y:S01]  /*1250*/  IMAD R32, R32, 0x200, R35 ;  /* 0x0000020020207824 */ /* 0x000fe200078e0223 */
[----:B------:R-:W-:-:S02]  /*1260*/  SHF.L.U32 R33, R29, 0x3, RZ ;  /* 0x000000031d217819 */ /* 0x000fc400000006ff */
[----:B------:R-:W-:Y:S02]  /*1270*/  LOP3.LUT R28, R28, 0x1c0, RZ, 0xc0, !PT ;  /* 0x000001c01c1c7812 */ /* 0x000fe400078ec0ff */
[----:B------:R-:W-:Y:S02]  /*1280*/  SHF.L.U32 R26, R30, 0x3, RZ ;  /* 0x000000031e1a7819 */ /* 0x000fe400000006ff */
[----:B------:R-:W-:Y:S02]  /*1290*/  LOP3.LUT R33, R28, 0x18, R33, 0xf8, !PT ;  /* 0x000000181c217812 */ /* 0x000fe400078ef821 */
[----:B------:R-:W-:Y:S02]  /*12a0*/  SHF.R.U32.HI R28, RZ, 0x3, R28 ;  /* 0x00000003ff1c7819 */ /* 0x000fe4000001161c */
[----:B------:R-:W-:Y:S02]  /*12b0*/  SHF.R.U32.HI R30, RZ, 0x3, R31 ;  /* 0x00000003ff1e7819 */ /* 0x000fe4000001161f */
[----:B------:R-:W-:Y:S01]  /*12c0*/  LOP3.LUT R33, R33, R28, RZ, 0x3c, !PT ;  /* 0x0000001c21217212 */ /* 0x000fe200078e3cff */
[----:B------:R-:W-:Y:S01]  /*12d0*/  FMUL.FTZ R28, R15, UR8 ;  /* 0x000000080f1c7c20 */ /* 0x000fe20008410000 */
[----:B------:R-:W-:-:S02]  /*12e0*/  LOP3.LUT R31, R31, 0x38, R26, 0xf8, !PT ;  /* 0x000000381f1f7812 */ /* 0x000fc400078ef81a */
[----:B------:R-:W-:Y:S01]  /*12f0*/  LOP3.LUT P0, RZ, R27, 0x4, RZ, 0xc0, !PT ;  /* 0x000000041bff7812 */ /* 0x000fe2000780c0ff */
[----:B------:R-:W-:Y:S01]  /*1300*/  IMAD.U32 R15, R32, 0x2, R33 ;  /* 0x00000002200f7824 */ /* 0x000fe200078e0021 */
[----:B------:R-:W-:Y:S02]  /*1310*/  LOP3.LUT R30, R31, R30, RZ, 0x3c, !PT ;  /* 0x0000001e1f1e7212 */ /* 0x000fe400078e3cff */
[----:B------:R-:W-:Y:S02]  /*1320*/  F2FP.BF16.F32.PACK_AB R25, R25, R50 ;  /* 0x000000321919723e */ /* 0x000fe400000010ff */
[----:B------:R-:W-:Y:S01]  /*1330*/  LEA R27, R29, R30, 0x9 ;  /* 0x0000001e1d1b7211 */ /* 0x000fe200078e48ff */
[----:B------:R-:W-:Y:S01]  /*1340*/  FMUL.FTZ R30, R11, UR8 ;  /* 0x000000080b1e7c20 */ /* 0x000fe20008410000 */
[----:B------:R-:W-:Y:S01]  /*1350*/  LEA R14, R15, UR4, 0x1 ;  /* 0x000000040f0e7c11 */ /* 0x000fe2000f8e08ff */
[----:B------:R-:W-:Y:S01]  /*1360*/  FMUL.FTZ R29, R53, UR8 ;  /* 0x00000008351d7c20 */ /* 0x000fe20008410000 */
[----:B------:R-:W-:-:S02]  /*1370*/  F2FP.BF16.F32.PACK_AB R11, R28, R51 ;  /* 0x000000331c0b723e */ /* 0x000fc400000010ff */
[C---:B------:R-:W-:Y:S01]  /*1380*/  IADD3 R15, R14.reuse, 0x40, RZ ;  /* 0x000000400e0f7810 */ /* 0x040fe20007ffe0ff */
[----:B------:R-:W-:Y:S01]  /*1390*/  @P0 VIADD R15, R14, 0xffffffc0 ;  /* 0xffffffc00e0f0836 */ /* 0x000fe20000000000 */
[----:B------:R-:W-:Y:S01]  /*13a0*/  F2FP.BF16.F32.PACK_AB R28, R30, R55 ;  /* 0x000000371e1c723e */ /* 0x000fe200000010ff */
[----:B------:R-:W-:Y:S01]  /*13b0*/  STS [R14], R11 ;  /* 0x0000000b0e007388 */ /* 0x000fe20000000800 */
[----:B------:R-:W-:Y:S02]  /*13c0*/  F2FP.BF16.F32.PACK_AB R29, R52, R29 ;  /* 0x0000001d341d723e */ /* 0x000fe400000010ff */
[----:B------:R-:W-:Y:S01]  /*13d0*/  F2FP.BF16.F32.PACK_AB R23, R23, R24 ;  /* 0x000000181717723e */ /* 0x000fe200000010ff */
[----:B------:R-:W-:Y:S01]  /*13e0*/  STS [R14+0x400], R17 ;  /* 0x000400110e007388 */ /* 0x000fe20000000800 */
[----:B------:R-:W-:Y:S02]  /*13f0*/  F2FP.BF16.F32.PACK_AB R5, R5, R18 ;  /* 0x000000120505723e */ /* 0x000fe400000010ff */
[----:B------:R-:W-:Y:S01]  /*1400*/  F2FP.BF16.F32.PACK_AB R7, R7, R60 ;  /* 0x0000003c0707723e */ /* 0x000fe200000010ff */
[----:B------:R0:W-:Y:S01]  /*1410*/  STS [R15], R16 ;  /* 0x000000100f007388 */ /* 0x0001e20000000800 */
[----:B------:R-:W-:-:S02]  /*1420*/  F2FP.BF16.F32.PACK_AB R21, R21, R22 ;  /* 0x000000161515723e */ /* 0x000fc400000010ff */
[----:B------:R-:W-:Y:S01]  /*1430*/  F2FP.BF16.F32.PACK_AB R19, R19, R20 ;  /* 0x000000141313723e */ /* 0x000fe200000010ff */
[----:B------:R-:W-:Y:S01]  /*1440*/  STS [R15+0x400], R9 ;  /* 0x000400090f007388 */ /* 0x000fe20000000800 */
[----:B------:R-:W-:Y:S02]  /*1450*/  F2FP.BF16.F32.PACK_AB R58, R59, R58 ;  /* 0x0000003a3b3a723e */ /* 0x000fe400000010ff */
[----:B------:R-:W-:Y:S01]  /*1460*/  F2FP.BF16.F32.PACK_AB R12, R12, R13 ;  /* 0x0000000d0c0c723e */ /* 0x000fe200000010ff */
[----:B------:R-:W-:Y:S01]  /*1470*/  STS [R14+0x1000], R28 ;  /* 0x0010001c0e007388 */ /* 0x000fe20000000800 */
[----:B------:R-:W-:Y:S01]  /*1480*/  LEA R22, R27, UR4, 0x1 ;  /* 0x000000041b167c11 */ /* 0x000fe2000f8e08ff */
[----:B------:R-:W-:Y:S01]  /*1490*/  ULDC.64 UR4, c[0x0][0x460] ;  /* 0x0001180000047ab9 */ /* 0x000fe20000000a00 */
[----:B0-----:R-:W-:Y:S01]  /*14a0*/  SHF.R.S32.HI R16, RZ, 0x1f, R3 ;  /* 0x0000001fff107819 */ /* 0x001fe20000011403 */
[----:B------:R-:W-:Y:S01]  /*14b0*/  STS [R14+0x1400], R29 ;  /* 0x0014001d0e007388 */ /* 0x000fe20000000800 */
[----:B------:R-:W-:-:S03]  /*14c0*/  SHF.R.S32.HI R27, RZ, 0x1f, R26 ;  /* 0x0000001fff1b7819 */ /* 0x000fc6000001141a */
[----:B------:R-:W-:Y:S01]  /*14d0*/  STS [R15+0x1000], R8 ;  /* 0x001000080f007388 */ /* 0x000fe20000000800 */
[----:B------:R-:W-:-:S03]  /*14e0*/  IMAD R16, R16, UR10, RZ ;  /* 0x0000000a10107c24 */ /* 0x000fc6000f8e02ff */
[----:B------:R-:W-:Y:S01]  /*14f0*/  STS [R15+0x1400], R6 ;  /* 0x001400060f007388 */ /* 0x000fe20000000800 */
[----:B------:R-:W-:-:S03]  /*1500*/  IMAD R16, R3, UR11, R16 ;  /* 0x0000000b03107c24 */ /* 0x000fc6000f8e0210 */
[----:B------:R-:W-:Y:S04]  /*1510*/  STS [R14+0x2000], R25 ;  /* 0x002000190e007388 */ /* 0x000fe80000000800 */
[----:B------:R0:W-:Y:S04]  /*1520*/  STS [R14+0x2400], R23 ;  /* 0x002400170e007388 */ /* 0x0001e80000000800 */
[----:B------:R1:W-:Y:S04]  /*1530*/  STS [R15+0x2000], R5 ;  /* 0x002000050f007388 */ /* 0x0003e80000000800 */
[----:B------:R2:W-:Y:S01]  /*1540*/  STS [R15+0x2400], R7 ;  /* 0x002400070f007388 */ /* 0x0005e20000000800 */
[----:B0-----:R-:W-:-:S03]  /*1550*/  IADD3 R23, R26, 0x40, RZ ;  /* 0x000000401a177810 */ /* 0x001fc60007ffe0ff */
[----:B------:R-:W-:Y:S01]  /*1560*/  STS [R14+0x3000], R21 ;  /* 0x003000150e007388 */ /* 0x000fe20000000800 */
[----:B-1----:R-:W-:-:S03]  /*1570*/  SHF.R.S32.HI R5, RZ, 0x1f, R4 ;  /* 0x0000001fff057819 */ /* 0x002fc60000011404 */
[----:B------:R0:W-:Y:S01]  /*1580*/  STS [R14+0x3400], R19 ;  /* 0x003400130e007388 */ /* 0x0001e20000000800 */
[C---:B--2---:R-:W-:Y:S01]  /*1590*/  IMAD.WIDE.U32 R6, R3.reuse, UR10, R26 ;  /* 0x0000000a03067c25 */ /* 0x044fe2000f8e001a */
[----:B------:R-:W-:Y:S02]  /*15a0*/  IADD3 R3, -R3, R0, RZ ;  /* 0x0000000003037210 */ /* 0x000fe40007ffe1ff */
[----:B------:R1:W-:Y:S01]  /*15b0*/  STS [R15+0x3000], R58 ;  /* 0x0030003a0f007388 */ /* 0x0003e20000000800 */
[----:B------:R-:W-:Y:S01]  /*15c0*/  IMAD R5, R5, UR4, RZ ;  /* 0x0000000405057c24 */ /* 0x000fe2000f8e02ff */
[----:B------:R-:W-:Y:S02]  /*15d0*/  ISETP.GE.AND P1, PT, R2, R3, PT ;  /* 0x000000030200720c */ /* 0x000fe40003f26270 */
[----:B------:R1:W-:Y:S01]  /*15e0*/  STS [R15+0x3400], R12 ;  /* 0x0034000c0f007388 */ /* 0x0003e20000000800 */
[----:B------:R-:W-:Y:S01]  /*15f0*/  BAR.SYNC.DEFER_BLOCKING 0x0 ;  /* 0x0000000000007b1d */ /* 0x000fe20000010000 */
[----:B------:R-:W-:Y:S01]  /*1600*/  IADD3 R62, P0, R62, R6, RZ ;  /* 0x000000063e3e7210 */ /* 0x000fe20007f1e0ff */
[----:B------:R-:W-:-:S02]  /*1610*/  VIADD R0, R2, 0x20 ;  /* 0x0000002002007836 */ /* 0x000fc40000000000 */
[----:B------:R-:W-:Y:S01]  /*1620*/  IMAD R5, R4, UR5, R5 ;  /* 0x0000000504057c24 */ /* 0x000fe2000f8e0205 */
[----:B------:R-:W-:Y:S02]  /*1630*/  IADD3.X R63, R61, R7, R16, P0, !PT ;  /* 0x000000073d3f7210 */ /* 0x000fe400007fe410 */
[----:B------:R-:W-:Y:S02]  /*1640*/  ISETP.GE.AND P0, PT, R0, R3, PT ;  /* 0x000000030000720c */ /* 0x000fe40003f06270 */
[----:B------:R-:W-:Y:S01]  /*1650*/  SHF.R.S32.HI R0, RZ, 0x1f, R2 ;  /* 0x0000001fff007819 */ /* 0x000fe20000011402 */
[----:B------:R-:W-:-:S04]  /*1660*/  IMAD.WIDE.U32 R62, R4, UR4, R62 ;  /* 0x00000004043e7c25 */ /* 0x000fc8000f8e003e */
[----:B0-----:R-:W-:Y:S01]  /*1670*/  IMAD.IADD R19, R63, 0x1, R5 ;  /* 0x000000013f137824 */ /* 0x001fe200078e0205 */
[----:B------:R1:W0:Y:S01]  /*1680*/  LDS.128 R8, [R22+0x1000] ;  /* 0x0010000016087984 */ /* 0x0002220000000c00 */
[----:B------:R-:W-:Y:S05]  /*1690*/  @P1 BRA `(.L_x_340) ;  /* 0x00000000003c1947 */ /* 0x000fea0003800000 */
[----:B------:R-:W-:Y:S01]  /*16a0*/  ULDC UR4, c[0x0][0x2d0] ;  /* 0x0000b40000047ab9 */ /* 0x000fe20000000800 */
[----:B------:R-:W2:Y:S01]  /*16b0*/  LDS.128 R4, [R22+0x2000] ;  /* 0x0020000016047984 */ /* 0x000ea20000000c00 */
[----:B------:R-:W-:Y:S01]  /*16c0*/  ISETP.GE.AND P1, PT, R26, UR4, PT ;  /* 0x000000041a007c0c */ /* 0x000fe2000bf26270 */
[----:B------:R-:W-:Y:S01]  /*16d0*/  IMAD R3, R0, UR10, RZ ;  /* 0x0000000a00037c24 */ /* 0x000fe2000f8e02ff */
[----:B------:R-:W-:Y:S01]  /*16e0*/  MOV R18, R62 ;  /* 0x0000003e00127202 */ /* 0x000fe20000000f00 */
[----:B------:R-:W-:Y:S01]  /*16f0*/  ULDC.64 UR8, c[0x0][0x3e8] ;  /* 0x0000fa0000087ab9 */ /* 0x000fe20000000a00 */
[----:B------:R-:W-:Y:S01]  /*1700*/  ISETP.GE.AND P2, PT, R23, UR4, PT ;  /* 0x0000000417007c0c */ /* 0x000fe2000bf46270 */
[C---:B------:R-:W-:Y:S02]  /*1710*/  IMAD R3, R2.reuse, UR11, R3 ;  /* 0x0000000b02037c24 */ /* 0x040fe4000f8e0203 */
[----:B------:R-:W-:-:S04]  /*1720*/  IMAD.WIDE.U32 R16, R2, UR10, R18 ;  /* 0x0000000a02107c25 */ /* 0x000fc8000f8e0012 */
[----:B------:R-:W-:Y:S01]  /*1730*/  IMAD.IADD R3, R17, 0x1, R3 ;  /* 0x0000000111037824 */ /* 0x000fe200078e0203 */
[C---:B------:R-:W-:Y:S01]  /*1740*/  LEA R20, P3, R16.reuse, UR8, 0x1 ;  /* 0x0000000810147c11 */ /* 0x040fe2000f8608ff */
[----:B-1----:R-:W1:Y:S03]  /*1750*/  @!P1 LDS.128 R12, [R22] ;  /* 0x00000000160c9984 */ /* 0x002e660000000c00 */
[----:B------:R-:W-:-:S05]  /*1760*/  LEA.HI.X R21, R16, UR9, R3, 0x1, P3 ;  /* 0x0000000910157c11 */ /* 0x000fca00098f0c03 */
[----:B--2---:R2:W-:Y:S04]  /*1770*/  @!P2 STG.E.128 desc[UR6][R20.64+0x80], R4 ;  /* 0x000080041400a986 */ /* 0x0045e8000c101d06 */
[----:B-1----:R2:W-:Y:S02]  /*1780*/  @!P1 STG.E.128 desc[UR6][R20.64], R12 ;  /* 0x0000000c14009986 */ /* 0x0025e4000c101d06 */
.L_x_340:
[----:B------:R-:W-:Y:S05]  /*1790*/  BSYNC B0 ;  /* 0x0000000000007941 */ /* 0x000fea0003800000 */
.L_x_339:
[----:B--2---:R2:W3:Y:S01]  /*17a0*/  LDS.128 R4, [R22+0x3000] ;  /* 0x0030000016047984 */ /* 0x0044e20000000c00 */
[----:B------:R-:W-:Y:S05]  /*17b0*/  @P0 EXIT ;  /* 0x000000000000094d */ /* 0x000fea0003800000 */
[----:B------:R-:W-:Y:S01]  /*17c0*/  IADD3 R13, P0, R2, 0x20, RZ ;  /* 0x00000020020d7810 */ /* 0x000fe20007f1e0ff */
[----:B------:R-:W-:Y:S01]  /*17d0*/  IMAD.MOV.U32 R2, RZ, RZ, R62 ;  /* 0x000000ffff027224 */ /* 0x000fe200078e003e */
[----:B------:R-:W-:Y:S01]  /*17e0*/  MOV R3, R19 ;  /* 0x0000001300037202 */ /* 0x000fe20000000f00 */
[----:B------:R-:W-:Y:S01]  /*17f0*/  ULDC.64 UR8, c[0x0][0x3e8] ;  /* 0x0000fa0000087ab9 */ /* 0x000fe20000000a00 */
[----:B------:R-:W-:Y:S01]  /*1800*/  IADD3.X R0, RZ, R0, RZ, P0, !PT ;  /* 0x00000000ff007210 */ /* 0x000fe200007fe4ff */
[----:B------:R-:W-:Y:S01]  /*1810*/  ULDC UR4, c[0x0][0x2d0] ;  /* 0x0000b40000047ab9 */ /* 0x000fe20000000800 */
[----:B------:R-:W-:Y:S01]  /*1820*/  IMAD.WIDE.U32 R2, R13, UR10, R2 ;  /* 0x0000000a0d027c25 */ /* 0x000fe2000f8e0002 */
[----:B------:R-:W-:-:S03]  /*1830*/  ISETP.GE.AND P1, PT, R26, UR4, PT ;  /* 0x000000041a007c0c */ /* 0x000fc6000bf26270 */
[----:B------:R-:W-:Y:S01]  /*1840*/  IMAD R0, R0, UR10, RZ ;  /* 0x0000000a00007c24 */ /* 0x000fe2000f8e02ff */
[----:B-1----:R-:W-:-:S03]  /*1850*/  LEA R12, P0, R2, UR8, 0x1 ;  /* 0x00000008020c7c11 */ /* 0x002fc6000f8008ff */
[----:B------:R-:W-:-:S05]  /*1860*/  IMAD R13, R13, UR11, R0 ;  /* 0x0000000b0d0d7c24 */ /* 0x000fca000f8e0200 */
[----:B------:R-:W-:-:S04]  /*1870*/  IADD3 R3, R3, R13, RZ ;  /* 0x0000000d03037210 */ /* 0x000fc80007ffe0ff */
[----:B------:R-:W-:Y:S02]  /*1880*/  LEA.HI.X R13, R2, UR9, R3, 0x1, P0 ;  /* 0x00000009020d7c11 */ /* 0x000fe400080f0c03 */
[----:B------:R-:W-:-:S03]  /*1890*/  ISETP.GE.AND P0, PT, R23, UR4, PT ;  /* 0x0000000417007c0c */ /* 0x000fc6000bf06270 */
[----:B0-----:R0:W-:Y:S10]  /*18a0*/  @!P1 STG.E.128 desc[UR6][R12.64], R8 ;  /* 0x000000080c009986 */ /* 0x0011f4000c101d06 */
[----:B------:R-:W-:Y:S05]  /*18b0*/  @P0 EXIT ;  /* 0x000000000000094d */ /* 0x000fea0003800000 */
[----:B---3--:R-:W-:Y:S01]  /*18c0*/  STG.E.128 desc[UR6][R12.64+0x80], R4 ;  /* 0x000080040c007986 */ /* 0x008fe2000c101d06 */
[----:B------:R-:W-:Y:S05]  /*18d0*/  EXIT ;  /* 0x000000000000794d */ /* 0x000fea0003800000 */
.L_x_341:
        /* <DEDUP_REMOVED lines=10> */
.L_x_1074:


//--------------------- .text._ZN5flash44flash_bwd_dq_dk_dv_loop_seqk_parallel_kernelI23Flash_bwd_kernel_traitsILi128ELi64ELi64ELi8ELi4ELi2ELi2ELb1ELb0EN7cutlass10bfloat16_tE19Flash_kernel_traitsILi128ELi64ELi64ELi8ES3_EELb1ELb1ELb0ELb0ELb0ELb0ELb0EEEvNS_16Flash_bwd_paramsE --------------------------
	.section	.text._ZN5flash44flash_bwd_dq_dk_dv_loop_seqk_parallel_kernelI23Flash_bwd_kernel_traitsILi128ELi64ELi64ELi8ELi4ELi2ELi2ELb1ELb0EN7cutlass10bfloat16_tE19Flash_kernel_traitsILi128ELi64ELi64ELi8ES3_EELb1ELb1ELb0ELb0ELb0ELb0ELb0EEEvNS_16Flash_bwd_paramsE,"ax",@progbits
	.align	128
        .global         _ZN5flash44flash_bwd_dq_dk_dv_loop_seqk_parallel_kernelI23Flash_bwd_kernel_traitsILi128ELi64ELi64ELi8ELi4ELi2ELi2ELb1ELb0EN7cutlass10bfloat16_tE19Flash_kernel_traitsILi128ELi64ELi64ELi8ES3_EELb1ELb1ELb0ELb0ELb0ELb0ELb0EEEvNS_16Flash_bwd_paramsE
        .type           _ZN5flash44flash_bwd_dq_dk_dv_loop_seqk_parallel_kernelI23Flash_bwd_kernel_traitsILi128ELi64ELi64ELi8ELi4ELi2ELi2ELb1ELb0EN7cutlass10bfloat16_tE19Flash_kernel_traitsILi128ELi64ELi64ELi8ES3_EELb1ELb1ELb0ELb0ELb0ELb0ELb0EEEvNS_16Flash_bwd_paramsE,@function
        .size           _ZN5flash44flash_bwd_dq_dk_dv_loop_seqk_parallel_kernelI23Flash_bwd_kernel_traitsILi128ELi64ELi64ELi8ELi4ELi2ELi2ELb1ELb0EN7cutlass10bfloat16_tE19Flash_kernel_traitsILi128ELi64ELi64ELi8ES3_EELb1ELb1ELb0ELb0ELb0ELb0ELb0EEEvNS_16Flash_bwd_paramsE,(.L_x_1075 - _ZN5flash44flash_bwd_dq_dk_dv_loop_seqk_parallel_kernelI23Flash_bwd_kernel_traitsILi128ELi64ELi64ELi8ELi4ELi2ELi2ELb1ELb0EN7cutlass10bfloat16_tE19Flash_kernel_traitsILi128ELi64ELi64ELi8ES3_EELb1ELb1ELb0ELb0ELb0ELb0ELb0EEEvNS_16Flash_bwd_paramsE)
        .other          _ZN5flash44flash_bwd_dq_dk_dv_loop_seqk_parallel_kernelI23Flash_bwd_kernel_traitsILi128ELi64ELi64ELi8ELi4ELi2ELi2ELb1ELb0EN7cutlass10bfloat16_tE19Flash_kernel_traitsILi128ELi64ELi64ELi8ES3_EELb1ELb1ELb0ELb0ELb0ELb0ELb0EEEvNS_16Flash_bwd_paramsE,@"STO_CUDA_ENTRY STV_DEFAULT"
_ZN5flash44flash_bwd_dq_dk_dv_loop_seqk_parallel_kernelI23Flash_bwd_kernel_traitsILi128ELi64ELi64ELi8ELi4ELi2ELi2ELb1ELb0EN7cutlass10bfloat16_tE19Flash_kernel_traitsILi128ELi64ELi64ELi8ES3_EELb1ELb1ELb0ELb0ELb0ELb0ELb0EEEvNS_16Flash_bwd_paramsE:
.text._ZN5flash44flash_bwd_dq_dk_dv_loop_seqk_parallel_kernelI23Flash_bwd_kernel_traitsILi128ELi64ELi64ELi8ELi4ELi2ELi2ELb1ELb0EN7cutlass10bfloat16_tE19Flash_kernel_traitsILi128ELi64ELi64ELi8ES3_EELb1ELb1ELb0ELb0ELb0ELb0ELb0EEEvNS_16Flash_bwd_paramsE:
        /* <DEDUP_REMOVED lines=15> */
[----:B------:R-:W-:Y:S01]  /*00f0*/  IMAD.MOV.U32 R186, RZ, RZ, 0x40 ;  /* 0x00000040ffba7424 */ /* 0x000fe200078e00ff */
[----:B------:R-:W-:Y:S01]  /*0100*/  ULDC.64 UR12, c[0x0][0x300] ;  /* 0x0000c000000c7ab9 */ /* 0x000fe20000000a00 */
[----:B------:R-:W-:Y:S01]  /*0110*/  IMAD.MOV.U32 R224, RZ, RZ, -0x10 ;  /* 0xfffffff0ffe07424 */ /* 0x000fe200078e00ff */
[----:B--2---:R-:W-:-:S04]  /*0120*/  ULEA UR5, UR5, UR4, 0x18 ;  /* 0x0000000405057291 */ /* 0x004fc8000f8ec03f */
[----:B------:R-:W-:Y:S02]  /*0130*/  UIADD3 UR6, UR5, 0xc000, URZ ;  /* 0x0000c00005067890 */ /* 0x000fe4000fffe03f */
[----:B------:R-:W-:Y:S01]  /*0140*/  UIADD3 UR4, UR5, 0x10000, URZ ;  /* 0x0001000005047890 */ /* 0x000fe2000fffe03f */
[----:B-1----:R-:W-:-:S04]  /*0150*/  SHF.R.S32.HI R2, RZ, 0x1f, R8 ;  /* 0x0000001fff027819 */ /* 0x002fc80000011408 */
[CC--:B------:R-:W-:Y:S02]  /*0160*/  LEA.HI R0, R2.reuse, R8.reuse, RZ, 0x5 ;  /* 0x0000000802007211 */ /* 0x0c0fe400078f28ff */
[CC--:B------:R-:W-:Y:S02]  /*0170*/  LEA.HI R12, R2.reuse, R8.reuse, RZ, 0x3 ;  /* 0x00000008020c7211 */ /* 0x0c0fe400078f18ff */
[CC--:B------:R-:W-:Y:S02]  /*0180*/  LEA.HI R3, R2.reuse, R8.reuse, RZ, 0x4 ;  /* 0x0000000802037211 */ /* 0x0c0fe400078f20ff */
[CC--:B------:R-:W-:Y:S02]  /*0190*/  LEA.HI R15, R2.reuse, R8.reuse, RZ, 0x7 ;  /* 0x00000008020f7211 */ /* 0x0c0fe400078f38ff */
[CC--:B------:R-:W-:Y:S02]  /*01a0*/  LEA.HI R17, R2.reuse, R8.reuse, RZ, 0x6 ;  /* 0x0000000802117211 */ /* 0x0c0fe400078f30ff */
[----:B------:R-:W-:-:S02]  /*01b0*/  LEA.HI R2, R2, R8, RZ, 0x2 ;  /* 0x0000000802027211 */ /* 0x000fc400078f10ff */
[----:B------:R-:W-:Y:S02]  /*01c0*/  LOP3.LUT R4, R0, 0xffffffe0, RZ, 0xc0, !PT ;  /* 0xffffffe000047812 */ /* 0x000fe400078ec0ff */
[----:B------:R-:W-:Y:S02]  /*01d0*/  LOP3.LUT R7, R2, 0x7ffffffc, RZ, 0xc0, !PT ;  /* 0x7ffffffc02077812 */ /* 0x000fe400078ec0ff */
[----:B------:R-:W-:Y:S01]  /*01e0*/  LOP3.LUT R5, R12, 0xfffffff8, RZ, 0xc0, !PT ;  /* 0xfffffff80c057812 */ /* 0x000fe200078ec0ff */
[C---:B------:R-:W-:Y:S01]  /*01f0*/  IMAD.IADD R10, R8.reuse, 0x1, -R4 ;  /* 0x00000001080a7824 */ /* 0x040fe200078e0a04 */
[----:B------:R-:W-:Y:S01]  /*0200*/  LOP3.LUT R6, R3, 0xfffffff0, RZ, 0xc0, !PT ;  /* 0xfffffff003067812 */ /* 0x000fe200078ec0ff */
[C---:B------:R-:W-:Y:S01]  /*0210*/  IMAD.IADD R16, R8.reuse, 0x1, -R7 ;  /* 0x0000000108107824 */ /* 0x040fe200078e0a07 */
[--C-:B------:R-:W-:Y:S01]  /*0220*/  SHF.R.S32.HI R4, RZ, 0x5, R0.reuse ;  /* 0x00000005ff047819 */ /* 0x100fe20000011400 */
[C---:B------:R-:W-:Y:S01]  /*0230*/  IMAD.IADD R5, R8.reuse, 0x1, -R5 ;  /* 0x0000000108057824 */ /* 0x040fe200078e0a05 */
[----:B------:R-:W-:Y:S01]  /*0240*/  SHF.R.S32.HI R7, RZ, 0x1f, R0 ;  /* 0x0000001fff077819 */ /* 0x000fe20000011400 */
[----:B------:R-:W-:Y:S01]  /*0250*/  IMAD.IADD R11, R8, 0x1, -R6 ;  /* 0x00000001080b7824 */ /* 0x000fe200078e0a06 */
[--C-:B------:R-:W-:Y:S01]  /*0260*/  SHF.R.S32.HI R9, RZ, 0x2, R2.reuse ;  /* 0x00000002ff097819 */ /* 0x100fe20000011402 */
[----:B------:R-:W-:Y:S01]  /*0270*/  IMAD.SHL.U32 R214, R5, 0x8, RZ ;  /* 0x0000000805d67824 */ /* 0x000fe200078e00ff */
[----:B------:R-:W-:-:S02]  /*0280*/  SHF.R.S32.HI R8, RZ, 0x1f, R2 ;  /* 0x0000001fff087819 */ /* 0x000fc40000011402 */
[-C--:B------:R-:W-:Y:S01]  /*0290*/  LEA.HI R2, R7, R4.reuse, RZ, 0x2 ;  /* 0x0000000407027211 */ /* 0x080fe200078f10ff */
[----:B------:R-:W-:Y:S01]  /*02a0*/  VIADD R226, R214, 0x40 ;  /* 0x00000040d6e27836 */ /* 0x000fe20000000000 */
[----:B------:R-:W-:Y:S02]  /*02b0*/  SHF.R.S32.HI R13, RZ, 0x3, R12 ;  /* 0x00000003ff0d7819 */ /* 0x000fe4000001140c */
[----:B------:R-:W-:Y:S02]  /*02c0*/  SHF.R.S32.HI R6, RZ, 0x4, R3 ;  /* 0x00000004ff067819 */ /* 0x000fe40000011403 */
[----:B------:R-:W-:Y:S01]  /*02d0*/  LEA.HI R0, R0, R4, RZ, 0x1 ;  /* 0x0000000400007211 */ /* 0x000fe200078f08ff */
[----:B------:R-:W-:Y:S01]  /*02e0*/  IMAD.SHL.U32 R13, R13, 0x40, RZ ;  /* 0x000000400d0d7824 */ /* 0x000fe200078e00ff */
[----:B------:R-:W-:Y:S02]  /*02f0*/  LOP3.LUT R7, R2, 0xfffffffc, RZ, 0xc0, !PT ;  /* 0xfffffffc02077812 */ /* 0x000fe400078ec0ff */
[----:B------:R-:W-:-:S02]  /*0300*/  LEA.HI R3, R3, R6, RZ, 0x1 ;  /* 0x0000000603037211 */ /* 0x000fc400078f08ff */
[----:B------:R-:W-:Y:S01]  /*0310*/  LOP3.LUT R0, R0, 0xfffffffe, RZ, 0xc0, !PT ;  /* 0xfffffffe00007812 */ /* 0x000fe200078ec0ff */
[----:B------:R-:W-:Y:S01]  /*0320*/  IMAD.IADD R18, R4, 0x1, -R7 ;  /* 0x0000000104127824 */ /* 0x000fe200078e0a07 */
[----:B------:R-:W-:Y:S02]  /*0330*/  LEA.HI R2, R8, R9, RZ, 0x3 ;  /* 0x0000000908027211 */ /* 0x000fe400078f18ff */
[----:B------:R-:W-:Y:S01]  /*0340*/  LOP3.LUT R3, R3, 0xfffffffe, RZ, 0xc0, !PT ;  /* 0xfffffffe03037812 */ /* 0x000fe200078ec0ff */
[----:B------:R-:W-:Y:S01]  /*0350*/  IMAD.IADD R194, R4, 0x1, -R0 ;  /* 0x0000000104c27824 */ /* 0x000fe200078e0a00 */
[----:B------:R-:W-:Y:S01]  /*0360*/  LOP3.LUT R2, R2, 0xfffffff8, RZ, 0xc0, !PT ;  /* 0xfffffff802027812 */ /* 0x000fe200078ec0ff */
[----:B------:R-:W-:Y:S01]  /*0370*/  STL [R1+0xc], R18 ;  /* 0x00000c1201007387 */ /* 0x000fe20000100800 */
[----:B------:R-:W-:Y:S01]  /*0380*/  LOP3.LUT R0, R13, 0x1c0, RZ, 0xc0, !PT ;  /* 0x000001c00d007812 */ /* 0x000fe200078ec0ff */
[----:B------:R-:W-:Y:S01]  /*0390*/  IMAD.IADD R14, R6, 0x1, -R3 ;  /* 0x00000001060e7824 */ /* 0x000fe200078e0a03 */
[----:B------:R-:W-:Y:S01]  /*03a0*/  SHF.R.S32.HI R19, RZ, 0x7, R15 ;  /* 0x00000007ff137819 */ /* 0x000fe2000001140f */
[----:B------:R-:W-:Y:S01]  /*03b0*/  IMAD.IADD R4, R9, 0x1, -R2 ;  /* 0x0000000109047824 */ /* 0x000fe200078e0a02 */
[----:B------:R-:W-:Y:S01]  /*03c0*/  LOP3.LUT R3, R0, 0x38, R214, 0xf8, !PT ;  /* 0x0000003800037812 */ /* 0x000fe200078ef8d6 */
[----:B------:R-:W-:Y:S01]  /*03d0*/  IMAD.SHL.U32 R185, R14, 0x200, RZ ;  /* 0x000002000eb97824 */ /* 0x000fe200078e00ff */
[----:B------:R-:W-:Y:S01]  /*03e0*/  SHF.R.U32.HI R2, RZ, 0x3, R0 ;  /* 0x00000003ff027819 */ /* 0x000fe20000011600 */
[C---:B------:R-:W-:Y:S01]  /*03f0*/  IMAD.SHL.U32 R0, R5.reuse, 0x40, RZ ;  /* 0x0000004005007824 */ /* 0x040fe200078e00ff */
[----:B------:R-:W-:-:S02]  /*0400*/  LOP3.LUT P4, RZ, R5, 0x2, RZ, 0xc0, !PT ;  /* 0x0000000205ff7812 */ /* 0x000fc4000788c0ff */
[----:B------:R-:W-:Y:S01]  /*0410*/  LOP3.LUT R7, R3, R2, RZ, 0x3c, !PT ;  /* 0x0000000203077212 */ /* 0x000fe200078e3cff */
[----:B------:R-:W-:Y:S01]  /*0420*/  IMAD.SHL.U32 R2, R194, 0x10, RZ ;  /* 0x00000010c2027824 */ /* 0x000fe200078e00ff */
[----:B------:R-:W-:Y:S02]  /*0430*/  SHF.R.S32.HI R3, RZ, 0x1f, R11 ;  /* 0x0000001fff037819 */ /* 0x000fe4000001140b */
[----:B------:R-:W-:Y:S02]  /*0440*/  LOP3.LUT R0, R0, 0x1c0, RZ, 0xc0, !PT ;  /* 0x000001c000007812 */ /* 0x000fe400078ec0ff */
[----:B------:R-:W-:Y:S02]  /*0450*/  LEA.HI R9, R3, R11, RZ, 0x3 ;  /* 0x0000000b03097211 */ /* 0x000fe400078f18ff */
[C---:B------:R-:W-:Y:S01]  /*0460*/  LOP3.LUT R3, R0.reuse, 0x10, R2, 0xf8, !PT ;  /* 0x0000001000037812 */ /* 0x040fe200078ef802 */
[----:B------:R-:W-:Y:S01]  /*0470*/  IMAD R2, R19, 0x800, R185 ;  /* 0x0000080013027824 */ /* 0x000fe200078e02b9 */
[----:B------:R-:W-:-:S02]  /*0480*/  LOP3.LUT R190, R0, 0x8, R12, 0xf8, !PT ;  /* 0x0000000800be7812 */ /* 0x000fc400078ef80c */
[----:B------:R-:W-:Y:S02]  /*0490*/  LOP3.LUT P3, RZ, R5, 0x4, RZ, 0xc0, !PT ;  /* 0x0000000405ff7812 */ /* 0x000fe4000786c0ff */
[----:B------:R-:W-:Y:S02]  /*04a0*/  SHF.R.U32.HI R0, RZ, 0x3, R0 ;  /* 0x00000003ff007819 */ /* 0x000fe40000011600 */
[----:B------:R-:W-:Y:S02]  /*04b0*/  LOP3.LUT R3, R3, 0x8, R12, 0xf8, !PT ;  /* 0x0000000803037812 */ /* 0x000fe400078ef80c */
[----:B------:R-:W-:Y:S02]  /*04c0*/  LOP3.LUT R5, R4, 0x1, RZ, 0xc0, !PT ;  /* 0x0000000104057812 */ /* 0x000fe400078ec0ff */
[----:B------:R-:W-:Y:S02]  /*04d0*/  SHF.R.S32.HI R6, RZ, 0x1f, R10 ;  /* 0x0000001fff067819 */ /* 0x000fe4000001140a */
[----:B------:R-:W-:-:S02]  /*04e0*/  LOP3.LUT R190, R190, R0, RZ, 0x3c, !PT ;  /* 0x00000000bebe7212 */ /* 0x000fc400078e3cff */
[----:B------:R-:W-:Y:S01]  /*04f0*/  LOP3.LUT R185, R185, R3, R0, 0xf6, !PT ;  /* 0x00000003b9b97212 */ /* 0x000fe200078ef600 */
[----:B------:R-:W-:Y:S01]  /*0500*/  IMAD.SHL.U32 R3, R4, 0x40, RZ ;  /* 0x0000004004037824 */ /* 0x000fe200078e00ff */
[----:B------:R-:W-:Y:S01]  /*0510*/  ISETP.NE.U32.AND P0, PT, R5, 0x1, PT ;  /* 0x000000010500780c */ /* 0x000fe20003f05070 */
[----:B------:R-:W-:Y:S01]  /*0520*/  IMAD.IADD R190, R2, 0x1, R190 ;  /* 0x0000000102be7824 */ /* 0x000fe200078e02be */
[----:B------:R-:W-:Y:S01]  /*0530*/  SHF.R.S32.HI R0, RZ, 0x6, R17 ;  /* 0x00000006ff007819 */ /* 0x000fe20000011411 */
[----:B------:R-:W-:Y:S01]  /*0540*/  IMAD.SHL.U32 R5, R19, 0x20, RZ ;  /* 0x0000002013057824 */ /* 0x000fe200078e00ff */
[----:B------:R-:W-:Y:S02]  /*0550*/  LEA.HI R219, R6, R10, RZ, 0x2 ;  /* 0x0000000a06db7211 */ /* 0x000fe400078f10ff */
[----:B------:R-:W-:Y:S01]  /*0560*/  LOP3.LUT R6, R9, 0xfffffff8, RZ, 0xc0, !PT ;  /* 0xfffffff809067812 */ /* 0x000fe200078ec0ff */
[----:B------:R-:W-:Y:S01]  /*0570*/  IMAD.SHL.U32 R2, R0, 0x8, RZ ;  /* 0x0000000800027824 */ /* 0x000fe200078e00ff */
[----:B------:R-:W-:Y:S01]  /*0580*/  R2P PR, R4, 0x6 ;  /* 0x0000000604007804 */ /* 0x000fe20000000000 */
[----:B------:R-:W-:Y:S01]  /*0590*/  IMAD R4, R0, 0x200, R7 ;  /* 0x0000020000047824 */ /* 0x000fe200078e0207 */
[----:B------:R-:W-:Y:S01]  /*05a0*/  LOP3.LUT R0, R3, 0x1c0, RZ, 0xc0, !PT ;  /* 0x000001c003007812 */ /* 0x000fe200078ec0ff */
[----:B------:R-:W-:Y:S01]  /*05b0*/  IMAD.IADD R6, R11, 0x1, -R6 ;  /* 0x000000010b067824 */ /* 0x000fe200078e0a06 */
[----:B------:R-:W-:Y:S01]  /*05c0*/  LOP3.LUT R2, R2, 0x18, RZ, 0xc0, !PT ;  /* 0x0000001802027812 */ /* 0x000fe200078ec0ff */
[----:B------:R-:W-:Y:S01]  /*05d0*/  IMAD.SHL.U32 R7, R16, 0x2, RZ ;  /* 0x0000000210077824 */ /* 0x000fe200078e00ff */
[----:B------:R1:W-:Y:S01]  /*05e0*/  STL [R1+0x14], R4 ;  /* 0x0000140401007387 */ /* 0x0003e20000100800 */
[----:B------:R-:W-:Y:S01]  /*05f0*/  SHF.R.U32.HI R3, RZ, 0x3, R0 ;  /* 0x00000003ff037819 */ /* 0x000fe20000011600 */
[----:B------:R-:W-:Y:S01]  /*0600*/  IMAD.SHL.U32 R6, R6, 0x40, RZ ;  /* 0x0000004006067824 */ /* 0x000fe200078e00ff */
[----:B------:R-:W-:-:S02]  /*0610*/  LOP3.LUT R5, R0, 0x20, R5, 0xf8, !PT ;  /* 0x0000002000057812 */ /* 0x000fc400078ef805 */
[----:B------:R-:W-:Y:S02]  /*0620*/  LOP3.LUT R10, R3, R0, R2, 0x1e, !PT ;  /* 0x00000000030a7212 */ /* 0x000fe400078e1e02 */
[----:B------:R-:W-:Y:S01]  /*0630*/  LOP3.LUT R0, R5, R3, RZ, 0x3c, !PT ;  /* 0x0000000305007212 */ /* 0x000fe200078e3cff */
[----:B------:R-:W-:Y:S01]  /*0640*/  IMAD.SHL.U32 R5, R9, 0x40, RZ ;  /* 0x0000004009057824 */ /* 0x000fe200078e00ff */
[----:B------:R-:W-:Y:S01]  /*0650*/  LOP3.LUT R3, R6, 0x1c0, RZ, 0xc0, !PT ;  /* 0x000001c006037812 */ /* 0x000fe200078ec0ff */
[----:B------:R-:W-:Y:S01]  /*0660*/  IMAD.SHL.U32 R6, R14, 0x8, RZ ;  /* 0x000000080e067824 */ /* 0x000fe200078e00ff */
[----:B------:R-:W-:Y:S02]  /*0670*/  SEL R192, R192, 0xffffffe0, !P4 ;  /* 0xffffffe0c0c07807 */ /* 0x000fe40006000000 */
[----:B------:R-:W-:Y:S02]  /*0680*/  LEA R190, R190, UR5, 0x1 ;  /* 0x00000005bebe7c11 */ /* 0x000fe4000f8e08ff */
[----:B------:R-:W-:-:S02]  /*0690*/  LOP3.LUT R6, R3, 0x8, R6, 0xf8, !PT ;  /* 0x0000000803067812 */ /* 0x000fc400078ef806 */
[----:B------:R-:W-:Y:S01]  /*06a0*/  SEL R186, R186, 0xffffffc0, !P3 ;  /* 0xffffffc0baba7807 */ /* 0x000fe20005800000 */
[--C-:B------:R-:W-:Y:S01]  /*06b0*/  IMAD.IADD R191, R192, 0x1, R190.reuse ;  /* 0x00000001c0bf7824 */ /* 0x100fe200078e02be */
[----:B------:R-:W-:Y:S02]  /*06c0*/  SEL R224, R224, 0x10, !P0 ;  /* 0x00000010e0e07807 */ /* 0x000fe40004000000 */
[----:B------:R-:W-:Y:S01]  /*06d0*/  SHF.R.S32.HI R219, RZ, 0x2, R219 ;  /* 0x00000002ffdb7819 */ /* 0x000fe200000114db */
[----:B------:R-:W-:Y:S01]  /*06e0*/  IMAD.IADD R188, R186, 0x1, R190 ;  /* 0x00000001babc7824 */ /* 0x000fe200078e02be */
[----:B------:R-:W-:Y:S01]  /*06f0*/  LEA R185, R185, UR5, 0x1 ;  /* 0x00000005b9b97c11 */ /* 0x000fe2000f8e08ff */
[----:B-1----:R-:W-:Y:S01]  /*0700*/  IMAD.SHL.U32 R4, R14, 0x20, RZ ;  /* 0x000000200e047824 */ /* 0x002fe200078e00ff */
[----:B------:R-:W-:Y:S01]  /*0710*/  IADD3 R192, R186, R190, R192 ;  /* 0x000000bebac07210 */ /* 0x000fe20007ffe0c0 */
[----:B------:R-:W-:Y:S02]  /*0720*/  IMAD R219, R18, 0x10, R219 ;  /* 0x0000001012db7824 */ /* 0x000fe400078e02db */
[----:B------:R-:W-:Y:S01]  /*0730*/  IMAD.IADD R186, R186, 0x1, R185 ;  /* 0x00000001baba7824 */ /* 0x000fe200078e02b9 */
[----:B------:R-:W-:Y:S01]  /*0740*/  LOP3.LUT R8, R2, 0x20, R4, 0xf8, !PT ;  /* 0x0000002002087812 */ /* 0x000fe200078ef804 */
[----:B------:R-:W-:Y:S01]  /*0750*/  IMAD R4, R18, 0x400, R7 ;  /* 0x0000040012047824 */ /* 0x000fe200078e0207 */
[----:B------:R-:W-:-:S03]  /*0760*/  SHF.R.U32.HI R2, RZ, 0x3, R3 ;  /* 0x00000003ff027819 */ /* 0x000fc60000011603 */
[----:B------:R-:W-:Y:S01]  /*0770*/  IMAD.IADD R222, R4, 0x1, R0 ;  /* 0x0000000104de7824 */ /* 0x000fe200078e0200 */
[----:B------:R-:W-:Y:S01]  /*0780*/  LOP3.LUT R0, R5, 0xfffffe00, RZ, 0xc0, !PT ;  /* 0xfffffe0005007812 */ /* 0x000fe200078ec0ff */
[----:B------:R-:W-:Y:S01]  /*0790*/  IMAD R5, R194, 0x400, R7 ;  /* 0x00000400c2057824 */ /* 0x000fe200078e0207 */
[----:B------:R-:W-:Y:S02]  /*07a0*/  LOP3.LUT R3, R2, R8, R3, 0x1e, !PT ;  /* 0x0000000802037212 */ /* 0x000fe400078e1e03 */
[----:B------:R-:W-:Y:S01]  /*07b0*/  LOP3.LUT R2, R6, R2, RZ, 0x3c, !PT ;  /* 0x0000000206027212 */ /* 0x000fe200078e3cff */
[--C-:B------:R-:W-:Y:S01]  /*07c0*/  IMAD R4, R18, 0x400, R0.reuse ;  /* 0x0000040012047824 */ /* 0x100fe200078e0200 */
[----:B------:R-:W-:Y:S01]  /*07d0*/  LOP3.LUT R199, R3, R0, RZ, 0xfc, !PT ;  /* 0x0000000003c77212 */ /* 0x000fe200078efcff */
[----:B------:R-:W-:Y:S01]  /*07e0*/  IMAD R194, R194, 0x400, R0 ;  /* 0x00000400c2c27824 */ /* 0x000fe200078e0200 */
[----:B------:R-:W-:Y:S01]  /*07f0*/  LEA R222, R222, UR5, 0x1 ;  /* 0x00000005dede7c11 */ /* 0x000fe2000f8e08ff */
[----:B------:R-:W-:-:S02]  /*0800*/  IMAD.IADD R5, R5, 0x1, R10 ;  /* 0x0000000105057824 */ /* 0x000fc400078e020a */
[----:B------:R-:W-:Y:S02]  /*0810*/  IMAD.IADD R198, R4, 0x1, R2 ;  /* 0x0000000104c67824 */ /* 0x000fe400078e0202 */
[----:B------:R-:W-:Y:S01]  /*0820*/  IMAD.IADD R194, R2, 0x1, R194 ;  /* 0x0000000102c27824 */ /* 0x000fe200078e02c2 */
[----:B------:R-:W-:Y:S01]  /*0830*/  LEA R2, R5, UR6, 0x1 ;  /* 0x0000000605027c11 */ /* 0x000fe2000f8e08ff */
[C---:B------:R-:W-:Y:S02]  /*0840*/  VIADD R223, R222.reuse, 0x20 ;  /* 0x00000020dedf7836 */ /* 0x040fe40000000000 */
[----:B------:R-:W-:Y:S01]  /*0850*/  @P1 VIADD R223, R222, 0xffffffe0 ;  /* 0xffffffe0dedf1836 */ /* 0x000fe20000000000 */
[----:B------:R-:W-:Y:S01]  /*0860*/  LEA R194, R194, UR4, 0x1 ;  /* 0x00000004c2c27c11 */ /* 0x000fe2000f8e08ff */
[C---:B------:R-:W-:Y:S01]  /*0870*/  VIADD R0, R2.reuse, 0x40 ;  /* 0x0000004002007836 */ /* 0x040fe20000000000 */
[----:B------:R1:W-:Y:S01]  /*0880*/  STL [R1+0x4], R2 ;  /* 0x0000040201007387 */ /* 0x0003e20000100800 */
[----:B------:R-:W-:-:S02]  /*0890*/  @P2 VIADD R0, R2, 0xffffffc0 ;  /* 0xffffffc002002836 */ /* 0x000fc40000000000 */
[----:B------:R-:W-:Y:S02]  /*08a0*/  IMAD.IADD R225, R222, 0x1, R224 ;  /* 0x00000001dee17824 */ /* 0x000fe400078e02e0 */
[----:B------:R-:W-:Y:S01]  /*08b0*/  IMAD.IADD R224, R224, 0x1, R223 ;  /* 0x00000001e0e07824 */ /* 0x000fe200078e02df */
[----:B------:R1:W-:Y:S06]  /*08c0*/  STL [R1+0x8], R0 ;  /* 0x0000080001007387 */ /* 0x0003ec0000100800 */
.L_x_388:
[----:B--2---:R-:W2:Y:S01]  /*08d0*/  S2R R46, SR_CTAID.Y ;  /* 0x00000000002e7919 */ /* 0x004ea20000002600 */
[----:B-1-3--:R-:W1:Y:S01]  /*08e0*/  LDC.64 R2, c[0x0][0x2f0] ;  /* 0x0000bc00ff027b82 */ /* 0x00ae620000000a00 */
[----:B------:R-:W-:Y:S01]  /*08f0*/  ISETP.NE.U32.AND P3, PT, RZ, UR12, PT ;  /* 0x0000000cff007c0c */ /* 0x000fe2000bf65070 */
[----:B------:R-:W-:-:S03]  /*0900*/  IMAD.MOV.U32 R0, RZ, RZ, -0x1 ;  /* 0xffffffffff007424 */ /* 0x000fc600078e00ff */
[----:B------:R-:W-:-:S03]  /*0910*/  ISETP.NE.AND.EX P3, PT, RZ, UR13, PT, P3 ;  /* 0x0000000dff007c0c */ /* 0x000fc6000bf65330 */
[----:B------:R-:W3:Y:S08]  /*0920*/  LDC.64 R8, c[0x0][0x308] ;  /* 0x0000c200ff087b82 */ /* 0x000ef00000000a00 */
[----:B------:R-:W4:Y:S08]  /*0930*/  LDC.U8 R13, c[0x0][0x3c2] ;  /* 0x0000f080ff0d7b82 */ /* 0x000f300000000000 */
        /* <DEDUP_REMOVED lines=42> */
.L_x_342:
        /* <DEDUP_REMOVED lines=22> */
[----:B------:R-:W2:Y:S01]  /*0d40*/  LDC R39, c[0x0][0x270] ;  /* 0x00009c00ff277b82 */ /* 0x000ea20000000800 */
[----:B-1----:R-:W1:Y:S01]  /*0d50*/  MUFU.RCP R2, R2 ;  /* 0x0000000200027308 */ /* 0x002e620000001000 */
[----:B-----5:R-:W-:Y:S01]  /*0d60*/  IMAD R8, R0, R27, RZ ;  /* 0x0000001b00087224 */ /* 0x020fe200078e02ff */
[----:B------:R-:W-:-:S05]  /*0d70*/  IADD3 R30, R7, R9, RZ ;  /* 0x00000009071e7210 */ /* 0x000fca0007ffe0ff */
[----:B------:R-:W4:Y:S08]  /*0d80*/  @P1 LDC.64 R18, c[0x0][0x250] ;  /* 0x00009400ff121b82 */ /* 0x000f300000000a00 */
[----:B------:R-:W5:Y:S01]  /*0d90*/  LDC.U8 R15, c[0x0][0x3d8] ;  /* 0x0000f600ff0f7b82 */ /* 0x000f620000000000 */
[----:B-1----:R-:W-:-:S04]  /*0da0*/  IADD3 R2, R2, 0xffffffe, RZ ;  /* 0x0ffffffe02027810 */ /* 0x002fc80007ffe0ff */
[----:B------:R-:W1:Y:S01]  /*0db0*/  F2I.FTZ.U32.TRUNC.NTZ R3, R2 ;  /* 0x0000000200037305 */ /* 0x000e62000021f000 */
[----:B--2---:R-:W-:Y:S02]  /*0dc0*/  IMAD.WIDE R28, R243, R39, RZ ;  /* 0x00000027f31c7225 */ /* 0x004fe400078e02ff */
[----:B------:R-:W2:Y:S08]  /*0dd0*/  LDC R33, c[0x0][0x2c4] ;  /* 0x0000b100ff217b82 */ /* 0x000eb00000000800 */
[----:B------:R-:W2:Y:S01]  /*0de0*/  LDC.U8 R36, c[0x0][0x480] ;  /* 0x00012000ff247b82 */ /* 0x000ea20000000000 */
        /* <DEDUP_REMOVED lines=19> */
[-C--:B------:R-:W-:Y:S01]  /*0f20*/  IMAD.WIDE.U32 R8, R46, R41.reuse, RZ ;  /* 0x000000292e087225 */ /* 0x080fe200078e00ff */
        /* <DEDUP_REMOVED lines=8> */
[----:B----4-:R-:W-:-:S02]  /*0fb0*/  @P1 IMAD R7, R3, R19, RZ ;  /* 0x0000001303071224 */ /* 0x010fc400078e02ff */
[----:B------:R-:W-:Y:S02]  /*0fc0*/  @P1 IMAD.WIDE.U32 R4, R3, R18, RZ ;  /* 0x0000001203041225 */ /* 0x000fe400078e00ff */
[----:B------:R-:W-:Y:S02]  /*0fd0*/  @P3 IADD3 R2, R2, 0x1, RZ ;  /* 0x0000000102023810 */ /* 0x000fe40007ffe0ff */
[----:B------:R-:W-:Y:S01]  /*0fe0*/  IMAD.IADD R3, R9, 0x1, R6 ;  /* 0x0000000109037824 */ /* 0x000fe200078e0206 */
[----:B------:R-:W-:Y:S01]  /*0ff0*/  @P1 IADD3 R34, R5, R7, RZ ;  /* 0x0000000705221210 */ /* 0x000fe20007ffe0ff */
[----:B------:R-:W-:Y:S01]  /*1000*/  @P1 IMAD.MOV.U32 R32, RZ, RZ, R4 ;  /* 0x000000ffff201224 */ /* 0x000fe200078e0004 */
[----:B-----5:R-:W-:Y:S01]  /*1010*/  ISETP.NE.AND P3, PT, R15, RZ, PT ;  /* 0x000000ff0f00720c */ /* 0x020fe20003f65270 */
[C---:B------:R-:W-:Y:S01]  /*1020*/  IMAD R7, R28.reuse, R3, R12 ;  /* 0x000000031c077224 */ /* 0x040fe200078e020c */
[----:B------:R-:W-:Y:S01]  /*1030*/  MOV R20, R2 ;  /* 0x0000000200147202 */ /* 0x000fe20000000f00 */
[----:B------:R-:W4:Y:S01]  /*1040*/  @P2 LDC.64 R12, c[0x0][0x420] ;  /* 0x00010800ff0c2b82 */ /* 0x000f220000000a00 */
[----:B------:R-:W-:Y:S01]  /*1050*/  IMAD.WIDE.U32 R4, R28, R8, RZ ;  /* 0x000000081c047225 */ /* 0x000fe200078e00ff */
[----:B------:R-:W-:-:S03]  /*1060*/  SHF.L.U64.HI R8, R46, 0x7, R40 ;  /* 0x000000072e087819 */ /* 0x000fc60000010228 */
[----:B------:R-:W-:Y:S01]  /*1070*/  @!P0 IMAD.MOV R20, RZ, RZ, -R20 ;  /* 0x000000ffff148224 */ /* 0x000fe200078e0a14 */
[----:B------:R-:W-:Y:S01]  /*1080*/  @!P5 LOP3.LUT R20, RZ, R14, RZ, 0x33, !PT ;  /* 0x0000000eff14d212 */ /* 0x000fe200078e33ff */
[-C--:B------:R-:W-:Y:S01]  /*1090*/  IMAD.WIDE.U32 R2, R28, R0.reuse, RZ ;  /* 0x000000001c027225 */ /* 0x080fe200078e00ff */
[----:B------:R-:W5:Y:S01]  /*10a0*/  LDC.64 R14, c[0x0][0x488] ;  /* 0x00012200ff0e7b82 */ /* 0x000f620000000a00 */
        /* <DEDUP_REMOVED lines=13> */
[----:B----4-:R-:W-:-:S03]  /*1180*/  @P2 IMAD.WIDE.U32 R4, R0, R12, RZ ;  /* 0x0000000c00042225 */ /* 0x010fc600078e00ff */
[----:B------:R-:W-:Y:S01]  /*1190*/  IADD3 R7, P0, R6, R7, RZ ;  /* 0x0000000706077210 */ /* 0x000fe20007f1e0ff */
[----:B------:R-:W-:Y:S01]  /*11a0*/  @P2 IMAD R24, R0, R13, R5 ;  /* 0x0000000d00182224 */ /* 0x000fe200078e0205 */
[----:B------:R-:W-:Y:S01]  /*11b0*/  SHF.R.S32.HI R12, RZ, 0x1f, R6 ;  /* 0x0000001fff0c7819 */ /* 0x000fe20000011406 */
[----:B------:R-:W-:-:S03]  /*11c0*/  @!P2 IMAD.WIDE.U32 R2, R46, R10, RZ ;  /* 0x0000000a2e02a225 */ /* 0x000fc600078e00ff */
[----:B------:R-:W-:Y:S01]  /*11d0*/  IADD3.X R8, R12, R8, RZ, P0, !PT ;  /* 0x000000080c087210 */ /* 0x000fe200007fe4ff */
[----:B------:R-:W-:Y:S01]  /*11e0*/  @P2 IMAD.MOV.U32 R13, RZ, RZ, R4 ;  /* 0x000000ffff0d2224 */ /* 0x000fe200078e0004 */
[----:B------:R-:W-:Y:S01]  /*11f0*/  @P3 SEL R4, R11, R0, !P2 ;  /* 0x000000000b043207 */ /* 0x000fe20005000000 */
[----:B------:R-:W-:Y:S01]  /*1200*/  IMAD R5, R29, R7, RZ ;  /* 0x000000071d057224 */ /* 0x000fe200078e02ff */
[----:B------:R-:W-:Y:S01]  /*1210*/  @!P2 IADD3 R24, R3, R9, RZ ;  /* 0x000000090318a210 */ /* 0x000fe20007ffe0ff */
[----:B------:R-:W-:Y:S01]  /*1220*/  IMAD.WIDE.U32 R10, R28, R7, RZ ;  /* 0x000000071c0a7225 */ /* 0x000fe200078e00ff */
[----:B------:R-:W-:Y:S02]  /*1230*/  @!P2 MOV R13, R2 ;  /* 0x00000002000da202 */ /* 0x000fe40000000f00 */
[----:B------:R-:W-:Y:S01]  /*1240*/  ISETP.NE.AND P0, PT, R36, RZ, PT ;  /* 0x000000ff2400720c */ /* 0x000fe20003f05270 */
[----:B------:R-:W-:Y:S01]  /*1250*/  IMAD R8, R28, R8, R5 ;  /* 0x000000081c087224 */ /* 0x000fe200078e0205 */
[----:B------:R-:W-:Y:S01]  /*1260*/  SHF.R.S32.HI R29, RZ, 0x1f, R21 ;  /* 0x0000001fff1d7819 */ /* 0x000fe20000011415 */
[----:B-----5:R-:W-:-:S04]  /*1270*/  IMAD.WIDE.U32 R2, R35, R14, RZ ;  /* 0x0000000e23027225 */ /* 0x020fc800078e00ff */
[----:B---3--:R-:W-:Y:S02]  /*1280*/  @P3 IMAD R9, R47, R17, R4 ;  /* 0x000000112f093224 */ /* 0x008fe400078e0204 */
[----:B------:R-:W-:Y:S02]  /*1290*/  @!P3 IMAD R5, R46, R39, R47 ;  /* 0x000000272e05b224 */ /* 0x000fe400078e022f */
[----:B------:R-:W-:Y:S02]  /*12a0*/  @P1 IMAD.IADD R4, R252, 0x1, R48 ;  /* 0x00000001fc041824 */ /* 0x000fe400078e0230 */
[----:B------:R-:W-:Y:S01]  /*12b0*/  IMAD R7, R35, R15, R3 ;  /* 0x0000000f23077224 */ /* 0x000fe200078e0203 */
[----:B------:R-:W-:Y:S01]  /*12c0*/  SEL R15, R2, RZ, P0 ;  /* 0x000000ff020f7207 */ /* 0x000fe20000000000 */
[----:B------:R-:W-:Y:S02]  /*12d0*/  @!P3 IMAD R9, R5, R33, RZ ;  /* 0x000000210509b224 */ /* 0x000fe400078e02ff */
[----:B------:R-:W-:Y:S01]  /*12e0*/  IMAD R28, R47, R243, RZ ;  /* 0x000000f32f1c7224 */ /* 0x000fe200078e02ff */
[----:B------:R-:W-:Y:S01]  /*12f0*/  SEL R14, R7, RZ, P0 ;  /* 0x000000ff070e7207 */ /* 0x000fe20000000000 */
[----:B-1----:R-:W-:-:S02]  /*1300*/  @P1 IMAD R5, R4, R23, RZ ;  /* 0x0000001704051224 */ /* 0x002fc400078e02ff */
[----:B------:R-:W-:Y:S01]  /*1310*/  @P1 IMAD.WIDE.U32 R2, R4, R22, RZ ;  /* 0x0000001604021225 */ /* 0x000fe200078e00ff */
[----:B------:R-:W-:-:S04]  /*1320*/  SHF.R.S32.HI R38, RZ, 0x1f, R28 ;  /* 0x0000001fff267819 */ /* 0x000fc8000001141c */
        /* <DEDUP_REMOVED lines=15> */
.L_x_344:
        /* <DEDUP_REMOVED lines=13> */
.L_x_345:
        /* <DEDUP_REMOVED lines=10> */
.L_x_346:
[----:B------:R-:W-:-:S04]  /*1590*/  IMAD R4, R46, R39, R47 ;  /* 0x000000272e047224 */ /* 0x000fc800078e022f */
[----:B------:R-:W-:-:S07]  /*15a0*/  IMAD R4, R4, R41, RZ ;  /* 0x0000002904047224 */ /* 0x000fce00078e02ff */
.L_x_347:
[----:B------:R-:W1:Y:S01]  /*15b0*/  S2R R41, SR_TID.X ;  /* 0x0000000000297919 */ /* 0x000e620000002100 */
[----:B------:R-:W2:Y:S01]  /*15c0*/  LDC.64 R16, c[0x0][0x420] ;  /* 0x00010800ff107b82 */ /* 0x000ea20000000a00 */
[----:B------:R-:W-:Y:S01]  /*15d0*/  IMAD R243, R243, R39, RZ ;  /* 0x00000027f3f37224 */ /* 0x000fe200078e02ff */
[----:B------:R-:W-:Y:S01]  /*15e0*/  IADD3 R0, -R210, R248, R21 ;  /* 0x000000f8d2007210 */ /* 0x000fe20007ffe115 */
[----:B------:R-:W-:Y:S01]  /*15f0*/  ULDC UR4, c[0x0][0x398] ;  /* 0x0000e60000047ab9 */ /* 0x000fe20000000800 */
[----:B------:R-:W-:Y:S01]  /*1600*/  SHF.R.S32.HI R215, RZ, 0x1f, R214 ;  /* 0x0000001fffd77819 */ /* 0x000fe200000114d6 */
[----:B------:R-:W-:Y:S01]  /*1610*/  IMAD.SHL.U32 R2, R243, 0x40, RZ ;  /* 0x00000040f3027824 */ /* 0x000fe200078e00ff */
[----:B------:R-:W-:Y:S01]  /*1620*/  ULDC.64 UR6, c[0x0][0x428] ;  /* 0x00010a0000067ab9 */ /* 0x000fe20000000a00 */
[----:B------:R-:W-:Y:S01]  /*1630*/  VIADD R0, R0, -UR4 ;  /* 0x8000000400007c36 */ /* 0x000fe20008000000 */
[----:B------:R-:W3:Y:S01]  /*1640*/  LDC.64 R44, c[0x0][0x2b0] ;  /* 0x0000ac00ff2c7b82 */ /* 0x000ee20000000a00 */
[----:B------:R-:W-:Y:S01]  /*1650*/  IMAD.IADD R11, R6, 0x1, R4 ;  /* 0x00000001060b7824 */ /* 0x000fe200078e0204 */
[----:B------:R-:W-:Y:S01]  /*1660*/  IADD3 R7, P3, P2, R10, R2, R28 ;  /* 0x000000020a077210 */ /* 0x000fe20007a7e01c */
[----:B------:R-:W-:Y:S01]  /*1670*/  IMAD.IADD R212, R6, 0x1, R9 ;  /* 0x0000000106d47824 */ /* 0x000fe200078e0209 */
[----:B------:R-:W-:Y:S01]  /*1680*/  SHF.R.S32.HI R2, RZ, 0x1f, R2 ;  /* 0x0000001fff027819 */ /* 0x000fe20000011402 */
[----:B------:R-:W-:Y:S01]  /*1690*/  IMAD R9, R42, UR6, RZ ;  /* 0x000000062a097c24 */ /* 0x000fe2000f8e02ff */
[----:B------:R-:W-:Y:S01]  /*16a0*/  SHF.R.S32.HI R5, RZ, 0x1f, R0 ;  /* 0x0000001fff057819 */ /* 0x000fe20000011400 */
[----:B------:R-:W-:Y:S01]  /*16b0*/  ULDC.64 UR8, c[0x0][0x258] ;  /* 0x0000960000087ab9 */ /* 0x000fe20000000a00 */
[----:B------:R-:W-:Y:S01]  /*16c0*/  IADD3.X R3, R3, R2, R38, P3, P2 ;  /* 0x0000000203037210 */ /* 0x000fe20001fe4426 */
[----:B------:R-:W-:Y:S01]  /*16d0*/  IMAD R9, R47, UR7, R9 ;  /* 0x000000072f097c24 */ /* 0x000fe2000f8e0209 */
[----:B------:R-:W-:Y:S01]  /*16e0*/  IADD3 R8, P3, P2, R15, R7, R31 ;  /* 0x000000070f087210 */ /* 0x000fe20007a7e01f */
[----:B------:R-:W-:Y:S01]  /*16f0*/  ULDC.64 UR10, c[0x0][0x210] ;  /* 0x00008400000a7ab9 */ /* 0x000fe20000000a00 */
[----:B------:R-:W-:Y:S01]  /*1700*/  IADD3 R2, P4, R214, R13, RZ ;  /* 0x0000000dd6027210 */ /* 0x000fe20007f9e0ff */
[----:B------:R-:W-:Y:S01]  /*1710*/  BSSY B1, `(.L_x_343) ;  /* 0x0000688000017945 */ /* 0x000fe20003800000 */
[----:B------:R-:W-:-:S02]  /*1720*/  LEA.HI R13, R5, R0, RZ, 0x6 ;  /* 0x00000000050d7211 */ /* 0x000fc400078f30ff */
[----:B------:R-:W-:Y:S01]  /*1730*/  IADD3.X R10, R14, R3, R25, P3, P2 ;  /* 0x000000030e0a7210 */ /* 0x000fe20001fe4419 */
[----:B------:R-:W-:Y:S02]  /*1740*/  IMAD.X R3, R215, 0x1, R24, P4 ;  /* 0x00000001d7037824 */ /* 0x000fe400020e0618 */
[-C--:B--2---:R-:W-:Y:S01]  /*1750*/  IMAD R0, R12, R16.reuse, RZ ;  /* 0x000000100c007224 */ /* 0x084fe200078e02ff */
[----:B------:R-:W2:Y:S01]  /*1760*/  LDC.64 R24, c[0x0][0x478] ;  /* 0x00011e00ff187b82 */ /* 0x000ea20000000a00 */
[----:B------:R-:W-:Y:S01]  /*1770*/  IMAD.WIDE.U32 R2, R6, R16, R2 ;  /* 0x0000001006027225 */ /* 0x000fe200078e0002 */
[----:B-1----:R-:W-:-:S03]  /*1780*/  SHF.R.S32.HI R43, RZ, 0x1f, R41 ;  /* 0x0000001fff2b7819 */ /* 0x002fc60000011429 */
[----:B------:R-:W-:Y:S01]  /*1790*/  IMAD R7, R6, R17, R0 ;  /* 0x0000001106077224 */ /* 0x000fe200078e0200 */
[CC--:B------:R-:W-:Y:S01]  /*17a0*/  LEA.HI R31, R43.reuse, R41.reuse, RZ, 0x3 ;  /* 0x000000292b1f7211 */ /* 0x0c0fe200078f18ff */
[----:B---3--:R-:W-:Y:S01]  /*17b0*/  IMAD.WIDE R212, R212, 0x4, R44 ;  /* 0x00000004d4d47825 */ /* 0x008fe200078e022c */
[----:B------:R-:W-:Y:S02]  /*17c0*/  LEA.HI R4, R43, R41, RZ, 0x5 ;  /* 0x000000292b047211 */ /* 0x000fe400078f28ff */
[----:B------:R-:W-:Y:S01]  /*17d0*/  SHF.R.S32.HI R14, RZ, 0x3, R31 ;  /* 0x00000003ff0e7819 */ /* 0x000fe2000001141f */
[----:B------:R-:W-:Y:S01]  /*17e0*/  IMAD.IADD R3, R3, 0x1, R7 ;  /* 0x0000000103037824 */ /* 0x000fe200078e0207 */
[----:B------:R-:W-:Y:S02]  /*17f0*/  LOP3.LUT R0, R4, 0xffffffe0, RZ, 0xc0, !PT ;  /* 0xffffffe004007812 */ /* 0x000fe400078ec0ff */
[----:B------:R-:W-:Y:S01]  /*1800*/  IADD3 R6, P2, R14, R6, RZ ;  /* 0x000000060e067210 */ /* 0x000fe20007f5e0ff */
[----:B------:R-:W-:Y:S01]  /*1810*/  IMAD.WIDE.U32 R2, R47, UR6, R2 ;  /* 0x000000062f027c25 */ /* 0x000fe2000f8e0002 */
[----:B------:R-:W-:Y:S01]  /*1820*/  SHF.R.S32.HI R38, RZ, 0x1f, R14 ;  /* 0x0000001fff267819 */ /* 0x000fe2000001140e */
[----:B------:R-:W-:Y:S01]  /*1830*/  ULDC.64 UR6, c[0x0][0x400] ;  /* 0x0001000000067ab9 */ /* 0x000fe20000000a00 */
[----:B------:R-:W-:Y:S01]  /*1840*/  SHF.R.S32.HI R4, RZ, 0x5, R4 ;  /* 0x00000005ff047819 */ /* 0x000fe20000011404 */
[----:B------:R-:W-:Y:S01]  /*1850*/  IMAD.IADD R28, R41, 0x1, -R0 ;  /* 0x00000001291c7824 */ /* 0x000fe200078e0a00 */
[----:B------:R-:W-:-:S03]  /*1860*/  IADD3.X R5, R38, R12, RZ, P2, !PT ;  /* 0x0000000c26057210 */ /* 0x000fc600017fe4ff */
[----:B------:R-:W-:Y:S02]  /*1870*/  IMAD R0, R4, R243, R28 ;  /* 0x000000f304007224 */ /* 0x000fe400078e021c */
[-C--:B------:R-:W-:Y:S02]  /*1880*/  IMAD R7, R5, R26.reuse, RZ ;  /* 0x0000001a05077224 */ /* 0x080fe400078e02ff */
[----:B------:R-:W-:Y:S01]  /*1890*/  IMAD.WIDE.U32 R4, R6, R26, R214 ;  /* 0x0000001a06047225 */ /* 0x000fe200078e00d6 */
[----:B------:R-:W-:-:S03]  /*18a0*/  IADD3 R8, P2, R0, R8, RZ ;  /* 0x0000000800087210 */ /* 0x000fc60007f5e0ff */
[----:B------:R-:W-:Y:S01]  /*18b0*/  IMAD R7, R6, R27, R7 ;  /* 0x0000001b06077224 */ /* 0x000fe200078e0207 */
[----:B------:R-:W-:Y:S02]  /*18c0*/  IADD3 R6, P3, R37, R4, RZ ;  /* 0x0000000425067210 */ /* 0x000fe40007f7e0ff */
[----:B------:R-:W-:Y:S02]  /*18d0*/  MOV R4, R2 ;  /* 0x0000000200047202 */ /* 0x000fe40000000f00 */
[----:B------:R-:W-:Y:S02]  /*18e0*/  SHF.R.S32.HI R2, RZ, 0x6, R13 ;  /* 0x00000006ff027819 */ /* 0x000fe4000001140d */
[----:B------:R-:W-:Y:S02]  /*18f0*/  LEA.HI.X.SX32 R0, R0, R10, 0x1, P2 ;  /* 0x0000000a00007211 */ /* 0x000fe400010f0eff */
[----:B------:R-:W-:Y:S02]  /*1900*/  VIMNMX R249, RZ, R2, !PT ;  /* 0x00000002fff97248 */ /* 0x000fe40007fe0100 */
[----:B------:R-:W-:-:S02]  /*1910*/  LEA R200, P2, R8, UR6, 0x2 ;  /* 0x0000000608c87c11 */ /* 0x000fc4000f8410ff */
[----:B------:R-:W-:Y:S01]  /*1920*/  IADD3.X R7, R30, R5, R7, P3, !PT ;  /* 0x000000051e077210 */ /* 0x000fe20001ffe407 */
[----:B------:R-:W-:Y:S01]  /*1930*/  IMAD.IADD R5, R3, 0x1, R9 ;  /* 0x0000000103057824 */ /* 0x000fe200078e0209 */
[----:B------:R-:W-:Y:S01]  /*1940*/  ISETP.GT.AND P4, PT, R204, R249, PT ;  /* 0x000000f9cc00720c */ /* 0x000fe20003f84270 */
[----:B------:R-:W-:Y:S01]  /*1950*/  IMAD R3, R42, UR8, RZ ;  /* 0x000000082a037c24 */ /* 0x000fe2000f8e02ff */
[----:B------:R-:W-:Y:S01]  /*1960*/  LEA.HI.X R201, R8, UR7, R0, 0x2, P2 ;  /* 0x0000000708c97c11 */ /* 0x000fe200090f1400 */
[----:B------:R-:W-:Y:S02]  /*1970*/  IMAD R0, R38, R16, RZ ;  /* 0x0000001026007224 */ /* 0x000fe400078e02ff */
[----:B--2---:R-:W-:-:S04]  /*1980*/  IMAD.WIDE R8, R11, 0x4, R24 ;  /* 0x000000040b087825 */ /* 0x004fc800078e0218 */
[C---:B------:R-:W-:Y:S01]  /*1990*/  IMAD R3, R47.reuse, UR9, R3 ;  /* 0x000000092f037c24 */ /* 0x040fe2000f8e0203 */
[----:B------:R-:W-:Y:S01]  /*19a0*/  MOV R220, R9 ;  /* 0x0000000900dc7202 */ /* 0x000fe20000000f00 */
[----:B------:R-:W-:Y:S01]  /*19b0*/  IMAD.WIDE.U32 R10, R47, UR8, R6 ;  /* 0x000000082f0a7c25 */ /* 0x000fe2000f8e0006 */
[----:B------:R-:W-:-:S03]  /*19c0*/  ULDC.64 UR8, c[0x0][0x3e0] ;  /* 0x0000f80000087ab9 */ /* 0x000fc60000000a00 */
[----:B------:R-:W-:Y:S01]  /*19d0*/  IMAD R0, R14, R17, R0 ;  /* 0x000000110e007224 */ /* 0x000fe200078e0200 */
[----:B------:R-:W-:Y:S01]  /*19e0*/  LEA R208, P3, R10, UR10, 0x1 ;  /* 0x0000000a0ad07c11 */ /* 0x000fe2000f8608ff */
[----:B------:R-:W-:-:S04]  /*19f0*/  IMAD.WIDE.U32 R4, R14, R16, R4 ;  /* 0x000000100e047225 */ /* 0x000fc800078e0004 */
[----:B------:R-:W-:Y:S01]  /*1a00*/  IMAD.IADD R15, R5, 0x1, R0 ;  /* 0x00000001050f7824 */ /* 0x000fe200078e0200 */
[C---:B------:R-:W-:Y:S01]  /*1a10*/  LEA R206, P2, R4.reuse, UR8, 0x1 ;  /* 0x0000000804ce7c11 */ /* 0x040fe2000f8408ff */
[----:B------:R-:W-:Y:S02]  /*1a20*/  IMAD.IADD R24, R11, 0x1, R3 ;  /* 0x000000010b187824 */ /* 0x000fe400078e0203 */
[----:B------:R-:W-:Y:S01]  /*1a30*/  IMAD.MOV.U32 R221, RZ, RZ, R8 ;  /* 0x000000ffffdd7224 */ /* 0x000fe200078e0008 */
[----:B------:R-:W-:Y:S01]  /*1a40*/  LEA.HI.X R207, R4, UR9, R15, 0x1, P2 ;  /* 0x0000000904cf7c11 */ /* 0x000fe200090f0c0f */
[----:B------:R-:W-:Y:S01]  /*1a50*/  VIADD R204, R204, 0xffffffff ;  /* 0xffffffffcccc7836 */ /* 0x000fe20000000000 */
        /* <DEDUP_REMOVED lines=27> */
.L_x_349:
        /* <DEDUP_REMOVED lines=13> */
.L_x_350:
[-C--:B------:R-:W-:Y:S01]  /*1ce0*/  IMAD R0, R29, R8.reuse, RZ ;  /* 0x000000081d007224 */ /* 0x080fe200078e02ff */
[----:B------:R-:W-:Y:S01]  /*1cf0*/  ULDC.64 UR6, c[0x0][0x468] ;  /* 0x00011a0000067ab9 */ /* 0x000fe20000000a00 */
[C---:B------:R-:W-:Y:S01]  /*1d00*/  IMAD.WIDE.U32 R2, R21.reuse, R8, R214 ;  /* 0x0000000815027225 */ /* 0x040fe200078e00d6 */
        /* <DEDUP_REMOVED lines=18> */
[----:B------:R-:W-:Y:S01]  /*1e30*/  IMAD R0, R14, R9, R0 ;  /* 0x000000090e007224 */ /* 0x000fe200078e0200 */
        /* <DEDUP_REMOVED lines=8> */
.L_x_352:
[----:B------:R-:W-:Y:S05]  /*1ec0*/  BSYNC B0 ;  /* 0x0000000000007941 */ /* 0x000fea0003800000 */
.L_x_351:
        /* <DEDUP_REMOVED lines=18> */
.L_x_354:
[----:B------:R-:W-:Y:S05]  /*1ff0*/  BSYNC B0 ;  /* 0x0000000000007941 */ /* 0x000fea0003800000 */
.L_x_353:
        /* <DEDUP_REMOVED lines=26> */
.L_x_356:
[----:B------:R-:W-:Y:S05]  /*21a0*/  BSYNC B0 ;  /* 0x0000000000007941 */ /* 0x000fea0003800000 */
.L_x_355:
        /* <DEDUP_REMOVED lines=19> */
.L_x_348:
        /* <DEDUP_REMOVED lines=16> */
[----:B------:R-:W-:Y:S01]  /*23e0*/  IMAD R0, R20, UR7, R0 ;  /* 0x0000000714007c24 */ /* 0x000fe2000f8e0200 */
        /* <DEDUP_REMOVED lines=35> */
.L_x_359:
[----:B------:R-:W-:Y:S05]  /*2620*/  BSYNC B0 ;  /* 0x0000000000007941 */ /* 0x000fea0003800000 */
.L_x_358:
        /* <DEDUP_REMOVED lines=31> */
.L_x_361:
[----:B------:R-:W-:Y:S05]  /*2820*/  BSYNC B0 ;  /* 0x0000000000007941 */ /* 0x000fea0003800000 */
.L_x_360:
        /* <DEDUP_REMOVED lines=20> */
.L_x_363:
[----:B------:R-:W-:Y:S05]  /*2970*/  BSYNC B0 ;  /* 0x0000000000007941 */ /* 0x000fea0003800000 */
.L_x_362:
        /* <DEDUP_REMOVED lines=27> */
.L_x_365:
[----:B------:R-:W-:Y:S05]  /*2b30*/  BSYNC B0 ;  /* 0x0000000000007941 */ /* 0x000fea0003800000 */
.L_x_364:
        /* <DEDUP_REMOVED lines=12> */
.L_x_367:
        /* <DEDUP_REMOVED lines=20> */
.L_x_368:
[----:B------:R-:W-:Y:S05]  /*2d40*/  BSYNC B0 ;  /* 0x0000000000007941 */ /* 0x000fea0003800000 */
.L_x_366:
        /* <DEDUP_REMOVED lines=13> */
.L_x_370:
        /* <DEDUP_REMOVED lines=14> */
[----:B------:R2:W-:Y:S04]  /*2f00*/  @P1 STS [R202+0x3000], RZ ;  /* 0x003000ffca001388 */ /* 0x0005e80000000800 */
[----:B------:R2:W-:Y:S04]  /*2f10*/  @P1 STS [R202+0x3004], RZ ;  /* 0x003004ffca001388 */ /* 0x0005e80000000800 */
[----:B------:R2:W-:Y:S04]  /*2f20*/  @P1 STS [R202+0x3008], RZ ;  /* 0x003008ffca001388 */ /* 0x0005e80000000800 */
[----:B------:R2:W-:Y:S01]  /*2f30*/  @P1 STS [R202+0x300c], RZ ;  /* 0x00300cffca001388 */ /* 0x0005e20000000800 */
[----:B---3--:R-:W-:Y:S01]  /*2f40*/  IADD3.X R3, R24, R5, R6, P2, !PT ;  /* 0x0000000518037210 */ /* 0x008fe200017fe406 */
[----:B------:R-:W-:Y:S06]  /*2f50*/  @P1 BRA `(.L_x_371) ;  /* 0x0000000000181947 */ /* 0x000fec0003800000 */
[----:B------:R-:W-:-:S04]  /*2f60*/  LEA R2, P1, R0, UR10, 0x1 ;  /* 0x0000000a00027c11 */ /* 0x000fc8000f8208ff */
[----:B------:R-:W-:-:S05]  /*2f70*/  LEA.HI.X R3, R0, UR11, R3, 0x1, P1 ;  /* 0x0000000b00037c11 */ /* 0x000fca00088f0c03 */
[----:B------:R-:W-:Y:S01]  /*2f80*/  @!PT LDS RZ, [RZ] ;  /* 0x00000000fffff984 */ /* 0x000fe20000000800 */
[----:B------:R-:W-:Y:S01]  /*2f90*/  @!PT LDS RZ, [RZ] ;  /* 0x00000000fffff984 */ /* 0x000fe20000000800 */
[----:B------:R-:W-:Y:S01]  /*2fa0*/  @!PT LDS RZ, [RZ] ;  /* 0x00000000fffff984 */ /* 0x000fe20000000800 */
[----:B------:R3:W-:Y:S04]  /*2fb0*/  LDGSTS.E.BYPASS.LTC128B.128 [R202+0x3000], desc[UR16][R2.64+0x80] ;  /* 0x0300008002ca7fae */ /* 0x0007e8000b901d50 */
.L_x_371:
[----:B------:R-:W-:Y:S05]  /*2fc0*/  BSYNC B0 ;  /* 0x0000000000007941 */ /* 0x000fea0003800000 */
.L_x_369:
[----:B------:R1:W-:Y:S01]  /*2fd0*/  @P6 STS.128 [R203+0xc000], RZ ;  /* 0x00c000ffcb006388 */ /* 0x0003e20000000c00 */
[-C--:B--23--:R-:W-:Y:S01]  /*2fe0*/  IMAD.WIDE.U32 R2, R21, R22.reuse, R214 ;  /* 0x0000001615027225 */ /* 0x08cfe200078e00d6 */
[----:B------:R-:W-:Y:S01]  /*2ff0*/  ULDC.64 UR6, c[0x0][0x260] ;  /* 0x0000980000067ab9 */ /* 0x000fe20000000a00 */
[----:B------:R-:W-:Y:S01]  /*3000*/  BSSY B0, `(.L_x_372) ;  /* 0x0000025000007945 */ /* 0x000fe20003800000 */
[----:B------:R1:W-:Y:S01]  /*3010*/  @P6 STS.128 [R203+0xe000], RZ ;  /* 0x00e000ffcb006388 */ /* 0x0003e20000000c00 */
        /* <DEDUP_REMOVED lines=35> */
.L_x_373:
[----:B------:R-:W-:Y:S05]  /*3250*/  BSYNC B0 ;  /* 0x0000000000007941 */ /* 0x000fea0003800000 */
.L_x_372:
        /* <DEDUP_REMOVED lines=31> */
.L_x_375:
[----:B------:R-:W-:Y:S05]  /*3450*/  BSYNC B0 ;  /* 0x0000000000007941 */ /* 0x000fea0003800000 */
.L_x_374:
[----:B------:R-:W0:Y:S01]  /*3460*/  LDGDEPBAR ;  /* 0x00000000000079af */ /* 0x000e220000000000 */
[C---:B------:R-:W-:Y:S01]  /*3470*/  VIADD R0, R219.reuse, 0x8 ;  /* 0x00000008db007836 */ /* 0x040fe20000000000 */
[CC--:B------:R-:W-:Y:S01]  /*3480*/  ISETP.GE.AND P2, PT, R219.reuse, R13.reuse, PT ;  /* 0x0000000ddb00720c */ /* 0x0c0fe20003f46270 */
[----:B------:R-:W-:Y:S01]  /*3490*/  IMAD.MOV.U32 R216, RZ, RZ, 0x7f800000 ;  /* 0x7f800000ffd87424 */ /* 0x000fe200078e00ff */
[----:B------:R-:W4:Y:S01]  /*34a0*/  LDC.64 R250, c[0x0][0x3b8] ;  /* 0x0000ee00fffa7b82 */ /* 0x000f220000000a00 */
[----:B------:R-:W-:Y:S01]  /*34b0*/  IMAD.MOV.U32 R217, RZ, RZ, 0x7f800000 ;  /* 0x7f800000ffd97424 */ /* 0x000fe200078e00ff */
[----:B------:R-:W-:Y:S01]  /*34c0*/  ISETP.GE.AND P1, PT, R0, R13, PT ;  /* 0x0000000d0000720c */ /* 0x000fe20003f26270 */
[----:B--23--:R-:W-:Y:S01]  /*34d0*/  IMAD.WIDE R2, R219, 0x4, R212 ;  /* 0x00000004db027825 */ /* 0x00cfe200078e02d4 */
[----:B------:R-:W2:Y:S01]  /*34e0*/  S2R R8, SR_TID.X ;  /* 0x0000000000087919 */ /* 0x000ea20000002100 */
[----:B------:R-:W-:Y:S01]  /*34f0*/  LOP3.LUT R7, R31, 0xfffffff8, RZ, 0xc0, !PT ;  /* 0xfffffff81f077812 */ /* 0x000fe200078ec0ff */
[----:B------:R-:W-:Y:S01]  /*3500*/  ULDC UR4, c[0x0][0x2d0] ;  /* 0x0000b40000047ab9 */ /* 0x000fe20000000800 */
[----:B------:R-:W-:Y:S01]  /*3510*/  IMAD R6, R46, R39, R47 ;  /* 0x000000272e067224 */ /* 0x000fe200078e022f */
[----:B------:R-:W3:Y:S01]  /*3520*/  S2R R9, SR_TID.X ;  /* 0x0000000000097919 */ /* 0x000ee20000002100 */
[----:B------:R-:W-:Y:S01]  /*3530*/  IMAD.MOV.U32 R164, RZ, RZ, 0x20 ;  /* 0x00000020ffa47424 */ /* 0x000fe200078e00ff */
[----:B------:R-:W-:Y:S01]  /*3540*/  ULDC UR6, c[0x0][0x2dc] ;  /* 0x0000b70000067ab9 */ /* 0x000fe20000000800 */
[C---:B------:R-:W-:Y:S01]  /*3550*/  IMAD.SHL.U32 R218, R243.reuse, 0x10, RZ ;  /* 0x00000010f3da7824 */ /* 0x040fe200078e00ff */
[----:B------:R-:W5:Y:S01]  /*3560*/  @!P2 LDG.E R216, desc[UR16][R2.64] ;  /* 0x0000001002d8a981 */ /* 0x000f62000c1e1900 */
[----:B------:R-:W-:-:S02]  /*3570*/  IMAD.SHL.U32 R211, R243, 0x8, RZ ;  /* 0x00000008f3d37824 */ /* 0x000fc400078e00ff */
[----:B------:R-:W-:Y:S01]  /*3580*/  IMAD.MOV.U32 R193, RZ, RZ, 0x20 ;  /* 0x00000020ffc17424 */ /* 0x000fe200078e00ff */
[----:B------:R1:W5:Y:S01]  /*3590*/  @!P1 LDG.E R217, desc[UR16][R2.64+0x20] ;  /* 0x0000201002d99981 */ /* 0x000362000c1e1900 */
[----:B------:R-:W-:Y:S01]  /*35a0*/  IMAD.MOV.U32 R189, RZ, RZ, 0x40 ;  /* 0x00000040ffbd7424 */ /* 0x000fe200078e00ff */
[----:B------:R-:W-:Y:S01]  /*35b0*/  CS2R R94, SRZ ;  /* 0x00000000005e7805 */ /* 0x000fe2000001ff00 */
[----:B------:R-:W-:Y:S01]  /*35c0*/  IMAD R247, R243, 0x18, RZ ;  /* 0x00000018f3f77824 */ /* 0x000fe200078e02ff */
[----:B------:R-:W-:-:S04]  /*35d0*/  DEPBAR.LE SB0, 0x1 ;  /* 0x000080400000791a */ /* 0x000fc80000000000 */
[----:B------:R-:W-:Y:S01]  /*35e0*/  BAR.SYNC.DEFER_BLOCKING 0x0 ;  /* 0x0000000000007b1d */ /* 0x000fe20000010000 */
[C---:B------:R-:W-:Y:S01]  /*35f0*/  IMAD.SHL.U32 R246, R243.reuse, 0x20, RZ ;  /* 0x00000020f3f67824 */ /* 0x040fe200078e00ff */
[----:B------:R-:W-:Y:S01]  /*3600*/  CS2R R92, SRZ ;  /* 0x00000000005c7805 */ /* 0x000fe2000001ff00 */
[C---:B------:R-:W-:Y:S01]  /*3610*/  IMAD R245, R243.reuse, 0x28, RZ ;  /* 0x00000028f3f57824 */ /* 0x040fe200078e02ff */
[----:B------:R-:W-:Y:S01]  /*3620*/  CS2R R98, SRZ ;  /* 0x0000000000627805 */ /* 0x000fe2000001ff00 */
[----:B------:R-:W-:Y:S01]  /*3630*/  IMAD R244, R243, 0x30, RZ ;  /* 0x00000030f3f47824 */ /* 0x000fe200078e02ff */
[----:B------:R-:W-:Y:S01]  /*3640*/  CS2R R96, SRZ ;  /* 0x0000000000607805 */ /* 0x000fe2000001ff00 */
[----:B------:R-:W-:Y:S01]  /*3650*/  IMAD.MOV.U32 R205, RZ, RZ, R202 ;  /* 0x000000ffffcd7224 */ /* 0x000fe200078e00ca */
        /* <DEDUP_REMOVED lines=15> */
[----:B------:R-:W-:Y:S01]  /*3750*/  CS2R R36, SRZ ;  /* 0x0000000000247805 */ /* 0x000fe2000001ff00 */
[----:B----4-:R-:W4:Y:S01]  /*3760*/  LDG.E.64 R2, desc[UR16][R250.64+0x8] ;  /* 0x00000810fa027981 */ /* 0x010f22000c1e1b00 */
[----:B------:R-:W-:Y:S02]  /*3770*/  LEA.HI R0, R43, R41, RZ, 0x4 ;  /* 0x000000292b007211 */ /* 0x000fe400078f20ff */
[----:B------:R-:W-:Y:S02]  /*3780*/  CS2R R34, SRZ ;  /* 0x0000000000227805 */ /* 0x000fe4000001ff00 */
[----:B--2---:R-:W-:Y:S01]  /*3790*/  SHF.R.S32.HI R8, RZ, 0x1f, R8 ;  /* 0x0000001fff087819 */ /* 0x004fe20000011408 */
[----:B------:R-:W2:Y:S01]  /*37a0*/  LDSM.16.M88.4 R104, [R190+0x10000] ;  /* 0x01000000be68783b */ /* 0x000ea20000000200 */
[----:B------:R-:W-:-:S02]  /*37b0*/  CS2R R32, SRZ ;  /* 0x0000000000207805 */ /* 0x000fc4000001ff00 */
[----:B------:R-:W-:Y:S02]  /*37c0*/  CS2R R26, SRZ ;  /* 0x00000000001a7805 */ /* 0x000fe4000001ff00 */
[----:B------:R-:W-:Y:S01]  /*37d0*/  CS2R R24, SRZ ;  /* 0x0000000000187805 */ /* 0x000fe2000001ff00 */
[----:B------:R-:W1:Y:S01]  /*37e0*/  LDSM.16.M88.4 R108, [R190+0x10800] ;  /* 0x01080000be6c783b */ /* 0x000e620000000200 */
[----:B------:R-:W-:Y:S02]  /*37f0*/  CS2R R22, SRZ ;  /* 0x0000000000167805 */ /* 0x000fe4000001ff00 */
[----:B------:R-:W-:Y:S01]  /*3800*/  CS2R R20, SRZ ;  /* 0x0000000000147805 */ /* 0x000fe2000001ff00 */
[----:B------:R-:W-:Y:S01]  /*3810*/  ULDC.U8 UR8, c[0x0][0x388] ;  /* 0x0000e20000087ab9 */ /* 0x000fe20000000000 */
[----:B------:R-:W1:Y:S01]  /*3820*/  LDSM.16.M88.4 R112, [R191+0x10000] ;  /* 0x01000000bf70783b */ /* 0x000e620000000200 */
[----:B------:R-:W-:-:S03]  /*3830*/  ULDC UR7, c[0x0][0x2ec] ;  /* 0x0000bb0000077ab9 */ /* 0x000fc60000000800 */
[----:B------:R-:W1:Y:S04]  /*3840*/  LDSM.16.M88.4 R116, [R191+0x10800] ;  /* 0x01080000bf74783b */ /* 0x000e680000000200 */
[----:B------:R-:W1:Y:S04]  /*3850*/  LDSM.16.M88.4 R120, [R188+0x10000] ;  /* 0x01000000bc78783b */ /* 0x000e680000000200 */
[----:B------:R-:W1:Y:S04]  /*3860*/  LDSM.16.M88.4 R124, [R188+0x10800] ;  /* 0x01080000bc7c783b */ /* 0x000e680000000200 */
[----:B------:R-:W2:Y:S01]  /*3870*/  LDG.E.64 R250, desc[UR16][R250.64] ;  /* 0x00000010fafa7981 */ /* 0x000ea2000c1e1b00 */
[----:B------:R-:W-:Y:S01]  /*3880*/  LOP3.LUT R0, R0, 0xfffffff0, RZ, 0xc0, !PT ;  /* 0xfffffff000007812 */ /* 0x000fe200078ec0ff */
[----:B------:R-:W-:Y:S01]  /*3890*/  IMAD R243, R243, 0x38, RZ ;  /* 0x00000038f3f37824 */ /* 0x000fe200078e02ff */
[----:B---3--:R-:W-:Y:S01]  /*38a0*/  LEA.HI R8, R8, R9, RZ, 0x7 ;  /* 0x0000000908087211 */ /* 0x008fe200078f38ff */
[----:B------:R-:W3:Y:S01]  /*38b0*/  LDSM.16.M88.4 R136, [R190+0x12000] ;  /* 0x01200000be88783b */ /* 0x000ee20000000200 */
[----:B------:R-:W-:Y:S01]  /*38c0*/  IADD3 R239, R218, 0x20, RZ ;  /* 0x00000020daef7810 */ /* 0x000fe20007ffe0ff */
[----:B------:R-:W-:Y:S01]  /*38d0*/  IMAD.IADD R0, R41, 0x1, -R0 ;  /* 0x0000000129007824 */ /* 0x000fe200078e0a00 */
[----:B------:R-:W-:Y:S01]  /*38e0*/  SHF.R.S32.HI R8, RZ, 0x7, R8 ;  /* 0x00000007ff087819 */ /* 0x000fe20000011408 */
[----:B------:R-:W1:Y:S01]  /*38f0*/  LDSM.16.M88.4 R140, [R190+0x12800] ;  /* 0x01280000be8c783b */ /* 0x000e620000000200 */
[----:B------:R-:W-:Y:S01]  /*3900*/  CS2R R46, SRZ ;  /* 0x00000000002e7805 */ /* 0x000fe2000001ff00 */
[C---:B------:R-:W-:Y:S01]  /*3910*/  IMAD.IADD R239, R211.reuse, 0x1, R239 ;  /* 0x00000001d3ef7824 */ /* 0x040fe200078e02ef */
[----:B------:R-:W-:Y:S01]  /*3920*/  SHF.R.S32.HI R4, RZ, 0x1f, R0 ;  /* 0x0000001fff047819 */ /* 0x000fe20000011400 */
[----:B------:R-:W1:Y:S01]  /*3930*/  LDSM.16.M88.4 R144, [R191+0x12000] ;  /* 0x01200000bf90783b */ /* 0x000e620000000200 */
[----:B------:R-:W-:Y:S01]  /*3940*/  CS2R R42, SRZ ;  /* 0x00000000002a7805 */ /* 0x000fe2000001ff00 */
[----:B------:R-:W-:Y:S01]  /*3950*/  IMAD.IADD R238, R211, 0x1, R239 ;  /* 0x00000001d3ee7824 */ /* 0x000fe200078e02ef */
[----:B------:R-:W-:Y:S01]  /*3960*/  LEA.HI R4, R4, R0, RZ, 0x3 ;  /* 0x0000000004047211 */ /* 0x000fe200078f18ff */
[----:B------:R-:W1:Y:S01]  /*3970*/  LDSM.16.M88.4 R148, [R191+0x12800] ;  /* 0x01280000bf94783b */ /* 0x000e620000000200 */
[----:B------:R-:W-:-:S02]  /*3980*/  CS2R R38, SRZ ;  /* 0x0000000000267805 */ /* 0x000fc4000001ff00 */
[----:B------:R-:W-:Y:S02]  /*3990*/  CS2R R30, SRZ ;  /* 0x00000000001e7805 */ /* 0x000fe4000001ff00 */
[----:B------:R-:W-:Y:S01]  /*39a0*/  LOP3.LUT R5, R4, 0xfffffff8, RZ, 0xc0, !PT ;  /* 0xfffffff804057812 */ /* 0x000fe200078ec0ff */
[----:B------:R-:W-:Y:S01]  /*39b0*/  IMAD.SHL.U32 R4, R6, 0x20, RZ ;  /* 0x0000002006047824 */ /* 0x000fe200078e00ff */
[----:B------:R-:W1:Y:S01]  /*39c0*/  LDSM.16.M88.4 R152, [R188+0x12000] ;  /* 0x01200000bc98783b */ /* 0x000e620000000200 */
[----:B------:R-:W-:Y:S01]  /*39d0*/  IMAD.IADD R6, R41, 0x1, -R7 ;  /* 0x0000000129067824 */ /* 0x000fe200078e0a07 */
[----:B------:R-:W-:Y:S01]  /*39e0*/  IADD3 R237, R211, R238, RZ ;  /* 0x000000eed3ed7210 */ /* 0x000fe20007ffe0ff */
[----:B------:R-:W-:Y:S01]  /*39f0*/  IMAD.IADD R0, R0, 0x1, -R5 ;  /* 0x0000000100007824 */ /* 0x000fe200078e0a05 */
[----:B------:R-:W1:Y:S01]  /*3a00*/  LDSM.16.M88.4 R156, [R188+0x12800] ;  /* 0x01280000bc9c783b */ /* 0x000e620000000200 */
[----:B------:R-:W-:Y:S02]  /*3a10*/  SHF.R.S32.HI R5, RZ, 0x1f, R28 ;  /* 0x0000001fff057819 */ /* 0x000fe4000001141c */
[----:B------:R-:W-:-:S02]  /*3a20*/  CS2R R40, SRZ ;  /* 0x0000000000287805 */ /* 0x000fc4000001ff00 */
[----:B------:R-:W-:Y:S01]  /*3a30*/  LOP3.LUT P3, RZ, R6, 0x2, RZ, 0xc0, !PT ;  /* 0x0000000206ff7812 */ /* 0x000fe2000786c0ff */
[----:B------:R-:W-:-:S03]  /*3a40*/  IMAD.IADD R236, R211, 0x1, R237 ;  /* 0x00000001d3ec7824 */ /* 0x000fc600078e02ed */
[----:B------:R-:W-:Y:S01]  /*3a50*/  SEL R164, R164, 0xffffffe0, !P3 ;  /* 0xffffffe0a4a47807 */ /* 0x000fe20005800000 */
[----:B------:R-:W-:-:S04]  /*3a60*/  IMAD.IADD R240, R211, 0x1, R236 ;  /* 0x00000001d3f07824 */ /* 0x000fc800078e02ec */
[----:B------:R-:W-:-:S05]  /*3a70*/  IMAD.IADD R164, R164, 0x1, R188 ;  /* 0x00000001a4a47824 */ /* 0x000fca00078e02bc */
[----:B------:R-:W1:Y:S04]  /*3a80*/  LDSM.16.M88.4 R128, [R164+0x10000] ;  /* 0x01000000a480783b */ /* 0x000e680000000200 */
[----:B------:R-:W1:Y:S04]  /*3a90*/  LDSM.16.M88.4 R132, [R164+0x10800] ;  /* 0x01080000a484783b */ /* 0x000e680000000200 */
[----:B------:R-:W1:Y:S04]  /*3aa0*/  LDSM.16.M88.4 R160, [R164+0x12000] ;  /* 0x01200000a4a0783b */ /* 0x000e680000000200 */
[----:B------:R-:W1:Y:S01]  /*3ab0*/  LDSM.16.M88.4 R164, [R164+0x12800] ;  /* 0x01280000a4a4783b */ /* 0x000e620000000200 */
[----:B----4-:R-:W-:Y:S01]  /*3ac0*/  IADD3 R228, P5, P4, R4, R2, R28 ;  /* 0x0000000204e47210 */ /* 0x010fe20007cbe01c */
[----:B-1----:R-:W-:Y:S01]  /*3ad0*/  VIADD R2, R198, 0x2000 ;  /* 0x00002000c6027836 */ /* 0x002fe20000000000 */
[----:B------:R-:W-:-:S02]  /*3ae0*/  SHF.R.S32.HI R4, RZ, 0x1f, R4 ;  /* 0x0000001fff047819 */ /* 0x000fc40000011404 */
[----:B------:R-:W-:Y:S02]  /*3af0*/  CS2R R28, SRZ ;  /* 0x00000000001c7805 */ /* 0x000fe4000001ff00 */
[----:B------:R-:W-:Y:S01]  /*3b00*/  R2P PR, R0, 0x6 ;  /* 0x0000000600007804 */ /* 0x000fe20000000000 */
[----:B------:R-:W-:Y:S01]  /*3b10*/  IMAD.WIDE.U32 R228, R228, -0x2daee0ad, RZ ;  /* 0xd2511f53e4e47825 */ /* 0x000fe200078e00ff */
[----:B------:R-:W-:Y:S02]  /*3b20*/  IADD3.X R0, R4, R3, R5, P5, P4 ;  /* 0x0000000304007210 */ /* 0x000fe40002fe8405 */
[----:B------:R-:W-:Y:S01]  /*3b30*/  SEL R2, R2, R198, !P0 ;  /* 0x000000c602027207 */ /* 0x000fe20004000000 */
[----:B------:R-:W-:Y:S01]  /*3b40*/  IMAD.SHL.U32 R3, R8, 0x20, RZ ;  /* 0x0000002008037824 */ /* 0x000fe200078e00ff */
[----:B------:R-:W-:Y:S01]  /*3b50*/  SEL R193, R193, 0xffffffe0, !P1 ;  /* 0xffffffe0c1c17807 */ /* 0x000fe20004800000 */
[----:B------:R1:W-:Y:S01]  /*3b60*/  STL [R1], R0 ;  /* 0x0000000001007387 */ /* 0x0003e20000100800 */
[C---:B------:R-:W-:Y:S01]  /*3b70*/  VIADD R4, R218.reuse, 0x40 ;  /* 0x00000040da047836 */ /* 0x040fe20000000000 */
[----:B------:R-:W-:Y:S01]  /*3b80*/  SEL R189, R189, 0xffffffc0, !P2 ;  /* 0xffffffc0bdbd7807 */ /* 0x000fe20005000000 */
[----:B------:R-:W-:Y:S01]  /*3b90*/  VIADD R5, R218, 0x20 ;  /* 0x00000020da057836 */ /* 0x000fe20000000000 */
[----:B------:R4:W-:Y:S01]  /*3ba0*/  STL [R1+0x18], R3 ;  /* 0x0000180301007387 */ /* 0x0009e20000100800 */
[----:B------:R-:W-:Y:S01]  /*3bb0*/  IMAD.IADD R4, R211, 0x1, R4 ;  /* 0x00000001d3047824 */ /* 0x000fe200078e0204 */
[----:B------:R-:W-:Y:S01]  /*3bc0*/  LEA R187, R2, UR5, 0x1 ;  /* 0x0000000502bb7c11 */ /* 0x000fe2000f8e08ff */
[----:B------:R-:W-:-:S02]  /*3bd0*/  IMAD.IADD R195, R194, 0x1, R193 ;  /* 0x00000001c2c37824 */ /* 0x000fc400078e02c1 */
[C---:B------:R-:W-:Y:S02]  /*3be0*/  IMAD.IADD R235, R211.reuse, 0x1, R4 ;  /* 0x00000001d3eb7824 */ /* 0x040fe400078e0204 */
[----:B------:R-:W-:Y:S02]  /*3bf0*/  IMAD.IADD R196, R194, 0x1, R189 ;  /* 0x00000001c2c47824 */ /* 0x000fe400078e02bd */
[----:B------:R-:W-:Y:S02]  /*3c00*/  IMAD.IADD R234, R211, 0x1, R235 ;  /* 0x00000001d3ea7824 */ /* 0x000fe400078e02eb */
[----:B------:R-:W-:Y:S02]  /*3c10*/  IMAD.IADD R197, R189, 0x1, R195 ;  /* 0x00000001bdc57824 */ /* 0x000fe400078e02c3 */
[----:B------:R-:W-:Y:S01]  /*3c20*/  IMAD.IADD R233, R211, 0x1, R234 ;  /* 0x00000001d3e97824 */ /* 0x000fe200078e02ea */
[----:B--2---:R-:W-:Y:S01]  /*3c30*/  IADD3 R2, R251, -0x4498517b, RZ ;  /* 0xbb67ae85fb027810 */ /* 0x004fe20007ffe0ff */
[----:B------:R-:W-:-:S02]  /*3c40*/  VIADD R2, R250, 0xdaa66d2b ;  /* 0xdaa66d2bfa027836 */ /* 0x000fc40000000000 */
[----:B------:R-:W-:Y:S02]  /*3c50*/  VIADD R2, R251, 0xed9eba14 ;  /* 0xed9eba14fb027836 */ /* 0x000fe40000000000 */
[----:B------:R-:W-:Y:S02]  /*3c60*/  IMAD.IADD R242, R211, 0x1, R233 ;  /* 0x00000001d3f27824 */ /* 0x000fe400078e02e9 */
[----:B-1----:R-:W-:Y:S02]  /*3c70*/  VIADD R0, R199, 0x2000 ;  /* 0x00002000c7007836 */ /* 0x002fe40000000000 */
[----:B------:R-:W-:Y:S02]  /*3c80*/  VIADD R2, R250, 0xb54cda56 ;  /* 0xb54cda56fa027836 */ /* 0x000fe40000000000 */
[----:B----4-:R-:W-:Y:S01]  /*3c90*/  VIADD R3, R218, 0x60 ;  /* 0x00000060da037836 */ /* 0x010fe20000000000 */
[----:B------:R-:W-:-:S03]  /*3ca0*/  SEL R0, R0, R199, !P0 ;  /* 0x000000c700007207 */ /* 0x000fc60004000000 */
[C---:B------:R-:W-:Y:S01]  /*3cb0*/  IMAD.IADD R3, R211.reuse, 0x1, R3 ;  /* 0x00000001d3037824 */ /* 0x040fe200078e0203 */
[----:B------:R-:W-:Y:S01]  /*3cc0*/  LEA R184, R0, UR5, 0x1 ;  /* 0x0000000500b87c11 */ /* 0x000fe2000f8e08ff */
[C---:B------:R-:W-:Y:S02]  /*3cd0*/  VIADD R0, R250.reuse, 0x3c6ef372 ;  /* 0x3c6ef372fa007836 */ /* 0x040fe40000000000 */
[C---:B------:R-:W-:Y:S02]  /*3ce0*/  IMAD.IADD R232, R211.reuse, 0x1, R3 ;  /* 0x00000001d3e87824 */ /* 0x040fe400078e0203 */
[----:B------:R-:W-:Y:S02]  /*3cf0*/  VIADD R3, R250, 0x9e3779b9 ;  /* 0x9e3779b9fa037836 */ /* 0x000fe40000000000 */
[----:B------:R-:W-:Y:S02]  /*3d00*/  IMAD.IADD R231, R211, 0x1, R232 ;  /* 0x00000001d3e77824 */ /* 0x000fe400078e02e8 */
[----:B------:R-:W-:-:S02]  /*3d10*/  VIADD R3, R251, 0x76cf5d0a ;  /* 0x76cf5d0afb037836 */ /* 0x000fc40000000000 */
[----:B------:R-:W-:Y:S02]  /*3d20*/  IMAD.IADD R230, R211, 0x1, R231 ;  /* 0x00000001d3e67824 */ /* 0x000fe400078e02e7 */
[----:B------:R-:W-:Y:S02]  /*3d30*/  VIADD R0, R251, 0x32370b8f ;  /* 0x32370b8ffb007836 */ /* 0x000fe40000000000 */
[C---:B------:R-:W-:Y:S02]  /*3d40*/  VIADD R3, R250.reuse, 0x78dde6e4 ;  /* 0x78dde6e4fa037836 */ /* 0x040fe40000000000 */
[----:B------:R-:W-:Y:S02]  /*3d50*/  VIADD R0, R250, 0x1715609d ;  /* 0x1715609dfa007836 */ /* 0x000fe40000000000 */
[----:B------:R-:W-:Y:S02]  /*3d60*/  IMAD.IADD R241, R211, 0x1, R230 ;  /* 0x00000001d3f17824 */ /* 0x000fe400078e02e6 */
[----:B------:R-:W-:-:S02]  /*3d70*/  VIADD R3, R251, 0xa9066899 ;  /* 0xa9066899fb037836 */ /* 0x000fc40000000000 */
[----:B---3--:R-:W-:-:S07]  /*3d80*/  VIADD R0, R251, 0x646e171e ;  /* 0x646e171efb007836 */ /* 0x008fce0000000000 */
.L_x_378:
[----:B------:R-:W2:Y:S01]  /*3d90*/  LDL R170, [R1+0xc] ;  /* 0x00000c0001aa7983 */ /* 0x000ea20000100800 */
[C---:B------:R-:W-:Y:S01]  /*3da0*/  IMAD.IADD R0, R187.reuse, 0x1, R193 ;  /* 0x00000001bb007824 */ /* 0x040fe200078e02c1 */
[----:B-----5:R-:W-:Y:S01]  /*3db0*/  FSETP.NEU.FTZ.AND P0, PT, R216, -INF , PT ;  /* 0xff800000d800780b */ /* 0x020fe20003f1d000 */
[--C-:B------:R-:W-:Y:S01]  /*3dc0*/  IMAD.IADD R2, R187, 0x1, R189.reuse ;  /* 0x00000001bb027824 */ /* 0x100fe200078e02bd */
[----:B------:R-:W3:Y:S01]  /*3dd0*/  LDL R172, [R1] ;  /* 0x0000000001ac7983 */ /* 0x000ee20000100800 */
[----:B------:R-:W-:Y:S02]  /*3de0*/  IMAD.IADD R3, R0, 0x1, R189 ;  /* 0x0000000100037824 */ /* 0x000fe400078e02bd */
[----:B------:R-:W-:Y:S01]  /*3df0*/  IMAD.SHL.U32 R168, R204, 0x40, RZ ;  /* 0x00000040cca87824 */ /* 0x000fe200078e00ff */
[----:B------:R-:W0:Y:S08]  /*3e00*/  LDGDEPBAR ;  /* 0x00000000000079af */ /* 0x000e300000000000 */
[----:B------:R-:W4:Y:S01]  /*3e10*/  LDL R171, [R1+0x18] ;  /* 0x0000180001ab7983 */ /* 0x000f220000100800 */
[----:B------:R-:W1:Y:S01]  /*3e20*/  S2R R173, SR_TID.X ;  /* 0x0000000000ad7919 */ /* 0x000e620000002100 */
[----:B------:R-:W1:Y:S01]  /*3e30*/  S2R R174, SR_TID.X ;  /* 0x0000000000ae7919 */ /* 0x000e620000002100 */
[----:B------:R-:W-:Y:S04]  /*3e40*/  DEPBAR.LE SB0, 0x0 ;  /* 0x000080000000791a */ /* 0x000fe80000000000 */
[----:B------:R-:W-:Y:S01]  /*3e50*/  BAR.SYNC.DEFER_BLOCKING 0x0 ;  /* 0x0000000000007b1d */ /* 0x000fe20000010000 */
[----:B-1----:R-:W-:Y:S04]  /*3e60*/  SHF.R.S32.HI R173, RZ, 0x1f, R173 ;  /* 0x0000001fffad7819 */ /* 0x002fe800000114ad */
[----:B------:R-:W-:Y:S04]  /*3e70*/  LEA.HI R173, R173, R174, RZ, 0x7 ;  /* 0x000000aeadad7211 */ /* 0x000fe800078f38ff */
[----:B------:R-:W-:Y:S01]  /*3e80*/  SHF.R.S32.HI R173, RZ, 0x7, R173 ;  /* 0x00000007ffad7819 */ /* 0x000fe200000114ad */
[----:B------:R-:W-:Y:S08]  /*3e90*/  LDSM.16.M88.4 R16, [R187] ;  /* 0x00000000bb10783b */ /* 0x000ff00000000200 */
[----:B------:R-:W1:Y:S08]  /*3ea0*/  LDSM.16.M88.4 R8, [R190+0xc000] ;  /* 0x00c00000be08783b */ /* 0x000e700000000200 */
[----:B------:R-:W1:Y:S08]  /*3eb0*/  LDSM.16.M88.4 R52, [R190+0xc800] ;  /* 0x00c80000be34783b */ /* 0x000e700000000200 */
[----:B------:R-:W-:Y:S08]  /*3ec0*/  LDSM.16.M88.4 R56, [R0] ;  /* 0x000000000038783b */ /* 0x000ff00000000200 */
[----:B------:R-:W1:Y:S08]  /*3ed0*/  LDSM.16.M88.4 R60, [R191+0xc000] ;  /* 0x00c00000bf3c783b */ /* 0x000e700000000200 */
[----:B------:R-:W1:Y:S02]  /*3ee0*/  LDSM.16.M88.4 R64, [R191+0xc800] ;  /* 0x00c80000bf40783b */ /* 0x000e640000000200 */
[C---:B-1----:R-:W-:Y:S06]  /*3ef0*/  HMMA.16816.F32.BF16 R4, R16.reuse, R8, RZ ;  /* 0x000000081004723c */ /* 0x042fec00000418ff */
[----:B------:R-:W-:Y:S01]  /*3f00*/  LDSM.16.M88.4 R100, [R188+0xc000] ;  /* 0x00c00000bc64783b */ /* 0x000fe20000000200 */
[C---:B------:R-:W-:Y:S06]  /*3f10*/  HMMA.16816.F32.BF16 R8, R16.reuse, R10, RZ ;  /* 0x0000000a1008723c */ /* 0x040fec00000418ff */
[C---:B------:R-:W-:Y:S06]  /*3f20*/  HMMA.16816.F32.BF16 R12, R16.reuse, R52, RZ ;  /* 0x00000034100c723c */ /* 0x040fec00000418ff */
[----:B------:R-:W-:Y:S01]  /*3f30*/  HMMA.16816.F32.BF16 R16, R16, R54, RZ ;  /* 0x000000361010723c */ /* 0x000fe200000418ff */
[----:B------:R-:W1:Y:S05]  /*3f40*/  LDSM.16.M88.4 R52, [R2] ;  /* 0x000000000234783b */ /* 0x000e6a0000000200 */
[C---:B------:R-:W-:Y:S06]  /*3f50*/  HMMA.16816.F32.BF16 R4, R56.reuse, R60, R4 ;  /* 0x0000003c3804723c */ /* 0x040fec0000041804 */
[C---:B------:R-:W-:Y:S01]  /*3f60*/  HMMA.16816.F32.BF16 R8, R56.reuse, R62, R8 ;  /* 0x0000003e3808723c */ /* 0x040fe20000041808 */
[----:B------:R-:W1:Y:S05]  /*3f70*/  LDSM.16.M88.4 R60, [R188+0xc800] ;  /* 0x00c80000bc3c783b */ /* 0x000e6a0000000200 */
[C---:B------:R-:W-:Y:S06]  /*3f80*/  HMMA.16816.F32.BF16 R12, R56.reuse, R64, R12 ;  /* 0x00000040380c723c */ /* 0x040fec000004180c */
[----:B------:R-:W-:Y:S01]  /*3f90*/  HMMA.16816.F32.BF16 R16, R56, R66, R16 ;  /* 0x000000423810723c */ /* 0x000fe20000041810 */
[----:B------:R-:W-:Y:S08]  /*3fa0*/  LDSM.16.M88.4 R56, [R3] ;  /* 0x000000000338783b */ /* 0x000ff00000000200 */
[----:B------:R-:W1:Y:S02]  /*3fb0*/  LDSM.16.M88.4 R64, [R192+0xc000] ;  /* 0x00c00000c040783b */ /* 0x000e640000000200 */
[C---:B-1----:R-:W-:Y:S06]  /*3fc0*/  HMMA.16816.F32.BF16 R4, R52.reuse, R100, R4 ;  /* 0x000000643404723c */ /* 0x042fec0000041804 */
[C---:B------:R-:W-:Y:S01]  /*3fd0*/  HMMA.16816.F32.BF16 R8, R52.reuse, R102, R8 ;  /* 0x000000663408723c */ /* 0x040fe20000041808 */
[----:B------:R-:W1:Y:S05]  /*3fe0*/  LDSM.16.M88.4 R100, [R192+0xc800] ;  /* 0x00c80000c064783b */ /* 0x000e6a0000000200 */
[C---:B------:R-:W-:Y:S06]  /*3ff0*/  HMMA.16816.F32.BF16 R12, R52.reuse, R60, R12 ;  /* 0x0000003c340c723c */ /* 0x040fec000004180c */
[----:B------:R-:W-:Y:S01]  /*4000*/  HMMA.16816.F32.BF16 R16, R52, R62, R16 ;  /* 0x0000003e3410723c */ /* 0x000fe20000041810 */
[----:B------:R-:W-:Y:S08]  /*4010*/  LDSM.16.M88.4 R52, [R187+0x2000] ;  /* 0x00200000bb34783b */ /* 0x000ff00000000200 */
[----:B------:R-:W1:Y:S01]  /*4020*/  LDSM.16.M88.4 R60, [R190+0xe000] ;  /* 0x00e00000be3c783b */ /* 0x000e620000000200 */
[C---:B------:R-:W-:Y:S06]  /*4030*/  HMMA.16816.F32.BF16 R4, R56.reuse, R64, R4 ;  /* 0x000000403804723c */ /* 0x040fec0000041804 */
[C---:B------:R-:W-:Y:S01]  /*4040*/  HMMA.16816.F32.BF16 R8, R56.reuse, R66, R8 ;  /* 0x000000423808723c */ /* 0x040fe20000041808 */
[----:B------:R-:W1:Y:S05]  /*4050*/  LDSM.16.M88.4 R64, [R190+0xe800] ;  /* 0x00e80000be40783b */ /* 0x000e6a0000000200 */
[C---:B-1----:R-:W-:Y:S06]  /*4060*/  HMMA.16816.F32.BF16 R12, R56.reuse, R100, R12 ;  /* 0x00000064380c723c */ /* 0x042fec000004180c */
[----:B------:R-:W-:Y:S01]  /*4070*/  HMMA.16816.F32.BF16 R16, R56, R102, R16 ;  /* 0x000000663810723c */ /* 0x000fe20000041810 */
[----:B------:R1:W-:Y:S08]  /*4080*/  LDSM.16.M88.4 R56, [R0+0x2000] ;  /* 0x002000000038783b */ /* 0x0003f00000000200 */
[----:B------:R-:W1:Y:S01]  /*4090*/  LDSM.16.M88.4 R100, [R191+0xe000] ;  /* 0x00e00000bf64783b */ /* 0x000e620000000200 */
[C---:B------:R-:W-:Y:S06]  /*40a0*/  HMMA.16816.F32.BF16 R4, R52.reuse, R60, R4 ;  /* 0x0000003c3404723c */ /* 0x040fec0000041804 */
[C---:B------:R-:W-:Y:S01]  /*40b0*/  HMMA.16816.F32.BF16 R8, R52.reuse, R62, R8 ;  /* 0x0000003e3408723c */ /* 0x040fe20000041808 */
[----:B------:R-:W2:Y:S04]  /*40c0*/  LDSM.16.M88.4 R60, [R191+0xe800] ;  /* 0x00e80000bf3c783b */ /* 0x000ea80000000200 */
[C---:B-1----:R-:W-:Y:S01]  /*40d0*/  IMAD.SHL.U32 R0, R227.reuse, 0x40, RZ ;  /* 0x00000040e3007824 */ /* 0x042fe200078e00ff */
[C---:B------:R-:W-:Y:S06]  /*40e0*/  HMMA.16816.F32.BF16 R12, R52.reuse, R64, R12 ;  /* 0x00000040340c723c */ /* 0x040fec000004180c */
[----:B------:R-:W-:Y:S01]  /*40f0*/  HMMA.16816.F32.BF16 R16, R52, R66, R16 ;  /* 0x000000423410723c */ /* 0x000fe20000041810 */
[----:B------:R1:W-:Y:S08]  /*4100*/  LDSM.16.M88.4 R52, [R2+0x2000] ;  /* 0x002000000234783b */ /* 0x0003f00000000200 */
[----:B------:R-:W3:Y:S01]  /*4110*/  LDSM.16.M88.4 R64, [R188+0xe000] ;  /* 0x00e00000bc40783b */ /* 0x000ee20000000200 */
[C---:B------:R-:W-:Y:S06]  /*4120*/  HMMA.16816.F32.BF16 R4, R56.reuse, R100, R4 ;  /* 0x000000643804723c */ /* 0x040fec0000041804 */
[C---:B------:R-:W-:Y:S01]  /*4130*/  HMMA.16816.F32.BF16 R8, R56.reuse, R102, R8 ;  /* 0x000000663808723c */ /* 0x040fe20000041808 */
[----:B------:R-:W4:Y:S04]  /*4140*/  LDSM.16.M88.4 R100, [R188+0xe800] ;  /* 0x00e80000bc64783b */ /* 0x000f280000000200 */
[----:B-1----:R-:W-:Y:S01]  /*4150*/  IADD3 R2, R248, 0x40, R0 ;  /* 0x00000040f8027810 */ /* 0x002fe20007ffe000 */
[C---:B--2---:R-:W-:Y:S05]  /*4160*/  HMMA.16816.F32.BF16 R12, R56.reuse, R60, R12 ;  /* 0x0000003c380c723c */ /* 0x044fea000004180c */
[----:B------:R-:W-:Y:S01]  /*4170*/  IMAD.IADD R2, R2, 0x1, -R210 ;  /* 0x0000000102027824 */ /* 0x000fe200078e0ad2 */
[----:B------:R-:W-:Y:S01]  /*4180*/  HMMA.16816.F32.BF16 R16, R56, R62, R16 ;  /* 0x0000003e3810723c */ /* 0x000fe20000041810 */
[----:B------:R1:W-:Y:S03]  /*4190*/  LDSM.16.M88.4 R56, [R3+0x2000] ;  /* 0x002000000338783b */ /* 0x0003e60000000200 */
[----:B------:R-:W-:Y:S01]  /*41a0*/  ISETP.GE.AND P6, PT, R168, R2, PT ;  /* 0x00000002a800720c */ /* 0x000fe20003fc6270 */
[----:B------:R-:W-:Y:S04]  /*41b0*/  VIADD R0, R0, 0x40 ;  /* 0x0000004000007836 */ /* 0x000fe80000000000 */
[----:B------:R-:W2:Y:S01]  /*41c0*/  LDSM.16.M88.4 R60, [R192+0xe000] ;  /* 0x00e00000c03c783b */ /* 0x000ea20000000200 */
[----:B------:R-:W-:Y:S01]  /*41d0*/  ISETP.LT.AND P6, PT, R0, R210, P6 ;  /* 0x000000d20000720c */ /* 0x000fe200037c1270 */
[----:B------:R-:W-:Y:S02]  /*41e0*/  IMAD R0, R227, 0x2, R173 ;  /* 0x00000002e3007824 */ /* 0x000fe400078e02ad */
[----:B------:R-:W-:Y:S01]  /*41f0*/  IMAD R2, R204, 0x4, R170 ;  /* 0x00000004cc027824 */ /* 0x000fe200078e02aa */
[C---:B---3--:R-:W-:Y:S05]  /*4200*/  HMMA.16816.F32.BF16 R4, R52.reuse, R64, R4 ;  /* 0x000000403404723c */ /* 0x048fea0000041804 */
[----:B------:R-:W-:Y:S01]  /*4210*/  VIADD R170, R250, 0x9e3779b9 ;  /* 0x9e3779b9faaa7836 */ /* 0x000fe20000000000 */
[C---:B------:R-:W-:Y:S03]  /*4220*/  HMMA.16816.F32.BF16 R8, R52.reuse, R66, R8 ;  /* 0x000000423408723c */ /* 0x040fe60000041808 */
[----:B------:R-:W3:Y:S02]  /*4230*/  @!P6 S2R R169, SR_TID.X ;  /* 0x0000000000a9e919 */ /* 0x000ee40000002100 */
[----:B------:R-:W-:Y:S01]  /*4240*/  LOP3.LUT R64, R229, R251, R0, 0x96, !PT ;  /* 0x000000fbe5407212 */ /* 0x000fe200078e9600 */
[----:B-1----:R-:W-:Y:S01]  /*4250*/  IMAD.WIDE.U32 R2, R2, -0x326172a9, RZ ;  /* 0xcd9e8d5702027825 */ /* 0x002fe200078e00ff */
[C---:B----4-:R-:W-:Y:S04]  /*4260*/  HMMA.16816.F32.BF16 R12, R52.reuse, R100, R12 ;  /* 0x00000064340c723c */ /* 0x050fe8000004180c */
[----:B------:R-:W-:Y:S01]  /*4270*/  LOP3.LUT R3, R3, R172, R250, 0x96, !PT ;  /* 0x000000ac03037212 */ /* 0x000fe200078e96fa */
[----:B------:R-:W-:Y:S01]  /*4280*/  IMAD.WIDE.U32 R64, R64, -0x326172a9, RZ ;  /* 0xcd9e8d5740407825 */ /* 0x000fe200078e00ff */
[----:B------:R-:W-:Y:S01]  /*4290*/  HMMA.16816.F32.BF16 R16, R52, R102, R16 ;  /* 0x000000663410723c */ /* 0x000fe20000041810 */
[----:B------:R-:W1:Y:S04]  /*42a0*/  LDSM.16.M88.4 R52, [R192+0xe800] ;  /* 0x00e80000c034783b */ /* 0x000e680000000200 */
[----:B------:R-:W-:Y:S01]  /*42b0*/  LOP3.LUT R0, R65, R2, R170, 0x96, !PT ;  /* 0x0000000241007212 */ /* 0x000fe200078e96aa */
[----:B------:R-:W-:Y:S05]  /*42c0*/  IMAD.WIDE.U32 R2, R3, -0x2daee0ad, RZ ;  /* 0xd2511f5303027825 */ /* 0x000fea00078e00ff */
[----:B------:R-:W-:Y:S02]  /*42d0*/  VIADD R172, R251, 0xbb67ae85 ;  /* 0xbb67ae85fbac7836 */ /* 0x000fe40000000000 */
[----:B------:R-:W-:Y:S01]  /*42e0*/  IMAD.WIDE.U32 R100, R0, -0x2daee0ad, RZ ;  /* 0xd2511f5300647825 */ /* 0x000fe200078e00ff */
[C---:B--2---:R-:W-:Y:S05]  /*42f0*/  HMMA.16816.F32.BF16 R4, R56.reuse, R60, R4 ;  /* 0x0000003c3804723c */ /* 0x044fea0000041804 */
[----:B------:R-:W-:Y:S01]  /*4300*/  LOP3.LUT R3, R3, R228, R172, 0x96, !PT ;  /* 0x000000e403037212 */ /* 0x000fe200078e96ac */
[----:B------:R-:W-:Y:S01]  /*4310*/  VIADD R170, R251, 0x76cf5d0a ;  /* 0x76cf5d0afbaa7836 */ /* 0x000fe20000000000 */
[----:B------:R-:W-:Y:S01]  /*4320*/  @!P6 IADD3 R60, -R248, 0x1, R219 ;  /* 0x00000001f83ce810 */ /* 0x000fe20007ffe1db */
[C---:B------:R-:W-:Y:S03]  /*4330*/  HMMA.16816.F32.BF16 R8, R56.reuse, R62, R8 ;  /* 0x0000003e3808723c */ /* 0x040fe60000041808 */
[----:B------:R-:W-:Y:S01]  /*4340*/  LOP3.LUT R66, R101, R2, R170, 0x96, !PT ;  /* 0x0000000265427212 */ /* 0x000fe200078e96aa */
[----:B------:R-:W-:Y:S01]  /*4350*/  IMAD.WIDE.U32 R2, R3, -0x326172a9, RZ ;  /* 0xcd9e8d5703027825 */ /* 0x000fe200078e00ff */
[----:B------:R-:W-:Y:S03]  /*4360*/  @!P6 IADD3 R60, R168, R60, R210 ;  /* 0x0000003ca83ce210 */ /* 0x000fe60007ffe0d2 */
[----:B------:R-:W-:Y:S03]  /*4370*/  VIADD R170, R250, 0x3c6ef372 ;  /* 0x3c6ef372faaa7836 */ /* 0x000fe60000000000 */
[----:B------:R-:W-:Y:S01]  /*4380*/  @!P6 VIMNMX R61, R60, R210, PT ;  /* 0x000000d23c3de248 */ /* 0x000fe20003fe0100 */
[----:B------:R-:W-:Y:S01]  /*4390*/  VIADD R101, R250, 0x1715609d ;  /* 0x1715609dfa657836 */ /* 0x000fe20000000000 */
[----:B------:R-:W-:Y:S01]  /*43a0*/  LOP3.LUT R3, R3, R64, R170, 0x96, !PT ;  /* 0x0000004003037212 */ /* 0x000fe200078e96aa */
[----:B------:R-:W-:Y:S01]  /*43b0*/  IMAD.WIDE.U32 R66, R66, -0x326172a9, RZ ;  /* 0xcd9e8d5742427825 */ /* 0x000fe200078e00ff */
[----:B------:R-:W-:Y:S03]  /*43c0*/  @!P6 VIADDMNMX R60, R60, 0x8, R210, PT ;  /* 0x000000083c3ce846 */ /* 0x000fe600038001d2 */
[----:B------:R-:W-:Y:S01]  /*43d0*/  VIADD R170, R250, 0xdaa66d2b ;  /* 0xdaa66d2bfaaa7836 */ /* 0x000fe20000000000 */
[C---:B-1----:R-:W-:Y:S03]  /*43e0*/  HMMA.16816.F32.BF16 R12, R56.reuse, R52, R12 ;  /* 0x00000034380c723c */ /* 0x042fe6000004180c */
[----:B---3--:R-:W-:Y:S01]  /*43f0*/  @!P6 IMAD.SHL.U32 R0, R169, 0x2, RZ ;  /* 0x00000002a900e824 */ /* 0x008fe200078e00ff */
[----:B------:R-:W-:Y:S01]  /*4400*/  LOP3.LUT R172, R67, R2, R170, 0x96, !PT ;  /* 0x0000000243ac7212 */ /* 0x000fe200078e96aa */
[----:B------:R-:W-:Y:S01]  /*4410*/  IMAD.WIDE.U32 R2, R3, -0x2daee0ad, RZ ;  /* 0xd2511f5303027825 */ /* 0x000fe200078e00ff */
[----:B------:R-:W-:Y:S05]  /*4420*/  HMMA.16816.F32.BF16 R16, R56, R54, R16 ;  /* 0x000000363810723c */ /* 0x000fea0000041810 */
[----:B------:R-:W-:Y:S01]  /*4430*/  @!P6 LOP3.LUT R0, R171, 0x6, R0, 0xf8, !PT ;  /* 0x00000006ab00e812 */ /* 0x000fe200078ef800 */
[----:B------:R-:W-:Y:S05]  /*4440*/  IMAD.WIDE.U32 R172, R172, -0x2daee0ad, RZ ;  /* 0xd2511f53acac7825 */ /* 0x000fea00078e00ff */
[----:B------:R-:W-:Y:S02]  /*4450*/  VIADD R170, R251, 0xed9eba14 ;  /* 0xed9eba14fbaa7836 */ /* 0x000fe40000000000 */
[----:B------:R-:W-:Y:S02]  /*4460*/  @!P6 IMAD R0, R227, 0x40, R0 ;  /* 0x00000040e300e824 */ /* 0x000fe400078e0200 */
[----:B------:R-:W-:Y:S01]  /*4470*/  VIADD R102, R250, 0x78dde6e4 ;  /* 0x78dde6e4fa667836 */ /* 0x000fe20000000000 */
[----:B------:R-:W-:Y:S01]  /*4480*/  LOP3.LUT R65, R173, R2, R170, 0x96, !PT ;  /* 0x00000002ad417212 */ /* 0x000fe200078e96aa */
[----:B------:R-:W-:Y:S01]  /*4490*/  VIADD R171, R251, 0x32370b8f ;  /* 0x32370b8ffbab7836 */ /* 0x000fe20000000000 */
[CC--:B------:R-:W-:Y:S01]  /*44a0*/  @!P6 ISETP.GE.AND P2, PT, R0.reuse, R61.reuse, PT ;  /* 0x0000003d0000e20c */ /* 0x0c0fe20003f46270 */
[C---:B------:R-:W-:Y:S02]  /*44b0*/  @!P6 VIADD R2, R0.reuse, 0x8 ;  /* 0x000000080002e836 */ /* 0x040fe40000000000 */
[----:B------:R-:W-:Y:S01]  /*44c0*/  @!P6 VIADD R64, R0, 0x1 ;  /* 0x000000010040e836 */ /* 0x000fe20000000000 */
[----:B------:R-:W-:Y:S01]  /*44d0*/  LOP3.LUT R100, R3, R100, R171, 0x96, !PT ;  /* 0x0000006403647212 */ /* 0x000fe200078e96ab */
[----:B------:R-:W-:Y:S01]  /*44e0*/  IMAD.WIDE.U32 R52, R65, -0x326172a9, RZ ;  /* 0xcd9e8d5741347825 */ /* 0x000fe200078e00ff */
[CC--:B------:R-:W-:Y:S02]  /*44f0*/  @!P6 ISETP.GE.AND P4, PT, R2.reuse, R61.reuse, PT ;  /* 0x0000003d0200e20c */ /* 0x0c0fe40003f86270 */
[-C--:B------:R-:W-:Y:S01]  /*4500*/  @!P6 ISETP.GE.AND P5, PT, R2, R60.reuse, PT ;  /* 0x0000003c0200e20c */ /* 0x080fe20003fa6270 */
[----:B------:R-:W-:Y:S01]  /*4510*/  FMUL.FTZ R3, R216, 1.4426950216293334961 ;  /* 0x3fb8aa3bd8037820 */ /* 0x000fe20000410000 */
[-C--:B------:R-:W-:Y:S01]  /*4520*/  @!P6 ISETP.GE.AND P1, PT, R64, R61.reuse, PT ;  /* 0x0000003d4000e20c */ /* 0x080fe20003f26270 */
[----:B------:R-:W-:Y:S01]  /*4530*/  @!P6 VIADD R2, R0, 0x9 ;  /* 0x000000090002e836 */ /* 0x000fe20000000000 */
[-C--:B------:R-:W-:Y:S01]  /*4540*/  @!P6 ISETP.GE.AND P3, PT, R64, R60.reuse, PT ;  /* 0x0000003c4000e20c */ /* 0x080fe20003f66270 */
[C---:B------:R-:W-:Y:S01]  /*4550*/  FMUL.FTZ R64, R217.reuse, 1.4426950216293334961 ;  /* 0x3fb8aa3bd9407820 */ /* 0x040fe20000410000 */
[----:B------:R-:W-:Y:S01]  /*4560*/  @!P6 FSEL R4, R4, -INF , !P2 ;  /* 0xff8000000404e808 */ /* 0x000fe20005000000 */
[----:B------:R-:W-:Y:S01]  /*4570*/  IMAD.WIDE.U32 R62, R100, -0x326172a9, RZ ;  /* 0xcd9e8d57643e7825 */ /* 0x000fe200078e00ff */
[----:B------:R-:W-:Y:S02]  /*4580*/  FSETP.NEU.FTZ.AND P2, PT, R217, -INF , PT ;  /* 0xff800000d900780b */ /* 0x000fe40003f5d000 */
[----:B------:R-:W-:Y:S01]  /*4590*/  FSEL R3, R3, RZ, P0 ;  /* 0x000000ff03037208 */ /* 0x000fe20000000000 */
[----:B------:R-:W-:Y:S01]  /*45a0*/  VIADD R100, R251, 0xa9066899 ;  /* 0xa9066899fb647836 */ /* 0x000fe20000000000 */
[----:B------:R-:W-:Y:S02]  /*45b0*/  @!P6 FSEL R5, R5, -INF , !P1 ;  /* 0xff8000000505e808 */ /* 0x000fe40004800000 */
[-C--:B------:R-:W-:Y:S01]  /*45c0*/  @!P6 ISETP.GE.AND P0, PT, R2, R61.reuse, PT ;  /* 0x0000003d0200e20c */ /* 0x080fe20003f06270 */
[--C-:B------:R-:W-:Y:S01]  /*45d0*/  FFMA.FTZ R4, R4, UR7, -R3.reuse ;  /* 0x0000000704047c23 */ /* 0x100fe20008010803 */
[-C--:B------:R-:W-:Y:S01]  /*45e0*/  @!P6 ISETP.GE.AND P1, PT, R2, R60.reuse, PT ;  /* 0x0000003c0200e20c */ /* 0x080fe20003f26270 */
[--C-:B------:R-:W-:Y:S01]  /*45f0*/  FFMA.FTZ R103, R5, UR7, -R3.reuse ;  /* 0x0000000705677c23 */ /* 0x100fe20008010803 */
[----:B------:R-:W-:Y:S01]  /*4600*/  FSEL R2, R64, RZ, P2 ;  /* 0x000000ff40027208 */ /* 0x000fe20001000000 */
[----:B------:R1:W2:Y:S01]  /*4610*/  MUFU.EX2 R168, R4 ;  /* 0x0000000400a87308 */ /* 0x0002a20000000800 */
[C---:B------:R-:W-:Y:S01]  /*4620*/  @!P6 ISETP.GE.AND P2, PT, R0.reuse, R60, PT ;  /* 0x0000003c0000e20c */ /* 0x040fe20003f46270 */
[----:B------:R-:W-:Y:S01]  /*4630*/  @!P6 VIADD R5, R0, 0x10 ;  /* 0x000000100005e836 */ /* 0x000fe20000000000 */
[----:B------:R-:W-:Y:S02]  /*4640*/  @!P6 FSEL R7, R7, -INF , !P3 ;  /* 0xff8000000707e808 */ /* 0x000fe40005800000 */
[----:B------:R-:W-:Y:S02]  /*4650*/  @!P6 FSEL R6, R6, -INF , !P2 ;  /* 0xff8000000606e808 */ /* 0x000fe40005000000 */
[----:B------:R-:W-:Y:S01]  /*4660*/  @!P6 FSEL R8, R8, -INF , !P4 ;  /* 0xff8000000808e808 */ /* 0x000fe20006000000 */
[----:B------:R-:W-:Y:S01]  /*4670*/  FFMA.FTZ R7, R7, UR7, -R2 ;  /* 0x0000000707077c23 */ /* 0x000fe20008010802 */
[----:B------:R-:W-:Y:S01]  /*4680*/  LOP3.LUT R66, R63, R66, R102, 0x96, !PT ;  /* 0x000000423f427212 */ /* 0x000fe200078e9666 */
[--C-:B------:R-:W-:Y:S01]  /*4690*/  FFMA.FTZ R6, R6, UR7, -R2.reuse ;  /* 0x0000000706067c23 */ /* 0x100fe20008010802 */
[----:B------:R-:W-:Y:S01]  /*46a0*/  @!P6 FSEL R10, R10, -INF , !P5 ;  /* 0xff8000000a0ae808 */ /* 0x000fe20006800000 */
[----:B------:R3:W-:Y:S01]  /*46b0*/  MUFU.EX2 R169, R7 ;  /* 0x0000000700a97308 */ /* 0x0007e20000000800 */
[----:B------:R-:W-:Y:S01]  /*46c0*/  @!P6 FSEL R9, R9, -INF , !P0 ;  /* 0xff8000000909e808 */ /* 0x000fe20004000000 */
[--C-:B------:R-:W-:Y:S01]  /*46d0*/  FFMA.FTZ R8, R8, UR7, -R3.reuse ;  /* 0x0000000708087c23 */ /* 0x100fe20008010803 */
[CC--:B------:R-:W-:Y:S01]  /*46e0*/  @!P6 ISETP.GE.AND P2, PT, R5.reuse, R61.reuse, PT ;  /* 0x0000003d0500e20c */ /* 0x0c0fe20003f46270 */
[----:B------:R-:W-:Y:S01]  /*46f0*/  FFMA.FTZ R10, R10, UR7, -R2 ;  /* 0x000000070a0a7c23 */ /* 0x000fe20008010802 */
[----:B-1----:R-:W-:Y:S01]  /*4700*/  @!P6 VIADD R4, R0, 0x11 ;  /* 0x000000110004e836 */ /* 0x002fe20000000000 */
[-C--:B------:R-:W-:Y:S01]  /*4710*/  @!P6 ISETP.GE.AND P3, PT, R5, R60.reuse, PT ;  /* 0x0000003c0500e20c */ /* 0x080fe20003f66270 */
[----:B------:R-:W-:Y:S03]  /*4720*/  FFMA.FTZ R9, R9, UR7, -R3 ;  /* 0x0000000709097c23 */ /* 0x000fe60008010803 */
[----:B------:R1:W-:Y:S01]  /*4730*/  MUFU.EX2 R170, R6 ;  /* 0x0000000600aa7308 */ /* 0x0003e20000000800 */
[----:B------:R-:W-:Y:S02]  /*4740*/  @!P6 FSEL R12, R12, -INF , !P2 ;  /* 0xff8000000c0ce808 */ /* 0x000fe40005000000 */
[CC--:B------:R-:W-:Y:S02]  /*4750*/  @!P6 ISETP.GE.AND P4, PT, R4.reuse, R61.reuse, PT ;  /* 0x0000003d0400e20c */ /* 0x0c0fe40003f86270 */
[----:B------:R-:W-:Y:S01]  /*4760*/  @!P6 ISETP.GE.AND P0, PT, R4, R60, PT ;  /* 0x0000003c0400e20c */ /* 0x000fe20003f06270 */
[----:B------:R-:W-:Y:S01]  /*4770*/  IMAD.WIDE.U32 R4, R66, -0x2daee0ad, RZ ;  /* 0xd2511f5342047825 */ /* 0x000fe200078e00ff */
[----:B------:R-:W-:Y:S03]  /*4780*/  @!P6 FSEL R11, R11, -INF , !P1 ;  /* 0xff8000000b0be808 */ /* 0x000fe60004800000 */
[----:B------:R4:W-:Y:S01]  /*4790*/  MUFU.EX2 R102, R8 ;  /* 0x0000000800667308 */ /* 0x0009e20000000800 */
[----:B---3--:R-:W-:Y:S01]  /*47a0*/  LOP3.LUT R7, R53, R62, R101, 0x96, !PT ;  /* 0x0000003e35077212 */ /* 0x008fe200078e9665 */
[--C-:B------:R-:W-:Y:S01]  /*47b0*/  FFMA.FTZ R12, R12, UR7, -R3.reuse ;  /* 0x000000070c0c7c23 */ /* 0x100fe20008010803 */
[----:B------:R-:W-:Y:S01]  /*47c0*/  LOP3.LUT R5, R5, R172, R100, 0x96, !PT ;  /* 0x000000ac05057212 */ /* 0x000fe200078e9664 */
[----:B------:R-:W-:Y:S01]  /*47d0*/  VIADD R100, R251, 0x646e171e ;  /* 0x646e171efb647836 */ /* 0x000fe20000000000 */
[----:B------:R-:W-:Y:S01]  /*47e0*/  @!P6 FSEL R13, R13, -INF , !P4 ;  /* 0xff8000000d0de808 */ /* 0x000fe20006000000 */
[--C-:B------:R-:W-:Y:S01]  /*47f0*/  FFMA.FTZ R11, R11, UR7, -R2.reuse ;  /* 0x000000070b0b7c23 */ /* 0x100fe20008010802 */
[----:B------:R-:W-:Y:S03]  /*4800*/  @!P6 FSEL R14, R14, -INF , !P3 ;  /* 0xff8000000e0ee808 */ /* 0x000fe60005800000 */
[----:B------:R3:W-:Y:S01]  /*4810*/  MUFU.EX2 R66, R10 ;  /* 0x0000000a00427308 */ /* 0x0007e20000000800 */
[C---:B-1----:R-:W-:Y:S01]  /*4820*/  @!P6 VIADD R6, R0.reuse, 0x18 ;  /* 0x000000180006e836 */ /* 0x042fe20000000000 */
[----:B------:R-:W-:Y:S01]  /*4830*/  @!P6 FSEL R15, R15, -INF , !P0 ;  /* 0xff8000000f0fe808 */ /* 0x000fe20004000000 */
[----:B------:R-:W-:Y:S02]  /*4840*/  @!P6 VIADD R0, R0, 0x19 ;  /* 0x000000190000e836 */ /* 0x000fe40000000000 */
[----:B------:R-:W-:Y:S01]  /*4850*/  FFMA.FTZ R13, R13, UR7, -R3 ;  /* 0x000000070d0d7c23 */ /* 0x000fe20008010803 */
[--C-:B------:R-:W-:Y:S01]  /*4860*/  FFMA.FTZ R14, R14, UR7, -R2.reuse ;  /* 0x000000070e0e7c23 */ /* 0x100fe20008010802 */
[CC--:B------:R-:W-:Y:S01]  /*4870*/  @!P6 ISETP.GE.AND P5, PT, R6.reuse, R61.reuse, PT ;  /* 0x0000003d0600e20c */ /* 0x0c0fe20003fa6270 */
[----:B------:R-:W-:Y:S01]  /*4880*/  FFMA.FTZ R15, R15, UR7, -R2 ;  /* 0x000000070f0f7c23 */ /* 0x000fe20008010802 */
[-C--:B------:R-:W-:Y:S01]  /*4890*/  @!P6 ISETP.GE.AND P2, PT, R6, R60.reuse, PT ;  /* 0x0000003c0600e20c */ /* 0x080fe20003f46270 */
[----:B------:R-:W-:Y:S01]  /*48a0*/  IMAD.WIDE.U32 R6, R7, -0x2daee0ad, RZ ;  /* 0xd2511f5307067825 */ /* 0x000fe200078e00ff */
[----:B------:R1:W-:Y:S01]  /*48b0*/  MUFU.EX2 R67, R9 ;  /* 0x0000000900437308 */ /* 0x0003e20000000800 */
[C---:B------:R-:W-:Y:S02]  /*48c0*/  @!P6 ISETP.GE.AND P1, PT, R0.reuse, R61, PT ;  /* 0x0000003d0000e20c */ /* 0x040fe40003f26270 */
[----:B------:R-:W-:Y:S01]  /*48d0*/  @!P6 ISETP.GE.AND P4, PT, R0, R60, PT ;  /* 0x0000003c0000e20c */ /* 0x000fe20003f86270 */
[----:B------:R-:W-:Y:S01]  /*48e0*/  IMAD.MOV.U32 R101, RZ, RZ, R220 ;  /* 0x000000ffff657224 */ /* 0x000fe200078e00dc */
[----:B----4-:R-:W-:Y:S01]  /*48f0*/  LOP3.LUT R8, R7, R4, R100, 0x96, !PT ;  /* 0x0000000407087212 */ /* 0x010fe200078e9664 */
[----:B------:R-:W-:Y:S01]  /*4900*/  IMAD.WIDE.U32 R4, R5, -0x326172a9, RZ ;  /* 0xcd9e8d5705047825 */ /* 0x000fe200078e00ff */
[C---:B------:R-:W-:Y:S03]  /*4910*/  LOP3.LUT R56, R6.reuse, 0xffff, RZ, 0xc0, !PT ;  /* 0x0000ffff06387812 */ /* 0x040fe600078ec0ff */
[----:B------:R-:W4:Y:S01]  /*4920*/  MUFU.EX2 R103, R103 ;  /* 0x0000006700677308 */ /* 0x000f220000000800 */
[----:B------:R-:W-:Y:S01]  /*4930*/  LOP3.LUT R53, R6, 0xff, RZ, 0xc0, !PT ;  /* 0x000000ff06357812 */ /* 0x000fe200078ec0ff */
[----:B------:R-:W-:Y:S01]  /*4940*/  VIADD R100, R250, 0xb54cda56 ;  /* 0xb54cda56fa647836 */ /* 0x000fe20000000000 */
[----:B------:R-:W-:Y:S02]  /*4950*/  SHF.R.U32.HI R54, RZ, 0x10, R4 ;  /* 0x00000010ff367819 */ /* 0x000fe40000011604 */
[C---:B------:R-:W-:Y:S02]  /*4960*/  LOP3.LUT R7, R4.reuse, 0xffff, RZ, 0xc0, !PT ;  /* 0x0000ffff04077812 */ /* 0x040fe400078ec0ff */
[----:B------:R-:W-:Y:S03]  /*4970*/  LOP3.LUT R0, R5, R52, R100, 0x96, !PT ;  /* 0x0000003405007212 */ /* 0x000fe600078e9664 */
[----:B------:R-:W4:Y:S01]  /*4980*/  MUFU.EX2 R62, R12 ;  /* 0x0000000c003e7308 */ /* 0x000f220000000800 */
[----:B------:R-:W-:Y:S01]  /*4990*/  SHF.R.U32.HI R52, RZ, 0x18, R4 ;  /* 0x00000018ff347819 */ /* 0x000fe20000011604 */
[----:B------:R-:W-:Y:S01]  /*49a0*/  IMAD.MOV.U32 R100, RZ, RZ, R221 ;  /* 0x000000ffff647224 */ /* 0x000fe200078e00dd */
[----:B---3--:R-:W-:Y:S02]  /*49b0*/  LOP3.LUT R10, R4, 0xff, RZ, 0xc0, !PT ;  /* 0x000000ff040a7812 */ /* 0x008fe400078ec0ff */
[C---:B------:R-:W-:Y:S02]  /*49c0*/  LOP3.LUT R4, R0.reuse, 0xffff, RZ, 0xc0, !PT ;  /* 0x0000ffff00047812 */ /* 0x040fe400078ec0ff */
[----:B------:R-:W-:Y:S03]  /*49d0*/  SHF.R.U32.HI R55, RZ, 0x10, R6 ;  /* 0x00000010ff377819 */ /* 0x000fe60000011606 */
[----:B------:R-:W3:Y:S01]  /*49e0*/  MUFU.EX2 R65, R11 ;  /* 0x0000000b00417308 */ /* 0x000ee20000000800 */
[----:B------:R-:W-:Y:S02]  /*49f0*/  SHF.R.U32.HI R4, RZ, 0x8, R4 ;  /* 0x00000008ff047819 */ /* 0x000fe40000011604 */
[----:B-1----:R-:W-:Y:S02]  /*4a00*/  SHF.R.U32.HI R9, RZ, 0x18, R6 ;  /* 0x00000018ff097819 */ /* 0x002fe40000011606 */
[----:B------:R-:W-:Y:S02]  /*4a10*/  LOP3.LUT R5, R0, 0xff, RZ, 0xc0, !PT ;  /* 0x000000ff00057812 */ /* 0x000fe400078ec0ff */
[----:B------:R-:W-:Y:S03]  /*4a20*/  LOP3.LUT R4, R4, 0xffff, RZ, 0xc0, !PT ;  /* 0x0000ffff04047812 */ /* 0x000fe600078ec0ff */
[----:B------:R-:W1:Y:S01]  /*4a30*/  MUFU.EX2 R60, R13 ;  /* 0x0000000d003c7308 */ /* 0x000e620000000800 */
[--C-:B------:R-:W-:Y:S02]  /*4a40*/  SHF.R.U32.HI R6, RZ, 0x10, R0.reuse ;  /* 0x00000010ff067819 */ /* 0x100fe40000011600 */
[----:B------:R-:W-:Y:S02]  /*4a50*/  @!P6 FSEL R17, R17, -INF , !P1 ;  /* 0xff8000001111e808 */ /* 0x000fe40004800000 */
[----:B------:R-:W-:Y:S02]  /*4a60*/  @!P6 FSEL R16, R16, -INF , !P5 ;  /* 0xff8000001010e808 */ /* 0x000fe40006800000 */
[----:B------:R-:W-:Y:S03]  /*4a70*/  ISETP.LE.U32.AND P5, PT, R5, UR8, PT ;  /* 0x0000000805007c0c */ /* 0x000fe6000bfa3070 */
[----:B------:R-:W-:Y:S01]  /*4a80*/  MUFU.EX2 R64, R14 ;  /* 0x0000000e00407308 */ /* 0x000fe20000000800 */
[----:B------:R-:W-:Y:S01]  /*4a90*/  ISETP.LE.U32.AND P1, PT, R4, UR8, PT ;  /* 0x0000000804007c0c */ /* 0x000fe2000bf23070 */
[--C-:B------:R-:W-:Y:S01]  /*4aa0*/  FFMA.FTZ R16, R16, UR7, -R3.reuse ;  /* 0x0000000710107c23 */ /* 0x100fe20008010803 */
[----:B------:R-:W-:Y:S01]  /*4ab0*/  SHF.R.U32.HI R0, RZ, 0x18, R0 ;  /* 0x00000018ff007819 */ /* 0x000fe20000011600 */
[----:B------:R-:W-:Y:S01]  /*4ac0*/  FFMA.FTZ R3, R17, UR7, -R3 ;  /* 0x0000000711037c23 */ /* 0x000fe20008010803 */
[----:B------:R-:W-:Y:S02]  /*4ad0*/  LOP3.LUT R5, R6, 0xff, RZ, 0xc0, !PT ;  /* 0x000000ff06057812 */ /* 0x000fe400078ec0ff */
[----:B------:R-:W-:Y:S03]  /*4ae0*/  @!P6 FSEL R19, R19, -INF , !P4 ;  /* 0xff8000001313e808 */ /* 0x000fe60006000000 */
[----:B------:R3:W1:Y:S01]  /*4af0*/  MUFU.EX2 R57, R3 ;  /* 0x0000000300397308 */ /* 0x0006620000000800 */
[----:B------:R-:W-:Y:S02]  /*4b00*/  @!P6 FSEL R18, R18, -INF , !P2 ;  /* 0xff8000001212e808 */ /* 0x000fe40005000000 */
[----:B------:R-:W-:Y:S01]  /*4b10*/  ISETP.LE.U32.AND P6, PT, R0, UR8, PT ;  /* 0x0000000800007c0c */ /* 0x000fe2000bfc3070 */
[----:B--2---:R-:W-:Y:S01]  /*4b20*/  @!P5 FADD.FTZ R168, -R168, -RZ ;  /* 0x800000ffa8a8d221 */ /* 0x004fe20000010100 */
[----:B------:R-:W-:Y:S01]  /*4b30*/  ISETP.LE.U32.AND P2, PT, R5, UR8, PT ;  /* 0x0000000805007c0c */ /* 0x000fe2000bf43070 */
[--C-:B------:R-:W-:Y:S01]  /*4b40*/  FFMA.FTZ R18, R18, UR7, -R2.reuse ;  /* 0x0000000712127c23 */ /* 0x100fe20008010802 */
[----:B------:R-:W-:Y:S01]  /*4b50*/  SHF.R.U32.HI R4, RZ, 0x8, R7 ;  /* 0x00000008ff047819 */ /* 0x000fe20000011607 */
[----:B------:R-:W-:Y:S01]  /*4b60*/  FFMA.FTZ R2, R19, UR7, -R2 ;  /* 0x0000000713027c23 */ /* 0x000fe20008010802 */
[----:B----4-:R-:W-:Y:S01]  /*4b70*/  @!P1 FADD.FTZ R103, -R103, -RZ ;  /* 0x800000ff67679221 */ /* 0x010fe20000010100 */
[----:B------:R-:W-:Y:S01]  /*4b80*/  ISETP.LE.U32.AND P4, PT, R10, UR8, PT ;  /* 0x000000080a007c0c */ /* 0x000fe2000bf83070 */
[----:B------:R-:W2:Y:S01]  /*4b90*/  MUFU.EX2 R63, R15 ;  /* 0x0000000f003f7308 */ /* 0x000ea20000000800 */
[----:B------:R-:W-:Y:S02]  /*4ba0*/  LOP3.LUT R0, R4, 0xffff, RZ, 0xc0, !PT ;  /* 0x0000ffff04007812 */ /* 0x000fe400078ec0ff */
[----:B------:R-:W-:Y:S02]  /*4bb0*/  LOP3.LUT R4, R54, 0xff, RZ, 0xc0, !PT ;  /* 0x000000ff36047812 */ /* 0x000fe400078ec0ff */
[----:B------:R-:W-:Y:S01]  /*4bc0*/  ISETP.LE.U32.AND P1, PT, R0, UR8, PT ;  /* 0x0000000800007c0c */ /* 0x000fe2000bf23070 */
[----:B------:R-:W-:Y:S01]  /*4bd0*/  @!P6 FADD.FTZ R169, -R169, -RZ ;  /* 0x800000ffa9a9e221 */ /* 0x000fe20000010100 */
[----:B------:R-:W-:Y:S03]  /*4be0*/  LOP3.LUT R0, R8, 0xff, RZ, 0xc0, !PT ;  /* 0x000000ff08007812 */ /* 0x000fe600078ec0ff */
[----:B------:R4:W2:Y:S01]  /*4bf0*/  MUFU.EX2 R59, R2 ;  /* 0x00000002003b7308 */ /* 0x0008a20000000800 */
[----:B------:R-:W-:Y:S01]  /*4c00*/  @!P2 FADD.FTZ R170, -R170, -RZ ;  /* 0x800000ffaaaaa221 */ /* 0x000fe20000010100 */
[----:B------:R-:W-:Y:S02]  /*4c10*/  ISETP.LE.U32.AND P6, PT, R4, UR8, PT ;  /* 0x0000000804007c0c */ /* 0x000fe4000bfc3070 */
[----:B------:R-:W-:Y:S01]  /*4c20*/  ISETP.LE.U32.AND P2, PT, R0, UR8, PT ;  /* 0x0000000800007c0c */ /* 0x000fe2000bf43070 */
[----:B------:R-:W-:Y:S01]  /*4c30*/  @!P4 FADD.FTZ R102, -R102, -RZ ;  /* 0x800000ff6666c221 */ /* 0x000fe20000010100 */
[----:B------:R-:W-:Y:S02]  /*4c40*/  LOP3.LUT R0, R8, 0xffff, RZ, 0xc0, !PT ;  /* 0x0000ffff08007812 */ /* 0x000fe400078ec0ff */
[----:B---3--:R-:W-:Y:S02]  /*4c50*/  SHF.R.U32.HI R3, RZ, 0x8, R56 ;  /* 0x00000008ff037819 */ /* 0x008fe40000011638 */
[----:B------:R-:W3:Y:S01]  /*4c60*/  MUFU.EX2 R61, R18 ;  /* 0x00000012003d7308 */ /* 0x000ee20000000800 */
[----:B------:R-:W-:Y:S01]  /*4c70*/  SHF.R.U32.HI R0, RZ, 0x8, R0 ;  /* 0x00000008ff007819 */ /* 0x000fe20000011600 */
[----:B------:R-:W-:Y:S01]  /*4c80*/  @!P1 FADD.FTZ R67, -R67, -RZ ;  /* 0x800000ff43439221 */ /* 0x000fe20000010100 */
[----:B------:R-:W-:Y:S02]  /*4c90*/  ISETP.LE.U32.AND P5, PT, R52, UR8, PT ;  /* 0x0000000834007c0c */ /* 0x000fe4000bfa3070 */
[----:B------:R-:W-:Y:S01]  /*4ca0*/  LOP3.LUT R0, R0, 0xffff, RZ, 0xc0, !PT ;  /* 0x0000ffff00007812 */ /* 0x000fe200078ec0ff */
[----:B------:R-:W-:Y:S01]  /*4cb0*/  @!P6 FADD.FTZ R66, -R66, -RZ ;  /* 0x800000ff4242e221 */ /* 0x000fe20000010100 */
[--C-:B------:R-:W-:Y:S01]  /*4cc0*/  SHF.R.U32.HI R4, RZ, 0x18, R8.reuse ;  /* 0x00000018ff047819 */ /* 0x100fe20000011608 */
[----:B------:R-:W-:Y:S01]  /*4cd0*/  @!P2 FADD.FTZ R62, -R62, -RZ ;  /* 0x800000ff3e3ea221 */ /* 0x000fe20000010100 */
[----:B------:R-:W-:Y:S01]  /*4ce0*/  ISETP.LE.U32.AND P6, PT, R0, UR8, PT ;  /* 0x0000000800007c0c */ /* 0x000fe2000bfc3070 */
[----:B------:R-:W3:Y:S01]  /*4cf0*/  MUFU.EX2 R58, R16 ;  /* 0x00000010003a7308 */ /* 0x000ee20000000800 */
[----:B------:R-:W-:Y:S02]  /*4d00*/  LOP3.LUT R0, R3, 0xffff, RZ, 0xc0, !PT ;  /* 0x0000ffff03007812 */ /* 0x000fe400078ec0ff */
[----:B------:R-:W-:Y:S02]  /*4d10*/  F2FP.RELU.BF16.F32.PACK_AB R3, R103, R168 ;  /* 0x000000a86703723e */ /* 0x000fe400000018ff */
[----:B----4-:R-:W-:Y:S01]  /*4d20*/  F2FP.RELU.BF16.F32.PACK_AB R2, R169, R170 ;  /* 0x000000aaa902723e */ /* 0x010fe200000018ff */
[----:B------:R-:W-:Y:S01]  /*4d30*/  @!P5 FADD.FTZ R65, -R65, -RZ ;  /* 0x800000ff4141d221 */ /* 0x000fe20000010100 */
[----:B------:R-:W-:Y:S01]  /*4d40*/  ISETP.LE.U32.AND P2, PT, R0, UR8, PT ;  /* 0x0000000800007c0c */ /* 0x000fe2000bf43070 */
[----:B------:R-:W-:Y:S01]  /*4d50*/  STS [R222+0x12000], R3 ;  /* 0x01200003de007388 */ /* 0x000fe20000000800 */
[----:B------:R-:W-:Y:S02]  /*4d60*/  F2FP.RELU.BF16.F32.PACK_AB R0, R67, R102 ;  /* 0x000000664300723e */ /* 0x000fe400000018ff */
[----:B------:R-:W-:Y:S01]  /*4d70*/  SHF.R.U32.HI R8, RZ, 0x10, R8 ;  /* 0x00000010ff087819 */ /* 0x000fe20000011608 */
[----:B------:R-:W-:Y:S01]  /*4d80*/  STS [R222+0x12400], R2 ;  /* 0x01240002de007388 */ /* 0x000fe20000000800 */
[----:B------:R-:W-:Y:S01]  /*4d90*/  ISETP.LE.U32.AND P4, PT, R4, UR8, PT ;  /* 0x0000000804007c0c */ /* 0x000fe2000bf83070 */
[----:B-1----:R-:W-:Y:S01]  /*4da0*/  @!P6 FADD.FTZ R60, -R60, -RZ ;  /* 0x800000ff3c3ce221 */ /* 0x002fe20000010100 */
[----:B------:R-:W-:Y:S01]  /*4db0*/  LOP3.LUT R8, R8, 0xff, RZ, 0xc0, !PT ;  /* 0x000000ff08087812 */ /* 0x000fe200078ec0ff */
[----:B------:R1:W-:Y:S01]  /*4dc0*/  STS [R225+0x12000], R0 ;  /* 0x01200000e1007388 */ /* 0x0003e20000000800 */
[----:B------:R-:W-:Y:S02]  /*4dd0*/  LOP3.LUT R4, R55, 0xff, RZ, 0xc0, !PT ;  /* 0x000000ff37047812 */ /* 0x000fe400078ec0ff */
[----:B------:R-:W-:Y:S01]  /*4de0*/  ISETP.LE.U32.AND P5, PT, R8, UR8, PT ;  /* 0x0000000808007c0c */ /* 0x000fe2000bfa3070 */
[----:B------:R-:W-:Y:S01]  /*4df0*/  @!P2 FADD.FTZ R57, -R57, -RZ ;  /* 0x800000ff3939a221 */ /* 0x000fe20000010100 */
[----:B------:R-:W-:Y:S02]  /*4e00*/  ISETP.LE.U32.AND P0, PT, R9, UR8, PT ;  /* 0x0000000809007c0c */ /* 0x000fe4000bf03070 */
[----:B------:R-:W-:Y:S02]  /*4e10*/  ISETP.LE.U32.AND P1, PT, R4, UR8, PT ;  /* 0x0000000804007c0c */ /* 0x000fe4000bf23070 */
[----:B------:R-:W-:Y:S01]  /*4e20*/  ISETP.LE.U32.AND P3, PT, R53, UR8, PT ;  /* 0x0000000835007c0c */ /* 0x000fe2000bf63070 */
[----:B--2---:R-:W-:Y:S01]  /*4e30*/  @!P4 FADD.FTZ R63, -R63, -RZ ;  /* 0x800000ff3f3fc221 */ /* 0x004fe20000010100 */
[----:B------:R-:W-:Y:S02]  /*4e40*/  F2FP.RELU.BF16.F32.PACK_AB R5, R60, R62 ;  /* 0x0000003e3c05723e */ /* 0x000fe400000018ff */
[----:B------:R-:W-:Y:S02]  /*4e50*/  FSETP.GE.FTZ.AND P2, PT, R67, RZ, PT ;  /* 0x000000ff4300720b */ /* 0x000fe40003f56000 */
[----:B------:R-:W-:Y:S01]  /*4e60*/  ISETP.GT.AND P4, PT, R204, R249, PT ;  /* 0x000000f9cc00720c */ /* 0x000fe20003f84270 */
[----:B------:R-:W-:Y:S01]  /*4e70*/  @!P5 FADD.FTZ R64, -R64, -RZ ;  /* 0x800000ff4040d221 */ /* 0x000fe20000010100 */
[----:B------:R-:W-:Y:S01]  /*4e80*/  FSETP.GE.FTZ.AND P6, PT, R170, RZ, PT ;  /* 0x000000ffaa00720b */ /* 0x000fe20003fd6000 */
[----:B------:R-:W-:Y:S01]  /*4e90*/  @!P0 FADD.FTZ R59, -R59, -RZ ;  /* 0x800000ff3b3b8221 */ /* 0x000fe20000010100 */
[----:B------:R-:W-:Y:S01]  /*4ea0*/  FSETP.GE.FTZ.AND P5, PT, R169, RZ, PT ;  /* 0x000000ffa900720b */ /* 0x000fe20003fb6000 */
[----:B---3--:R-:W-:Y:S01]  /*4eb0*/  @!P1 FADD.FTZ R61, -R61, -RZ ;  /* 0x800000ff3d3d9221 */ /* 0x008fe20000010100 */
[----:B------:R-:W-:Y:S01]  /*4ec0*/  F2FP.RELU.BF16.F32.PACK_AB R4, R63, R64 ;  /* 0x000000403f04723e */ /* 0x000fe200000018ff */
[----:B------:R-:W-:Y:S01]  /*4ed0*/  @!P3 FADD.FTZ R58, -R58, -RZ ;  /* 0x800000ff3a3ab221 */ /* 0x000fe20000010100 */
[----:B------:R-:W-:Y:S02]  /*4ee0*/  FSETP.GE.FTZ.AND P1, PT, R168, RZ, PT ;  /* 0x000000ffa800720b */ /* 0x000fe40003f36000 */
[----:B-1----:R-:W-:Y:S02]  /*4ef0*/  F2FP.RELU.BF16.F32.PACK_AB R0, R65, R66 ;  /* 0x000000424100723e */ /* 0x002fe400000018ff */
[----:B------:R-:W-:Y:S02]  /*4f00*/  F2FP.RELU.BF16.F32.PACK_AB R2, R59, R61 ;  /* 0x0000003d3b02723e */ /* 0x000fe400000018ff */
[----:B------:R-:W-:Y:S01]  /*4f10*/  F2FP.RELU.BF16.F32.PACK_AB R3, R57, R58 ;  /* 0x0000003a3903723e */ /* 0x000fe200000018ff */
[----:B------:R1:W-:Y:S01]  /*4f20*/  STS [R225+0x12400], R0 ;  /* 0x01240000e1007388 */ /* 0x0003e20000000800 */
[----:B------:R-:W-:Y:S03]  /*4f30*/  FSETP.GE.FTZ.AND P3, PT, R102, RZ, PT ;  /* 0x000000ff6600720b */ /* 0x000fe60003f76000 */
[----:B------:R-:W-:Y:S04]  /*4f40*/  STS [R223+0x12000], R5 ;  /* 0x01200005df007388 */ /* 0x000fe80000000800 */
[----:B------:R-:W-:Y:S04]  /*4f50*/  STS [R223+0x12400], R4 ;  /* 0x01240004df007388 */ /* 0x000fe80000000800 */
[----:B------:R2:W-:Y:S04]  /*4f60*/  STS [R224+0x12400], R2 ;  /* 0x01240002e0007388 */ /* 0x0005e80000000800 */
[----:B------:R3:W-:Y:S01]  /*4f70*/  STS [R224+0x12000], R3 ;  /* 0x01200003e0007388 */ /* 0x0007e20000000800 */
[----:B-1----:R-:W-:Y:S05]  /*4f80*/  LEA R0, R198, UR5, 0x1 ;  /* 0x00000005c6007c11 */ /* 0x002fea000f8e08ff */
[----:B------:R-:W1:Y:S01]  /*4f90*/  LDSM.16.M88.4 R16, [R0+0x8000] ;  /* 0x008000000010783b */ /* 0x000e620000000200 */
[--C-:B------:R-:W-:Y:S02]  /*4fa0*/  IMAD.IADD R56, R189, 0x1, R0.reuse ;  /* 0x00000001bd387824 */ /* 0x100fe400078e0200 */
[----:B--2---:R-:W-:Y:S04]  /*4fb0*/  IMAD.IADD R2, R193, 0x1, R0 ;  /* 0x00000001c1027824 */ /* 0x004fe800078e0200 */
[----:B---3--:R-:W-:Y:S01]  /*4fc0*/  IMAD.IADD R3, R189, 0x1, R2 ;  /* 0x00000001bd037824 */ /* 0x008fe200078e0202 */
[----:B------:R-:W2:Y:S01]  /*4fd0*/  LDSM.16.M88.4 R52, [R2+0x8000] ;  /* 0x008000000234783b */ /* 0x000ea20000000200 */
[C---:B-1----:R-:W-:Y:S06]  /*4fe0*/  HMMA.16816.F32.BF16 R4, R16.reuse, R104, RZ ;  /* 0x000000681004723c */ /* 0x042fec00000418ff */
[C---:B------:R-:W-:Y:S06]  /*4ff0*/  HMMA.16816.F32.BF16 R8, R16.reuse, R106, RZ ;  /* 0x0000006a1008723c */ /* 0x040fec00000418ff */
[C---:B------:R-:W-:Y:S06]  /*5000*/  HMMA.16816.F32.BF16 R12, R16.reuse, R108, RZ ;  /* 0x0000006c100c723c */ /* 0x040fec00000418ff */
[----:B------:R-:W-:Y:S06]  /*5010*/  HMMA.16816.F32.BF16 R16, R16, R110, RZ ;  /* 0x0000006e1010723c */ /* 0x000fec00000418ff */
        /* <DEDUP_REMOVED lines=28> */
[----:B------:R-:W-:Y:S07]  /*51e0*/  HMMA.16816.F32.BF16 R16, R52, R158, R16 ;  /* 0x0000009e3410723c */ /* 0x000fee0000041810 */
[C---:B------:R-:W-:Y:S04]  /*51f0*/  LEA R52, P0, R219.reuse, R100, 0x2 ;  /* 0x00000064db347211 */ /* 0x040fe800078010ff */
[----:B------:R-:W-:Y:S02]  /*5200*/  LEA.HI.X.SX32 R53, R219, R101, 0x2, P0 ;  /* 0x00000065db357211 */ /* 0x000fe400000f16ff */
[----:B------:R-:W-:Y:S03]  /*5210*/  FSETP.GE.FTZ.AND P0, PT, R103, RZ, PT ;  /* 0x000000ff6700720b */ /* 0x000fe60003f16000 */
[----:B------:R-:W2:Y:S04]  /*5220*/  LDG.E R2, desc[UR16][R52.64] ;  /* 0x0000001034027981 */ /* 0x000ea8000c1e1900 */
[----:B------:R1:W3:Y:S04]  /*5230*/  LDG.E R0, desc[UR16][R52.64+0x20] ;  /* 0x0000201034007981 */ /* 0x0002e8000c1e1900 */
[----:B-1----:R-:W1:Y:S02]  /*5240*/  LDSM.16.M88.4 R52, [R3+0xa000] ;  /* 0x00a000000334783b */ /* 0x002e640000000200 */
[C---:B-1----:R-:W-:Y:S06]  /*5250*/  HMMA.16816.F32.BF16 R4, R52.reuse, R160, R4 ;  /* 0x000000a03404723c */ /* 0x042fec0000041804 */
[C---:B------:R-:W-:Y:S06]  /*5260*/  HMMA.16816.F32.BF16 R8, R52.reuse, R162, R8 ;  /* 0x000000a23408723c */ /* 0x040fec0000041808 */
[C---:B------:R-:W-:Y:S06]  /*5270*/  HMMA.16816.F32.BF16 R12, R52.reuse, R164, R12 ;  /* 0x000000a4340c723c */ /* 0x040fec000004180c */
[----:B------:R-:W-:Y:S06]  /*5280*/  HMMA.16816.F32.BF16 R16, R52, R166, R16 ;  /* 0x000000a63410723c */ /* 0x000fec0000041810 */
[C---:B--2---:R-:W-:Y:S01]  /*5290*/  FADD.FTZ R3, -R2.reuse, R5 ;  /* 0x0000000502037221 */ /* 0x044fe20000010100 */
[C---:B------:R-:W-:Y:S05]  /*52a0*/  FADD.FTZ R4, -R2.reuse, R4 ;  /* 0x0000000402047221 */ /* 0x040fea0000010100 */
[C---:B------:R-:W-:Y:S01]  /*52b0*/  FADD.FTZ R9, -R2.reuse, R9 ;  /* 0x0000000902097221 */ /* 0x040fe20000010100 */
[----:B------:R-:W-:Y:S01]  /*52c0*/  FADD.FTZ R8, -R2, R8 ;  /* 0x0000000802087221 */ /* 0x000fe20000010100 */
[-C--:B------:R-:W-:Y:S02]  /*52d0*/  FSEL R3, R3, R2.reuse, P0 ;  /* 0x0000000203037208 */ /* 0x080fe40000000000 */
[-C--:B------:R-:W-:Y:S02]  /*52e0*/  FSEL R4, R4, R2.reuse, P1 ;  /* 0x0000000204047208 */ /* 0x080fe40000800000 */
[----:B------:R-:W-:Y:S01]  /*52f0*/  FSETP.GE.FTZ.AND P0, PT, R57, RZ, PT ;  /* 0x000000ff3900720b */ /* 0x000fe20003f16000 */
[----:B------:R-:W-:Y:S01]  /*5300*/  FMUL.FTZ R103, R103, R3 ;  /* 0x0000000367677220 */ /* 0x000fe20000410000 */
[----:B------:R-:W-:Y:S01]  /*5310*/  FSEL R3, R9, R2, P2 ;  /* 0x0000000209037208 */ /* 0x000fe20001000000 */
[----:B------:R-:W-:Y:S01]  /*5320*/  FMUL.FTZ R168, R168, R4 ;  /* 0x00000004a8a87220 */ /* 0x000fe20000410000 */
[----:B------:R-:W-:Y:S01]  /*5330*/  FSETP.GE.FTZ.AND P1, PT, R62, RZ, PT ;  /* 0x000000ff3e00720b */ /* 0x000fe20003f36000 */
[----:B------:R-:W-:Y:S01]  /*5340*/  FADD.FTZ R4, -R2, R12 ;  /* 0x0000000c02047221 */ /* 0x000fe20000010100 */
[----:B------:R-:W-:Y:S01]  /*5350*/  FSETP.GE.FTZ.AND P2, PT, R60, RZ, PT ;  /* 0x000000ff3c00720b */ /* 0x000fe20003f56000 */
[----:B------:R-:W-:Y:S01]  /*5360*/  FADD.FTZ R9, -R2, R13 ;  /* 0x0000000d02097221 */ /* 0x000fe20000010100 */
[-C--:B------:R-:W-:Y:S01]  /*5370*/  FSEL R8, R8, R2.reuse, P3 ;  /* 0x0000000208087208 */ /* 0x080fe20001800000 */
[----:B------:R-:W-:Y:S01]  /*5380*/  FMUL.FTZ R12, R67, R3 ;  /* 0x00000003430c7220 */ /* 0x000fe20000410000 */
[-C--:B------:R-:W-:Y:S01]  /*5390*/  FSEL R4, R4, R2.reuse, P1 ;  /* 0x0000000204047208 */ /* 0x080fe20000800000 */
[----:B------:R-:W-:Y:S01]  /*53a0*/  FADD.FTZ R3, -R2, R16 ;  /* 0x0000001002037221 */ /* 0x000fe20000010100 */
[----:B------:R-:W-:Y:S01]  /*53b0*/  FSEL R9, R9, R2, P2 ;  /* 0x0000000209097208 */ /* 0x000fe20001000000 */
[----:B------:R-:W-:Y:S01]  /*53c0*/  FMUL.FTZ R102, R102, R8 ;  /* 0x0000000866667220 */ /* 0x000fe20000410000 */
[----:B------:R-:W-:Y:S01]  /*53d0*/  FSETP.GE.FTZ.AND P1, PT, R58, RZ, PT ;  /* 0x000000ff3a00720b */ /* 0x000fe20003f36000 */
[----:B------:R-:W-:Y:S01]  /*53e0*/  FMUL.FTZ R62, R62, R4 ;  /* 0x000000043e3e7220 */ /* 0x000fe20000410000 */
[----:B------:R-:W-:Y:S01]  /*53f0*/  F2FP.BF16.F32.PACK_AB R8, R103, R168 ;  /* 0x000000a86708723e */ /* 0x000fe200000010ff */
[----:B------:R-:W-:Y:S01]  /*5400*/  FMUL.FTZ R9, R60, R9 ;  /* 0x000000093c097220 */ /* 0x000fe20000410000 */
[----:B------:R-:W-:Y:S01]  /*5410*/  FSEL R3, R3, R2, P1 ;  /* 0x0000000203037208 */ /* 0x000fe20000800000 */
[----:B------:R-:W-:Y:S01]  /*5420*/  @P0 FADD.FTZ R2, -R2, R17 ;  /* 0x0000001102020221 */ /* 0x000fe20000010100 */
[----:B------:R-:W-:Y:S01]  /*5430*/  F2FP.BF16.F32.PACK_AB R12, R12, R102 ;  /* 0x000000660c0c723e */ /* 0x000fe200000010ff */
[----:B---3--:R-:W-:Y:S01]  /*5440*/  FADD.FTZ R16, -R0, R6 ;  /* 0x0000000600107221 */ /* 0x008fe20000010100 */
[----:B------:R-:W-:Y:S01]  /*5450*/  F2FP.BF16.F32.PACK_AB R9, R9, R62 ;  /* 0x0000003e0909723e */ /* 0x000fe200000010ff */
[----:B------:R-:W-:Y:S01]  /*5460*/  FMUL.FTZ R58, R58, R3 ;  /* 0x000000033a3a7220 */ /* 0x000fe20000410000 */
[----:B------:R-:W-:Y:S01]  /*5470*/  FMUL.FTZ R57, R57, R2 ;  /* 0x0000000239397220 */ /* 0x000fe20000410000 */
[----:B------:R-:W-:Y:S01]  /*5480*/  FADD.FTZ R13, -R0, R7 ;  /* 0x00000007000d7221 */ /* 0x000fe20000010100 */
[----:B------:R-:W-:Y:S06]  /*5490*/  @!P4 BRA `(.L_x_376) ;  /* 0x0000000000e0c947 */ /* 0x000fec0003800000 */
[----:B------:R-:W1:Y:S01]  /*54a0*/  LDC R5, c[0x0][0x240] ;  /* 0x00009000ff057b82 */ /* 0x000e620000000800 */
[----:B------:R-:W-:Y:S01]  /*54b0*/  LOP3.LUT R2, R204, 0x1, RZ, 0xc0, !PT ;  /* 0x00000001cc027812 */ /* 0x000fe200078ec0ff */
[----:B------:R-:W-:Y:S01]  /*54c0*/  IMAD.MOV.U32 R3, RZ, RZ, -0x4000 ;  /* 0xffffc000ff037424 */ /* 0x000fe200078e00ff */
[----:B------:R-:W-:Y:S02]  /*54d0*/  ISETP.GE.AND P1, PT, R214, UR4, PT ;  /* 0x00000004d6007c0c */ /* 0x000fe4000bf26270 */
[----:B------:R-:W-:Y:S03]  /*54e0*/  ISETP.NE.U32.AND P0, PT, R2, 0x1, PT ;  /* 0x000000010200780c */ /* 0x000fe60003f05070 */
[----:B------:R-:W2:Y:S01]  /*54f0*/  LDC R17, c[0x0][0x244] ;  /* 0x00009100ff117b82 */ /* 0x000ea20000000800 */
[----:B------:R-:W-:Y:S05]  /*5500*/  SEL R2, R3, 0x4000, !P0 ;  /* 0x0000400003027807 */ /* 0x000fea0004000000 */
[--C-:B------:R-:W-:Y:S02]  /*5510*/  IMAD.IADD R202, R202, 0x1, R2.reuse ;  /* 0x00000001caca7824 */ /* 0x100fe400078e0202 */
[--C-:B------:R-:W-:Y:S02]  /*5520*/  IMAD.IADD R205, R205, 0x1, R2.reuse ;  /* 0x00000001cdcd7824 */ /* 0x100fe400078e0202 */
[----:B------:R-:W-:Y:S01]  /*5530*/  IMAD.IADD R187, R187, 0x1, R2 ;  /* 0x00000001bbbb7824 */ /* 0x000fe200078e0202 */
[----:B------:R3:W-:Y:S04]  /*5540*/  @P1 STS [R202], RZ ;  /* 0x000000ffca001388 */ /* 0x0007e80000000800 */
[----:B------:R3:W-:Y:S04]  /*5550*/  @P1 STS [R202+0x4], RZ ;  /* 0x000004ffca001388 */ /* 0x0007e80000000800 */
[----:B------:R3:W-:Y:S04]  /*5560*/  @P1 STS [R202+0x8], RZ ;  /* 0x000008ffca001388 */ /* 0x0007e80000000800 */
[----:B------:R3:W-:Y:S01]  /*5570*/  @P1 STS [R202+0xc], RZ ;  /* 0x00000cffca001388 */ /* 0x0007e20000000800 */
[C---:B-1----:R-:W-:Y:S05]  /*5580*/  IMAD.U32 R6, R5.reuse, -0x40, RZ ;  /* 0xffffffc005067824 */ /* 0x042fea00078e00ff */
[C---:B------:R-:W-:Y:S02]  /*5590*/  LEA R2, P0, R6.reuse, R208, 0x1 ;  /* 0x000000d006027211 */ /* 0x040fe400078008ff */
[----:B------:R-:W-:Y:S02]  /*55a0*/  SHF.R.S32.HI R7, RZ, 0x1f, R6 ;  /* 0x0000001fff077819 */ /* 0x000fe40000011406 */
[----:B------:R-:W-:Y:S02]  /*55b0*/  LEA.HI.X.SX32 R3, R6, R209, 0x1, P0 ;  /* 0x000000d106037211 */ /* 0x000fe400000f0eff */
[----:B------:R-:W-:Y:S02]  /*55c0*/  ISETP.GE.AND P0, PT, R226, UR4, PT ;  /* 0x00000004e2007c0c */ /* 0x000fe4000bf06270 */
[C---:B------:R-:W-:Y:S01]  /*55d0*/  @!P1 LEA R4, P2, R5.reuse, R2, 0x6 ;  /* 0x0000000205049211 */ /* 0x040fe200078430ff */
[----:B------:R-:W-:Y:S01]  /*55e0*/  @!PT LDS RZ, [RZ] ;  /* 0x00000000fffff984 */ /* 0x000fe20000000800 */
[----:B------:R-:W-:Y:S01]  /*55f0*/  @!PT LDS RZ, [RZ] ;  /* 0x00000000fffff984 */ /* 0x000fe20000000800 */
[----:B------:R-:W-:Y:S01]  /*5600*/  @!PT LDS RZ, [RZ] ;  /* 0x00000000fffff984 */ /* 0x000fe20000000800 */
[----:B------:R-:W-:Y:S01]  /*5610*/  @!P1 LDGSTS.E.BYPASS.LTC128B.128 [R205], desc[UR16][R2.64] ;  /* 0x0000000002cd9fae */ /* 0x000fe2000b901d50 */
[C---:B------:R-:W-:Y:S04]  /*5620*/  LEA R6, P3, R5.reuse, R6, 0x5 ;  /* 0x0000000605067211 */ /* 0x040fe800078628ff */
[C-C-:B--2---:R-:W-:Y:S02]  /*5630*/  LEA.HI.X R7, R5.reuse, R7, R17.reuse, 0x5, P3 ;  /* 0x0000000705077211 */ /* 0x144fe400018f2c11 */
[----:B------:R-:W-:Y:S03]  /*5640*/  @!P1 LEA.HI.X R5, R5, R3, R17, 0x6, P2 ;  /* 0x0000000305059211 */ /* 0x000fe600010f3411 */
[----:B------:R3:W-:Y:S04]  /*5650*/  @P0 STS [R202+0x2000], RZ ;  /* 0x002000ffca000388 */ /* 0x0007e80000000800 */
[----:B------:R3:W-:Y:S04]  /*5660*/  @P0 STS [R202+0x2004], RZ ;  /* 0x002004ffca000388 */ /* 0x0007e80000000800 */
[----:B------:R3:W-:Y:S04]  /*5670*/  @P0 STS [R202+0x2008], RZ ;  /* 0x002008ffca000388 */ /* 0x0007e80000000800 */
[----:B------:R3:W-:Y:S04]  /*5680*/  @P0 STS [R202+0x200c], RZ ;  /* 0x00200cffca000388 */ /* 0x0007e80000000800 */
[----:B------:R-:W-:Y:S01]  /*5690*/  @!PT LDS RZ, [RZ] ;  /* 0x00000000fffff984 */ /* 0x000fe20000000800 */
[----:B------:R-:W-:Y:S01]  /*56a0*/  @!PT LDS RZ, [RZ] ;  /* 0x00000000fffff984 */ /* 0x000fe20000000800 */
[----:B------:R-:W-:Y:S01]  /*56b0*/  @!PT LDS RZ, [RZ] ;  /* 0x00000000fffff984 */ /* 0x000fe20000000800 */
[----:B------:R-:W-:Y:S04]  /*56c0*/  @!P0 LDGSTS.E.BYPASS.LTC128B.128 [R205+0x2000], desc[UR16][R2.64+0x80] ;  /* 0x0200008002cd8fae */ /* 0x000fe8000b901d50 */
        /* <DEDUP_REMOVED lines=11> */
[----:B------:R3:W-:Y:S01]  /*5780*/  @P0 STS [R202+0x300c], RZ ;  /* 0x00300cffca000388 */ /* 0x0007e20000000800 */
[C---:B-1----:R-:W-:Y:S01]  /*5790*/  @!P0 LEA R4, P1, R6.reuse, R208, 0x1 ;  /* 0x000000d006048211 */ /* 0x042fe200078208ff */
[----:B------:R-:W-:Y:S03]  /*57a0*/  IMAD.MOV.U32 R208, RZ, RZ, R2 ;  /* 0x000000ffffd07224 */ /* 0x000fe600078e0002 */
[----:B------:R-:W-:Y:S01]  /*57b0*/  @!P0 LEA.HI.X R5, R6, R209, R7, 0x1, P1 ;  /* 0x000000d106058211 */ /* 0x000fe200008f0c07 */
[----:B------:R-:W-:Y:S04]  /*57c0*/  IMAD.MOV.U32 R209, RZ, RZ, R3 ;  /* 0x000000ffffd17224 */ /* 0x000fe800078e0003 */
[----:B------:R-:W-:Y:S01]  /*57d0*/  @!PT LDS RZ, [RZ] ;  /* 0x00000000fffff984 */ /* 0x000fe20000000800 */
[----:B------:R-:W-:Y:S01]  /*57e0*/  @!PT LDS RZ, [RZ] ;  /* 0x00000000fffff984 */ /* 0x000fe20000000800 */
[----:B------:R-:W-:Y:S01]  /*57f0*/  @!PT LDS RZ, [RZ] ;  /* 0x00000000fffff984 */ /* 0x000fe20000000800 */
[----:B------:R3:W-:Y:S04]  /*5800*/  @!P0 LDGSTS.E.BYPASS.LTC128B.128 [R205+0x3000], desc[UR16][R4.64+0x80] ;  /* 0x0300008004cd8fae */ /* 0x0007e8000b901d50 */
[----:B------:R-:W0:Y:S02]  /*5810*/  LDGDEPBAR ;  /* 0x00000000000079af */ /* 0x000e240000000000 */
.L_x_376:
[-C--:B------:R-:W-:Y:S01]  /*5820*/  FSEL R3, R13, R0.reuse, P5 ;  /* 0x000000000d037208 */ /* 0x080fe20002800000 */
[----:B------:R-:W-:Y:S01]  /*5830*/  FADD.FTZ R11, -R0, R11 ;  /* 0x0000000b000b7221 */ /* 0x000fe20000010100 */
[----:B---3--:R-:W-:Y:S01]  /*5840*/  FSEL R4, R16, R0, P6 ;  /* 0x0000000010047208 */ /* 0x008fe20003000000 */
[----:B------:R-:W-:Y:S01]  /*5850*/  FADD.FTZ R2, -R0, R10 ;  /* 0x0000000a00027221 */ /* 0x000fe20000010100 */
[----:B------:R-:W-:Y:S01]  /*5860*/  FSETP.GE.FTZ.AND P1, PT, R65, RZ, PT ;  /* 0x000000ff4100720b */ /* 0x000fe20003f36000 */
[----:B------:R-:W-:Y:S01]  /*5870*/  FMUL.FTZ R169, R169, R3 ;  /* 0x00000003a9a97220 */ /* 0x000fe20000410000 */
[----:B------:R-:W-:Y:S01]  /*5880*/  FSETP.GE.FTZ.AND P0, PT, R66, RZ, PT ;  /* 0x000000ff4200720b */ /* 0x000fe20003f16000 */
[----:B------:R-:W-:Y:S01]  /*5890*/  FMUL.FTZ R170, R170, R4 ;  /* 0x00000004aaaa7220 */ /* 0x000fe20000410000 */
[-C--:B------:R-:W-:Y:S01]  /*58a0*/  FSEL R3, R11, R0.reuse, P1 ;  /* 0x000000000b037208 */ /* 0x080fe20000800000 */
[----:B------:R-:W-:Y:S01]  /*58b0*/  FADD.FTZ R5, -R0, R14 ;  /* 0x0000000e00057221 */ /* 0x000fe20000010100 */
[----:B------:R-:W-:Y:S01]  /*58c0*/  FSEL R2, R2, R0, P0 ;  /* 0x0000000002027208 */ /* 0x000fe20000000000 */
[----:B------:R-:W-:Y:S01]  /*58d0*/  FADD.FTZ R4, -R0, R15 ;  /* 0x0000000f00047221 */ /* 0x000fe20000010100 */
[----:B------:R-:W-:Y:S01]  /*58e0*/  FSETP.GE.FTZ.AND P0, PT, R59, RZ, PT ;  /* 0x000000ff3b00720b */ /* 0x000fe20003f16000 */
[----:B------:R-:W-:Y:S01]  /*58f0*/  FMUL.FTZ R65, R65, R3 ;  /* 0x0000000341417220 */ /* 0x000fe20000410000 */
[----:B------:R-:W-:Y:S01]  /*5900*/  F2FP.BF16.F32.PACK_AB R3, R169, R170 ;  /* 0x000000aaa903723e */ /* 0x000fe200000010ff */
[----:B------:R-:W-:Y:S01]  /*5910*/  FMUL.FTZ R66, R66, R2 ;  /* 0x0000000242427220 */ /* 0x000fe20000410000 */
[----:B------:R-:W-:Y:S01]  /*5920*/  FADD.FTZ R2, -R0, R18 ;  /* 0x0000001200027221 */ /* 0x000fe20000010100 */
[----:B------:R-:W-:Y:S01]  /*5930*/  FSETP.GE.FTZ.AND P3, PT, R64, RZ, PT ;  /* 0x000000ff4000720b */ /* 0x000fe20003f76000 */
[----:B------:R-:W-:Y:S01]  /*5940*/  STS [R222+0x10000], R8 ;  /* 0x01000008de007388 */ /* 0x000fe20000000800 */
[----:B------:R-:W-:Y:S01]  /*5950*/  FSETP.GE.FTZ.AND P2, PT, R63, RZ, PT ;  /* 0x000000ff3f00720b */ /* 0x000fe20003f56000 */
[----:B------:R-:W1:Y:S01]  /*5960*/  LDC R100, c[0x0][0x270] ;  /* 0x00009c00ff647b82 */ /* 0x000e620000000800 */
[----:B------:R-:W-:Y:S01]  /*5970*/  FSETP.GE.FTZ.AND P1, PT, R61, RZ, PT ;  /* 0x000000ff3d00720b */ /* 0x000fe20003f36000 */
[----:B------:R2:W-:Y:S01]  /*5980*/  STS [R222+0x10400], R3 ;  /* 0x01040003de007388 */ /* 0x0005e20000000800 */
[-C--:B------:R-:W-:Y:S02]  /*5990*/  FSEL R5, R5, R0.reuse, P3 ;  /* 0x0000000005057208 */ /* 0x080fe40001800000 */
[-C--:B------:R-:W-:Y:S01]  /*59a0*/  FSEL R4, R4, R0.reuse, P2 ;  /* 0x0000000004047208 */ /* 0x080fe20001000000 */
[----:B------:R-:W-:Y:S01]  /*59b0*/  STS [R225+0x10000], R12 ;  /* 0x0100000ce1007388 */ /* 0x000fe20000000800 */
[----:B------:R-:W-:Y:S01]  /*59c0*/  FSEL R2, R2, R0, P1 ;  /* 0x0000000002027208 */ /* 0x000fe20000800000 */
[----:B------:R-:W-:Y:S01]  /*59d0*/  @P0 FADD.FTZ R0, -R0, R19 ;  /* 0x0000001300000221 */ /* 0x000fe20000010100 */
[----:B------:R-:W-:Y:S01]  /*59e0*/  FMUL.FTZ R5, R64, R5 ;  /* 0x0000000540057220 */ /* 0x000fe20000410000 */
[----:B------:R-:W-:Y:S01]  /*59f0*/  FMUL.FTZ R63, R63, R4 ;  /* 0x000000043f3f7220 */ /* 0x000fe20000410000 */
[----:B------:R-:W-:Y:S01]  /*5a00*/  F2FP.BF16.F32.PACK_AB R4, R57, R58 ;  /* 0x0000003a3904723e */ /* 0x000fe200000010ff */
[----:B------:R-:W-:Y:S01]  /*5a10*/  FMUL.FTZ R61, R61, R2 ;  /* 0x000000023d3d7220 */ /* 0x000fe20000410000 */
[----:B------:R-:W-:Y:S01]  /*5a20*/  F2FP.BF16.F32.PACK_AB R2, R65, R66 ;  /* 0x000000424102723e */ /* 0x000fe200000010ff */
[----:B------:R-:W-:Y:S01]  /*5a30*/  FMUL.FTZ R59, R59, R0 ;  /* 0x000000003b3b7220 */ /* 0x000fe20000410000 */
[----:B------:R-:W-:Y:S03]  /*5a40*/  F2FP.BF16.F32.PACK_AB R0, R63, R5 ;  /* 0x000000053f00723e */ /* 0x000fe600000010ff */
[----:B------:R1:W-:Y:S04]  /*5a50*/  STS [R225+0x10400], R2 ;  /* 0x01040002e1007388 */ /* 0x0003e80000000800 */
[----:B------:R-:W-:Y:S04]  /*5a60*/  STS [R223+0x10000], R9 ;  /* 0x01000009df007388 */ /* 0x000fe80000000800 */
[----:B------:R3:W-:Y:S01]  /*5a70*/  STS [R223+0x10400], R0 ;  /* 0x01040000df007388 */ /* 0x0007e20000000800 */
[----:B--2---:R-:W-:Y:S03]  /*5a80*/  F2FP.BF16.F32.PACK_AB R3, R59, R61 ;  /* 0x0000003d3b03723e */ /* 0x004fe600000010ff */
[----:B------:R-:W-:Y:S04]  /*5a90*/  STS [R224+0x10000], R4 ;  /* 0x01000004e0007388 */ /* 0x000fe80000000800 */
[----:B------:R-:W-:Y:S01]  /*5aa0*/  STS [R224+0x10400], R3 ;  /* 0x01040003e0007388 */ /* 0x000fe20000000800 */
[----:B------:R-:W-:Y:S01]  /*5ab0*/  BAR.SYNC.DEFER_BLOCKING 0x0 ;  /* 0x0000000000007b1d */ /* 0x000fe20000010000 */
[----:B-1----:R-:W-:Y:S04]  /*5ac0*/  IMAD R2, R100, UR6, RZ ;  /* 0x0000000664027c24 */ /* 0x002fe8000f8e02ff */
[----:B------:R-:W-:Y:S01]  /*5ad0*/  IMAD.U32 R2, R2, -0x40, RZ ;  /* 0xffffffc002027824 */ /* 0x000fe200078e00ff */
[----:B---3--:R-:W-:Y:S04]  /*5ae0*/  LEA R0, R199, UR5, 0x1 ;  /* 0x00000005c7007c11 */ /* 0x008fe8000f8e08ff */
        /* <DEDUP_REMOVED lines=92> */
.L_x_377:
[----:B------:R-:W-:Y:S01]  /*60b0*/  LDSM.16.M88.4 R64, [R194] ;  /* 0x00000000c240783b */ /* 0x000fe20000000200 */
[----:B---3--:R-:W-:Y:S03]  /*60c0*/  @P4 IADD3 R2, P0, R212, -0x100, RZ ;  /* 0xffffff00d4024810 */ /* 0x008fe60007f1e0ff */
[----:B------:R-:W1:Y:S02]  /*60d0*/  LDSM.16.MT88.4 R16, [R0+0xc000] ;  /* 0x00c000000010783b */ /* 0x000e640000004200 */
[----:B------:R-:W-:Y:S01]  /*60e0*/  @P4 IMAD.MOV.U32 R212, RZ, RZ, R2 ;  /* 0x000000ffffd44224 */ /* 0x000fe200078e0002 */
[CC--:B------:R-:W-:Y:S01]  /*60f0*/  LEA R2, P1, R211.reuse, R200.reuse, 0x2 ;  /* 0x000000c8d3027211 */ /* 0x0c0fe200078210ff */
[----:B------:R-:W2:Y:S03]  /*6100*/  LDSM.16.M88.4 R60, [R194+0x1000] ;  /* 0x00100000c23c783b */ /* 0x000ea60000000200 */
[-C--:B------:R-:W-:Y:S01]  /*6110*/  LEA.HI.X.SX32 R3, R211, R201.reuse, 0x2, P1 ;  /* 0x000000c9d3037211 */ /* 0x080fe200008f16ff */
        /* <DEDUP_REMOVED lines=35> */
[CC--:B------:R-:W-:Y:S01]  /*6350*/  LEA R168, P1, R247.reuse, R200.reuse, 0x2 ;  /* 0x000000c8f7a87211 */ /* 0x0c0fe200078210ff */
[----:B------:R-:W-:Y:S01]  /*6360*/  HMMA.16816.F32.BF16 R64, R100, R170, R64 ;  /* 0x000000aa6440723c */ /* 0x000fe20000041840 */
[----:B------:R3:W4:Y:S04]  /*6370*/  LDSM.16.MT88.4 R100, [R0+0xf800] ;  /* 0x00f800000064783b */ /* 0x0007280000004200 */
[-C--:B------:R-:W-:Y:S02]  /*6380*/  LEA.HI.X.SX32 R169, R247, R201.reuse, 0x2, P1 ;  /* 0x000000c9f7a97211 */ /* 0x080fe400008f16ff */
[C---:B------:R-:W-:Y:S04]  /*6390*/  VIADD R171, R218.reuse, 0x20 ;  /* 0x00000020daab7836 */ /* 0x040fe80000000000 */
[C---:B------:R-:W-:Y:S01]  /*63a0*/  VIADD R170, R218.reuse, 0x40 ;  /* 0x00000040daaa7836 */ /* 0x040fe20000000000 */
[-C--:B-1----:R-:W-:Y:S05]  /*63b0*/  HMMA.16816.F32.BF16 R4, R172, R180.reuse, R4 ;  /* 0x000000b4ac04723c */ /* 0x082fea0000041804 */
[----:B---3--:R-:W-:Y:S06]  /*63c0*/  @P4 IADD3.X R0, R213, -0x1, RZ, P0, !PT ;  /* 0xffffffffd5004810 */ /* 0x008fec00007fe4ff */
[----:B------:R-:W-:Y:S02]  /*63d0*/  @P4 IMAD.MOV.U32 R213, RZ, RZ, R0 ;  /* 0x000000ffffd54224 */ /* 0x000fe400078e0000 */
[C---:B------:R-:W-:Y:S01]  /*63e0*/  VIADD R0, R218.reuse, 0x60 ;  /* 0x00000060da007836 */ /* 0x040fe20000000000 */
[C---:B--2---:R-:W-:Y:S04]  /*63f0*/  HMMA.16816.F32.BF16 R8, R176.reuse, R180, R8 ;  /* 0x000000b4b008723c */ /* 0x044fe80000041808 */
[----:B------:R-:W-:Y:S02]  /*6400*/  IMAD.IADD R0, R211, 0x1, R0 ;  /* 0x00000001d3007824 */ /* 0x000fe400078e0200 */
[-C--:B------:R-:W-:Y:S06]  /*6410*/  HMMA.16816.F32.BF16 R12, R176, R182.reuse, R12 ;  /* 0x000000b6b00c723c */ /* 0x080fec000004180c */
[C---:B------:R-:W-:Y:S06]  /*6420*/  HMMA.16816.F32.BF16 R16, R172.reuse, R182, R16 ;  /* 0x000000b6ac10723c */ /* 0x040fec0000041810 */
[-C--:B----4-:R-:W-:Y:S06]  /*6430*/  HMMA.16816.F32.BF16 R52, R172, R100.reuse, R52 ;  /* 0x00000064ac34723c */ /* 0x090fec0000041834 */
[C---:B------:R-:W-:Y:S06]  /*6440*/  HMMA.16816.F32.BF16 R56, R176.reuse, R100, R56 ;  /* 0x00000064b038723c */ /* 0x040fec0000041838 */
[-C--:B------:R-:W-:Y:S05]  /*6450*/  HMMA.16816.F32.BF16 R60, R176, R102.reuse, R60 ;  /* 0x00000066b03c723c */ /* 0x080fea000004183c */
[----:B------:R-:W-:Y:S01]  /*6460*/  @P4 IMAD.WIDE R100, R219, 0x4, R212 ;  /* 0x00000004db644825 */ /* 0x000fe200078e02d4 */
[----:B------:R-:W-:Y:S04]  /*6470*/  HMMA.16816.F32.BF16 R64, R172, R102, R64 ;  /* 0x00000066ac40723c */ /* 0x000fe80000041840 */
[----:B------:R-:W5:Y:S04]  /*6480*/  @P4 LDG.E R216, desc[UR16][R100.64] ;  /* 0x0000001064d84981 */ /* 0x000f68000c1e1900 */
[----:B------:R1:W5:Y:S04]  /*6490*/  @P4 LDG.E R217, desc[UR16][R100.64+0x20] ;  /* 0x0000201064d94981 */ /* 0x000368000c1e1900 */
[----:B------:R2:W-:Y:S04]  /*64a0*/  REDG.E.ADD.F32.FTZ.RN.STRONG.GPU desc[UR16][R200.64], R4 ;  /* 0x00000004c80079a6 */ /* 0x0005e8000c10f390 */
[----:B------:R3:W-:Y:S01]  /*64b0*/  REDG.E.ADD.F32.FTZ.RN.STRONG.GPU desc[UR16][R2.64], R5 ;  /* 0x00000005020079a6 */ /* 0x0007e2000c10f390 */
[CC--:B-1----:R-:W-:Y:S04]  /*64c0*/  LEA R100, P0, R218.reuse, R200.reuse, 0x2 ;  /* 0x000000c8da647211 */ /* 0x0c2fe800078010ff */
[-C--:B------:R-:W-:Y:S02]  /*64d0*/  LEA.HI.X.SX32 R101, R218, R201.reuse, 0x2, P0 ;  /* 0x000000c9da657211 */ /* 0x080fe400000f16ff */
[-C--:B------:R-:W-:Y:S02]  /*64e0*/  LEA R102, P0, R246, R200.reuse, 0x2 ;  /* 0x000000c8f6667211 */ /* 0x080fe400078010ff */
[-C--:B--2---:R-:W-:Y:S01]  /*64f0*/  LEA R4, P1, R244, R200.reuse, 0x2 ;  /* 0x000000c8f4047211 */ /* 0x084fe200078210ff */
[----:B------:R1:W-:Y:S01]  /*6500*/  REDG.E.ADD.F32.FTZ.RN.STRONG.GPU desc[UR16][R100.64], R6 ;  /* 0x00000006640079a6 */ /* 0x0003e2000c10f390 */
[-C--:B------:R-:W-:Y:S02]  /*6510*/  LEA.HI.X.SX32 R103, R246, R201.reuse, 0x2, P0 ;  /* 0x000000c9f6677211 */ /* 0x080fe400000f16ff */
[-C--:B---3--:R-:W-:Y:S01]  /*6520*/  LEA.HI.X.SX32 R5, R244, R201.reuse, 0x2, P1 ;  /* 0x000000c9f4057211 */ /* 0x088fe200008f16ff */
[----:B------:R2:W-:Y:S04]  /*6530*/  REDG.E.ADD.F32.FTZ.RN.STRONG.GPU desc[UR16][R168.64], R7 ;  /* 0x00000007a80079a6 */ /* 0x0005e8000c10f390 */
[----:B------:R3:W-:Y:S01]  /*6540*/  REDG.E.ADD.F32.FTZ.RN.STRONG.GPU desc[UR16][R102.64], R8 ;  /* 0x00000008660079a6 */ /* 0x0007e2000c10f390 */
[-C--:B-1----:R-:W-:Y:S02]  /*6550*/  LEA R100, P2, R245, R200.reuse, 0x2 ;  /* 0x000000c8f5647211 */ /* 0x082fe400078410ff */
[-C--:B------:R-:W-:Y:S02]  /*6560*/  LEA R6, P0, R243, R200.reuse, 0x2 ;  /* 0x000000c8f3067211 */ /* 0x080fe400078010ff */
[-C--:B------:R-:W-:Y:S02]  /*6570*/  LEA.HI.X.SX32 R101, R245, R201.reuse, 0x2, P2 ;  /* 0x000000c9f5657211 */ /* 0x080fe400010f16ff */
[-C--:B--2---:R-:W-:Y:S02]  /*6580*/  LEA.HI.X.SX32 R7, R243, R201.reuse, 0x2, P0 ;  /* 0x000000c9f3077211 */ /* 0x084fe400000f16ff */
[CC--:B---3--:R-:W-:Y:S01]  /*6590*/  LEA R8, P2, R237.reuse, R200.reuse, 0x2 ;  /* 0x000000c8ed087211 */ /* 0x0c8fe200078410ff */
[----:B------:R1:W-:Y:S04]  /*65a0*/  REDG.E.ADD.F32.FTZ.RN.STRONG.GPU desc[UR16][R100.64], R9 ;  /* 0x00000009640079a6 */ /* 0x0003e8000c10f390 */
[----:B------:R2:W-:Y:S04]  /*65b0*/  REDG.E.ADD.F32.FTZ.RN.STRONG.GPU desc[UR16][R4.64], R10 ;  /* 0x0000000a040079a6 */ /* 0x0005e8000c10f390 */
[----:B------:R3:W-:Y:S04]  /*65c0*/  REDG.E.ADD.F32.FTZ.RN.STRONG.GPU desc[UR16][R6.64], R11 ;  /* 0x0000000b060079a6 */ /* 0x0007e8000c10f390 */
[----:B------:R-:W-:Y:S04]  /*65d0*/  REDG.E.ADD.F32.FTZ.RN.STRONG.GPU desc[UR16][R200.64+0x80], R16 ;  /* 0x00008010c80079a6 */ /* 0x000fe8000c10f390 */
[----:B------:R-:W-:Y:S01]  /*65e0*/  REDG.E.ADD.F32.FTZ.RN.STRONG.GPU desc[UR16][R2.64+0x80], R17 ;  /* 0x00008011020079a6 */ /* 0x000fe2000c10f390 */
[-C--:B-1----:R-:W-:Y:S01]  /*65f0*/  LEA.HI.X.SX32 R9, R237, R201.reuse, 0x2, P2 ;  /* 0x000000c9ed097211 */ /* 0x082fe200010f16ff */
[C---:B------:R-:W-:Y:S01]  /*6600*/  VIADD R100, R218.reuse, 0x60 ;  /* 0x00000060da647836 */ /* 0x040fe20000000000 */
[CC--:B--2---:R-:W-:Y:S04]  /*6610*/  LEA R4, P0, R171.reuse, R200.reuse, 0x2 ;  /* 0x000000c8ab047211 */ /* 0x0c4fe800078010ff */
[-C--:B------:R-:W-:Y:S01]  /*6620*/  LEA.HI.X.SX32 R5, R171, R201.reuse, 0x2, P0 ;  /* 0x000000c9ab057211 */ /* 0x080fe200000f16ff */
[----:B------:R-:W-:Y:S01]  /*6630*/  VIADD R171, R218, 0x40 ;  /* 0x00000040daab7836 */ /* 0x000fe20000000000 */
[CC--:B---3--:R-:W-:Y:S02]  /*6640*/  LEA R6, P1, R239.reuse, R200.reuse, 0x2 ;  /* 0x000000c8ef067211 */ /* 0x0c8fe400078210ff */
[CC--:B------:R-:W-:Y:S01]  /*6650*/  LEA R10, P0, R238.reuse, R200.reuse, 0x2 ;  /* 0x000000c8ee0a7211 */ /* 0x0c0fe200078010ff */
        /* <DEDUP_REMOVED lines=21> */
[-C--:B--2---:R-:W-:Y:S02]  /*67b0*/  LEA R6, P1, R171, R200.reuse, 0x2 ;  /* 0x000000c8ab067211 */ /* 0x084fe400078210ff */
[-C--:B------:R-:W-:Y:S01]  /*67c0*/  LEA R10, P0, R235, R200.reuse, 0x2 ;  /* 0x000000c8eb0a7211 */ /* 0x080fe200078010ff */
        /* <DEDUP_REMOVED lines=12> */
[-C--:B---3--:R-:W-:Y:S02]  /*6890*/  LEA R10, P0, R0, R200.reuse, 0x2 ;  /* 0x000000c8000a7211 */ /* 0x088fe400078010ff */
[-C--:B----4-:R-:W-:Y:S01]  /*68a0*/  LEA R8, P3, R232, R200.reuse, 0x2 ;  /* 0x000000c8e8087211 */ /* 0x090fe200078610ff */
        /* <DEDUP_REMOVED lines=9> */
[CC--:B--2---:R-:W-:Y:S01]  /*6940*/  LEA R6, P2, R231.reuse, R200.reuse, 0x2 ;  /* 0x000000c8e7067211 */ /* 0x0c4fe200078410ff */
[----:B------:R-:W-:Y:S03]  /*6950*/  LDSM.16.MT88.4 R100, [R184+0x2800] ;  /* 0x00280000b864783b */ /* 0x000fe60000004200 */
[----:B------:R-:W-:Y:S01]  /*6960*/  LEA.HI.X.SX32 R7, R231, R201, 0x2, P2 ;  /* 0x000000c9e7077211 */ /* 0x000fe200010f16ff */
[----:B------:R1:W-:Y:S01]  /*6970*/  REDG.E.ADD.F32.FTZ.RN.STRONG.GPU desc[UR16][R4.64], R66 ;  /* 0x00000042040079a6 */ /* 0x0003e2000c10f390 */
[----:B------:R-:W-:Y:S02]  /*6980*/  ISETP.GT.AND P2, PT, R204, R249, PT ;  /* 0x000000f9cc00720c */ /* 0x000fe40003f44270 */
[CC--:B---3--:R-:W-:Y:S01]  /*6990*/  LEA R2, P0, R241.reuse, R200.reuse, 0x2 ;  /* 0x000000c8f1027211 */ /* 0x0c8fe200078010ff */
[----:B------:R-:W-:Y:S03]  /*69a0*/  REDG.E.ADD.F32.FTZ.RN.STRONG.GPU desc[UR16][R10.64], R67 ;  /* 0x000000430a0079a6 */ /* 0x000fe6000c10f390 */
[-C--:B------:R-:W-:Y:S01]  /*69b0*/  LEA.HI.X.SX32 R3, R241, R201.reuse, 0x2, P0 ;  /* 0x000000c9f1037211 */ /* 0x080fe200000f16ff */
[----:B------:R-:W-:Y:S01]  /*69c0*/  REDG.E.ADD.F32.FTZ.RN.STRONG.GPU desc[UR16][R8.64], R60 ;  /* 0x0000003c080079a6 */ /* 0x000fe2000c10f390 */
[----:B------:R-:W-:Y:S01]  /*69d0*/  ISETP.NE.U32.AND P0, PT, R0, 0x1, PT ;  /* 0x000000010000780c */ /* 0x000fe20003f05070 */
[C---:B------:R-:W-:Y:S02]  /*69e0*/  VIADD R0, R184.reuse, 0xffffc000 ;  /* 0xffffc000b8007836 */ /* 0x040fe40000000000 */
[----:B------:R-:W-:Y:S04]  /*69f0*/  REDG.E.ADD.F32.FTZ.RN.STRONG.GPU desc[UR16][R6.64], R61 ;  /* 0x0000003d060079a6 */ /* 0x000fe8000c10f390 */
[----:B------:R-:W-:Y:S04]  /*6a00*/  LDSM.16.MT88.4 R8, [R184] ;  /* 0x00000000b808783b */ /* 0x000fe80000004200 */
[----:B------:R-:W-:Y:S02]  /*6a10*/  LDSM.16.MT88.4 R64, [R186+0x10800] ;  /* 0x01080000ba40783b */ /* 0x000fe40000004200 */
        /* <DEDUP_REMOVED lines=9> */
[----:B-1----:R-:W-:Y:S04]  /*6ab0*/  VIADD R2, R204, 0xffffffff ;  /* 0xffffffffcc027836 */ /* 0x002fe80000000000 */
        /* <DEDUP_REMOVED lines=45> */
[----:B------:R-:W-:Y:S01]  /*6d90*/  ULDC UR4, c[0x0][0x390] ;  /* 0x0000e40000047ab9 */ /* 0x000fe20000000800 */
[----:B------:R-:W-:Y:S02]  /*6da0*/  ULDC UR6, c[0x0][0x38c] ;  /* 0x0000e30000067ab9 */ /* 0x000fe40000000800 */
        /* <DEDUP_REMOVED lines=99> */
[----:B------:R-:W-:Y:S01]  /*73e0*/  F2FP.BF16.F32.PACK_AB R18, R18, R46 ;  /* 0x0000002e1212723e */ /* 0x000fe200000010ff */
[----:B--2---:R-:W-:Y:S04]  /*73f0*/  STS [R171], R17 ;  /* 0x00000011ab007388 */ /* 0x004fe80000000800 */
[----:B------:R-:W-:Y:S04]  /*7400*/  STS [R171+0x400], R16 ;  /* 0x00040010ab007388 */ /* 0x000fe80000000800 */
[----:B---3--:R-:W-:Y:S01]  /*7410*/  STS [R170], R13 ;  /* 0x0000000daa007388 */ /* 0x008fe20000000800 */
[----:B----4-:R-:W-:-:S03]  /*7420*/  ISETP.NE.AND P0, PT, R168, -0x1, PT ;  /* 0xffffffffa800780c */ /* 0x010fc60003f05270 */
        /* <DEDUP_REMOVED lines=14> */
[----:B------:R4:W-:Y:S01]  /*7510*/  STS [R171+0x4400], R28 ;  /* 0x0044001cab007388 */ /* 0x0009e20000000800 */
[----:B-1----:R-:W-:-:S03]  /*7520*/  @P0 IADD3 R4, R252, R168, RZ ;  /* 0x000000a8fc040210 */ /* 0x002fc60007ffe0ff */
[----:B------:R-:W-:Y:S04]  /*7530*/  STS [R170+0x4000], R31 ;  /* 0x0040001faa007388 */ /* 0x000fe80000000800 */
[----:B------:R-:W-:Y:S04]  /*7540*/  STS [R170+0x4400], R30 ;  /* 0x0044001eaa007388 */ /* 0x000fe80000000800 */
[----:B------:R-:W-:Y:S04]  /*7550*/  STS [R171+0x5000], R33 ;  /* 0x00500021ab007388 */ /* 0x000fe80000000800 */
[----:B------:R-:W-:Y:S01]  /*7560*/  STS [R171+0x5400], R32 ;  /* 0x00540020ab007388 */ /* 0x000fe20000000800 */
[----:B--2---:R-:W1:Y:S03]  /*7570*/  @P0 LDC.64 R2, c[0x0][0x450] ;  /* 0x00011400ff020b82 */ /* 0x004e660000000a00 */
[----:B------:R-:W-:Y:S01]  /*7580*/  STS [R170+0x5000], R27 ;  /* 0x0050001baa007388 */ /* 0x000fe20000000800 */
[----:B---3--:R-:W-:-:S02]  /*7590*/  @P0 IADD3 R0, R252, R168, RZ ;  /* 0x000000a8fc000210 */ /* 0x008fc40007ffe0ff */
[----:B------:R-:W2:Y:S02]  /*75a0*/  S2R R168, SR_CTAID.Y ;  /* 0x0000000000a87919 */ /* 0x000ea40000002600 */
[----:B----4-:R-:W3:Y:S01]  /*75b0*/  @P0 LDC.64 R28, c[0x0][0x458] ;  /* 0x00011600ff1c0b82 */ /* 0x010ee20000000a00 */
[----:B------:R4:W-:Y:S04]  /*75c0*/  STS [R170+0x5400], R26 ;  /* 0x0054001aaa007388 */ /* 0x0009e80000000800 */
[----:B------:R1:W-:Y:S04]  /*75d0*/  STS [R171+0x6000], R25 ;  /* 0x00600019ab007388 */ /* 0x0003e80000000800 */
[----:B------:R1:W-:Y:S04]  /*75e0*/  STS [R171+0x6400], R24 ;  /* 0x00640018ab007388 */ /* 0x0003e80000000800 */
[----:B------:R1:W-:Y:S02]  /*75f0*/  STS [R170+0x6000], R21 ;  /* 0x00600015aa007388 */ /* 0x0003e40000000800 */
[----:B-1----:R-:W-:-:S02]  /*7600*/  @P0 IMAD R8, R0, R3, RZ ;  /* 0x0000000300080224 */ /* 0x002fc400078e02ff */
[----:B------:R-:W-:Y:S01]  /*7610*/  @P0 IMAD.WIDE.U32 R6, R0, R2, RZ ;  /* 0x0000000200060225 */ /* 0x000fe200078e00ff */
[----:B------:R1:W-:Y:S04]  /*7620*/  STS [R170+0x6400], R20 ;  /* 0x00640014aa007388 */ /* 0x0003e80000000800 */
[----:B------:R1:W-:Y:S01]  /*7630*/  STS [R171+0x7000], R23 ;  /* 0x00700017ab007388 */ /* 0x0003e20000000800 */
[C---:B---3--:R-:W-:Y:S01]  /*7640*/  @P0 IMAD R0, R4.reuse, R29, RZ ;  /* 0x0000001d04000224 */ /* 0x048fe200078e02ff */
[----:B------:R-:W-:Y:S01]  /*7650*/  @P0 IADD3 R12, R7, R8, RZ ;  /* 0x00000008070c0210 */ /* 0x000fe20007ffe0ff */
[----:B------:R-:W-:Y:S01]  /*7660*/  @P0 IMAD.WIDE.U32 R4, R4, R28, RZ ;  /* 0x0000001c04040225 */ /* 0x000fe200078e00ff */
[----:B------:R1:W-:Y:S01]  /*7670*/  STS [R171+0x7400], R22 ;  /* 0x00740016ab007388 */ /* 0x0003e20000000800 */
[----:B------:R-:W-:-:S03]  /*7680*/  @P0 MOV R11, R6 ;  /* 0x00000006000b0202 */ /* 0x000fc60000000f00 */
[----:B------:R1:W-:Y:S01]  /*7690*/  STS [R170+0x7000], R19 ;  /* 0x00700013aa007388 */ /* 0x0003e20000000800 */
[----:B----4-:R-:W-:Y:S02]  /*76a0*/  @P0 MOV R26, R4 ;  /* 0x00000004001a0202 */ /* 0x010fe40000000f00 */
[----:B------:R-:W-:Y:S01]  /*76b0*/  @P0 IADD3 R27, R5, R0, RZ ;  /* 0x00000000051b0210 */ /* 0x000fe20007ffe0ff */
[----:B------:R-:W3:Y:S01]  /*76c0*/  S2R R13, SR_TID.X ;  /* 0x00000000000d7919 */ /* 0x000ee20000002100 */
[----:B------:R-:W-:Y:S02]  /*76d0*/  LEA R4, R169, UR5, 0x1 ;  /* 0x00000005a9047c11 */ /* 0x000fe4000f8e08ff */
[----:B--2---:R-:W-:Y:S01]  /*76e0*/  SHF.R.S32.HI R10, RZ, 0x1f, R168 ;  /* 0x0000001fff0a7819 */ /* 0x004fe200000114a8 */
        /* <DEDUP_REMOVED lines=14> */
.L_x_379:
        /* <DEDUP_REMOVED lines=13> */
.L_x_380:
[----:B------:R-:W-:Y:S01]  /*78a0*/  BAR.SYNC.DEFER_BLOCKING 0x0 ;  /* 0x0000000000007b1d */ /* 0x000fe20000010000 */
[----:B------:R-:W-:Y:S01]  /*78b0*/  IMAD.SHL.U32 R5, R227, 0x40, RZ ;  /* 0x00000040e3057824 */ /* 0x000fe200078e00ff */
[--C-:B------:R-:W-:Y:S01]  /*78c0*/  SHF.R.S32.HI R7, RZ, 0x1f, R214.reuse ;  /* 0x0000001fff077819 */ /* 0x100fe200000114d6 */
[----:B------:R-:W-:Y:S01]  /*78d0*/  IMAD.MOV.U32 R6, RZ, RZ, R214 ;  /* 0x000000ffff067224 */ /* 0x000fe200078e00d6 */
[----:B---3--:R-:W-:Y:S02]  /*78e0*/  SHF.R.S32.HI R10, RZ, 0x1f, R13 ;  /* 0x0000001fff0a7819 */ /* 0x008fe4000001140d */
[----:B------:R-:W-:Y:S01]  /*78f0*/  SHF.R.S32.HI R25, RZ, 0x1f, R5 ;  /* 0x0000001fff197819 */ /* 0x000fe20000011405 */
[-C--:B------:R-:W-:Y:S01]  /*7900*/  IMAD.WIDE.U32 R8, R5, R2.reuse, R6 ;  /* 0x0000000205087225 */ /* 0x080fe200078e0006 */
[----:B------:R-:W2:Y:S01]  /*7910*/  S2R R52, SR_CTAID.Z ;  /* 0x0000000000347919 */ /* 0x000ea20000002700 */
        /* <DEDUP_REMOVED lines=13> */
[----:B------:R3:W1:Y:S01]  /*79f0*/  LDS.128 R40, [R4+0x10000] ;  /* 0x0100000004287984 */ /* 0x0006620000000c00 */
[----:B------:R-:W-:-:S03]  /*7a00*/  ISETP.GE.AND P2, PT, R12, R10, PT ;  /* 0x0000000a0c00720c */ /* 0x000fc60003f46270 */
[----:B------:R3:W1:Y:S04]  /*7a10*/  LDS.128 R48, [R4+0x11000] ;  /* 0x0110000004307984 */ /* 0x0006680000000c00 */
[----:B------:R3:W1:Y:S04]  /*7a20*/  LDS.128 R36, [R4+0x12000] ;  /* 0x0120000004247984 */ /* 0x0006680000000c00 */
[----:B------:R3:W1:Y:S01]  /*7a30*/  LDS.128 R44, [R4+0x13000] ;  /* 0x01300000042c7984 */ /* 0x0006620000000c00 */
[----:B--2---:R-:W-:Y:S01]  /*7a40*/  SHF.R.S32.HI R31, RZ, 0x1f, R52 ;  /* 0x0000001fff1f7819 */ /* 0x004fe20000011434 */
[----:B------:R-:W-:-:S04]  /*7a50*/  IMAD.WIDE.U32 R8, R52, UR6, R8 ;  /* 0x0000000634087c25 */ /* 0x000fc8000f8e0008 */
[----:B------:R-:W-:-:S04]  /*7a60*/  IMAD R11, R31, UR6, RZ ;  /* 0x000000061f0b7c24 */ /* 0x000fc8000f8e02ff */
[----:B------:R-:W-:-:S04]  /*7a70*/  IMAD R10, R52, UR7, R11 ;  /* 0x00000007340a7c24 */ /* 0x000fc8000f8e020b */
[----:B------:R-:W-:Y:S01]  /*7a80*/  IMAD.IADD R24, R10, 0x1, R9 ;  /* 0x000000010a187824 */ /* 0x000fe200078e0209 */
[----:B------:R-:W-:Y:S06]  /*7a90*/  @P3 BRA `(.L_x_382) ;  /* 0x0000000000403947 */ /* 0x000fec0003800000 */
[----:B------:R-:W-:Y:S01]  /*7aa0*/  ULDC UR4, c[0x0][0x2d0] ;  /* 0x0000b40000047ab9 */ /* 0x000fe20000000800 */
[----:B-1----:R-:W1:Y:S01]  /*7ab0*/  LDS.128 R20, [R4+0xe000] ;  /* 0x00e0000004147984 */ /* 0x002e620000000c00 */
        /* <DEDUP_REMOVED lines=8> */
[----:B------:R-:W2:Y:S01]  /*7b40*/  @!P1 LDS.128 R16, [R4+0xc000] ;  /* 0x00c0000004109984 */ /* 0x000ea20000000c00 */
[----:B------:R-:W-:Y:S01]  /*7b50*/  IMAD.IADD R11, R10, 0x1, R13 ;  /* 0x000000010a0b7824 */ /* 0x000fe200078e020d */
[----:B------:R-:W-:-:S04]  /*7b60*/  LEA R10, P4, R12, UR6, 0x1 ;  /* 0x000000060c0a7c11 */ /* 0x000fc8000f8808ff */
[----:B------:R-:W-:-:S05]  /*7b70*/  LEA.HI.X R11, R12, UR7, R11, 0x1, P4 ;  /* 0x000000070c0b7c11 */ /* 0x000fca000a0f0c0b */
[----:B-1----:R1:W-:Y:S04]  /*7b80*/  @!P0 STG.E.128 desc[UR16][R10.64+0x80], R20 ;  /* 0x000080140a008986 */ /* 0x0023e8000c101d10 */
[----:B--2---:R1:W-:Y:S02]  /*7b90*/  @!P1 STG.E.128 desc[UR16][R10.64], R16 ;  /* 0x000000100a009986 */ /* 0x0043e4000c101d10 */
.L_x_382:
[----:B------:R-:W-:Y:S05]  /*7ba0*/  BSYNC B0 ;  /* 0x0000000000007941 */ /* 0x000fea0003800000 */
.L_x_381:
[----:B------:R2:W1:Y:S01]  /*7bb0*/  LDS.128 R12, [R4+0xf000] ;  /* 0x00f00000040c7984 */ /* 0x0004620000000c00 */
[----:B------:R-:W-:Y:S04]  /*7bc0*/  BSSY B0, `(.L_x_383) ;  /* 0x0000011000007945 */ /* 0x000fe80003800000 */
[----:B------:R-:W-:Y:S05]  /*7bd0*/  @P2 BRA `(.L_x_384) ;  /* 0x00000000003c2947 */ /* 0x000fea0003800000 */
[----:B--23--:R-:W-:Y:S01]  /*7be0*/  IADD3 R4, P0, R0, 0x20, RZ ;  /* 0x0000002000047810 */ /* 0x00cfe20007f1e0ff */
[----:B------:R-:W-:Y:S01]  /*7bf0*/  ULDC UR4, c[0x0][0x2d0] ;  /* 0x0000b40000047ab9 */ /* 0x000fe20000000800 */
[----:B------:R-:W-:Y:S01]  /*7c00*/  ULDC.64 UR6, c[0x0][0x3f0] ;  /* 0x0000fc0000067ab9 */ /* 0x000fe20000000a00 */
[----:B------:R-:W-:Y:S02]  /*7c10*/  ISETP.GE.AND P1, PT, R214, UR4, PT ;  /* 0x00000004d6007c0c */ /* 0x000fe4000bf26270 */
[----:B------:R-:W-:Y:S01]  /*7c20*/  IMAD.X R9, RZ, RZ, R30, P0 ;  /* 0x000000ffff097224 */ /* 0x000fe200000e061e */
[----:B------:R-:W-:-:S03]  /*7c30*/  ISETP.GE.AND P0, PT, R226, UR4, PT ;  /* 0x00000004e2007c0c */ /* 0x000fc6000bf06270 */
[----:B-1----:R-:W-:Y:S01]  /*7c40*/  IMAD R10, R9, R2, RZ ;  /* 0x00000002090a7224 */ /* 0x002fe200078e02ff */
        /* <DEDUP_REMOVED lines=8> */
.L_x_384:
[----:B------:R-:W-:Y:S05]  /*7cd0*/  BSYNC B0 ;  /* 0x0000000000007941 */ /* 0x000fea0003800000 */
.L_x_383:
[-C--:B-1----:R-:W-:Y:S01]  /*7ce0*/  IMAD.WIDE.U32 R2, R5, R28.reuse, R6 ;  /* 0x0000001c05027225 */ /* 0x082fe200078e0006 */
[----:B------:R-:W-:Y:S01]  /*7cf0*/  ULDC.64 UR6, c[0x0][0x470] ;  /* 0x00011c0000067ab9 */ /* 0x000fe20000000a00 */
[----:B------:R-:W-:Y:S02]  /*7d00*/  BSSY B0, `(.L_x_385) ;  /* 0x0000018000007945 */ /* 0x000fe40003800000 */
[----:B--23--:R-:W-:Y:S01]  /*7d10*/  IMAD R4, R25, R28, RZ ;  /* 0x0000001c19047224 */ /* 0x00cfe200078e02ff */
        /* <DEDUP_REMOVED lines=13> */
[----:B------:R-:W-:Y:S01]  /*7df0*/  IMAD.WIDE.U32 R6, R0, R28, R4 ;  /* 0x0000001c00067225 */ /* 0x000fe200078e0004 */
[----:B------:R-:W-:Y:S01]  /*7e00*/  ISETP.GE.AND P0, PT, R226, UR4, PT ;  /* 0x00000004e2007c0c */ /* 0x000fe2000bf06270 */
[----:B------:R-:W-:Y:S02]  /*7e10*/  ULDC.64 UR6, c[0x0][0x3f8] ;  /* 0x0000fe0000067ab9 */ /* 0x000fe40000000a00 */
[----:B------:R-:W-:-:S04]  /*7e20*/  IMAD R4, R0, R29, R9 ;  /* 0x0000001d00047224 */ /* 0x000fc800078e0209 */
[----:B------:R-:W-:Y:S01]  /*7e30*/  IMAD.IADD R5, R4, 0x1, R7 ;  /* 0x0000000104057824 */ /* 0x000fe200078e0207 */
[----:B------:R-:W-:-:S04]  /*7e40*/  LEA R4, P3, R6, UR6, 0x1 ;  /* 0x0000000606047c11 */ /* 0x000fc8000f8608ff */
[----:B------:R-:W-:-:S05]  /*7e50*/  LEA.HI.X R5, R6, UR7, R5, 0x1, P3 ;  /* 0x0000000706057c11 */ /* 0x000fca00098f0c05 */
[----:B------:R1:W-:Y:S04]  /*7e60*/  @!P1 STG.E.128 desc[UR16][R4.64], R40 ;  /* 0x0000002804009986 */ /* 0x0003e8000c101d10 */
[----:B------:R1:W-:Y:S02]  /*7e70*/  @!P0 STG.E.128 desc[UR16][R4.64+0x80], R36 ;  /* 0x0000802404008986 */ /* 0x0003e4000c101d10 */
.L_x_386:
[----:B------:R-:W-:Y:S05]  /*7e80*/  BSYNC B0 ;  /* 0x0000000000007941 */ /* 0x000fea0003800000 */
.L_x_385:
        /* <DEDUP_REMOVED lines=16> */
.L_x_357:
[----:B------:R-:W-:Y:S05]  /*7f90*/  BSYNC B1 ;  /* 0x0000000000017941 */ /* 0x000fea0003800000 */
.L_x_343:
[----:B------:R-:W4:Y:S02]  /*7fa0*/  LDC R0, c[0x0][0xc] ;  /* 0x00000300ff007b82 */ /* 0x000f240000000800 */
[----:B----4-:R-:W-:-:S04]  /*7fb0*/  IADD3 R227, R0, R227, RZ ;  /* 0x000000e300e37210 */ /* 0x010fc80007ffe0ff */
[----:B------:R-:W-:-:S13]  /*7fc0*/  ISETP.GE.AND P0, PT, R227, UR14, PT ;  /* 0x0000000ee3007c0c */ /* 0x000fda000bf06270 */
[----:B------:R-:W-:Y:S05]  /*7fd0*/  @P0 BRA `(.L_x_387) ;  /* 0x0000000000040947 */ /* 0x000fea0003800000 */
[----:B------:R-:W-:Y:S05]  /*7fe0*/  BRA `(.L_x_388) ;  /* 0xffffff8800387947 */ /* 0x000fea000383ffff */
.L_x_387:
[----:B------:R-:W-:Y:S05]  /*7ff0*/  EXIT ;  /* 0x000000000000794d */ /* 0x000fea0003800000 */
.L_x_389:
        /* <DEDUP_REMOVED lines=16> */
.L_x_1075:


//--------------------- .text._ZN5flash44flash_bwd_dq_dk_dv_loop_seqk_parallel_kernelI23Flash_bwd_kernel_traitsILi128ELi64ELi64ELi8ELi4ELi2ELi2ELb1ELb0EN7cutlass10bfloat16_tE19Flash_kernel_traitsILi128ELi64ELi64ELi8ES3_EELb0ELb1ELb0ELb0ELb0ELb0ELb1EEEvNS_16Flash_bwd_paramsE --------------------------
	.section	.text._ZN5flash44flash_bwd_dq_dk_dv_loop_seqk_parallel_kernelI23Flash_bwd_kernel_traitsILi128ELi64ELi64ELi8ELi4ELi2ELi2ELb1ELb0EN7cutlass10bfloat16_tE19Flash_kernel_traitsILi128ELi64ELi64ELi8ES3_EELb0ELb1ELb0ELb0ELb0ELb0ELb1EEEvNS_16Flash_bwd_paramsE,"ax",@progbits
	.align	128
        .global         _ZN5flash44flash_bwd_dq_dk_dv_loop_seqk_parallel_kernelI23Flash_bwd_kernel_traitsILi128ELi64ELi64ELi8ELi4ELi2ELi2ELb1ELb0EN7cutlass10bfloat16_tE19Flash_kernel_traitsILi128ELi64ELi64ELi8ES3_EELb0ELb1ELb0ELb0ELb0ELb0ELb1EEEvNS_16Flash_bwd_paramsE
        .type           _ZN5flash44flash_bwd_dq_dk_dv_loop_seqk_parallel_kernelI23Flash_bwd_kernel_traitsILi128ELi64ELi64ELi8ELi4ELi2ELi2ELb1ELb0EN7cutlass10bfloat16_tE19Flash_kernel_traitsILi128ELi64ELi64ELi8ES3_EELb0ELb1ELb0ELb0ELb0ELb0ELb1EEEvNS_16Flash_bwd_paramsE,@function
        .size           _ZN5flash44flash_bwd_dq_dk_dv_loop_seqk_parallel_kernelI23Flash_bwd_kernel_traitsILi128ELi64ELi64ELi8ELi4ELi2ELi2ELb1ELb0EN7cutlass10bfloat16_tE19Flash_kernel_traitsILi128ELi64ELi64ELi8ES3_EELb0ELb1ELb0ELb0ELb0ELb0ELb1EEEvNS_16Flash_bwd_paramsE,(.L_x_1076 - _ZN5flash44flash_bwd_dq_dk_dv_loop_seqk_parallel_kernelI23Flash_bwd_kernel_traitsILi128ELi64ELi64ELi8ELi4ELi2ELi2ELb1ELb0EN7cutlass10bfloat16_tE19Flash_kernel_traitsILi128ELi64ELi64ELi8ES3_EELb0ELb1ELb0ELb0ELb0ELb0ELb1EEEvNS_16Flash_bwd_paramsE)
        .other          _ZN5flash44flash_bwd_dq_dk_dv_loop_seqk_parallel_kernelI23Flash_bwd_kernel_traitsILi128ELi64ELi64ELi8ELi4ELi2ELi2ELb1ELb0EN7cutlass10bfloat16_tE19Flash_kernel_traitsILi128ELi64ELi64ELi8ES3_EELb0ELb1ELb0ELb0ELb0ELb0ELb1EEEvNS_16Flash_bwd_paramsE,@"STO_CUDA_ENTRY STV_DEFAULT"
_ZN5flash44flash_bwd_dq_dk_dv_loop_seqk_parallel_kernelI23Flash_bwd_kernel_traitsILi128ELi64ELi64ELi8ELi4ELi2ELi2ELb1ELb0EN7cutlass10bfloat16_tE19Flash_kernel_traitsILi128ELi64ELi64ELi8ES3_EELb0ELb1ELb0ELb0ELb0ELb0ELb1EEEvNS_16Flash_bwd_paramsE:
.text._ZN5flash44flash_bwd_dq_dk_dv_loop_seqk_parallel_kernelI23Flash_bwd_kernel_traitsILi128ELi64ELi64ELi8ELi4ELi2ELi2ELb1ELb0EN7cutlass10bfloat16_tE19Flash_kernel_traitsILi128ELi64ELi64ELi8ES3_EELb0ELb1ELb0ELb0ELb0ELb0ELb1EEEvNS_16Flash_bwd_paramsE:
        /* <DEDUP_REMOVED lines=22> */
[CC--:B------:R-:W-:Y:S02]  /*0160*/  LEA.HI R15, R16.reuse, R14.reuse, RZ, 0x3 ;  /* 0x0000000e100f7211 */ /* 0x0c0fe400078f18ff */
[----:B------:R-:W-:Y:S02]  /*0170*/  SHF.R.S32.HI R5, RZ, 0x4, R6 ;  /* 0x00000004ff057819 */ /* 0x000fe40000011406 */
[----:B------:R-:W-:Y:S02]  /*0180*/  LOP3.LUT R0, R15, 0xfffffff8, RZ, 0xc0, !PT ;  /* 0xfffffff80f007812 */ /* 0x000fe400078ec0ff */
[----:B------:R-:W-:Y:S02]  /*0190*/  SHF.R.S32.HI R248, RZ, 0x3, R15 ;  /* 0x00000003fff87819 */ /* 0x000fe4000001140f */
[----:B------:R-:W-:Y:S01]  /*01a0*/  LEA.HI R18, R16, R14, RZ, 0x2 ;  /* 0x0000000e10127211 */ /* 0x000fe200078f10ff */
[----:B------:R-:W-:Y:S01]  /*01b0*/  IMAD.IADD R0, R14, 0x1, -R0 ;  /* 0x000000010e007824 */ /* 0x000fe200078e0a00 */
[----:B------:R-:W-:Y:S01]  /*01c0*/  LEA.HI R4, R6, R5, RZ, 0x1 ;  /* 0x0000000506047211 */ /* 0x000fe200078f08ff */
[----:B------:R-:W-:Y:S01]  /*01d0*/  IMAD.SHL.U32 R2, R248, 0x40, RZ ;  /* 0x00000040f8027824 */ /* 0x000fe200078e00ff */
[--C-:B------:R-:W-:Y:S01]  /*01e0*/  SHF.R.S32.HI R9, RZ, 0x2, R18.reuse ;  /* 0x00000002ff097819 */ /* 0x100fe20000011412 */
[----:B------:R-:W-:Y:S01]  /*01f0*/  IMAD.SHL.U32 R212, R0, 0x8, RZ ;  /* 0x0000000800d47824 */ /* 0x000fe200078e00ff */
[----:B------:R-:W-:-:S02]  /*0200*/  SHF.R.S32.HI R3, RZ, 0x1f, R18 ;  /* 0x0000001fff037819 */ /* 0x000fc40000011412 */
[----:B------:R-:W-:Y:S01]  /*0210*/  LEA.HI R17, R16, R14, RZ, 0x5 ;  /* 0x0000000e10117211 */ /* 0x000fe200078f28ff */
[----:B------:R-:W-:Y:S01]  /*0220*/  VIADD R226, R212, 0x40 ;  /* 0x00000040d4e27836 */ /* 0x000fe20000000000 */
[----:B------:R-:W-:Y:S02]  /*0230*/  LOP3.LUT R4, R4, 0xfffffffe, RZ, 0xc0, !PT ;  /* 0xfffffffe04047812 */ /* 0x000fe400078ec0ff */
[----:B------:R-:W-:Y:S02]  /*0240*/  LEA.HI R3, R3, R9, RZ, 0x3 ;  /* 0x0000000903037211 */ /* 0x000fe400078f18ff */
[----:B------:R-:W-:Y:S01]  /*0250*/  LOP3.LUT R2, R2, 0x1c0, RZ, 0xc0, !PT ;  /* 0x000001c002027812 */ /* 0x000fe200078ec0ff */
[----:B------:R-:W-:Y:S01]  /*0260*/  IMAD.IADD R11, R5, 0x1, -R4 ;  /* 0x00000001050b7824 */ /* 0x000fe200078e0a04 */
[----:B------:R-:W-:Y:S02]  /*0270*/  SHF.R.S32.HI R20, RZ, 0x5, R17 ;  /* 0x00000005ff147819 */ /* 0x000fe40000011411 */
[----:B------:R-:W-:-:S02]  /*0280*/  LOP3.LUT R4, R3, 0xfffffff8, RZ, 0xc0, !PT ;  /* 0xfffffff803047812 */ /* 0x000fc400078ec0ff */
[----:B------:R-:W-:Y:S02]  /*0290*/  LOP3.LUT R5, R2, 0x38, R212, 0xf8, !PT ;  /* 0x0000003802057812 */ /* 0x000fe400078ef8d4 */
[----:B------:R-:W-:Y:S01]  /*02a0*/  SHF.R.U32.HI R2, RZ, 0x3, R2 ;  /* 0x00000003ff027819 */ /* 0x000fe20000011602 */
[----:B------:R-:W-:Y:S01]  /*02b0*/  IMAD.IADD R9, R9, 0x1, -R4 ;  /* 0x0000000109097824 */ /* 0x000fe200078e0a04 */
[----:B------:R-:W-:Y:S02]  /*02c0*/  LOP3.LUT R3, R6, 0xfffffff0, RZ, 0xc0, !PT ;  /* 0xfffffff006037812 */ /* 0x000fe400078ec0ff */
[----:B------:R-:W-:Y:S02]  /*02d0*/  LEA.HI R6, R17, R20, RZ, 0x1 ;  /* 0x0000001411067211 */ /* 0x000fe400078f08ff */
[----:B------:R-:W-:Y:S01]  /*02e0*/  LOP3.LUT R13, R5, R2, RZ, 0x3c, !PT ;  /* 0x00000002050d7212 */ /* 0x000fe200078e3cff */
[----:B------:R-:W-:Y:S01]  /*02f0*/  IMAD.IADD R3, R14, 0x1, -R3 ;  /* 0x000000010e037824 */ /* 0x000fe200078e0a03 */
[----:B------:R-:W-:-:S02]  /*0300*/  LOP3.LUT R2, R6, 0xfffffffe, RZ, 0xc0, !PT ;  /* 0xfffffffe06027812 */ /* 0x000fc400078ec0ff */
[C---:B------:R-:W-:Y:S02]  /*0310*/  LOP3.LUT P4, RZ, R0.reuse, 0x2, RZ, 0xc0, !PT ;  /* 0x0000000200ff7812 */ /* 0x040fe4000788c0ff */
[C---:B------:R-:W-:Y:S01]  /*0320*/  LOP3.LUT P3, RZ, R0.reuse, 0x4, RZ, 0xc0, !PT ;  /* 0x0000000400ff7812 */ /* 0x040fe2000786c0ff */
[----:B------:R-:W-:Y:S01]  /*0330*/  IMAD.SHL.U32 R0, R0, 0x40, RZ ;  /* 0x0000004000007824 */ /* 0x000fe200078e00ff */
[----:B------:R-:W-:Y:S01]  /*0340*/  SHF.R.S32.HI R5, RZ, 0x1f, R3 ;  /* 0x0000001fff057819 */ /* 0x000fe20000011403 */
[----:B------:R-:W-:Y:S01]  /*0350*/  IMAD.IADD R194, R20, 0x1, -R2 ;  /* 0x0000000114c27824 */ /* 0x000fe200078e0a02 */
[----:B------:R-:W-:Y:S02]  /*0360*/  LEA.HI R4, R16, R14, RZ, 0x7 ;  /* 0x0000000e10047211 */ /* 0x000fe400078f38ff */
[----:B------:R-:W-:Y:S01]  /*0370*/  LOP3.LUT R0, R0, 0x1c0, RZ, 0xc0, !PT ;  /* 0x000001c000007812 */ /* 0x000fe200078ec0ff */
[----:B------:R-:W-:Y:S01]  /*0380*/  IMAD.SHL.U32 R2, R194, 0x10, RZ ;  /* 0x00000010c2027824 */ /* 0x000fe200078e00ff */
[----:B------:R-:W-:-:S02]  /*0390*/  LEA.HI R12, R5, R3, RZ, 0x3 ;  /* 0x00000003050c7211 */ /* 0x000fc400078f18ff */
[----:B------:R-:W-:Y:S01]  /*03a0*/  SHF.R.S32.HI R10, RZ, 0x7, R4 ;  /* 0x00000007ff0a7819 */ /* 0x000fe20000011404 */
[----:B------:R-:W-:Y:S01]  /*03b0*/  IMAD.SHL.U32 R4, R11, 0x200, RZ ;  /* 0x000002000b047824 */ /* 0x000fe200078e00ff */
[C-C-:B------:R-:W-:Y:S02]  /*03c0*/  LOP3.LUT R5, R0.reuse, 0x8, R15.reuse, 0xf8, !PT ;  /* 0x0000000800057812 */ /* 0x140fe400078ef80f */
[----:B------:R-:W-:Y:S02]  /*03d0*/  SHF.R.U32.HI R186, RZ, 0x3, R0 ;  /* 0x00000003ffba7819 */ /* 0x000fe40000011600 */
[----:B------:R-:W-:Y:S01]  /*03e0*/  LOP3.LUT R6, R0, 0x10, R2, 0xf8, !PT ;  /* 0x0000001000067812 */ /* 0x000fe200078ef802 */
[----:B------:R-:W-:Y:S01]  /*03f0*/  IMAD R2, R10, 0x800, R4 ;  /* 0x000008000a027824 */ /* 0x000fe200078e0204 */
[----:B------:R-:W-:Y:S02]  /*0400*/  LOP3.LUT R0, R5, R186, RZ, 0x3c, !PT ;  /* 0x000000ba05007212 */ /* 0x000fe400078e3cff */
[----:B------:R-:W-:-:S02]  /*0410*/  LOP3.LUT R5, R6, 0x8, R15, 0xf8, !PT ;  /* 0x0000000806057812 */ /* 0x000fc400078ef80f */
[----:B------:R-:W-:Y:S01]  /*0420*/  LOP3.LUT R8, R12, 0xfffffff8, RZ, 0xc0, !PT ;  /* 0xfffffff80c087812 */ /* 0x000fe200078ec0ff */
[----:B------:R-:W-:Y:S01]  /*0430*/  IMAD.IADD R199, R2, 0x1, R0 ;  /* 0x0000000102c77824 */ /* 0x000fe200078e0200 */
[----:B------:R-:W-:Y:S02]  /*0440*/  LEA.HI R0, R16, R14, RZ, 0x6 ;  /* 0x0000000e10007211 */ /* 0x000fe400078f30ff */
[----:B------:R-:W-:Y:S01]  /*0450*/  LOP3.LUT R186, R4, R5, R186, 0xf6, !PT ;  /* 0x0000000504ba7212 */ /* 0x000fe200078ef6ba */
[----:B------:R-:W-:Y:S01]  /*0460*/  IMAD.IADD R15, R3, 0x1, -R8 ;  /* 0x00000001030f7824 */ /* 0x000fe200078e0a08 */
[----:B------:R-:W-:Y:S02]  /*0470*/  LOP3.LUT R4, R17, 0xffffffe0, RZ, 0xc0, !PT ;  /* 0xffffffe011047812 */ /* 0x000fe400078ec0ff */
[----:B------:R-:W-:Y:S02]  /*0480*/  SHF.R.S32.HI R0, RZ, 0x6, R0 ;  /* 0x00000006ff007819 */ /* 0x000fe40000011400 */
[----:B------:R-:W-:Y:S01]  /*0490*/  LOP3.LUT R2, R18, 0x7ffffffc, RZ, 0xc0, !PT ;  /* 0x7ffffffc12027812 */ /* 0x000fe200078ec0ff */
[----:B------:R-:W-:Y:S01]  /*04a0*/  IMAD.IADD R19, R14, 0x1, -R4 ;  /* 0x000000010e137824 */ /* 0x000fe200078e0a04 */
[----:B------:R-:W-:Y:S01]  /*04b0*/  SHF.R.S32.HI R3, RZ, 0x1f, R17 ;  /* 0x0000001fff037819 */ /* 0x000fe20000011411 */
[----:B------:R-:W-:Y:S01]  /*04c0*/  IMAD R4, R0, 0x200, R13 ;  /* 0x0000020000047824 */ /* 0x000fe200078e020d */
[----:B------:R-:W-:Y:S01]  /*04d0*/  LOP3.LUT R7, R9, 0x1, RZ, 0xc0, !PT ;  /* 0x0000000109077812 */ /* 0x000fe200078ec0ff */
[C---:B------:R-:W-:Y:S01]  /*04e0*/  IMAD.IADD R6, R14.reuse, 0x1, -R2 ;  /* 0x000000010e067824 */ /* 0x040fe200078e0a02 */
[----:B------:R-:W-:Y:S01]  /*04f0*/  STL [R1+0x20], R19 ;  /* 0x0000201301007387 */ /* 0x000fe20000100800 */
[----:B------:R-:W-:Y:S01]  /*0500*/  IMAD.SHL.U32 R14, R14, 0x2, RZ ;  /* 0x000000020e0e7824 */ /* 0x000fe200078e00ff */
[----:B------:R-:W-:Y:S01]  /*0510*/  LEA.HI R3, R3, R20, RZ, 0x2 ;  /* 0x0000001403037211 */ /* 0x000fe200078f10ff */
[----:B------:R-:W-:Y:S01]  /*0520*/  IMAD.SHL.U32 R2, R0, 0x8, RZ ;  /* 0x0000000800027824 */ /* 0x000fe200078e00ff */
[----:B------:R1:W-:Y:S01]  /*0530*/  STL [R1+0x4], R4 ;  /* 0x0000040401007387 */ /* 0x0003e20000100800 */
[----:B------:R-:W-:Y:S01]  /*0540*/  IMAD.SHL.U32 R0, R9, 0x40, RZ ;  /* 0x0000004009007824 */ /* 0x000fe200078e00ff */
[----:B------:R-:W-:Y:S01]  /*0550*/  ISETP.NE.U32.AND P0, PT, R7, 0x1, PT ;  /* 0x000000010700780c */ /* 0x000fe20003f05070 */
[----:B------:R-:W-:Y:S01]  /*0560*/  IMAD.SHL.U32 R8, R6, 0x2, RZ ;  /* 0x0000000206087824 */ /* 0x000fe200078e00ff */
[----:B------:R-:W-:Y:S01]  /*0570*/  LOP3.LUT R5, R3, 0xfffffffc, RZ, 0xc0, !PT ;  /* 0xfffffffc03057812 */ /* 0x000fe200078ec0ff */
[----:B------:R-:W-:Y:S01]  /*0580*/  IMAD.SHL.U32 R6, R11, 0x20, RZ ;  /* 0x000000200b067824 */ /* 0x000fe200078e00ff */
[----:B------:R-:W-:-:S02]  /*0590*/  LOP3.LUT R0, R0, 0x1c0, RZ, 0xc0, !PT ;  /* 0x000001c000007812 */ /* 0x000fc400078ec0ff */
[----:B------:R-:W-:Y:S01]  /*05a0*/  LOP3.LUT R2, R2, 0x18, RZ, 0xc0, !PT ;  /* 0x0000001802027812 */ /* 0x000fe200078ec0ff */
[----:B------:R-:W-:Y:S01]  /*05b0*/  IMAD.IADD R5, R20, 0x1, -R5 ;  /* 0x0000000114057824 */ /* 0x000fe200078e0a05 */
[----:B------:R-:W-:Y:S02]  /*05c0*/  SHF.R.U32.HI R3, RZ, 0x3, R0 ;  /* 0x00000003ff037819 */ /* 0x000fe40000011600 */
[----:B------:R-:W-:Y:S02]  /*05d0*/  R2P PR, R9, 0x6 ;  /* 0x0000000609007804 */ /* 0x000fe40000000000 */
[----:B------:R-:W-:Y:S01]  /*05e0*/  LOP3.LUT R9, R2, 0x20, R6, 0xf8, !PT ;  /* 0x0000002002097812 */ /* 0x000fe200078ef806 */
[----:B------:R-:W-:Y:S01]  /*05f0*/  IMAD.SHL.U32 R6, R12, 0x40, RZ ;  /* 0x000000400c067824 */ /* 0x000fe200078e00ff */
[----:B------:R-:W-:Y:S02]  /*0600*/  SEL R185, R185, 0xffffffc0, !P3 ;  /* 0xffffffc0b9b97807 */ /* 0x000fe40005800000 */
[----:B------:R-:W-:-:S02]  /*0610*/  SEL R221, R221, 0x10, !P0 ;  /* 0x00000010dddd7807 */ /* 0x000fc40004000000 */
[----:B------:R-:W-:Y:S01]  /*0620*/  LEA R186, R186, UR5, 0x1 ;  /* 0x00000005baba7c11 */ /* 0x000fe2000f8e08ff */
[----:B-1----:R-:W-:Y:S01]  /*0630*/  IMAD.SHL.U32 R4, R10, 0x20, RZ ;  /* 0x000000200a047824 */ /* 0x002fe200078e00ff */
[----:B------:R-:W-:Y:S01]  /*0640*/  LOP3.LUT R10, R3, R0, R2, 0x1e, !PT ;  /* 0x00000000030a7212 */ /* 0x000fe200078e1e02 */
[----:B------:R-:W-:-:S03]  /*0650*/  IMAD R2, R5, 0x400, R8 ;  /* 0x0000040005027824 */ /* 0x000fc600078e0208 */
[----:B------:R-:W-:-:S05]  /*0660*/  LOP3.LUT R7, R4, 0x6, R14, 0xf8, !PT ;  /* 0x0000000604077812 */ /* 0x000fca00078ef80e */
[----:B------:R1:W-:Y:S02]  /*0670*/  STL [R1+0x10], R7 ;  /* 0x0000100701007387 */ /* 0x0003e40000100800 */
[----:B-1----:R-:W-:Y:S01]  /*0680*/  LOP3.LUT R7, R0, 0x20, R4, 0xf8, !PT ;  /* 0x0000002000077812 */ /* 0x002fe200078ef804 */
[----:B------:R-:W-:-:S03]  /*0690*/  IMAD.SHL.U32 R4, R15, 0x40, RZ ;  /* 0x000000400f047824 */ /* 0x000fc600078e00ff */
[----:B------:R-:W-:Y:S02]  /*06a0*/  LOP3.LUT R0, R7, R3, RZ, 0x3c, !PT ;  /* 0x0000000307007212 */ /* 0x000fe400078e3cff */
[----:B------:R-:W-:Y:S02]  /*06b0*/  LOP3.LUT R3, R4, 0x1c0, RZ, 0xc0, !PT ;  /* 0x000001c004037812 */ /* 0x000fe400078ec0ff */
[----:B------:R-:W-:Y:S01]  /*06c0*/  SHF.R.S32.HI R4, RZ, 0x1f, R19 ;  /* 0x0000001fff047819 */ /* 0x000fe20000011413 */
[----:B------:R-:W-:Y:S01]  /*06d0*/  IMAD.IADD R220, R2, 0x1, R0 ;  /* 0x0000000102dc7824 */ /* 0x000fe200078e0200 */
[----:B------:R-:W-:Y:S01]  /*06e0*/  SHF.R.U32.HI R2, RZ, 0x3, R3 ;  /* 0x00000003ff027819 */ /* 0x000fe20000011603 */
[----:B------:R-:W-:Y:S01]  /*06f0*/  IMAD.SHL.U32 R0, R11, 0x8, RZ ;  /* 0x000000080b007824 */ /* 0x000fe200078e00ff */
[----:B------:R-:W-:Y:S02]  /*0700*/  LEA.HI R4, R4, R19, RZ, 0x2 ;  /* 0x0000001304047211 */ /* 0x000fe400078f10ff */
[----:B------:R-:W-:-:S02]  /*0710*/  LEA R220, R220, UR5, 0x1 ;  /* 0x00000005dcdc7c11 */ /* 0x000fc4000f8e08ff */
[----:B------:R-:W-:Y:S02]  /*0720*/  LOP3.LUT R7, R3, 0x8, R0, 0xf8, !PT ;  /* 0x0000000803077812 */ /* 0x000fe400078ef800 */
[----:B------:R-:W-:Y:S01]  /*0730*/  SHF.R.S32.HI R4, RZ, 0x2, R4 ;  /* 0x00000002ff047819 */ /* 0x000fe20000011404 */
[----:B------:R-:W-:Y:S01]  /*0740*/  VIADD R219, R220, 0x20 ;  /* 0x00000020dcdb7836 */ /* 0x000fe20000000000 */
[----:B------:R-:W-:Y:S01]  /*0750*/  LOP3.LUT R0, R6, 0xfffffe00, RZ, 0xc0, !PT ;  /* 0xfffffe0006007812 */ /* 0x000fe200078ec0ff */
[----:B------:R-:W-:Y:S01]  /*0760*/  IMAD R6, R194, 0x400, R8 ;  /* 0x00000400c2067824 */ /* 0x000fe200078e0208 */
[----:B------:R-:W-:Y:S01]  /*0770*/  LOP3.LUT R3, R2, R9, R3, 0x1e, !PT ;  /* 0x0000000902037212 */ /* 0x000fe200078e1e03 */
[----:B------:R-:W-:Y:S01]  /*0780*/  IMAD R11, R5, 0x10, R4 ;  /* 0x00000010050b7824 */ /* 0x000fe200078e0204 */
[----:B------:R-:W-:Y:S01]  /*0790*/  LOP3.LUT R2, R7, R2, RZ, 0x3c, !PT ;  /* 0x0000000207027212 */ /* 0x000fe200078e3cff */
[--C-:B------:R-:W-:Y:S01]  /*07a0*/  IMAD R4, R5, 0x400, R0.reuse ;  /* 0x0000040005047824 */ /* 0x100fe200078e0200 */
[----:B------:R-:W-:Y:S01]  /*07b0*/  LOP3.LUT R198, R3, R0, RZ, 0xfc, !PT ;  /* 0x0000000003c67212 */ /* 0x000fe200078efcff */
[----:B------:R-:W-:Y:S01]  /*07c0*/  IMAD R194, R194, 0x400, R0 ;  /* 0x00000400c2c27824 */ /* 0x000fe200078e0200 */
[----:B------:R-:W-:Y:S01]  /*07d0*/  SHF.R.S32.HI R3, RZ, 0x1f, R11 ;  /* 0x0000001fff037819 */ /* 0x000fe2000001140b */
[----:B------:R-:W-:Y:S01]  /*07e0*/  IMAD.IADD R197, R4, 0x1, R2 ;  /* 0x0000000104c57824 */ /* 0x000fe200078e0202 */
[----:B------:R-:W-:Y:S01]  /*07f0*/  STL [R1+0x18], R11 ;  /* 0x0000180b01007387 */ /* 0x000fe20000100800 */
[----:B------:R-:W-:Y:S01]  /*0800*/  IMAD.IADD R194, R2, 0x1, R194 ;  /* 0x0000000102c27824 */ /* 0x000fe200078e02c2 */
[----:B------:R-:W-:Y:S01]  /*0810*/  LEA R0, R199, UR4, 0x1 ;  /* 0x00000004c7007c11 */ /* 0x000fe2000f8e08ff */
[----:B------:R-:W-:Y:S01]  /*0820*/  IMAD.MOV.U32 R2, RZ, RZ, 0x20 ;  /* 0x00000020ff027424 */ /* 0x000fe200078e00ff */
[----:B------:R1:W-:Y:S01]  /*0830*/  STL [R1+0x1c], R3 ;  /* 0x00001c0301007387 */ /* 0x0003e20000100800 */
[----:B------:R-:W-:Y:S01]  /*0840*/  IMAD.IADD R6, R6, 0x1, R10 ;  /* 0x0000000106067824 */ /* 0x000fe200078e020a */
[----:B------:R-:W-:Y:S01]  /*0850*/  LEA R194, R194, UR4, 0x1 ;  /* 0x00000004c2c27c11 */ /* 0x000fe2000f8e08ff */
[----:B------:R-:W-:Y:S01]  /*0860*/  @P1 VIADD R219, R220, 0xffffffe0 ;  /* 0xffffffe0dcdb1836 */ /* 0x000fe20000000000 */
[----:B------:R-:W-:Y:S01]  /*0870*/  SEL R2, R2, 0xffffffe0, !P4 ;  /* 0xffffffe002027807 */ /* 0x000fe20006000000 */
[----:B------:R-:W-:-:S02]  /*0880*/  IMAD.IADD R188, R0, 0x1, R185 ;  /* 0x0000000100bc7824 */ /* 0x000fc400078e02b9 */
[----:B------:R-:W-:Y:S01]  /*0890*/  IMAD.IADD R222, R220, 0x1, R221 ;  /* 0x00000001dcde7824 */ /* 0x000fe200078e02dd */
[----:B------:R-:W-:Y:S01]  /*08a0*/  IADD3 R191, R2, -0x4000, R0 ;  /* 0xffffc00002bf7810 */ /* 0x000fe20007ffe000 */
[----:B------:R-:W-:Y:S02]  /*08b0*/  IMAD.IADD R190, R0, 0x1, R2 ;  /* 0x0000000100be7824 */ /* 0x000fe400078e0202 */
[----:B------:R-:W-:Y:S02]  /*08c0*/  IMAD.IADD R221, R221, 0x1, R219 ;  /* 0x00000001dddd7824 */ /* 0x000fe400078e02db */
[C---:B------:R-:W-:Y:S02]  /*08d0*/  IMAD.IADD R191, R185.reuse, 0x1, R191 ;  /* 0x00000001b9bf7824 */ /* 0x040fe400078e02bf */
[----:B------:R-:W-:Y:S01]  /*08e0*/  IMAD.IADD R185, R185, 0x1, R186 ;  /* 0x00000001b9b97824 */ /* 0x000fe200078e02ba */
[----:B-1----:R-:W-:-:S05]  /*08f0*/  LEA R3, R6, UR6, 0x1 ;  /* 0x0000000606037c11 */ /* 0x002fca000f8e08ff */
[C---:B------:R-:W-:Y:S01]  /*0900*/  VIADD R2, R3.reuse, 0x40 ;  /* 0x0000004003027836 */ /* 0x040fe20000000000 */
[----:B------:R1:W-:Y:S01]  /*0910*/  STL [R1+0x8], R3 ;  /* 0x0000080301007387 */ /* 0x0003e20000100800 */
[----:B------:R-:W-:-:S05]  /*0920*/  @P2 VIADD R2, R3, 0xffffffc0 ;  /* 0xffffffc003022836 */ /* 0x000fca0000000000 */
[----:B------:R1:W-:Y:S02]  /*0930*/  STL [R1+0xc], R2 ;  /* 0x00000c0201007387 */ /* 0x0003e40000100800 */
.L_x_436:
[----:B--2---:R-:W2:Y:S01]  /*0940*/  S2R R49, SR_CTAID.Y ;  /* 0x0000000000317919 */ /* 0x004ea20000002600 */
[----:B-1----:R-:W1:Y:S01]  /*0950*/  LDC.64 R2, c[0x0][0x2f0] ;  /* 0x0000bc00ff027b82 */ /* 0x002e620000000a00 */
[----:B------:R-:W-:Y:S01]  /*0960*/  ISETP.NE.U32.AND P3, PT, RZ, UR12, PT ;  /* 0x0000000cff007c0c */ /* 0x000fe2000bf65070 */
[----:B------:R-:W-:-:S03]  /*0970*/  IMAD.MOV.U32 R0, RZ, RZ, -0x1 ;  /* 0xffffffffff007424 */ /* 0x000fc600078e00ff */
[----:B------:R-:W-:-:S03]  /*0980*/  ISETP.NE.AND.EX P3, PT, RZ, UR13, PT, P3 ;  /* 0x0000000dff007c0c */ /* 0x000fc6000bf65330 */
[----:B---3--:R-:W3:Y:S08]  /*0990*/  LDC.64 R8, c[0x0][0x308] ;  /* 0x0000c200ff087b82 */ /* 0x008ef00000000a00 */
[----:B----4-:R-:W4:Y:S08]  /*09a0*/  LDC.U8 R13, c[0x0][0x3c2] ;  /* 0x0000f080ff0d7b82 */ /* 0x010f300000000000 */
[----:B------:R-:W5:Y:S01]  /*09b0*/  LDC.64 R4, c[0x0][0x2f8] ;  /* 0x0000be00ff047b82 */ /* 0x000f620000000a00 */
        /* <DEDUP_REMOVED lines=41> */
.L_x_390:
        /* <DEDUP_REMOVED lines=86> */
[----:B------:R-:W-:Y:S01]  /*11b0*/  @!P2 IMAD R9, R49, R11, R2 ;  /* 0x0000000b3109a224 */ /* 0x000fe200078e0202 */
        /* <DEDUP_REMOVED lines=13> */
[C---:B------:R-:W-:Y:S01]  /*1290*/  IMAD.WIDE.U32 R10, R28.reuse, R7, RZ ;  /* 0x000000071c0a7225 */ /* 0x040fe200078e00ff */
[----:B------:R-:W-:Y:S02]  /*12a0*/  @!P2 MOV R13, R2 ;  /* 0x00000002000da202 */ /* 0x000fe40000000f00 */
[----:B------:R-:W-:Y:S01]  /*12b0*/  ISETP.NE.AND P0, PT, R37, RZ, PT ;  /* 0x000000ff2500720c */ /* 0x000fe20003f05270 */
[----:B------:R-:W-:Y:S01]  /*12c0*/  IMAD R8, R28, R8, R5 ;  /* 0x000000081c087224 */ /* 0x000fe200078e0205 */
[----:B------:R-:W-:Y:S01]  /*12d0*/  SHF.R.S32.HI R28, RZ, 0x1f, R22 ;  /* 0x0000001fff1c7819 */ /* 0x000fe20000011416 */
[----:B-----5:R-:W-:-:S04]  /*12e0*/  IMAD.WIDE.U32 R2, R36, R14, RZ ;  /* 0x0000000e24027225 */ /* 0x020fc800078e00ff */
[----:B---3--:R-:W-:Y:S01]  /*12f0*/  @P3 IMAD R9, R48, R25, R4 ;  /* 0x0000001930093224 */ /* 0x008fe200078e0204 */
[----:B------:R-:W-:Y:S01]  /*1300*/  SEL R203, R2, RZ, P0 ;  /* 0x000000ff02cb7207 */ /* 0x000fe20000000000 */
[----:B------:R-:W-:Y:S02]  /*1310*/  @!P3 IMAD R5, R49, R240, R48 ;  /* 0x000000f03105b224 */ /* 0x000fe400078e0230 */
[----:B------:R-:W-:Y:S02]  /*1320*/  @P1 IMAD.IADD R4, R249, 0x1, R50 ;  /* 0x00000001f9041824 */ /* 0x000fe400078e0232 */
[----:B------:R-:W-:Y:S02]  /*1330*/  @!P3 IMAD R9, R5, R35, RZ ;  /* 0x000000230509b224 */ /* 0x000fe400078e02ff */
[----:B------:R-:W-:Y:S02]  /*1340*/  IMAD R7, R36, R15, R3 ;  /* 0x0000000f24077224 */ /* 0x000fe400078e0203 */
[----:B------:R-:W-:-:S02]  /*1350*/  IMAD R37, R48, R40, RZ ;  /* 0x0000002830257224 */ /* 0x000fc400078e02ff */
[C---:B-1----:R-:W-:Y:S01]  /*1360*/  @P1 IMAD R5, R4.reuse, R21, RZ ;  /* 0x0000001504051224 */ /* 0x042fe200078e02ff */
[----:B------:R-:W-:Y:S01]  /*1370*/  SEL R25, R7, RZ, P0 ;  /* 0x000000ff07197207 */ /* 0x000fe20000000000 */
        /* <DEDUP_REMOVED lines=17> */
.L_x_392:
        /* <DEDUP_REMOVED lines=13> */
.L_x_393:
        /* <DEDUP_REMOVED lines=10> */
.L_x_394:
[----:B------:R-:W-:-:S04]  /*1600*/  IMAD R0, R49, R240, R48 ;  /* 0x000000f031007224 */ /* 0x000fc800078e0230 */
[----:B------:R-:W-:-:S07]  /*1610*/  IMAD R0, R0, R43, RZ ;  /* 0x0000002b00007224 */ /* 0x000fce00078e02ff */
.L_x_395:
[----:B------:R-:W2:Y:S01]  /*1620*/  LDL R51, [R1+0x20] ;  /* 0x0000200001337983 */ /* 0x000ea20000100800 */
[----:B------:R-:W1:Y:S01]  /*1630*/  LDC.64 R14, c[0x0][0x420] ;  /* 0x00010800ff0e7b82 */ /* 0x000e620000000a00 */
[----:B------:R-:W-:Y:S01]  /*1640*/  IMAD R240, R40, R240, RZ ;  /* 0x000000f028f07224 */ /* 0x000fe200078e02ff */
[----:B------:R-:W-:Y:S01]  /*1650*/  IADD3 R2, P4, R212, R13, RZ ;  /* 0x0000000dd4027210 */ /* 0x000fe20007f9e0ff */
[----:B------:R-:W3:Y:S01]  /*1660*/  S2R R8, SR_TID.X ;  /* 0x0000000000087919 */ /* 0x000ee20000002100 */
[----:B------:R-:W-:Y:S01]  /*1670*/  SHF.R.S32.HI R213, RZ, 0x1f, R212 ;  /* 0x0000001fffd57819 */ /* 0x000fe200000114d4 */
[----:B------:R-:W-:Y:S01]  /*1680*/  IMAD.SHL.U32 R239, R240, 0x40, RZ ;  /* 0x00000040f0ef7824 */ /* 0x000fe200078e00ff */
[----:B------:R-:W-:Y:S01]  /*1690*/  ULDC UR4, c[0x0][0x398] ;  /* 0x0000e60000047ab9 */ /* 0x000fe20000000800 */
[----:B------:R-:W4:Y:S01]  /*16a0*/  S2R R43, SR_TID.X ;  /* 0x00000000002b7919 */ /* 0x000f220000002100 */
[C---:B------:R-:W-:Y:S01]  /*16b0*/  IADD3 R13, R6.reuse, R0, RZ ;  /* 0x00000000060d7210 */ /* 0x040fe20007ffe0ff */
[----:B------:R-:W-:Y:S01]  /*16c0*/  IMAD.IADD R9, R6, 0x1, R9 ;  /* 0x0000000106097824 */ /* 0x000fe200078e0209 */
[----:B------:R-:W-:Y:S01]  /*16d0*/  IADD3 R5, P3, P2, R10, R239, R37 ;  /* 0x000000ef0a057210 */ /* 0x000fe20007a7e025 */
[----:B------:R-:W-:Y:S01]  /*16e0*/  ULDC.64 UR6, c[0x0][0x428] ;  /* 0x00010a0000067ab9 */ /* 0x000fe20000000a00 */
[----:B------:R-:W-:Y:S01]  /*16f0*/  SHF.R.S32.HI R3, RZ, 0x1f, R239 ;  /* 0x0000001fff037819 */ /* 0x000fe200000114ef */
[----:B------:R-:W-:Y:S01]  /*1700*/  IMAD R10, R42, UR6, RZ ;  /* 0x000000062a0a7c24 */ /* 0x000fe2000f8e02ff */
[----:B------:R-:W5:Y:S01]  /*1710*/  LDC.64 R46, c[0x0][0x2b0] ;  /* 0x0000ac00ff2e7b82 */ /* 0x000f620000000a00 */
[----:B------:R-:W-:Y:S01]  /*1720*/  ULDC.64 UR8, c[0x0][0x258] ;  /* 0x0000960000087ab9 */ /* 0x000fe20000000a00 */
[----:B------:R-:W-:Y:S01]  /*1730*/  IADD3.X R7, R4, R3, R39, P3, P2 ;  /* 0x0000000304077210 */ /* 0x000fe20001fe4427 */
[----:B------:R-:W-:Y:S01]  /*1740*/  IMAD.X R3, R213, 0x1, R23, P4 ;  /* 0x00000001d5037824 */ /* 0x000fe200020e0617 */
[----:B------:R-:W-:Y:S01]  /*1750*/  IADD3 R4, -R225, R30, R22 ;  /* 0x0000001ee1047210 */ /* 0x000fe20007ffe116 */
[----:B------:R-:W-:Y:S01]  /*1760*/  ULDC.64 UR10, c[0x0][0x210] ;  /* 0x00008400000a7ab9 */ /* 0x000fe20000000a00 */
[----:B------:R-:W-:Y:S01]  /*1770*/  IADD3 R203, P3, P2, R203, R5, R33 ;  /* 0x00000005cbcb7210 */ /* 0x000fe20007a7e021 */
[----:B------:R-:W-:Y:S01]  /*1780*/  BSSY B1, `(.L_x_391) ;  /* 0x0000629000017945 */ /* 0x000fe20003800000 */
[----:B------:R-:W-:Y:S01]  /*1790*/  SHF.R.S32.HI R33, RZ, 0x1f, R248 ;  /* 0x0000001fff217819 */ /* 0x000fe200000114f8 */
[----:B------:R-:W-:Y:S01]  /*17a0*/  VIADD R4, R4, -UR4 ;  /* 0x8000000404047c36 */ /* 0x000fe20008000000 */
[----:B------:R-:W5:Y:S01]  /*17b0*/  LDC.64 R44, c[0x0][0x478] ;  /* 0x00011e00ff2c7b82 */ /* 0x000f620000000a00 */
[----:B-1----:R-:W-:-:S02]  /*17c0*/  IMAD R5, R12, R14, RZ ;  /* 0x0000000e0c057224 */ /* 0x002fc400078e02ff */
[----:B------:R-:W-:Y:S01]  /*17d0*/  IMAD.WIDE.U32 R2, R6, R14, R2 ;  /* 0x0000000e06027225 */ /* 0x000fe200078e0002 */
[----:B------:R-:W-:-:S03]  /*17e0*/  SHF.R.S32.HI R0, RZ, 0x1f, R4 ;  /* 0x0000001fff007819 */ /* 0x000fc60000011404 */
[----:B------:R-:W-:Y:S01]  /*17f0*/  IMAD R5, R6, R15, R5 ;  /* 0x0000000f06057224 */ /* 0x000fe200078e0205 */
[----:B------:R-:W-:Y:S02]  /*1800*/  IADD3 R6, P4, R248, R6, RZ ;  /* 0x00000006f8067210 */ /* 0x000fe40007f9e0ff */
[----:B------:R-:W-:Y:S01]  /*1810*/  LEA.HI R16, R0, R4, RZ, 0x6 ;  /* 0x0000000400107211 */ /* 0x000fe200078f30ff */
[----:B------:R-:W-:Y:S01]  /*1820*/  IMAD.IADD R3, R3, 0x1, R5 ;  /* 0x0000000103037824 */ /* 0x000fe200078e0205 */
[----:B---3--:R-:W-:Y:S02]  /*1830*/  SHF.R.S32.HI R8, RZ, 0x1f, R8 ;  /* 0x0000001fff087819 */ /* 0x008fe40000011408 */
[----:B------:R-:W-:Y:S01]  /*1840*/  IADD3.X R0, R33, R12, RZ, P4, !PT ;  /* 0x0000000c21007210 */ /* 0x000fe200027fe4ff */
[----:B------:R-:W-:Y:S01]  /*1850*/  IMAD.WIDE.U32 R2, R48, UR6, R2 ;  /* 0x0000000630027c25 */ /* 0x000fe2000f8e0002 */
[----:B----4-:R-:W-:Y:S02]  /*1860*/  LEA.HI R8, R8, R43, RZ, 0x5 ;  /* 0x0000002b08087211 */ /* 0x010fe400078f28ff */
[----:B------:R-:W-:Y:S01]  /*1870*/  IADD3.X R5, R25, R7, R24, P3, P2 ;  /* 0x0000000719057210 */ /* 0x000fe20001fe4418 */
[----:B------:R-:W-:Y:S01]  /*1880*/  IMAD R4, R0, R26, RZ ;  /* 0x0000001a00047224 */ /* 0x000fe200078e02ff */
[----:B------:R-:W-:Y:S01]  /*1890*/  SHF.R.S32.HI R8, RZ, 0x5, R8 ;  /* 0x00000005ff087819 */ /* 0x000fe20000011408 */
[----:B-----5:R-:W-:-:S04]  /*18a0*/  IMAD.WIDE R12, R13, 0x4, R44 ;  /* 0x000000040d0c7825 */ /* 0x020fc800078e022c */
[----:B------:R-:W-:Y:S02]  /*18b0*/  IMAD.MOV.U32 R224, RZ, RZ, R12 ;  /* 0x000000ffffe07224 */ /* 0x000fe400078e000c */
[----:B------:R-:W-:Y:S02]  /*18c0*/  IMAD.MOV.U32 R223, RZ, RZ, R13 ;  /* 0x000000ffffdf7224 */ /* 0x000fe400078e000d */
[----:B--2---:R-:W-:Y:S02]  /*18d0*/  IMAD R0, R8, R240, R51 ;  /* 0x000000f008007224 */ /* 0x004fe400078e0233 */
[----:B------:R-:W-:Y:S02]  /*18e0*/  IMAD R8, R6, R27, R4 ;  /* 0x0000001b06087224 */ /* 0x000fe400078e0204 */
[----:B------:R-:W-:Y:S01]  /*18f0*/  IMAD R4, R48, UR7, R10 ;  /* 0x0000000730047c24 */ /* 0x000fe2000f8e020a */
[----:B------:R-:W-:Y:S01]  /*1900*/  IADD3 R203, P2, R0, R203, RZ ;  /* 0x000000cb00cb7210 */ /* 0x000fe20007f5e0ff */
[----:B------:R-:W-:Y:S01]  /*1910*/  IMAD.WIDE.U32 R6, R6, R26, R212 ;  /* 0x0000001a06067225 */ /* 0x000fe200078e00d4 */
[----:B------:R-:W-:-:S02]  /*1920*/  ULDC.64 UR6, c[0x0][0x400] ;  /* 0x0001000000067ab9 */ /* 0x000fc40000000a00 */
[----:B------:R-:W-:Y:S01]  /*1930*/  LEA.HI.X.SX32 R0, R0, R5, 0x1, P2 ;  /* 0x0000000500007211 */ /* 0x000fe200010f0eff */
[----:B------:R-:W-:Y:S01]  /*1940*/  IMAD.IADD R5, R3, 0x1, R4 ;  /* 0x0000000103057824 */ /* 0x000fe200078e0204 */
[----:B------:R-:W-:Y:S01]  /*1950*/  IADD3 R6, P3, R38, R6, RZ ;  /* 0x0000000626067210 */ /* 0x000fe20007f7e0ff */
[----:B------:R-:W-:Y:S01]  /*1960*/  IMAD.MOV.U32 R4, RZ, RZ, R2 ;  /* 0x000000ffff047224 */ /* 0x000fe200078e0002 */
[----:B------:R-:W-:Y:S01]  /*1970*/  SHF.R.S32.HI R2, RZ, 0x6, R16 ;  /* 0x00000006ff027819 */ /* 0x000fe20000011410 */
[----:B------:R-:W-:Y:S01]  /*1980*/  IMAD R3, R42, UR8, RZ ;  /* 0x000000082a037c24 */ /* 0x000fe2000f8e02ff */
[----:B------:R-:W-:Y:S01]  /*1990*/  LEA R202, P2, R203, UR6, 0x2 ;  /* 0x00000006cbca7c11 */ /* 0x000fe2000f8410ff */
[----:B------:R-:W-:Y:S01]  /*19a0*/  IMAD.WIDE.U32 R4, R248, R14, R4 ;  /* 0x0000000ef8047225 */ /* 0x000fe200078e0004 */
[----:B------:R-:W-:Y:S02]  /*19b0*/  VIMNMX R247, RZ, R2, !PT ;  /* 0x00000002fff77248 */ /* 0x000fe40007fe0100 */
[----:B------:R-:W-:Y:S01]  /*19c0*/  IADD3.X R7, R31, R7, R8, P3, !PT ;  /* 0x000000071f077210 */ /* 0x000fe20001ffe408 */
[----:B------:R-:W-:Y:S01]  /*19d0*/  IMAD R3, R48, UR9, R3 ;  /* 0x0000000930037c24 */ /* 0x000fe2000f8e0203 */
[----:B------:R-:W-:Y:S01]  /*19e0*/  ISETP.GT.AND P4, PT, R201, R247, PT ;  /* 0x000000f7c900720c */ /* 0x000fe20003f84270 */
[----:B------:R-:W-:Y:S01]  /*19f0*/  IMAD.WIDE R8, R9, 0x4, R46 ;  /* 0x0000000409087825 */ /* 0x000fe200078e022e */
[----:B------:R-:W-:-:S02]  /*1a00*/  LEA.HI.X R203, R203, UR7, R0, 0x2, P2 ;  /* 0x00000007cbcb7c11 */ /* 0x000fc400090f1400 */
[----:B------:R-:W-:Y:S01]  /*1a10*/  IADD3 R201, R201, -0x1, RZ ;  /* 0xffffffffc9c97810 */ /* 0x000fe20007ffe0ff */
[----:B------:R-:W-:Y:S01]  /*1a20*/  IMAD R0, R33, R14, RZ ;  /* 0x0000000e21007224 */ /* 0x000fe200078e02ff */
[----:B------:R-:W-:Y:S01]  /*1a30*/  MOV R218, R8 ;  /* 0x0000000800da7202 */ /* 0x000fe20000000f00 */
[----:B------:R-:W-:Y:S01]  /*1a40*/  IMAD.WIDE.U32 R10, R48, UR8, R6 ;  /* 0x00000008300a7c25 */ /* 0x000fe2000f8e0006 */
[----:B------:R-:W-:Y:S01]  /*1a50*/  ULDC.64 UR8, c[0x0][0x3e0] ;  /* 0x0000f80000087ab9 */ /* 0x000fe20000000a00 */
[----:B------:R-:W-:Y:S02]  /*1a60*/  MOV R217, R9 ;  /* 0x0000000900d97202 */ /* 0x000fe40000000f00 */
[----:B------:R-:W-:Y:S01]  /*1a70*/  IMAD R0, R248, R15, R0 ;  /* 0x0000000ff8007224 */ /* 0x000fe200078e0200 */
[----:B------:R-:W-:Y:S01]  /*1a80*/  LEA R208, P3, R10, UR10, 0x1 ;  /* 0x0000000a0ad07c11 */ /* 0x000fe2000f8608ff */
[----:B------:R-:W-:Y:S01]  /*1a90*/  IMAD.IADD R24, R11, 0x1, R3 ;  /* 0x000000010b187824 */ /* 0x000fe200078e0203 */
[----:B------:R-:W-:Y:S01]  /*1aa0*/  LEA R206, P2, R4, UR8, 0x1 ;  /* 0x0000000804ce7c11 */ /* 0x000fe2000f8408ff */
[----:B------:R-:W-:-:S03]  /*1ab0*/  IMAD.IADD R23, R5, 0x1, R0 ;  /* 0x0000000105177824 */ /* 0x000fc600078e0200 */
[----:B------:R-:W-:Y:S02]  /*1ac0*/  LEA.HI.X R209, R10, UR11, R24, 0x1, P3 ;  /* 0x0000000b0ad17c11 */ /* 0x000fe400098f0c18 */
        /* <DEDUP_REMOVED lines=27> */
.L_x_397:
        /* <DEDUP_REMOVED lines=13> */
.L_x_398:
        /* <DEDUP_REMOVED lines=11> */
[C---:B------:R-:W-:Y:S01]  /*1e00*/  IMAD R10, R48.reuse, UR7, R10 ;  /* 0x00000007300a7c24 */ /* 0x040fe2000f8e020a */
        /* <DEDUP_REMOVED lines=18> */
.L_x_400:
[----:B------:R-:W-:Y:S05]  /*1f30*/  BSYNC B0 ;  /* 0x0000000000007941 */ /* 0x000fea0003800000 */
.L_x_399:
        /* <DEDUP_REMOVED lines=18> */
.L_x_402:
[----:B------:R-:W-:Y:S05]  /*2060*/  BSYNC B0 ;  /* 0x0000000000007941 */ /* 0x000fea0003800000 */
.L_x_401:
        /* <DEDUP_REMOVED lines=26> */
.L_x_404:
[----:B------:R-:W-:Y:S05]  /*2210*/  BSYNC B0 ;  /* 0x0000000000007941 */ /* 0x000fea0003800000 */
.L_x_403:
        /* <DEDUP_REMOVED lines=19> */
.L_x_396:
[----:B------:R-:W2:Y:S01]  /*2350*/  LDL R31, [R1+0x4] ;  /* 0x00000400011f7983 */ /* 0x000ea20000100800 */
[----:B------:R-:W-:Y:S01]  /*2360*/  IMAD R0, R246, -0x40, R225 ;  /* 0xffffffc0f6007824 */ /* 0x000fe200078e02e1 */
[----:B------:R-:W-:Y:S01]  /*2370*/  ULDC.64 UR6, c[0x0][0x268] ;  /* 0x00009a0000067ab9 */ /* 0x000fe20000000a00 */
[----:B------:R-:W-:Y:S01]  /*2380*/  VIADD R8, R248, 0x20 ;  /* 0x00000020f8087836 */ /* 0x000fe20000000000 */
[----:B------:R-:W-:Y:S01]  /*2390*/  BSSY B0, `(.L_x_406) ;  /* 0x0000030000007945 */ /* 0x000fe20003800000 */
[----:B------:R-:W-:Y:S01]  /*23a0*/  IMAD.WIDE.U32 R2, R22, R18, R212 ;  /* 0x0000001216027225 */ /* 0x000fe200078e00d4 */
[----:B------:R-:W-:Y:S01]  /*23b0*/  @P0 BAR.SYNC.DEFER_BLOCKING 0x0 ;  /* 0x0000000000000b1d */ /* 0x000fe20000010000 */
[-C--:B------:R-:W-:Y:S02]  /*23c0*/  ISETP.GE.AND P6, PT, R248, R0.reuse, PT ;  /* 0x00000000f800720c */ /* 0x080fe40003fc6270 */
[----:B------:R-:W-:Y:S01]  /*23d0*/  ISETP.GE.AND P5, PT, R8, R0, PT ;  /* 0x000000000800720c */ /* 0x000fe20003fa6270 */
[----:B------:R-:W-:Y:S01]  /*23e0*/  IMAD R7, R28, R18, RZ ;  /* 0x000000121c077224 */ /* 0x000fe200078e02ff */
[----:B------:R-:W-:Y:S01]  /*23f0*/  IADD3 R6, P1, R32, R2, RZ ;  /* 0x0000000220067210 */ /* 0x000fe20007f3e0ff */
[----:B------:R-:W-:-:S02]  /*2400*/  IMAD R16, R201, -0x40, R30 ;  /* 0xffffffc0c9107824 */ /* 0x000fc400078e021e */
[----:B------:R-:W-:-:S03]  /*2410*/  IMAD R2, R22, R19, R7 ;  /* 0x0000001316027224 */ /* 0x000fc600078e0207 */
[-C--:B------:R-:W-:Y:S02]  /*2420*/  ISETP.GE.AND P3, PT, R8, R16.reuse, PT ;  /* 0x000000100800720c */ /* 0x080fe40003f66270 */
[----:B------:R-:W-:Y:S01]  /*2430*/  IADD3.X R7, R34, R3, R2, P1, !PT ;  /* 0x0000000322077210 */ /* 0x000fe20000ffe402 */
[----:B------:R-:W-:Y:S01]  /*2440*/  IMAD R2, R29, UR6, RZ ;  /* 0x000000061d027c24 */ /* 0x000fe2000f8e02ff */
[----:B------:R-:W-:Y:S02]  /*2450*/  LEA.HI R3, R201, R201, RZ, 0x1 ;  /* 0x000000c9c9037211 */ /* 0x000fe400078f08ff */
[----:B------:R-:W-:Y:S01]  /*2460*/  ISETP.GE.AND P4, PT, R248, R16, PT ;  /* 0x00000010f800720c */ /* 0x000fe20003f86270 */
[----:B------:R-:W-:Y:S01]  /*2470*/  IMAD R2, R17, UR7, R2 ;  /* 0x0000000711027c24 */ /* 0x000fe2000f8e0202 */
[----:B------:R-:W-:Y:S01]  /*2480*/  LOP3.LUT R25, R3, 0xfffffffe, RZ, 0xc0, !PT ;  /* 0xfffffffe03197812 */ /* 0x000fe200078ec0ff */
[----:B------:R-:W-:-:S05]  /*2490*/  IMAD.WIDE.U32 R6, R17, UR6, R6 ;  /* 0x0000000611067c25 */ /* 0x000fca000f8e0006 */
        /* <DEDUP_REMOVED lines=31> */
.L_x_407:
[----:B------:R-:W-:Y:S05]  /*2690*/  BSYNC B0 ;  /* 0x0000000000007941 */ /* 0x000fea0003800000 */
.L_x_406:
        /* <DEDUP_REMOVED lines=14> */
[----:B------:R3:W-:Y:S01]  /*2780*/  @P1 STS.128 [R0+0x11000], RZ ;  /* 0x011000ff00001388 */ /* 0x0007e20000000c00 */
[----:B--2---:R-:W-:Y:S02]  /*2790*/  @!P1 LEA R2, P2, R6, R8, 0x1 ;  /* 0x0000000806029211 */ /* 0x004fe400078408ff */
[----:B------:R-:W-:-:S05]  /*27a0*/  IMAD.IADD R8, R7, 0x1, R3 ;  /* 0x0000000107087824 */ /* 0x000fca00078e0203 */
        /* <DEDUP_REMOVED lines=14> */
.L_x_409:
[----:B------:R-:W-:Y:S05]  /*2890*/  BSYNC B0 ;  /* 0x0000000000007941 */ /* 0x000fea0003800000 */
.L_x_408:
[----:B------:R-:W0:Y:S01]  /*28a0*/  LDGDEPBAR ;  /* 0x00000000000079af */ /* 0x000e220000000000 */
[----:B------:R-:W-:Y:S01]  /*28b0*/  BSSY B0, `(.L_x_410) ;  /* 0x0000013000007945 */ /* 0x000fe20003800000 */
[----:B--23--:R-:W-:Y:S02]  /*28c0*/  IADD3 R2, R201, -R25, RZ ;  /* 0x80000019c9027210 */ /* 0x00cfe40007ffe0ff */
        /* <DEDUP_REMOVED lines=17> */
.L_x_411:
[----:B------:R-:W-:Y:S05]  /*29e0*/  BSYNC B0 ;  /* 0x0000000000007941 */ /* 0x000fea0003800000 */
.L_x_410:
[----:B------:R1:W-:Y:S01]  /*29f0*/  @P3 STS.128 [R0+0x9000], RZ ;  /* 0x009000ff00003388 */ /* 0x0003e20000000c00 */
[----:B------:R-:W-:Y:S01]  /*2a00*/  ISETP.NE.AND P0, PT, R2, 0x1, PT ;  /* 0x000000010200780c */ /* 0x000fe20003f05270 */
[----:B------:R-:W-:Y:S01]  /*2a10*/  VIADD R2, R31, 0x2000 ;  /* 0x000020001f027836 */ /* 0x000fe20000000000 */
[----:B------:R-:W-:Y:S01]  /*2a20*/  BSSY B0, `(.L_x_412) ;  /* 0x0000018000007945 */ /* 0x000fe20003800000 */
[----:B------:R1:W-:Y:S03]  /*2a30*/  @P3 STS.128 [R0+0xb000], RZ ;  /* 0x00b000ff00003388 */ /* 0x0003e60000000c00 */
[----:B------:R-:W-:Y:S01]  /*2a40*/  SEL R200, R2, R31, !P0 ;  /* 0x0000001f02c87207 */ /* 0x000fe20004000000 */
[----:B------:R-:W-:Y:S06]  /*2a50*/  @P3 BRA `(.L_x_413) ;  /* 0x0000000000503947 */ /* 0x000fec0003800000 */
[----:B------:R-:W-:Y:S02]  /*2a60*/  ULDC UR4, c[0x0][0x2d0] ;  /* 0x0000b40000047ab9 */ /* 0x000fe40000000800 */
[----:B------:R-:W-:-:S13]  /*2a70*/  ISETP.GE.AND P2, PT, R212, UR4, PT ;  /* 0x00000004d4007c0c */ /* 0x000fda000bf46270 */
[C---:B------:R-:W-:Y:S01]  /*2a80*/  @!P2 LEA R2, P1, R14.reuse, R206, 0x6 ;  /* 0x000000ce0e02a211 */ /* 0x040fe200078230ff */
        /* <DEDUP_REMOVED lines=10> */
[----:B-1----:R-:W-:Y:S02]  /*2b30*/  LEA.HI.X R3, R14, R23, R15, 0x5, P1 ;  /* 0x000000170e037211 */ /* 0x002fe400008f2c0f */
[----:B------:R-:W-:-:S04]  /*2b40*/  LEA R2, P1, R4, UR8, 0x1 ;  /* 0x0000000804027c11 */ /* 0x000fc8000f8208ff */
[----:B------:R-:W-:-:S05]  /*2b50*/  LEA.HI.X R3, R4, UR9, R3, 0x1, P1 ;  /* 0x0000000904037c11 */ /* 0x000fca00088f0c03 */
[----:B------:R-:W-:Y:S01]  /*2b60*/  @!PT LDS RZ, [RZ] ;  /* 0x00000000fffff984 */ /* 0x000fe20000000800 */
[----:B------:R-:W-:Y:S01]  /*2b70*/  @!PT LDS RZ, [RZ] ;  /* 0x00000000fffff984 */ /* 0x000fe20000000800 */
[----:B------:R-:W-:Y:S01]  /*2b80*/  @!PT LDS RZ, [RZ] ;  /* 0x00000000fffff984 */ /* 0x000fe20000000800 */
[----:B------:R1:W-:Y:S04]  /*2b90*/  LDGSTS.E.BYPASS.LTC128B.128 [R0+0xb000], desc[UR16][R2.64+0x80] ;  /* 0x0b00008002007fae */ /* 0x0003e8000b901d50 */
.L_x_413:
[----:B------:R-:W-:Y:S05]  /*2ba0*/  BSYNC B0 ;  /* 0x0000000000007941 */ /* 0x000fea0003800000 */
.L_x_412:
        /* <DEDUP_REMOVED lines=12> */
.L_x_415:
        /* <DEDUP_REMOVED lines=20> */
.L_x_416:
[----:B------:R-:W-:Y:S05]  /*2db0*/  BSYNC B0 ;  /* 0x0000000000007941 */ /* 0x000fea0003800000 */
.L_x_414:
        /* <DEDUP_REMOVED lines=13> */
.L_x_418:
[----:B------:R-:W-:Y:S02]  /*2e90*/  ULDC UR4, c[0x0][0x2d0] ;  /* 0x0000b40000047ab9 */ /* 0x000fe40000000800 */
[----:B------:R-:W-:Y:S02]  /*2ea0*/  ISETP.GE.AND P2, PT, R212, UR4, PT ;  /* 0x00000004d4007c0c */ /* 0x000fe4000bf46270 */
[----:B------:R-:W-:-:S11]  /*2eb0*/  ISETP.GE.AND P1, PT, R226, UR4, PT ;  /* 0x00000004e2007c0c */ /* 0x000fd6000bf26270 */
[C---:B-1----:R-:W-:Y:S01]  /*2ec0*/  @!P2 LEA R2, P3, R26.reuse, R208, 0x6 ;  /* 0x000000d01a02a211 */ /* 0x042fe200078630ff */
        /* <DEDUP_REMOVED lines=13> */
[----:B-----5:R-:W-:-:S04]  /*2fa0*/  IADD3 R3, P2, R10, R4, RZ ;  /* 0x000000040a037210 */ /* 0x020fc80007f5e0ff */
[----:B------:R-:W-:Y:S01]  /*2fb0*/  IADD3.X R4, R24, R5, R6, P2, !PT ;  /* 0x0000000518047210 */ /* 0x000fe200017fe406 */
[----:B------:R-:W-:Y:S08]  /*2fc0*/  @P1 BRA `(.L_x_419) ;  /* 0x0000000000181947 */ /* 0x000ff00003800000 */
[----:B------:R-:W-:-:S04]  /*2fd0*/  LEA R2, P1, R3, UR10, 0x1 ;  /* 0x0000000a03027c11 */ /* 0x000fc8000f8208ff */
[----:B------:R-:W-:-:S05]  /*2fe0*/  LEA.HI.X R3, R3, UR11, R4, 0x1, P1 ;  /* 0x0000000b03037c11 */ /* 0x000fca00088f0c04 */
[----:B------:R-:W-:Y:S01]  /*2ff0*/  @!PT LDS RZ, [RZ] ;  /* 0x00000000fffff984 */ /* 0x000fe20000000800 */
[----:B------:R-:W-:Y:S01]  /*3000*/  @!PT LDS RZ, [RZ] ;  /* 0x00000000fffff984 */ /* 0x000fe20000000800 */
[----:B------:R-:W-:Y:S01]  /*3010*/  @!PT LDS RZ, [RZ] ;  /* 0x00000000fffff984 */ /* 0x000fe20000000800 */
[----:B------:R1:W-:Y:S04]  /*3020*/  LDGSTS.E.BYPASS.LTC128B.128 [R200+0x3000], desc[UR16][R2.64+0x80] ;  /* 0x0300008002c87fae */ /* 0x0003e8000b901d50 */
.L_x_419:
[----:B------:R-:W-:Y:S05]  /*3030*/  BSYNC B0 ;  /* 0x0000000000007941 */ /* 0x000fea0003800000 */
.L_x_417:
[----:B------:R-:W5:Y:S04]  /*3040*/  LDL R12, [R1+0x18] ;  /* 0x00001800010c7983 */ /* 0x000f680000100800 */
[----:B------:R-:W2:Y:S01]  /*3050*/  LDL R13, [R1+0x1c] ;  /* 0x00001c00010d7983 */ /* 0x000ea20000100800 */
[-C--:B-1----:R-:W-:Y:S01]  /*3060*/  IMAD.WIDE.U32 R2, R22, R20.reuse, R212 ;  /* 0x0000001416027225 */ /* 0x082fe200078e00d4 */
[----:B------:R-:W-:Y:S02]  /*3070*/  ULDC.64 UR6, c[0x0][0x260] ;  /* 0x0000980000067ab9 */ /* 0x000fe40000000a00 */
[----:B------:R1:W-:Y:S01]  /*3080*/  @P6 STS.128 [R0+0xc000], RZ ;  /* 0x00c000ff00006388 */ /* 0x0003e20000000c00 */
[----:B------:R-:W-:-:S03]  /*3090*/  IMAD R4, R28, R20, RZ ;  /* 0x000000141c047224 */ /* 0x000fc600078e02ff */
[----:B------:R1:W-:Y:S01]  /*30a0*/  @P6 STS.128 [R0+0xe000], RZ ;  /* 0x00e000ff00006388 */ /* 0x0003e20000000c00 */
[----:B------:R-:W-:Y:S01]  /*30b0*/  IMAD R5, R22, R21, R4 ;  /* 0x0000001516057224 */ /* 0x000fe200078e0204 */
[----:B------:R-:W-:Y:S01]  /*30c0*/  IADD3 R4, P1, R35, R2, RZ ;  /* 0x0000000223047210 */ /* 0x000fe20007f3e0ff */
[----:B------:R-:W-:-:S03]  /*30d0*/  IMAD R6, R29, UR6, RZ ;  /* 0x000000061d067c24 */ /* 0x000fc6000f8e02ff */
[----:B------:R-:W-:Y:S01]  /*30e0*/  IADD3.X R5, R36, R3, R5, P1, !PT ;  /* 0x0000000324057210 */ /* 0x000fe20000ffe405 */
[C---:B------:R-:W-:Y:S01]  /*30f0*/  IMAD R11, R17.reuse, UR7, R6 ;  /* 0x00000007110b7c24 */ /* 0x040fe2000f8e0206 */
[----:B------:R-:W-:Y:S01]  /*3100*/  BSSY B0, `(.L_x_420) ;  /* 0x0000027000007945 */ /* 0x000fe20003800000 */
[----:B------:R-:W-:Y:S01]  /*3110*/  IMAD.WIDE.U32 R4, R17, UR6, R4 ;  /* 0x0000000611047c25 */ /* 0x000fe2000f8e0004 */
[----:B------:R-:W-:-:S03]  /*3120*/  MOV R214, 0x7f800000 ;  /* 0x7f80000000d67802 */ /* 0x000fc60000000f00 */
[----:B------:R-:W-:Y:S01]  /*3130*/  IMAD.MOV.U32 R215, RZ, RZ, 0x7f800000 ;  /* 0x7f800000ffd77424 */ /* 0x000fe200078e00ff */
[----:B------:R-:W-:Y:S01]  /*3140*/  IADD3 R11, R5, R11, RZ ;  /* 0x0000000b050b7210 */ /* 0x000fe20007ffe0ff */
[C---:B-----5:R-:W-:Y:S02]  /*3150*/  VIADD R2, R12.reuse, 0x8 ;  /* 0x000000080c027836 */ /* 0x060fe40000000000 */
[----:B------:R-:W-:-:S03]  /*3160*/  IMAD.SHL.U32 R245, R12, 0x4, RZ ;  /* 0x000000040cf57824 */ /* 0x000fc600078e00ff */
[----:B------:R-:W-:Y:S02]  /*3170*/  ISETP.GE.AND P1, PT, R2, R16, PT ;  /* 0x000000100200720c */ /* 0x000fe40003f26270 */
[C---:B--2---:R-:W-:Y:S02]  /*3180*/  SHF.L.U64.HI R2, R12.reuse, 0x2, R13 ;  /* 0x000000020c027819 */ /* 0x044fe4000001020d */
[----:B------:R-:W-:Y:S02]  /*3190*/  IADD3 R6, P3, R245, R218, RZ ;  /* 0x000000daf5067210 */ /* 0x000fe40007f7e0ff */
[----:B------:R-:W-:Y:S02]  /*31a0*/  ISETP.GE.AND P2, PT, R12, R16, PT ;  /* 0x000000100c00720c */ /* 0x000fe40003f46270 */
[----:B------:R-:W-:Y:S01]  /*31b0*/  IADD3.X R7, R2, R217, RZ, P3, !PT ;  /* 0x000000d902077210 */ /* 0x000fe20001ffe4ff */
[----:B-1----:R-:W-:Y:S10]  /*31c0*/  @P6 BRA `(.L_x_421) ;  /* 0x0000000000686947 */ /* 0x002ff40003800000 */
        /* <DEDUP_REMOVED lines=9> */
[----:B------:R-:W1:Y:S01]  /*3260*/  @!P4 LDC.64 R8, c[0x0][0x218] ;  /* 0x00008600ff08cb82 */ /* 0x000e620000000a00 */
[----:B------:R2:W-:Y:S01]  /*3270*/  @P4 STS.128 [R0+0xc000], RZ ;  /* 0x00c000ff00004388 */ /* 0x0005e20000000c00 */
        /* <DEDUP_REMOVED lines=9> */
[----:B--2---:R-:W-:-:S04]  /*3310*/  LEA R8, P3, R2, UR6, 0x1 ;  /* 0x0000000602087c11 */ /* 0x004fc8000f8608ff */
[----:B------:R-:W-:-:S05]  /*3320*/  LEA.HI.X R9, R2, UR7, R10, 0x1, P3 ;  /* 0x0000000702097c11 */ /* 0x000fca00098f0c0a */
[----:B------:R-:W-:Y:S01]  /*3330*/  @!PT LDS RZ, [RZ] ;  /* 0x00000000fffff984 */ /* 0x000fe20000000800 */
[----:B------:R-:W-:Y:S01]  /*3340*/  @!PT LDS RZ, [RZ] ;  /* 0x00000000fffff984 */ /* 0x000fe20000000800 */
[----:B------:R-:W-:Y:S01]  /*3350*/  @!PT LDS RZ, [RZ] ;  /* 0x00000000fffff984 */ /* 0x000fe20000000800 */
[----:B------:R1:W-:Y:S04]  /*3360*/  LDGSTS.E.BYPASS.LTC128B.128 [R0+0xe000], desc[UR16][R8.64+0x80] ;  /* 0x0e00008008007fae */ /* 0x0003e8000b901d50 */
.L_x_421:
[----:B------:R-:W-:Y:S05]  /*3370*/  BSYNC B0 ;  /* 0x0000000000007941 */ /* 0x000fea0003800000 */
.L_x_420:
        /* <DEDUP_REMOVED lines=12> */
[----:B-12---:R-:W1:Y:S01]  /*3440*/  @!P4 LDC.64 R8, c[0x0][0x218] ;  /* 0x00008600ff08cb82 */ /* 0x006e620000000a00 */
[----:B------:R-:W-:Y:S01]  /*3450*/  IMAD R3, R2, R21, R3 ;  /* 0x0000001502037224 */ /* 0x000fe200078e0203 */
[----:B------:R2:W-:Y:S01]  /*3460*/  @P4 STS.128 [R0+0xd000], RZ ;  /* 0x00d000ff00004388 */ /* 0x0005e20000000c00 */
[----:B-1----:R-:W-:Y:S02]  /*3470*/  @!P4 LEA R2, P5, R4, R8, 0x1 ;  /* 0x000000080402c211 */ /* 0x002fe400078a08ff */
        /* <DEDUP_REMOVED lines=15> */
.L_x_423:
[----:B------:R-:W-:Y:S05]  /*3570*/  BSYNC B0 ;  /* 0x0000000000007941 */ /* 0x000fea0003800000 */
.L_x_422:
[----:B------:R-:W1:Y:S01]  /*3580*/  S2R R5, SR_TID.X ;  /* 0x0000000000057919 */ /* 0x000e620000002100 */
[----:B------:R-:W-:Y:S01]  /*3590*/  IMAD.MOV.U32 R176, RZ, RZ, 0x20 ;  /* 0x00000020ffb07424 */ /* 0x000fe200078e00ff */
[----:B------:R-:W-:Y:S01]  /*35a0*/  LEA R152, R199, UR5, 0x1 ;  /* 0x00000005c7987c11 */ /* 0x000fe2000f8e08ff */
[----:B------:R-:W-:Y:S01]  /*35b0*/  VIADD R4, R12, 0x1 ;  /* 0x000000010c047836 */ /* 0x000fe20000000000 */
[----:B------:R-:W-:Y:S01]  /*35c0*/  IADD3 R250, R30, 0x40, R22 ;  /* 0x000000401efa7810 */ /* 0x000fe20007ffe016 */
[C---:B------:R-:W-:Y:S01]  /*35d0*/  IMAD.SHL.U32 R216, R240.reuse, 0x10, RZ ;  /* 0x00000010f0d87824 */ /* 0x040fe200078e00ff */
[----:B------:R-:W-:Y:S01]  /*35e0*/  ULDC UR4, c[0x0][0x2d0] ;  /* 0x0000b40000047ab9 */ /* 0x000fe20000000800 */
[----:B------:R-:W-:Y:S01]  /*35f0*/  IMAD.SHL.U32 R205, R240, 0x8, RZ ;  /* 0x00000008f0cd7824 */ /* 0x000fe200078e00ff */
[----:B------:R-:W0:Y:S04]  /*3600*/  LDGDEPBAR ;  /* 0x00000000000079af */ /* 0x000e280000000000 */
[----:B------:R3:W5:Y:S04]  /*3610*/  @!P2 LDG.E R214, desc[UR16][R6.64] ;  /* 0x0000001006d6a981 */ /* 0x000768000c1e1900 */
[----:B------:R3:W5:Y:S01]  /*3620*/  @!P1 LDG.E R215, desc[UR16][R6.64+0x20] ;  /* 0x0000201006d79981 */ /* 0x000762000c1e1900 */
[----:B------:R-:W-:Y:S01]  /*3630*/  IMAD.MOV.U32 R192, RZ, RZ, 0x20 ;  /* 0x00000020ffc07424 */ /* 0x000fe200078e00ff */
[C-C-:B------:R-:W-:Y:S01]  /*3640*/  SHF.L.U64.HI R252, R12.reuse, 0x2, R13.reuse ;  /* 0x000000020cfc7819 */ /* 0x140fe2000001020d */
[----:B------:R-:W-:Y:S01]  /*3650*/  IMAD.MOV.U32 R189, RZ, RZ, 0x40 ;  /* 0x00000040ffbd7424 */ /* 0x000fe200078e00ff */
[----:B------:R-:W-:Y:S01]  /*3660*/  SHF.L.U64.HI R251, R12, 0x2, R13 ;  /* 0x000000020cfb7819 */ /* 0x000fe2000001020d */
[----:B------:R-:W-:Y:S01]  /*3670*/  VIADD R187, R197, 0x2000 ;  /* 0x00002000c5bb7836 */ /* 0x000fe20000000000 */
[----:B------:R-:W-:Y:S01]  /*3680*/  CS2R R94, SRZ ;  /* 0x00000000005e7805 */ /* 0x000fe2000001ff00 */
[C---:B------:R-:W-:Y:S01]  /*3690*/  IMAD R244, R240.reuse, 0x18, RZ ;  /* 0x00000018f0f47824 */ /* 0x040fe200078e02ff */
[----:B------:R-:W-:Y:S01]  /*36a0*/  CS2R R92, SRZ ;  /* 0x00000000005c7805 */ /* 0x000fe2000001ff00 */
[C---:B------:R-:W-:Y:S01]  /*36b0*/  IMAD.SHL.U32 R243, R240.reuse, 0x20, RZ ;  /* 0x00000020f0f37824 */ /* 0x040fe200078e00ff */
[----:B------:R-:W-:Y:S01]  /*36c0*/  SEL R187, R187, R197, !P0 ;  /* 0x000000c5bbbb7207 */ /* 0x000fe20004000000 */
[C---:B------:R-:W-:Y:S01]  /*36d0*/  IMAD R242, R240.reuse, 0x28, RZ ;  /* 0x00000028f0f27824 */ /* 0x040fe200078e02ff */
[----:B------:R-:W-:Y:S01]  /*36e0*/  CS2R R98, SRZ ;  /* 0x0000000000627805 */ /* 0x000fe2000001ff00 */
[----:B------:R-:W-:Y:S01]  /*36f0*/  IMAD R241, R240, 0x30, RZ ;  /* 0x00000030f0f17824 */ /* 0x000fe200078e02ff */
[----:B------:R-:W-:Y:S01]  /*3700*/  CS2R R96, SRZ ;  /* 0x0000000000607805 */ /* 0x000fe2000001ff00 */
[----:B------:R-:W-:Y:S01]  /*3710*/  IMAD.MOV R239, RZ, RZ, -R239 ;  /* 0x000000ffffef7224 */ /* 0x000fe200078e0aef */
[----:B-12---:R-:W-:Y:S01]  /*3720*/  SHF.R.S32.HI R2, RZ, 0x1f, R5 ;  /* 0x0000001fff027819 */ /* 0x006fe20000011405 */
[----:B------:R-:W-:-:S04]  /*3730*/  DEPBAR.LE SB0, 0x1 ;  /* 0x000080400000791a */ /* 0x000fc80000000000 */
[CC--:B---34-:R-:W-:Y:S01]  /*3740*/  LEA.HI R0, R2.reuse, R5.reuse, RZ, 0x4 ;  /* 0x0000000502007211 */ /* 0x0d8fe200078f20ff */
[----:B------:R-:W-:Y:S01]  /*3750*/  BAR.SYNC.DEFER_BLOCKING 0x0 ;  /* 0x0000000000007b1d */ /* 0x000fe20000010000 */
[----:B------:R-:W-:Y:S01]  /*3760*/  LEA.HI R2, R2, R5, RZ, 0x3 ;  /* 0x0000000502027211 */ /* 0x000fe200078f18ff */
[----:B------:R-:W-:Y:S01]  /*3770*/  IMAD R240, R240, 0x38, RZ ;  /* 0x00000038f0f07824 */ /* 0x000fe200078e02ff */
[----:B------:R-:W-:Y:S01]  /*3780*/  LOP3.LUT R0, R0, 0xfffffff0, RZ, 0xc0, !PT ;  /* 0xfffffff000007812 */ /* 0x000fe200078ec0ff */
[----:B------:R-:W-:Y:S01]  /*3790*/  IMAD.MOV.U32 R204, RZ, RZ, R200 ;  /* 0x000000ffffcc7224 */ /* 0x000fe200078e00c8 */
[----:B------:R-:W-:Y:S02]  /*37a0*/  LOP3.LUT R2, R2, 0xfffffff8, RZ, 0xc0, !PT ;  /* 0xfffffff802027812 */ /* 0x000fe400078ec0ff */
[----:B------:R-:W-:Y:S02]  /*37b0*/  CS2R R90, SRZ ;  /* 0x00000000005a7805 */ /* 0x000fe4000001ff00 */
[----:B------:R-:W-:Y:S01]  /*37c0*/  CS2R R88, SRZ ;  /* 0x0000000000587805 */ /* 0x000fe2000001ff00 */
[C---:B------:R-:W-:Y:S01]  /*37d0*/  IMAD.IADD R0, R5.reuse, 0x1, -R0 ;  /* 0x0000000105007824 */ /* 0x040fe200078e0a00 */
[----:B------:R-:W-:Y:S01]  /*37e0*/  CS2R R86, SRZ ;  /* 0x0000000000567805 */ /* 0x000fe2000001ff00 */
[----:B------:R-:W-:Y:S01]  /*37f0*/  IMAD.IADD R2, R5, 0x1, -R2 ;  /* 0x0000000105027824 */ /* 0x000fe200078e0a02 */
[----:B------:R-:W-:-:S02]  /*3800*/  CS2R R84, SRZ ;  /* 0x0000000000547805 */ /* 0x000fc4000001ff00 */
[----:B------:R-:W-:Y:S02]  /*3810*/  CS2R R78, SRZ ;  /* 0x00000000004e7805 */ /* 0x000fe4000001ff00 */
[----:B------:R-:W-:Y:S02]  /*3820*/  SHF.R.S32.HI R3, RZ, 0x1f, R0 ;  /* 0x0000001fff037819 */ /* 0x000fe40000011400 */
[----:B------:R-:W-:Y:S02]  /*3830*/  CS2R R76, SRZ ;  /* 0x00000000004c7805 */ /* 0x000fe4000001ff00 */
[----:B------:R-:W-:Y:S01]  /*3840*/  LOP3.LUT P3, RZ, R2, 0x2, RZ, 0xc0, !PT ;  /* 0x0000000202ff7812 */ /* 0x000fe2000786c0ff */
[----:B------:R-:W-:Y:S01]  /*3850*/  VIADD R2, R216, 0x20 ;  /* 0x00000020d8027836 */ /* 0x000fe20000000000 */
[----:B------:R-:W-:Y:S02]  /*3860*/  LEA.HI R3, R3, R0, RZ, 0x3 ;  /* 0x0000000003037211 */ /* 0x000fe400078f18ff */
[----:B------:R-:W-:-:S02]  /*3870*/  CS2R R82, SRZ ;  /* 0x0000000000527805 */ /* 0x000fc4000001ff00 */
[----:B------:R-:W-:Y:S01]  /*3880*/  SEL R176, R176, 0xffffffe0, !P3 ;  /* 0xffffffe0b0b07807 */ /* 0x000fe20005800000 */
[----:B------:R-:W-:Y:S01]  /*3890*/  IMAD.IADD R2, R205, 0x1, R2 ;  /* 0x00000001cd027824 */ /* 0x000fe200078e0202 */
[----:B------:R-:W-:Y:S02]  /*38a0*/  LOP3.LUT R3, R3, 0xfffffff8, RZ, 0xc0, !PT ;  /* 0xfffffff803037812 */ /* 0x000fe400078ec0ff */
[----:B------:R-:W-:Y:S02]  /*38b0*/  CS2R R80, SRZ ;  /* 0x0000000000507805 */ /* 0x000fe4000001ff00 */
[----:B------:R-:W-:Y:S01]  /*38c0*/  CS2R R74, SRZ ;  /* 0x00000000004a7805 */ /* 0x000fe2000001ff00 */
[----:B------:R-:W-:Y:S01]  /*38d0*/  IMAD.IADD R176, R176, 0x1, R188 ;  /* 0x00000001b0b07824 */ /* 0x000fe200078e02bc */
[----:B------:R-:W1:Y:S01]  /*38e0*/  LDSM.16.M88.4 R116, [R152+0x10000] ;  /* 0x010000009874783b */ /* 0x000e620000000200 */
[----:B------:R-:W-:Y:S01]  /*38f0*/  IMAD.IADD R0, R0, 0x1, -R3 ;  /* 0x0000000100007824 */ /* 0x000fe200078e0a03 */
[----:B------:R-:W-:Y:S01]  /*3900*/  IADD3 R3, R225, R4, -R30 ;  /* 0x00000004e1037210 */ /* 0x000fe20007ffe81e */
[----:B------:R-:W-:Y:S01]  /*3910*/  VIADD R4, R216, 0x40 ;  /* 0x00000040d8047836 */ /* 0x000fe20000000000 */
[----:B------:R-:W2:Y:S01]  /*3920*/  LDSM.16.M88.4 R120, [R152+0x10800] ;  /* 0x010800009878783b */ /* 0x000ea20000000200 */
[C---:B------:R-:W-:Y:S01]  /*3930*/  IMAD.IADD R235, R205.reuse, 0x1, R2 ;  /* 0x00000001cdeb7824 */ /* 0x040fe200078e0202 */
[----:B------:R-:W-:Y:S01]  /*3940*/  R2P PR, R0, 0x6 ;  /* 0x0000000600007804 */ /* 0x000fe20000000000 */
[C---:B------:R-:W-:Y:S01]  /*3950*/  IMAD.IADD R4, R205.reuse, 0x1, R4 ;  /* 0x00000001cd047824 */ /* 0x040fe200078e0204 */
[----:B------:R-:W3:Y:S01]  /*3960*/  LDSM.16.M88.4 R148, [R152+0x12000] ;  /* 0x012000009894783b */ /* 0x000ee20000000200 */
[----:B------:R-:W-:Y:S01]  /*3970*/  VIADD R0, R198, 0x2000 ;  /* 0x00002000c6007836 */ /* 0x000fe20000000000 */
[----:B------:R-:W-:Y:S01]  /*3980*/  CS2R R72, SRZ ;  /* 0x0000000000487805 */ /* 0x000fe2000001ff00 */
[C---:B------:R-:W-:Y:S01]  /*3990*/  IMAD.IADD R233, R205.reuse, 0x1, R4 ;  /* 0x00000001cde97824 */ /* 0x040fe200078e0204 */
[----:B------:R-:W4:Y:S01]  /*39a0*/  LDSM.16.M88.4 R140, [R176] ;  /* 0x00000000b08c783b */ /* 0x000f220000000200 */
[----:B------:R-:W-:Y:S01]  /*39b0*/  SEL R192, R192, 0xffffffe0, !P1 ;  /* 0xffffffe0c0c07807 */ /* 0x000fe20004800000 */
[----:B------:R-:W-:Y:S01]  /*39c0*/  IMAD.IADD R234, R205, 0x1, R235 ;  /* 0x00000001cdea7824 */ /* 0x000fe200078e02eb */
[----:B------:R-:W-:Y:S01]  /*39d0*/  SEL R189, R189, 0xffffffc0, !P2 ;  /* 0xffffffc0bdbd7807 */ /* 0x000fe20005000000 */
[----:B------:R-:W1:Y:S01]  /*39e0*/  LDSM.16.M88.4 R144, [R176+0x800] ;  /* 0x00080000b090783b */ /* 0x000e620000000200 */
[C---:B------:R-:W-:Y:S01]  /*39f0*/  IMAD.IADD R232, R205.reuse, 0x1, R233 ;  /* 0x00000001cde87824 */ /* 0x040fe200078e02e9 */
[----:B------:R-:W-:Y:S01]  /*3a00*/  SEL R0, R0, R198, !P0 ;  /* 0x000000c600007207 */ /* 0x000fe20004000000 */
[C---:B------:R-:W-:Y:S01]  /*3a10*/  IMAD.IADD R227, R205.reuse, 0x1, R234 ;  /* 0x00000001cde37824 */ /* 0x040fe200078e02ea */
[----:B------:R-:W1:Y:S01]  /*3a20*/  LDSM.16.M88.4 R172, [R176+0x2000] ;  /* 0x00200000b0ac783b */ /* 0x000e620000000200 */
[----:B------:R-:W-:Y:S01]  /*3a30*/  IMAD.IADD R231, R205, 0x1, R232 ;  /* 0x00000001cde77824 */ /* 0x000fe200078e02e8 */
[----:B------:R-:W-:Y:S01]  /*3a40*/  CS2R R70, SRZ ;  /* 0x0000000000467805 */ /* 0x000fe2000001ff00 */
[----:B------:R-:W-:Y:S01]  /*3a50*/  IMAD.IADD R193, R194, 0x1, R192 ;  /* 0x00000001c2c17824 */ /* 0x000fe200078e02c0 */
[----:B------:R-:W1:Y:S01]  /*3a60*/  LDSM.16.M88.4 R152, [R152+0x12800] ;  /* 0x012800009898783b */ /* 0x000e620000000200 */
[----:B------:R-:W-:-:S02]  /*3a70*/  CS2R R68, SRZ ;  /* 0x0000000000447805 */ /* 0x000fc4000001ff00 */
[----:B------:R-:W-:Y:S02]  /*3a80*/  CS2R R46, SRZ ;  /* 0x00000000002e7805 */ /* 0x000fe4000001ff00 */
[----:B------:R-:W-:Y:S01]  /*3a90*/  CS2R R44, SRZ ;  /* 0x00000000002c7805 */ /* 0x000fe2000001ff00 */
[----:B------:R-:W1:Y:S01]  /*3aa0*/  LDSM.16.M88.4 R176, [R176+0x2800] ;  /* 0x00280000b0b0783b */ /* 0x000e620000000200 */
[----:B------:R-:W-:Y:S02]  /*3ab0*/  CS2R R50, SRZ ;  /* 0x0000000000327805 */ /* 0x000fe4000001ff00 */
[----:B------:R-:W-:Y:S02]  /*3ac0*/  CS2R R48, SRZ ;  /* 0x0000000000307805 */ /* 0x000fe4000001ff00 */
[----:B------:R-:W-:Y:S01]  /*3ad0*/  CS2R R42, SRZ ;  /* 0x00000000002a7805 */ /* 0x000fe2000001ff00 */
[----:B------:R-:W1:Y:S01]  /*3ae0*/  LDSM.16.M88.4 R124, [R190] ;  /* 0x00000000be7c783b */ /* 0x000e620000000200 */
        /* <DEDUP_REMOVED lines=13> */
[----:B------:R-:W-:Y:S01]  /*3bc0*/  CS2R R20, SRZ ;  /* 0x0000000000147805 */ /* 0x000fe2000001ff00 */
[----:B------:R-:W-:Y:S01]  /*3bd0*/  IMAD.IADD R250, R250, 0x1, -R225 ;  /* 0x00000001fafa7824 */ /* 0x000fe200078e0ae1 */
[----:B------:R-:W1:Y:S01]  /*3be0*/  LDSM.16.M88.4 R156, [R190+0x2000] ;  /* 0x00200000be9c783b */ /* 0x000e620000000200 */
[----:B------:R-:W-:Y:S01]  /*3bf0*/  LEA R187, R187, UR5, 0x1 ;  /* 0x00000005bbbb7c11 */ /* 0x000fe2000f8e08ff */
[C---:B------:R-:W-:Y:S01]  /*3c00*/  IMAD.IADD R238, R205.reuse, 0x1, R231 ;  /* 0x00000001cdee7824 */ /* 0x040fe200078e02e7 */
[----:B------:R-:W-:Y:S01]  /*3c10*/  LEA R184, R0, UR5, 0x1 ;  /* 0x0000000500b87c11 */ /* 0x000fe2000f8e08ff */
[----:B------:R-:W1:Y:S01]  /*3c20*/  LDSM.16.M88.4 R160, [R190+0x2800] ;  /* 0x00280000bea0783b */ /* 0x000e620000000200 */
[----:B------:R-:W-:Y:S01]  /*3c30*/  IMAD.IADD R236, R205, 0x1, R227 ;  /* 0x00000001cdec7824 */ /* 0x000fe200078e02e3 */
[----:B------:R-:W-:Y:S01]  /*3c40*/  ULDC UR7, c[0x0][0x39c] ;  /* 0x0000e70000077ab9 */ /* 0x000fe20000000800 */
[----:B------:R-:W-:Y:S01]  /*3c50*/  IMAD.IADD R195, R194, 0x1, R189 ;  /* 0x00000001c2c37824 */ /* 0x000fe200078e02bd */
[----:B------:R-:W1:Y:S01]  /*3c60*/  LDSM.16.M88.4 R164, [R188+0x2000] ;  /* 0x00200000bca4783b */ /* 0x000e620000000200 */
[----:B------:R-:W-:Y:S01]  /*3c70*/  IMAD.IADD R196, R189, 0x1, R193 ;  /* 0x00000001bdc47824 */ /* 0x000fe200078e02c1 */
[----:B------:R-:W-:-:S02]  /*3c80*/  ULDC UR6, c[0x0][0x2ec] ;  /* 0x0000bb0000067ab9 */ /* 0x000fc40000000800 */
[----:B------:R-:W1:Y:S04]  /*3c90*/  LDSM.16.M88.4 R168, [R188+0x2800] ;  /* 0x00280000bca8783b */ /* 0x000e680000000200 */
[----:B------:R2:W-:Y:S02]  /*3ca0*/  STL [R1], R3 ;  /* 0x0000000301007387 */ /* 0x0005e40000100800 */
[----:B--2---:R-:W-:-:S04]  /*3cb0*/  VIADD R3, R216, 0x60 ;  /* 0x00000060d8037836 */ /* 0x004fc80000000000 */
[----:B------:R-:W-:-:S04]  /*3cc0*/  IMAD.IADD R3, R205, 0x1, R3 ;  /* 0x00000001cd037824 */ /* 0x000fc800078e0203 */
[----:B------:R-:W-:-:S04]  /*3cd0*/  IMAD.IADD R230, R205, 0x1, R3 ;  /* 0x00000001cde67824 */ /* 0x000fc800078e0203 */
[----:B------:R-:W-:-:S04]  /*3ce0*/  IMAD.IADD R229, R205, 0x1, R230 ;  /* 0x00000001cde57824 */ /* 0x000fc800078e02e6 */
[----:B------:R-:W-:-:S04]  /*3cf0*/  IMAD.IADD R228, R205, 0x1, R229 ;  /* 0x00000001cde47824 */ /* 0x000fc800078e02e5 */
[----:B-1-34-:R-:W-:-:S07]  /*3d00*/  IMAD.IADD R237, R205, 0x1, R228 ;  /* 0x00000001cded7824 */ /* 0x01afce00078e02e4 */
.L_x_426:
[----:B------:R-:W0:Y:S01]  /*3d10*/  LDGDEPBAR ;  /* 0x00000000000079af */ /* 0x000e220000000000 */
[----:B------:R-:W-:Y:S02]  /*3d20*/  LEA R0, R199, UR5, 0x1 ;  /* 0x00000005c7007c11 */ /* 0x000fe4000f8e08ff */
[C---:B------:R-:W-:Y:S05]  /*3d30*/  IADD3 R2, R187.reuse, R192, RZ ;  /* 0x000000c0bb027210 */ /* 0x040fea0007ffe0ff */
[----:B------:R-:W2:Y:S01]  /*3d40*/  LDL R182, [R1] ;  /* 0x0000000001b67983 */ /* 0x000ea20000100800 */
[-C--:B------:R-:W-:Y:S02]  /*3d50*/  IADD3 R3, R187, R189.reuse, RZ ;  /* 0x000000bdbb037210 */ /* 0x080fe40007ffe0ff */
[----:B------:R-:W-:Y:S01]  /*3d60*/  IADD3 R180, R2, R189, RZ ;  /* 0x000000bd02b47210 */ /* 0x000fe20007ffe0ff */
[----:B------:R-:W3:Y:S01]  /*3d70*/  LDL R181, [R1+0x10] ;  /* 0x0000100001b57983 */ /* 0x000ee20000100800 */
[----:B-----5:R-:W-:Y:S02]  /*3d80*/  FSETP.NEU.FTZ.AND P0, PT, R214, -INF , PT ;  /* 0xff800000d600780b */ /* 0x020fe40003f1d000 */
[C---:B------:R-:W-:Y:S01]  /*3d90*/  ISETP.GT.AND P6, PT, R201.reuse, R247, PT ;  /* 0x000000f7c900720c */ /* 0x040fe20003fc4270 */
[----:B------:R-:W-:Y:S04]  /*3da0*/  DEPBAR.LE SB0, 0x0 ;  /* 0x000080000000791a */ /* 0x000fe80000000000 */
[----:B------:R-:W-:Y:S06]  /*3db0*/  BAR.SYNC.DEFER_BLOCKING 0x0 ;  /* 0x0000000000007b1d */ /* 0x000fec0000010000 */
[----:B------:R-:W-:Y:S08]  /*3dc0*/  LDSM.16.M88.4 R16, [R187] ;  /* 0x00000000bb10783b */ /* 0x000ff00000000200 */
[----:B------:R-:W1:Y:S08]  /*3dd0*/  LDSM.16.M88.4 R8, [R0+0xc000] ;  /* 0x00c000000008783b */ /* 0x000e700000000200 */
[----:B------:R-:W4:Y:S08]  /*3de0*/  LDSM.16.M88.4 R52, [R0+0xc800] ;  /* 0x00c800000034783b */ /* 0x000f300000000200 */
[----:B------:R-:W-:Y:S08]  /*3df0*/  LDSM.16.M88.4 R56, [R2] ;  /* 0x000000000238783b */ /* 0x000ff00000000200 */
[----:B------:R-:W4:Y:S08]  /*3e00*/  LDSM.16.M88.4 R60, [R190+-0x4000] ;  /* 0xffc00000be3c783b */ /* 0x000f300000000200 */
[----:B------:R-:W4:Y:S01]  /*3e10*/  LDSM.16.M88.4 R64, [R190+-0x3800] ;  /* 0xffc80000be40783b */ /* 0x000f220000000200 */
[C---:B-1----:R-:W-:Y:S07]  /*3e20*/  HMMA.16816.F32.BF16 R4, R16.reuse, R8, RZ ;  /* 0x000000081004723c */ /* 0x042fee00000418ff */
[----:B------:R-:W-:Y:S01]  /*3e30*/  LDSM.16.M88.4 R100, [R3] ;  /* 0x000000000364783b */ /* 0x000fe20000000200 */
[C---:B------:R-:W-:Y:S07]  /*3e40*/  HMMA.16816.F32.BF16 R8, R16.reuse, R10, RZ ;  /* 0x0000000a1008723c */ /* 0x040fee00000418ff */
[----:B------:R-:W1:Y:S01]  /*3e50*/  LDSM.16.M88.4 R104, [R188+-0x4000] ;  /* 0xffc00000bc68783b */ /* 0x000e620000000200 */
[C---:B----4-:R-:W-:Y:S07]  /*3e60*/  HMMA.16816.F32.BF16 R12, R16.reuse, R52, RZ ;  /* 0x00000034100c723c */ /* 0x050fee00000418ff */
[----:B------:R-:W-:Y:S01]  /*3e70*/  LDSM.16.M88.4 R108, [R180] ;  /* 0x00000000b46c783b */ /* 0x000fe20000000200 */
[----:B------:R-:W-:Y:S06]  /*3e80*/  HMMA.16816.F32.BF16 R16, R16, R54, RZ ;  /* 0x000000361010723c */ /* 0x000fec00000418ff */
[C---:B------:R-:W-:Y:S01]  /*3e90*/  HMMA.16816.F32.BF16 R4, R56.reuse, R60, R4 ;  /* 0x0000003c3804723c */ /* 0x040fe20000041804 */
[----:B------:R-:W4:Y:S05]  /*3ea0*/  LDSM.16.M88.4 R52, [R188+-0x3800] ;  /* 0xffc80000bc34783b */ /* 0x000f2a0000000200 */
[C---:B------:R-:W-:Y:S03]  /*3eb0*/  HMMA.16816.F32.BF16 R8, R56.reuse, R62, R8 ;  /* 0x0000003e3808723c */ /* 0x040fe60000041808 */
[----:B------:R-:W4:Y:S03]  /*3ec0*/  LDSM.16.M88.4 R112, [R191] ;  /* 0x00000000bf70783b */ /* 0x000f260000000200 */
[C---:B------:R-:W-:Y:S05]  /*3ed0*/  HMMA.16816.F32.BF16 R12, R56.reuse, R64, R12 ;  /* 0x00000040380c723c */ /* 0x040fea000004180c */
[----:B------:R-:W-:Y:S01]  /*3ee0*/  LDSM.16.M88.4 R60, [R187+0x2000] ;  /* 0x00200000bb3c783b */ /* 0x000fe20000000200 */
[----:B------:R-:W-:Y:S06]  /*3ef0*/  HMMA.16816.F32.BF16 R16, R56, R66, R16 ;  /* 0x000000423810723c */ /* 0x000fec0000041810 */
[C---:B-1----:R-:W-:Y:S01]  /*3f00*/  HMMA.16816.F32.BF16 R4, R100.reuse, R104, R4 ;  /* 0x000000686404723c */ /* 0x042fe20000041804 */
[----:B------:R-:W1:Y:S05]  /*3f10*/  LDSM.16.M88.4 R56, [R191+0x800] ;  /* 0x00080000bf38783b */ /* 0x000e6a0000000200 */
[C---:B------:R-:W-:Y:S03]  /*3f20*/  HMMA.16816.F32.BF16 R8, R100.reuse, R106, R8 ;  /* 0x0000006a6408723c */ /* 0x040fe60000041808 */
[----:B------:R-:W1:Y:S03]  /*3f30*/  LDSM.16.M88.4 R64, [R0+0xe000] ;  /* 0x00e000000040783b */ /* 0x000e660000000200 */
[C---:B----4-:R-:W-:Y:S05]  /*3f40*/  HMMA.16816.F32.BF16 R12, R100.reuse, R52, R12 ;  /* 0x00000034640c723c */ /* 0x050fea000004180c */
[----:B------:R-:W-:Y:S01]  /*3f50*/  LDSM.16.M88.4 R104, [R190+-0x2000] ;  /* 0xffe00000be68783b */ /* 0x000fe20000000200 */
[----:B------:R-:W-:Y:S07]  /*3f60*/  HMMA.16816.F32.BF16 R16, R100, R54, R16 ;  /* 0x000000366410723c */ /* 0x000fee0000041810 */
[----:B------:R4:W4:Y:S01]  /*3f70*/  LDSM.16.M88.4 R52, [R0+0xe800] ;  /* 0x00e800000034783b */ /* 0x0009220000000200 */
[C---:B------:R-:W-:Y:S07]  /*3f80*/  HMMA.16816.F32.BF16 R4, R108.reuse, R112, R4 ;  /* 0x000000706c04723c */ /* 0x040fee0000041804 */
[----:B------:R4:W4:Y:S01]  /*3f90*/  LDSM.16.M88.4 R100, [R2+0x2000] ;  /* 0x002000000264783b */ /* 0x0009220000000200 */
[C---:B------:R-:W-:Y:S06]  /*3fa0*/  HMMA.16816.F32.BF16 R8, R108.reuse, R114, R8 ;  /* 0x000000726c08723c */ /* 0x040fec0000041808 */
[C---:B-1----:R-:W-:Y:S01]  /*3fb0*/  HMMA.16816.F32.BF16 R12, R108.reuse, R56, R12 ;  /* 0x000000386c0c723c */ /* 0x042fe2000004180c */
[----:B------:R-:W-:Y:S05]  /*3fc0*/  LDSM.16.M88.4 R112, [R188+-0x2000] ;  /* 0xffe00000bc70783b */ /* 0x000fea0000000200 */
[----:B------:R-:W-:Y:S03]  /*3fd0*/  HMMA.16816.F32.BF16 R16, R108, R58, R16 ;  /* 0x0000003a6c10723c */ /* 0x000fe60000041810 */
[----:B------:R-:W1:Y:S02]  /*3fe0*/  LDSM.16.M88.4 R56, [R190+-0x1800] ;  /* 0xffe80000be38783b */ /* 0x000e640000000200 */
[----:B----4-:R-:W-:Y:S01]  /*3ff0*/  SHF.L.U32 R0, R201, 0x6, RZ ;  /* 0x00000006c9007819 */ /* 0x010fe200000006ff */
[C---:B------:R-:W-:Y:S05]  /*4000*/  HMMA.16816.F32.BF16 R4, R60.reuse, R64, R4 ;  /* 0x000000403c04723c */ /* 0x040fea0000041804 */
[----:B------:R4:W1:Y:S01]  /*4010*/  LDSM.16.M88.4 R108, [R3+0x2000] ;  /* 0x00200000036c783b */ /* 0x0008620000000200 */
[C---:B------:R-:W-:Y:S03]  /*4020*/  HMMA.16816.F32.BF16 R8, R60.reuse, R66, R8 ;  /* 0x000000423c08723c */ /* 0x040fe60000041808 */
[----:B------:R-:W-:Y:S02]  /*4030*/  ISETP.GE.AND P2, PT, R0, R250, PT ;  /* 0x000000fa0000720c */ /* 0x000fe40003f46270 */
[----:B------:R-:W-:Y:S01]  /*4040*/  SHF.L.U32 R2, R246, 0x6, RZ ;  /* 0x00000006f6027819 */ /* 0x000fe200000006ff */
[C---:B------:R-:W-:Y:S01]  /*4050*/  HMMA.16816.F32.BF16 R12, R60.reuse, R52, R12 ;  /* 0x000000343c0c723c */ /* 0x040fe2000004180c */
[----:B------:R-:W-:Y:S04]  /*4060*/  LDSM.16.M88.4 R64, [R191+0x2000] ;  /* 0x00200000bf40783b */ /* 0x000fe80000000200 */
[----:B------:R-:W-:Y:S01]  /*4070*/  IADD3 R2, R2, 0x40, RZ ;  /* 0x0000004002027810 */ /* 0x000fe20007ffe0ff */
[----:B------:R-:W-:Y:S03]  /*4080*/  HMMA.16816.F32.BF16 R16, R60, R54, R16 ;  /* 0x000000363c10723c */ /* 0x000fe60000041810 */
[----:B------:R-:W1:Y:S01]  /*4090*/  LDSM.16.M88.4 R52, [R188+-0x1800] ;  /* 0xffe80000bc34783b */ /* 0x000e620000000200 */
[----:B------:R-:W-:Y:S02]  /*40a0*/  ISETP.LT.AND P2, PT, R2, R225, P2 ;  /* 0x000000e10200720c */ /* 0x000fe40001741270 */
[C---:B------:R-:W-:Y:S05]  /*40b0*/  HMMA.16816.F32.BF16 R4, R100.reuse, R104, R4 ;  /* 0x000000686404723c */ /* 0x040fea0000041804 */
[----:B------:R-:W1:Y:S01]  /*40c0*/  LDSM.16.M88.4 R60, [R180+0x2000] ;  /* 0x00200000b43c783b */ /* 0x000e620000000200 */
[C---:B------:R-:W-:Y:S05]  /*40d0*/  HMMA.16816.F32.BF16 R8, R100.reuse, R106, R8 ;  /* 0x0000006a6408723c */ /* 0x040fea0000041808 */
[----:B----4-:R-:W-:Y:S01]  /*40e0*/  FMUL.FTZ R3, R214, 1.4426950216293334961 ;  /* 0x3fb8aa3bd6037820 */ /* 0x010fe20000410000 */
[C---:B-1----:R-:W-:Y:S05]  /*40f0*/  HMMA.16816.F32.BF16 R12, R100.reuse, R56, R12 ;  /* 0x00000038640c723c */ /* 0x042fea000004180c */
[----:B------:R-:W-:Y:S01]  /*4100*/  FSEL R3, R3, RZ, P0 ;  /* 0x000000ff03037208 */ /* 0x000fe20000000000 */
[----:B------:R-:W-:Y:S03]  /*4110*/  HMMA.16816.F32.BF16 R16, R100, R58, R16 ;  /* 0x0000003a6410723c */ /* 0x000fe60000041810 */
[----:B------:R-:W-:Y:S03]  /*4120*/  FSETP.NEU.FTZ.AND P0, PT, R215, -INF , PT ;  /* 0xff800000d700780b */ /* 0x000fe60003f1d000 */
[C---:B------:R-:W-:Y:S06]  /*4130*/  HMMA.16816.F32.BF16 R4, R108.reuse, R112, R4 ;  /* 0x000000706c04723c */ /* 0x040fec0000041804 */
[C---:B------:R-:W-:Y:S06]  /*4140*/  HMMA.16816.F32.BF16 R8, R108.reuse, R114, R8 ;  /* 0x000000726c08723c */ /* 0x040fec0000041808 */
[C---:B------:R-:W-:Y:S06]  /*4150*/  HMMA.16816.F32.BF16 R12, R108.reuse, R52, R12 ;  /* 0x000000346c0c723c */ /* 0x040fec000004180c */
[----:B------:R-:W-:Y:S01]  /*4160*/  HMMA.16816.F32.BF16 R16, R108, R54, R16 ;  /* 0x000000366c10723c */ /* 0x000fe20000041810 */
[----:B------:R-:W1:Y:S05]  /*4170*/  LDSM.16.M88.4 R52, [R191+0x2800] ;  /* 0x00280000bf34783b */ /* 0x000e6a0000000200 */
[C---:B------:R-:W-:Y:S06]  /*4180*/  HMMA.16816.F32.BF16 R4, R60.reuse, R64, R4 ;  /* 0x000000403c04723c */ /* 0x040fec0000041804 */
[C---:B------:R-:W-:Y:S11]  /*4190*/  HMMA.16816.F32.BF16 R8, R60.reuse, R66, R8 ;  /* 0x000000423c08723c */ /* 0x040ff60000041808 */
[----:B------:R-:W-:Y:S07]  /*41a0*/  @!UPT UIADD3 URZ, URZ, URZ, URZ ;  /* 0x0000003f3f3ff290 */ /* 0x000fee000fffe03f */
[----:B------:R-:W-:Y:S01]  /*41b0*/  FMUL.FTZ R4, R4, UR7 ;  /* 0x0000000704047c20 */ /* 0x000fe20008410000 */
[----:B------:R-:W-:Y:S01]  /*41c0*/  FMUL.FTZ R5, R5, UR7 ;  /* 0x0000000705057c20 */ /* 0x000fe20008410000 */
[----:B------:R-:W-:Y:S01]  /*41d0*/  FMUL.FTZ R7, R7, UR7 ;  /* 0x0000000707077c20 */ /* 0x000fe20008410000 */
[----:B------:R-:W-:Y:S01]  /*41e0*/  FMUL.FTZ R6, R6, UR7 ;  /* 0x0000000706067c20 */ /* 0x000fe20008410000 */
[----:B------:R2:W4:Y:S02]  /*41f0*/  MUFU.TANH R67, R4 ;  /* 0x0000000400437308 */ /* 0x0005240000002400 */
[----:B------:R-:W-:Y:S01]  /*4200*/  FMUL.FTZ R10, R10, UR7 ;  /* 0x000000070a0a7c20 */ /* 0x000fe20008410000 */
[----:B------:R-:W-:Y:S01]  /*4210*/  FMUL.FTZ R11, R11, UR7 ;  /* 0x000000070b0b7c20 */ /* 0x000fe20008410000 */
[----:B------:R-:W-:Y:S01]  /*4220*/  FMUL.FTZ R9, R9, UR7 ;  /* 0x0000000709097c20 */ /* 0x000fe20008410000 */
[----:B------:R-:W-:Y:S01]  /*4230*/  FMUL.FTZ R8, R8, UR7 ;  /* 0x0000000708087c20 */ /* 0x000fe20008410000 */
[C---:B-1----:R-:W-:Y:S04]  /*4240*/  HMMA.16816.F32.BF16 R12, R60.reuse, R52, R12 ;  /* 0x000000343c0c723c */ /* 0x042fe8000004180c */
[----:B------:R-:W1:Y:S02]  /*4250*/  MUFU.TANH R105, R6 ;  /* 0x0000000600697308 */ /* 0x000e640000002400 */
[----:B------:R-:W-:Y:S08]  /*4260*/  HMMA.16816.F32.BF16 R16, R60, R54, R16 ;  /* 0x000000363c10723c */ /* 0x000ff00000041810 */
[----:B------:R1:W1:Y:S03]  /*4270*/  MUFU.TANH R66, R5 ;  /* 0x0000000500427308 */ /* 0x0002660000002400 */
[----:B--2---:R-:W-:Y:S02]  /*4280*/  @!P2 IADD3 R4, R182, R0, RZ ;  /* 0x00000000b604a210 */ /* 0x004fe40007ffe0ff */
[----:B---3--:R-:W-:Y:S05]  /*4290*/  @!P2 LEA R0, R246, R181, 0x6 ;  /* 0x000000b5f600a211 */ /* 0x008fea00078e30ff */
[----:B------:R2:W-:Y:S01]  /*42a0*/  MUFU.TANH R65, R8 ;  /* 0x0000000800417308 */ /* 0x0005e20000002400 */
[----:B----4-:R-:W-:Y:S02]  /*42b0*/  MOV R2, R67 ;  /* 0x0000004300027202 */ /* 0x010fe40000000f00 */
[----:B-1----:R-:W-:Y:S01]  /*42c0*/  MOV R6, R105 ;  /* 0x0000006900067202 */ /* 0x002fe20000000f00 */
[----:B------:R-:W-:Y:S06]  /*42d0*/  FMUL.FTZ R12, R12, UR7 ;  /* 0x000000070c0c7c20 */ /* 0x000fec0008410000 */
[----:B------:R1:W3:Y:S01]  /*42e0*/  MUFU.TANH R102, R7 ;  /* 0x0000000700667308 */ /* 0x0002e20000002400 */
[C---:B------:R-:W-:Y:S01]  /*42f0*/  @!P2 VIMNMX R5, R4.reuse, R225, PT ;  /* 0x000000e10405a248 */ /* 0x040fe20003fe0100 */
[----:B------:R-:W-:Y:S01]  /*4300*/  FMUL.FTZ R13, R13, UR7 ;  /* 0x000000070d0d7c20 */ /* 0x000fe20008410000 */
[----:B------:R-:W-:Y:S01]  /*4310*/  @!P2 VIADDMNMX R4, R4, 0x8, R225, PT ;  /* 0x000000080404a846 */ /* 0x000fe200038001e1 */
[----:B------:R-:W-:Y:S01]  /*4320*/  FMUL.FTZ R14, R14, UR7 ;  /* 0x000000070e0e7c20 */ /* 0x000fe20008410000 */
[-C--:B------:R-:W-:Y:S01]  /*4330*/  @!P2 ISETP.GE.AND P1, PT, R0, R5.reuse, PT ;  /* 0x000000050000a20c */ /* 0x080fe20003f26270 */
[----:B------:R-:W-:Y:S01]  /*4340*/  FMUL.FTZ R16, R16, UR7 ;  /* 0x0000000710107c20 */ /* 0x000fe20008410000 */
[----:B------:R-:W-:Y:S03]  /*4350*/  FMUL.FTZ R17, R17, UR7 ;  /* 0x0000000711117c20 */ /* 0x000fe60008410000 */
[----:B------:R-:W-:Y:S01]  /*4360*/  MUFU.TANH R104, R10 ;  /* 0x0000000a00687308 */ /* 0x000fe20000002400 */
[----:B------:R-:W-:Y:S01]  /*4370*/  @!P2 FSEL R2, R67, -INF , !P1 ;  /* 0xff8000004302a808 */ /* 0x000fe20004800000 */
[----:B------:R-:W-:Y:S01]  /*4380*/  FMUL.FTZ R18, R18, UR7 ;  /* 0x0000000712127c20 */ /* 0x000fe20008410000 */
[----:B--2---:R-:W-:Y:S01]  /*4390*/  @!P2 IADD3 R8, R0, 0x1, RZ ;  /* 0x000000010008a810 */ /* 0x004fe20007ffe0ff */
[----:B------:R-:W-:Y:S01]  /*43a0*/  FMUL.FTZ R19, R19, UR7 ;  /* 0x0000000713137c20 */ /* 0x000fe20008410000 */
[----:B------:R-:W-:Y:S01]  /*43b0*/  FMUL.FTZ R15, R15, UR7 ;  /* 0x000000070f0f7c20 */ /* 0x000fe20008410000 */
[--C-:B------:R-:W-:Y:S01]  /*43c0*/  FFMA.FTZ R2, R2, UR6, -R3.reuse ;  /* 0x0000000602027c23 */ /* 0x100fe20008010803 */
[-C--:B------:R-:W-:Y:S03]  /*43d0*/  @!P2 ISETP.GE.AND P1, PT, R8, R5.reuse, PT ;  /* 0x000000050800a20c */ /* 0x080fe60003f26270 */
[----:B------:R-:W2:Y:S01]  /*43e0*/  MUFU.TANH R64, R9 ;  /* 0x0000000900407308 */ /* 0x000ea20000002400 */
[----:B-1----:R-:W-:Y:S02]  /*43f0*/  MOV R7, R66 ;  /* 0x0000004200077202 */ /* 0x002fe40000000f00 */
[----:B------:R-:W-:Y:S02]  /*4400*/  @!P2 FSEL R7, R66, -INF , !P1 ;  /* 0xff8000004207a808 */ /* 0x000fe40004800000 */
[-C--:B------:R-:W-:Y:S05]  /*4410*/  @!P2 ISETP.GE.AND P1, PT, R0, R4.reuse, PT ;  /* 0x000000040000a20c */ /* 0x080fea0003f26270 */
[----:B------:R1:W-:Y:S01]  /*4420*/  MUFU.EX2 R113, R2 ;  /* 0x0000000200717308 */ /* 0x0003e20000000800 */
[--C-:B------:R-:W-:Y:S01]  /*4430*/  FFMA.FTZ R7, R7, UR6, -R3.reuse ;  /* 0x0000000607077c23 */ /* 0x100fe20008010803 */
[----:B------:R-:W-:Y:S08]  /*4440*/  @!P2 FSEL R6, R105, -INF , !P1 ;  /* 0xff8000006906a808 */ /* 0x000ff00004800000 */
[----:B------:R3:W-:Y:S10]  /*4450*/  MUFU.EX2 R111, R7 ;  /* 0x00000007006f7308 */ /* 0x0007f40000000800 */
[----:B------:R-:W-:Y:S01]  /*4460*/  MUFU.TANH R103, R11 ;  /* 0x0000000b00677308 */ /* 0x000fe20000002400 */
[----:B-1----:R-:W-:Y:S05]  /*4470*/  FMUL.FTZ R2, R215, 1.4426950216293334961 ;  /* 0x3fb8aa3bd7027820 */ /* 0x002fea0000410000 */
[----:B------:R-:W-:Y:S02]  /*4480*/  FSEL R2, R2, RZ, P0 ;  /* 0x000000ff02027208 */ /* 0x000fe40000000000 */
[----:B------:R-:W-:Y:S02]  /*4490*/  @!P2 ISETP.GE.AND P0, PT, R8, R4, PT ;  /* 0x000000040800a20c */ /* 0x000fe40003f06270 */
[----:B------:R-:W1:Y:S01]  /*44a0*/  MUFU.TANH R100, R12 ;  /* 0x0000000c00647308 */ /* 0x000e620000002400 */
[----:B---3--:R-:W-:Y:S01]  /*44b0*/  MOV R7, R102 ;  /* 0x0000006600077202 */ /* 0x008fe20000000f00 */
[--C-:B------:R-:W-:Y:S01]  /*44c0*/  FFMA.FTZ R8, R6, UR6, -R2.reuse ;  /* 0x0000000606087c23 */ /* 0x100fe20008010802 */
[----:B------:R-:W-:Y:S02]  /*44d0*/  @!P2 IADD3 R6, R0, 0x8, RZ ;  /* 0x000000080006a810 */ /* 0x000fe40007ffe0ff */
[----:B------:R-:W-:Y:S02]  /*44e0*/  @!P2 FSEL R7, R102, -INF , !P0 ;  /* 0xff8000006607a808 */ /* 0x000fe40004000000 */
[----:B------:R-:W-:Y:S03]  /*44f0*/  @!P2 ISETP.GE.AND P0, PT, R6, R5, PT ;  /* 0x000000050600a20c */ /* 0x000fe60003f06270 */
[----:B------:R3:W-:Y:S01]  /*4500*/  MUFU.EX2 R211, R8 ;  /* 0x0000000800d37308 */ /* 0x0007e20000000800 */
[--C-:B------:R-:W-:Y:S01]  /*4510*/  FFMA.FTZ R9, R7, UR6, -R2.reuse ;  /* 0x0000000607097c23 */ /* 0x100fe20008010802 */
[----:B------:R-:W-:Y:S08]  /*4520*/  @!P2 IADD3 R7, R0, 0x9, RZ ;  /* 0x000000090007a810 */ /* 0x000ff00007ffe0ff */
[----:B------:R2:W-:Y:S10]  /*4530*/  MUFU.EX2 R183, R9 ;  /* 0x0000000900b77308 */ /* 0x0005f40000000800 */
[----:B------:R-:W4:Y:S01]  /*4540*/  MUFU.TANH R60, R13 ;  /* 0x0000000d003c7308 */ /* 0x000f220000002400 */
[----:B---3--:R-:W-:Y:S02]  /*4550*/  MOV R8, R65 ;  /* 0x0000004100087202 */ /* 0x008fe40000000f00 */
[----:B------:R-:W-:Y:S02]  /*4560*/  @!P2 FSEL R8, R65, -INF , !P0 ;  /* 0xff8000004108a808 */ /* 0x000fe40004000000 */
[C---:B------:R-:W-:Y:S03]  /*4570*/  @!P2 ISETP.GE.AND P0, PT, R7.reuse, R5, PT ;  /* 0x000000050700a20c */ /* 0x040fe60003f06270 */
[--C-:B------:R-:W-:Y:S01]  /*4580*/  FFMA.FTZ R8, R8, UR6, -R3.reuse ;  /* 0x0000000608087c23 */ /* 0x100fe20008010803 */
[----:B--2---:R-:W-:Y:S01]  /*4590*/  MOV R9, R64 ;  /* 0x0000004000097202 */ /* 0x004fe20000000f00 */
[----:B------:R-:W2:Y:S01]  /*45a0*/  MUFU.TANH R101, R14 ;  /* 0x0000000e00657308 */ /* 0x000ea20000002400 */
[----:B------:R-:W-:Y:S02]  /*45b0*/  @!P2 FSEL R9, R64, -INF , !P0 ;  /* 0xff8000004009a808 */ /* 0x000fe40004000000 */
[----:B------:R-:W-:Y:S02]  /*45c0*/  @!P2 ISETP.GE.AND P0, PT, R6, R4, PT ;  /* 0x000000040600a20c */ /* 0x000fe40003f06270 */
[----:B------:R-:W-:Y:S02]  /*45d0*/  MOV R6, R104 ;  /* 0x0000006800067202 */ /* 0x000fe40000000f00 */
[----:B------:R-:W-:Y:S03]  /*45e0*/  @!P2 FSEL R6, R104, -INF , !P0 ;  /* 0xff8000006806a808 */ /* 0x000fe60004000000 */
[----:B------:R3:W-:Y:S01]  /*45f0*/  MUFU.EX2 R110, R8 ;  /* 0x00000008006e7308 */ /* 0x0007e20000000800 */
[----:B------:R-:W-:Y:S02]  /*4600*/  @!P2 ISETP.GE.AND P0, PT, R7, R4, PT ;  /* 0x000000040700a20c */ /* 0x000fe40003f06270 */
[----:B------:R-:W-:Y:S01]  /*4610*/  @!P2 IADD3 R7, R0, 0x10, RZ ;  /* 0x000000100007a810 */ /* 0x000fe20007ffe0ff */
[--C-:B------:R-:W-:Y:S06]  /*4620*/  FFMA.FTZ R6, R6, UR6, -R2.reuse ;  /* 0x0000000606067c23 */ /* 0x100fec0008010802 */
[----:B------:R4:W-:Y:S10]  /*4630*/  MUFU.EX2 R182, R6 ;  /* 0x0000000600b67308 */ /* 0x0009f40000000800 */
[----:B------:R-:W2:Y:S01]  /*4640*/  MUFU.TANH R63, R15 ;  /* 0x0000000f003f7308 */ /* 0x000ea20000002400 */
[--C-:B---3--:R-:W-:Y:S01]  /*4650*/  FFMA.FTZ R8, R9, UR6, -R3.reuse ;  /* 0x0000000609087c23 */ /* 0x108fe20008010803 */
[----:B-1----:R-:W-:Y:S08]  /*4660*/  MOV R9, R100 ;  /* 0x0000006400097202 */ /* 0x002ff00000000f00 */
[----:B------:R1:W-:Y:S01]  /*4670*/  MUFU.EX2 R108, R8 ;  /* 0x00000008006c7308 */ /* 0x0003e20000000800 */
[----:B----4-:R-:W-:Y:S09]  /*4680*/  @!P2 IADD3 R6, R0, 0x11, RZ ;  /* 0x000000110006a810 */ /* 0x010ff20007ffe0ff */
[----:B------:R-:W-:Y:S10]  /*4690*/  MUFU.TANH R59, R16 ;  /* 0x00000010003b7308 */ /* 0x000ff40000002400 */
[----:B------:R-:W3:Y:S01]  /*46a0*/  MUFU.TANH R58, R17 ;  /* 0x00000011003a7308 */ /* 0x000ee20000002400 */
[----:B-1----:R-:W-:Y:S02]  /*46b0*/  MOV R8, R103 ;  /* 0x0000006700087202 */ /* 0x002fe40000000f00 */
[----:B------:R-:W-:Y:S02]  /*46c0*/  @!P2 FSEL R8, R103, -INF , !P0 ;  /* 0xff8000006708a808 */ /* 0x000fe40004000000 */
[-C--:B------:R-:W-:Y:S03]  /*46d0*/  @!P2 ISETP.GE.AND P0, PT, R7, R5.reuse, PT ;  /* 0x000000050700a20c */ /* 0x080fe60003f06270 */
[--C-:B------:R-:W-:Y:S01]  /*46e0*/  FFMA.FTZ R8, R8, UR6, -R2.reuse ;  /* 0x0000000608087c23 */ /* 0x100fe20008010802 */
[----:B------:R-:W-:Y:S01]  /*46f0*/  @!P2 FSEL R9, R100, -INF , !P0 ;  /* 0xff8000006409a808 */ /* 0x000fe20004000000 */
[----:B------:R-:W-:Y:S01]  /*4700*/  MUFU.TANH R62, R18 ;  /* 0x00000012003e7308 */ /* 0x000fe20000002400 */
[----:B------:R-:W-:Y:S03]  /*4710*/  @!P2 ISETP.GE.AND P0, PT, R6, R5, PT ;  /* 0x000000050600a20c */ /* 0x000fe60003f06270 */
[--C-:B------:R-:W-:Y:S06]  /*4720*/  FFMA.FTZ R9, R9, UR6, -R3.reuse ;  /* 0x0000000609097c23 */ /* 0x100fec0008010803 */
[----:B------:R1:W-:Y:S10]  /*4730*/  MUFU.EX2 R180, R8 ;  /* 0x0000000800b47308 */ /* 0x0003f40000000800 */
[----:B------:R4:W-:Y:S10]  /*4740*/  MUFU.EX2 R112, R9 ;  /* 0x0000000900707308 */ /* 0x0009f40000000800 */
[----:B------:R-:W3:Y:S01]  /*4750*/  MUFU.TANH R61, R19 ;  /* 0x00000013003d7308 */ /* 0x000ee20000002400 */
[----:B-1----:R-:W-:Y:S02]  /*4760*/  MOV R8, R60 ;  /* 0x0000003c00087202 */ /* 0x002fe40000000f00 */
[----:B------:R-:W-:Y:S02]  /*4770*/  @!P2 FSEL R8, R60, -INF , !P0 ;  /* 0xff8000003c08a808 */ /* 0x000fe40004000000 */
[-C--:B------:R-:W-:Y:S02]  /*4780*/  @!P2 ISETP.GE.AND P0, PT, R7, R4.reuse, PT ;  /* 0x000000040700a20c */ /* 0x080fe40003f06270 */
[----:B--2---:R-:W-:Y:S01]  /*4790*/  MOV R7, R101 ;  /* 0x0000006500077202 */ /* 0x004fe20000000f00 */
[--C-:B------:R-:W-:Y:S01]  /*47a0*/  FFMA.FTZ R8, R8, UR6, -R3.reuse ;  /* 0x0000000608087c23 */ /* 0x100fe20008010803 */
[----:B------:R-:W-:Y:S02]  /*47b0*/  @!P2 FSEL R7, R101, -INF , !P0 ;  /* 0xff8000006507a808 */ /* 0x000fe40004000000 */
[----:B------:R-:W-:Y:S01]  /*47c0*/  @!P2 ISETP.GE.AND P0, PT, R6, R4, PT ;  /* 0x000000040600a20c */ /* 0x000fe20003f06270 */
[----:B------:R1:W2:Y:S01]  /*47d0*/  MUFU.EX2 R109, R8 ;  /* 0x00000008006d7308 */ /* 0x0002a20000000800 */
[----:B------:R-:W-:Y:S02]  /*47e0*/  MOV R6, R63 ;  /* 0x0000003f00067202 */ /* 0x000fe40000000f00 */
[----:B------:R-:W-:Y:S05]  /*47f0*/  @!P2 FSEL R6, R63, -INF , !P0 ;  /* 0xff8000003f06a808 */ /* 0x000fea0004000000 */
[--C-:B----4-:R-:W-:Y:S01]  /*4800*/  FFMA.FTZ R9, R6, UR6, -R2.reuse ;  /* 0x0000000606097c23 */ /* 0x110fe20008010802 */
[C---:B------:R-:W-:Y:S03]  /*4810*/  @!P2 IADD3 R6, R0.reuse, 0x19, RZ ;  /* 0x000000190006a810 */ /* 0x040fe60007ffe0ff */
[----:B------:R-:W-:Y:S01]  /*4820*/  MUFU.EX2 R181, R9 ;  /* 0x0000000900b57308 */ /* 0x000fe20000000800 */
[--C-:B-1----:R-:W-:Y:S01]  /*4830*/  FFMA.FTZ R8, R7, UR6, -R2.reuse ;  /* 0x0000000607087c23 */ /* 0x102fe20008010802 */
[----:B------:R-:W-:Y:S02]  /*4840*/  @!P2 IADD3 R7, R0, 0x18, RZ ;  /* 0x000000180007a810 */ /* 0x000fe40007ffe0ff */
[----:B---3--:R-:W-:Y:S06]  /*4850*/  MOV R0, R58 ;  /* 0x0000003a00007202 */ /* 0x008fec0000000f00 */
[----:B------:R1:W3:Y:S01]  /*4860*/  MUFU.EX2 R210, R8 ;  /* 0x0000000800d27308 */ /* 0x0002e20000000800 */
[C---:B------:R-:W-:Y:S02]  /*4870*/  @!P2 ISETP.GE.AND P0, PT, R7.reuse, R5, PT ;  /* 0x000000050700a20c */ /* 0x040fe40003f06270 */
[-C--:B------:R-:W-:Y:S02]  /*4880*/  @!P2 ISETP.GE.AND P1, PT, R7, R4.reuse, PT ;  /* 0x000000040700a20c */ /* 0x080fe40003f26270 */
[----:B-1----:R-:W-:Y:S02]  /*4890*/  MOV R8, R59 ;  /* 0x0000003b00087202 */ /* 0x002fe40000000f00 */
[----:B------:R-:W-:Y:S02]  /*48a0*/  @!P2 FSEL R8, R59, -INF , !P0 ;  /* 0xff8000003b08a808 */ /* 0x000fe40004000000 */
[----:B------:R-:W-:Y:S03]  /*48b0*/  @!P2 ISETP.GE.AND P0, PT, R6, R5, PT ;  /* 0x000000050600a20c */ /* 0x000fe60003f06270 */
[--C-:B------:R-:W-:Y:S01]  /*48c0*/  FFMA.FTZ R5, R8, UR6, -R3.reuse ;  /* 0x0000000608057c23 */ /* 0x100fe20008010803 */
[----:B------:R-:W-:Y:S02]  /*48d0*/  @!P2 FSEL R0, R58, -INF , !P0 ;  /* 0xff8000003a00a808 */ /* 0x000fe40004000000 */
[----:B------:R-:W-:Y:S01]  /*48e0*/  @!P2 ISETP.GE.AND P0, PT, R6, R4, PT ;  /* 0x000000040600a20c */ /* 0x000fe20003f06270 */
[----:B------:R1:W-:Y:S01]  /*48f0*/  MUFU.EX2 R107, R5 ;  /* 0x00000005006b7308 */ /* 0x0003e20000000800 */
[----:B------:R-:W-:Y:S01]  /*4900*/  F2FP.BF16.F32.PACK_AB R4, R111, R113 ;  /* 0x000000716f04723e */ /* 0x000fe200000010ff */
[----:B------:R-:W-:Y:S01]  /*4910*/  FFMA.FTZ R3, R0, UR6, -R3 ;  /* 0x0000000600037c23 */ /* 0x000fe20008010803 */
[----:B------:R-:W-:Y:S02]  /*4920*/  MOV R0, R61 ;  /* 0x0000003d00007202 */ /* 0x000fe40000000f00 */
[----:B------:R-:W-:Y:S01]  /*4930*/  @!P2 FSEL R0, R61, -INF , !P0 ;  /* 0xff8000003d00a808 */ /* 0x000fe20004000000 */
[----:B------:R3:W-:Y:S04]  /*4940*/  STS [R220+0x12000], R4 ;  /* 0x01200004dc007388 */ /* 0x0007e80000000800 */
[----:B------:R4:W3:Y:S01]  /*4950*/  MUFU.EX2 R106, R3 ;  /* 0x00000003006a7308 */ /* 0x0008e20000000800 */
[----:B-1----:R-:W-:Y:S02]  /*4960*/  MOV R5, R62 ;  /* 0x0000003e00057202 */ /* 0x002fe40000000f00 */
[----:B------:R-:W-:Y:S05]  /*4970*/  @!P2 FSEL R5, R62, -INF , !P1 ;  /* 0xff8000003e05a808 */ /* 0x000fea0004800000 */
[--C-:B----4-:R-:W-:Y:S01]  /*4980*/  FFMA.FTZ R3, R5, UR6, -R2.reuse ;  /* 0x0000000605037c23 */ /* 0x110fe20008010802 */
[----:B------:R-:W-:Y:S01]  /*4990*/  FFMA.FTZ R2, R0, UR6, -R2 ;  /* 0x0000000600027c23 */ /* 0x000fe20008010802 */
[----:B------:R-:W-:Y:S02]  /*49a0*/  F2FP.BF16.F32.PACK_AB R0, R180, R182 ;  /* 0x000000b6b400723e */ /* 0x000fe400000010ff */
[----:B------:R1:W-:Y:S01]  /*49b0*/  MUFU.EX2 R115, R3 ;  /* 0x0000000300737308 */ /* 0x0003e20000000800 */
[----:B--2---:R-:W-:Y:S02]  /*49c0*/  F2FP.BF16.F32.PACK_AB R5, R109, R112 ;  /* 0x000000706d05723e */ /* 0x004fe400000010ff */
[----:B---3--:R-:W-:Y:S07]  /*49d0*/  F2FP.BF16.F32.PACK_AB R4, R181, R210 ;  /* 0x000000d2b504723e */ /* 0x008fee00000010ff */
[----:B------:R2:W3:Y:S01]  /*49e0*/  MUFU.EX2 R114, R2 ;  /* 0x0000000200727308 */ /* 0x0004e20000000800 */
[----:B-1----:R-:W-:Y:S05]  /*49f0*/  F2FP.BF16.F32.PACK_AB R3, R183, R211 ;  /* 0x000000d3b703723e */ /* 0x002fea00000010ff */
[----:B------:R1:W-:Y:S01]  /*4a00*/  STS [R220+0x12400], R3 ;  /* 0x01240003dc007388 */ /* 0x0003e20000000800 */
[----:B--2---:R-:W-:Y:S03]  /*4a10*/  F2FP.BF16.F32.PACK_AB R2, R108, R110 ;  /* 0x0000006e6c02723e */ /* 0x004fe600000010ff */
[----:B------:R2:W-:Y:S04]  /*4a20*/  STS [R222+0x12400], R0 ;  /* 0x01240000de007388 */ /* 0x0005e80000000800 */
[----:B------:R3:W-:Y:S04]  /*4a30*/  STS [R222+0x12000], R2 ;  /* 0x01200002de007388 */ /* 0x0007e80000000800 */
[----:B------:R-:W-:Y:S04]  /*4a40*/  STS [R219+0x12000], R5 ;  /* 0x01200005db007388 */ /* 0x000fe80000000800 */
[----:B------:R-:W-:Y:S01]  /*4a50*/  STS [R219+0x12400], R4 ;  /* 0x01240004db007388 */ /* 0x000fe20000000800 */
[----:B-1----:R-:W-:Y:S02]  /*4a60*/  F2FP.BF16.F32.PACK_AB R3, R106, R107 ;  /* 0x0000006b6a03723e */ /* 0x002fe400000010ff */
[----:B--2---:R-:W-:Y:S03]  /*4a70*/  LEA R0, R197, UR5, 0x1 ;  /* 0x00000005c5007c11 */ /* 0x004fe6000f8e08ff */
[----:B------:R-:W-:Y:S01]  /*4a80*/  STS [R221+0x12000], R3 ;  /* 0x01200003dd007388 */ /* 0x000fe20000000800 */
[----:B---3--:R-:W-:Y:S02]  /*4a90*/  F2FP.BF16.F32.PACK_AB R2, R114, R115 ;  /* 0x000000737202723e */ /* 0x008fe400000010ff */
[CC--:B------:R-:W-:Y:S03]  /*4aa0*/  IADD3 R56, R189.reuse, R0.reuse, RZ ;  /* 0x00000000bd387210 */ /* 0x0c0fe60007ffe0ff */
[----:B------:R1:W-:Y:S04]  /*4ab0*/  STS [R221+0x12400], R2 ;  /* 0x01240002dd007388 */ /* 0x0003e80000000800 */
[----:B------:R-:W2:Y:S01]  /*4ac0*/  LDSM.16.M88.4 R16, [R0+0x8000] ;  /* 0x008000000010783b */ /* 0x000ea20000000200 */
[----:B-1----:R-:W-:Y:S04]  /*4ad0*/  IADD3 R2, R192, R0, RZ ;  /* 0x00000000c0027210 */ /* 0x002fe80007ffe0ff */
[----:B------:R-:W-:Y:S03]  /*4ae0*/  IADD3 R3, R189, R2, RZ ;  /* 0x00000002bd037210 */ /* 0x000fe60007ffe0ff */
        /* <DEDUP_REMOVED lines=29> */
[----:B------:R1:W2:Y:S04]  /*4cc0*/  LDSM.16.M88.4 R52, [R56+0xa000] ;  /* 0x00a000003834783b */ /* 0x0002a80000000200 */
[----:B-1----:R-:W-:Y:S06]  /*4cd0*/  IADD3 R56, P0, R245, R224, RZ ;  /* 0x000000e0f5387210 */ /* 0x002fec0007f1e0ff */
[----:B------:R-:W-:Y:S05]  /*4ce0*/  IADD3.X R57, R252, R223, RZ, P0, !PT ;  /* 0x000000dffc397210 */ /* 0x000fea00007fe4ff */
[----:B------:R-:W3:Y:S04]  /*4cf0*/  LDG.E R2, desc[UR16][R56.64] ;  /* 0x0000001038027981 */ /* 0x000ee8000c1e1900 */
[----:B------:R-:W4:Y:S01]  /*4d00*/  LDG.E R0, desc[UR16][R56.64+0x20] ;  /* 0x0000201038007981 */ /* 0x000f22000c1e1900 */
[C---:B--2---:R-:W-:Y:S06]  /*4d10*/  HMMA.16816.F32.BF16 R4, R52.reuse, R164, R4 ;  /* 0x000000a43404723c */ /* 0x044fec0000041804 */
[C---:B------:R-:W-:Y:S06]  /*4d20*/  HMMA.16816.F32.BF16 R8, R52.reuse, R166, R8 ;  /* 0x000000a63408723c */ /* 0x040fec0000041808 */
[C---:B------:R-:W-:Y:S06]  /*4d30*/  HMMA.16816.F32.BF16 R12, R52.reuse, R168, R12 ;  /* 0x000000a8340c723c */ /* 0x040fec000004180c */
[----:B------:R-:W-:Y:S01]  /*4d40*/  HMMA.16816.F32.BF16 R16, R52, R170, R16 ;  /* 0x000000aa3410723c */ /* 0x000fe20000041810 */
[----:B------:R1:W2:Y:S04]  /*4d50*/  LDSM.16.M88.4 R52, [R3+0xa000] ;  /* 0x00a000000334783b */ /* 0x0002a80000000200 */
[----:B-1----:R-:W-:Y:S06]  /*4d60*/  FFMA.FTZ R3, -R67, R67, 1 ;  /* 0x3f80000043037423 */ /* 0x002fec0000010143 */
[----:B------:R-:W-:Y:S01]  /*4d70*/  FMUL.FTZ R3, R3, UR7 ;  /* 0x0000000703037c20 */ /* 0x000fe20008410000 */
[C---:B--2---:R-:W-:Y:S06]  /*4d80*/  HMMA.16816.F32.BF16 R4, R52.reuse, R172, R4 ;  /* 0x000000ac3404723c */ /* 0x044fec0000041804 */
[C---:B------:R-:W-:Y:S06]  /*4d90*/  HMMA.16816.F32.BF16 R8, R52.reuse, R174, R8 ;  /* 0x000000ae3408723c */ /* 0x040fec0000041808 */
[C---:B------:R-:W-:Y:S06]  /*4da0*/  HMMA.16816.F32.BF16 R12, R52.reuse, R176, R12 ;  /* 0x000000b0340c723c */ /* 0x040fec000004180c */
[----:B------:R-:W-:Y:S06]  /*4db0*/  HMMA.16816.F32.BF16 R16, R52, R178, R16 ;  /* 0x000000b23410723c */ /* 0x000fec0000041810 */
[C---:B---3--:R-:W-:Y:S01]  /*4dc0*/  FADD.FTZ R4, -R2.reuse, R4 ;  /* 0x0000000402047221 */ /* 0x048fe20000010100 */
[C---:B------:R-:W-:Y:S05]  /*4dd0*/  FADD.FTZ R52, -R2.reuse, R5 ;  /* 0x0000000502347221 */ /* 0x040fea0000010100 */
[C---:B------:R-:W-:Y:S06]  /*4de0*/  FADD.FTZ R53, -R2.reuse, R9 ;  /* 0x0000000902357221 */ /* 0x040fec0000010100 */
[----:B------:R-:W-:Y:S01]  /*4df0*/  FADD.FTZ R12, -R2, R12 ;  /* 0x0000000c020c7221 */ /* 0x000fe20000010100 */
[----:B------:R-:W-:Y:S01]  /*4e00*/  FMUL.FTZ R5, R113, R4 ;  /* 0x0000000471057220 */ /* 0x000fe20000410000 */
[----:B------:R-:W-:Y:S01]  /*4e10*/  FFMA.FTZ R4, -R66, R66, 1 ;  /* 0x3f80000042047423 */ /* 0x000fe20000010142 */
[----:B------:R-:W-:Y:S01]  /*4e20*/  FMUL.FTZ R52, R111, R52 ;  /* 0x000000346f347220 */ /* 0x000fe20000410000 */
[----:B------:R-:W-:Y:S01]  /*4e30*/  FADD.FTZ R8, -R2, R8 ;  /* 0x0000000802087221 */ /* 0x000fe20000010100 */
[----:B------:R-:W-:Y:S01]  /*4e40*/  FMUL.FTZ R3, R5, R3 ;  /* 0x0000000305037220 */ /* 0x000fe20000410000 */
[----:B------:R-:W-:Y:S01]  /*4e50*/  FMUL.FTZ R9, R4, UR7 ;  /* 0x0000000704097c20 */ /* 0x000fe20008410000 */
[----:B------:R-:W-:Y:S01]  /*4e60*/  FFMA.FTZ R4, -R65, R65, 1 ;  /* 0x3f80000041047423 */ /* 0x000fe20000010141 */
[----:B------:R-:W-:Y:S01]  /*4e70*/  FFMA.FTZ R5, -R64, R64, 1 ;  /* 0x3f80000040057423 */ /* 0x000fe20000010140 */
[----:B------:R-:W-:Y:S01]  /*4e80*/  FADD.FTZ R54, -R2, R17 ;  /* 0x0000001102367221 */ /* 0x000fe20000010100 */
[----:B------:R-:W-:Y:S01]  /*4e90*/  FMUL.FTZ R9, R52, R9 ;  /* 0x0000000934097220 */ /* 0x000fe20000410000 */
[C---:B------:R-:W-:Y:S01]  /*4ea0*/  FADD.FTZ R13, -R2.reuse, R13 ;  /* 0x0000000d020d7221 */ /* 0x040fe20000010100 */
[----:B------:R-:W-:Y:S01]  /*4eb0*/  FADD.FTZ R55, -R2, R16 ;  /* 0x0000001002377221 */ /* 0x000fe20000010100 */
[----:B------:R-:W-:Y:S01]  /*4ec0*/  FMUL.FTZ R17, R112, R12 ;  /* 0x0000000c70117220 */ /* 0x000fe20000410000 */
[----:B------:R-:W-:Y:S01]  /*4ed0*/  FMUL.FTZ R8, R110, R8 ;  /* 0x000000086e087220 */ /* 0x000fe20000410000 */
[----:B------:R-:W-:Y:S01]  /*4ee0*/  F2FP.BF16.F32.PACK_AB R9, R9, R3 ;  /* 0x000000030909723e */ /* 0x000fe200000010ff */
[----:B------:R-:W-:Y:S01]  /*4ef0*/  FMUL.FTZ R53, R108, R53 ;  /* 0x000000356c357220 */ /* 0x000fe20000410000 */
[----:B------:R-:W-:Y:S01]  /*4f00*/  FMUL.FTZ R2, R4, UR7 ;  /* 0x0000000704027c20 */ /* 0x000fe20008410000 */
[----:B------:R-:W-:Y:S01]  /*4f10*/  FMUL.FTZ R16, R5, UR7 ;  /* 0x0000000705107c20 */ /* 0x000fe20008410000 */
[----:B------:R-:W-:Y:S01]  /*4f20*/  FFMA.FTZ R3, -R100, R100, 1 ;  /* 0x3f80000064037423 */ /* 0x000fe20000010164 */
[----:B------:R-:W-:Y:S01]  /*4f30*/  FFMA.FTZ R12, -R60, R60, 1 ;  /* 0x3f8000003c0c7423 */ /* 0x000fe2000001013c */
[----:B------:R-:W-:Y:S01]  /*4f40*/  FMUL.FTZ R52, R109, R13 ;  /* 0x0000000d6d347220 */ /* 0x000fe20000410000 */
[----:B------:R-:W-:Y:S01]  /*4f50*/  FMUL.FTZ R2, R8, R2 ;  /* 0x0000000208027220 */ /* 0x000fe20000410000 */
        /* <DEDUP_REMOVED lines=8> */
[----:B------:R-:W-:Y:S01]  /*4fe0*/  FMUL.FTZ R8, R106, R54 ;  /* 0x000000366a087220 */ /* 0x000fe20000410000 */
[----:B------:R-:W-:Y:S01]  /*4ff0*/  FMUL.FTZ R4, R4, UR7 ;  /* 0x0000000704047c20 */ /* 0x000fe20008410000 */
[----:B------:R-:W-:Y:S01]  /*5000*/  FMUL.FTZ R13, R13, UR7 ;  /* 0x000000070d0d7c20 */ /* 0x000fe20008410000 */
[----:B------:R-:W-:Y:S01]  /*5010*/  F2FP.BF16.F32.PACK_AB R16, R16, R2 ;  /* 0x000000021010723e */ /* 0x000fe200000010ff */
[----:B----4-:R-:W-:Y:S01]  /*5020*/  FADD.FTZ R6, -R0, R6 ;  /* 0x0000000600067221 */ /* 0x010fe20000010100 */
[----:B------:R-:W-:Y:S01]  /*5030*/  FFMA.FTZ R2, -R105, R105, 1 ;  /* 0x3f80000069027423 */ /* 0x000fe20000010169 */
[----:B------:R-:W-:Y:S01]  /*5040*/  FMUL.FTZ R4, R5, R4 ;  /* 0x0000000405047220 */ /* 0x000fe20000410000 */
[----:B------:R-:W-:Y:S01]  /*5050*/  FMUL.FTZ R13, R8, R13 ;  /* 0x0000000d080d7220 */ /* 0x000fe20000410000 */
[----:B------:R-:W-:Y:S01]  /*5060*/  F2FP.BF16.F32.PACK_AB R12, R12, R3 ;  /* 0x000000030c0c723e */ /* 0x000fe200000010ff */
[----:B------:R-:W-:Y:S01]  /*5070*/  FMUL.FTZ R3, R211, R6 ;  /* 0x00000006d3037220 */ /* 0x000fe20000410000 */
[----:B------:R-:W-:Y:S01]  /*5080*/  FMUL.FTZ R2, R2, UR7 ;  /* 0x0000000702027c20 */ /* 0x000fe20008410000 */
[----:B------:R-:W-:Y:S01]  /*5090*/  FADD.FTZ R7, -R0, R7 ;  /* 0x0000000700077221 */ /* 0x000fe20000010100 */
[----:B------:R-:W-:Y:S01]  /*50a0*/  FFMA.FTZ R8, -R102, R102, 1 ;  /* 0x3f80000066087423 */ /* 0x000fe20000010166 */
[----:B------:R-:W-:Y:S01]  /*50b0*/  F2FP.BF16.F32.PACK_AB R13, R13, R4 ;  /* 0x000000040d0d723e */ /* 0x000fe200000010ff */
[----:B------:R-:W-:Y:S01]  /*50c0*/  FMUL.FTZ R2, R3, R2 ;  /* 0x0000000203027220 */ /* 0x000fe20000410000 */
[----:B------:R-:W-:Y:S01]  /*50d0*/  FMUL.FTZ R4, R183, R7 ;  /* 0x00000007b7047220 */ /* 0x000fe20000410000 */
[----:B------:R-:W-:Y:S01]  /*50e0*/  FMUL.FTZ R8, R8, UR7 ;  /* 0x0000000708087c20 */ /* 0x000fe20008410000 */
[----:B------:R-:W-:Y:S01]  /*50f0*/  FFMA.FTZ R3, -R104, R104, 1 ;  /* 0x3f80000068037423 */ /* 0x000fe20000010168 */
[C---:B------:R-:W-:Y:S01]  /*5100*/  FADD.FTZ R14, -R0.reuse, R14 ;  /* 0x0000000e000e7221 */ /* 0x040fe20000010100 */
[----:B------:R-:W-:Y:S01]  /*5110*/  FADD.FTZ R7, -R0, R18 ;  /* 0x0000001200077221 */ /* 0x000fe20000010100 */
[----:B------:R-:W-:Y:S01]  /*5120*/  FMUL.FTZ R8, R4, R8 ;  /* 0x0000000804087220 */ /* 0x000fe20000410000 */
[----:B------:R-:W-:Y:S01]  /*5130*/  FMUL.FTZ R18, R3, UR7 ;  /* 0x0000000703127c20 */ /* 0x000fe20008410000 */
[C---:B------:R-:W-:Y:S01]  /*5140*/  FADD.FTZ R5, -R0.reuse, R10 ;  /* 0x0000000a00057221 */ /* 0x040fe20000010100 */
[C---:B------:R-:W-:Y:S01]  /*5150*/  FADD.FTZ R6, -R0.reuse, R11 ;  /* 0x0000000b00067221 */ /* 0x040fe20000010100 */
[----:B------:R-:W-:Y:S01]  /*5160*/  FADD.FTZ R4, -R0, R15 ;  /* 0x0000000f00047221 */ /* 0x000fe20000010100 */
[----:B------:R-:W-:Y:S01]  /*5170*/  FMUL.FTZ R3, R210, R14 ;  /* 0x0000000ed2037220 */ /* 0x000fe20000410000 */
[----:B------:R-:W-:Y:S01]  /*5180*/  FFMA.FTZ R17, -R103, R103, 1 ;  /* 0x3f80000067117423 */ /* 0x000fe20000010167 */
[----:B------:R-:W-:Y:S01]  /*5190*/  FADD.FTZ R19, -R0, R19 ;  /* 0x0000001300137221 */ /* 0x000fe20000010100 */
[----:B------:R-:W-:Y:S01]  /*51a0*/  FFMA.FTZ R11, -R101, R101, 1 ;  /* 0x3f800000650b7423 */ /* 0x000fe20000010165 */
[----:B------:R-:W-:Y:S01]  /*51b0*/  FFMA.FTZ R10, -R63, R63, 1 ;  /* 0x3f8000003f0a7423 */ /* 0x000fe2000001013f */
[----:B------:R-:W-:Y:S01]  /*51c0*/  FFMA.FTZ R15, -R62, R62, 1 ;  /* 0x3f8000003e0f7423 */ /* 0x000fe2000001013e */
[----:B------:R-:W-:Y:S01]  /*51d0*/  FFMA.FTZ R14, -R61, R61, 1 ;  /* 0x3f8000003d0e7423 */ /* 0x000fe2000001013d */
[----:B------:R-:W-:Y:S01]  /*51e0*/  F2FP.BF16.F32.PACK_AB R8, R8, R2 ;  /* 0x000000020808723e */ /* 0x000fe200000010ff */
[----:B------:R-:W-:Y:S01]  /*51f0*/  FMUL.FTZ R5, R182, R5 ;  /* 0x00000005b6057220 */ /* 0x000fe20000410000 */
[----:B------:R-:W-:Y:S01]  /*5200*/  FMUL.FTZ R6, R180, R6 ;  /* 0x00000006b4067220 */ /* 0x000fe20000410000 */
[----:B------:R-:W-:Y:S01]  /*5210*/  FMUL.FTZ R17, R17, UR7 ;  /* 0x0000000711117c20 */ /* 0x000fe20008410000 */
[----:B------:R-:W-:Y:S01]  /*5220*/  FMUL.FTZ R4, R181, R4 ;  /* 0x00000004b5047220 */ /* 0x000fe20000410000 */
[----:B------:R-:W-:Y:S01]  /*5230*/  FMUL.FTZ R0, R115, R7 ;  /* 0x0000000773007220 */ /* 0x000fe20000410000 */
[----:B------:R-:W-:Y:S01]  /*5240*/  FMUL.FTZ R2, R114, R19 ;  /* 0x0000001372027220 */ /* 0x000fe20000410000 */
[----:B------:R-:W-:Y:S01]  /*5250*/  FMUL.FTZ R11, R11, UR7 ;  /* 0x000000070b0b7c20 */ /* 0x000fe20008410000 */
[----:B------:R-:W-:Y:S01]  /*5260*/  FMUL.FTZ R10, R10, UR7 ;  /* 0x000000070a0a7c20 */ /* 0x000fe20008410000 */
[----:B------:R-:W-:Y:S01]  /*5270*/  FMUL.FTZ R15, R15, UR7 ;  /* 0x000000070f0f7c20 */ /* 0x000fe20008410000 */
[----:B------:R-:W-:Y:S01]  /*5280*/  FMUL.FTZ R14, R14, UR7 ;  /* 0x000000070e0e7c20 */ /* 0x000fe20008410000 */
[----:B------:R-:W-:Y:S01]  /*5290*/  FMUL.FTZ R18, R5, R18 ;  /* 0x0000001205127220 */ /* 0x000fe20000410000 */
[----:B------:R-:W-:Y:S01]  /*52a0*/  FMUL.FTZ R17, R6, R17 ;  /* 0x0000001106117220 */ /* 0x000fe20000410000 */
[----:B------:R-:W-:Y:S01]  /*52b0*/  FMUL.FTZ R11, R3, R11 ;  /* 0x0000000b030b7220 */ /* 0x000fe20000410000 */
        /* <DEDUP_REMOVED lines=60> */
.L_x_424:
[----:B------:R1:W5:Y:S01]  /*5680*/  LDL R210, [R1+0x4] ;  /* 0x0000040001d27983 */ /* 0x0003620000100800 */
[----:B---3--:R-:W-:Y:S02]  /*5690*/  F2FP.BF16.F32.PACK_AB R2, R17, R18 ;  /* 0x000000121102723e */ /* 0x008fe400000010ff */
[----:B------:R-:W-:Y:S01]  /*56a0*/  F2FP.BF16.F32.PACK_AB R0, R10, R11 ;  /* 0x0000000b0a00723e */ /* 0x000fe200000010ff */
[----:B------:R-:W-:Y:S01]  /*56b0*/  STS [R220+0x10000], R9 ;  /* 0x01000009dc007388 */ /* 0x000fe20000000800 */
[----:B------:R-:W-:Y:S03]  /*56c0*/  F2FP.BF16.F32.PACK_AB R3, R14, R15 ;  /* 0x0000000f0e03723e */ /* 0x000fe600000010ff */
[----:B------:R-:W-:Y:S04]  /*56d0*/  STS [R220+0x10400], R8 ;  /* 0x01040008dc007388 */ /* 0x000fe80000000800 */
[----:B------:R-:W-:Y:S04]  /*56e0*/  STS [R222+0x10000], R16 ;  /* 0x01000010de007388 */ /* 0x000fe80000000800 */
[----:B------:R-:W-:Y:S04]  /*56f0*/  STS [R222+0x10400], R2 ;  /* 0x01040002de007388 */ /* 0x000fe80000000800 */
[----:B------:R-:W-:Y:S04]  /*5700*/  STS [R219+0x10000], R12 ;  /* 0x0100000cdb007388 */ /* 0x000fe80000000800 */
[----:B------:R2:W-:Y:S04]  /*5710*/  STS [R219+0x10400], R0 ;  /* 0x01040000db007388 */ /* 0x0005e80000000800 */
[----:B------:R-:W-:Y:S04]  /*5720*/  STS [R221+0x10000], R13 ;  /* 0x0100000ddd007388 */ /* 0x000fe80000000800 */
[----:B------:R-:W-:Y:S01]  /*5730*/  STS [R221+0x10400], R3 ;  /* 0x01040003dd007388 */ /* 0x000fe20000000800 */
[----:B------:R-:W-:Y:S01]  /*5740*/  BAR.SYNC.DEFER_BLOCKING 0x0 ;  /* 0x0000000000007b1d */ /* 0x000fe20000010000 */
[----:B--2---:R-:W-:Y:S05]  /*5750*/  LEA R0, R198, UR5, 0x1 ;  /* 0x00000005c6007c11 */ /* 0x004fea000f8e08ff */
[----:B------:R-:W-:Y:S04]  /*5760*/  LDSM.16.MT88.4 R4, [R186+0x12000] ;  /* 0x01200000ba04783b */ /* 0x000fe80000004200 */
[----:B------:R-:W2:Y:S04]  /*5770*/  LDSM.16.MT88.4 R8, [R0+0x8000] ;  /* 0x008000000008783b */ /* 0x000ea80000004200 */
[----:B------:R-:W3:Y:S04]  /*5780*/  LDSM.16.MT88.4 R12, [R185+0x12000] ;  /* 0x01200000b90c783b */ /* 0x000ee80000004200 */
[----:B------:R-:W4:Y:S04]  /*5790*/  LDSM.16.MT88.4 R16, [R0+0xa000] ;  /* 0x00a000000010783b */ /* 0x000f280000004200 */
[----:B------:R-:W-:Y:S04]  /*57a0*/  LDSM.16.MT88.4 R52, [R186+0x12800] ;  /* 0x01280000ba34783b */ /* 0x000fe80000004200 */
[----:B------:R-:W1:Y:S04]  /*57b0*/  LDSM.16.MT88.4 R56, [R0+0x8800] ;  /* 0x008800000038783b */ /* 0x000e680000004200 */
[----:B------:R-:W1:Y:S04]  /*57c0*/  LDSM.16.MT88.4 R60, [R185+0x12800] ;  /* 0x01280000b93c783b */ /* 0x000e680000004200 */
[----:B------:R-:W1:Y:S01]  /*57d0*/  LDSM.16.MT88.4 R64, [R0+0xa800] ;  /* 0x00a800000040783b */ /* 0x000e620000004200 */
[-C--:B--2---:R-:W-:Y:S06]  /*57e0*/  HMMA.16816.F32.BF16 R20, R4, R8.reuse, R20 ;  /* 0x000000080414723c */ /* 0x084fec0000041814 */
[C---:B---3--:R-:W-:Y:S06]  /*57f0*/  HMMA.16816.F32.BF16 R24, R12.reuse, R8, R24 ;  /* 0x000000080c18723c */ /* 0x048fec0000041818 */
[-C--:B------:R-:W-:Y:S06]  /*5800*/  HMMA.16816.F32.BF16 R28, R12, R10.reuse, R28 ;  /* 0x0000000a0c1c723c */ /* 0x080fec000004181c */
[C---:B------:R-:W-:Y:S01]  /*5810*/  HMMA.16816.F32.BF16 R32, R4.reuse, R10, R32 ;  /* 0x0000000a0420723c */ /* 0x040fe20000041820 */
[----:B------:R-:W-:Y:S05]  /*5820*/  LDSM.16.MT88.4 R8, [R0+0x9000] ;  /* 0x009000000008783b */ /* 0x000fea0000004200 */
[-C--:B----4-:R-:W-:Y:S06]  /*5830*/  HMMA.16816.F32.BF16 R36, R4, R16.reuse, R36 ;  /* 0x000000100424723c */ /* 0x090fec0000041824 */
[C---:B------:R-:W-:Y:S06]  /*5840*/  HMMA.16816.F32.BF16 R40, R12.reuse, R16, R40 ;  /* 0x000000100c28723c */ /* 0x040fec0000041828 */
[-C--:B------:R-:W-:Y:S01]  /*5850*/  HMMA.16816.F32.BF16 R44, R12, R18.reuse, R44 ;  /* 0x000000120c2c723c */ /* 0x080fe2000004182c */
[----:B------:R-:W-:Y:S05]  /*5860*/  LDSM.16.MT88.4 R12, [R185+0x13000] ;  /* 0x01300000b90c783b */ /* 0x000fea0000004200 */
[----:B------:R-:W-:Y:S01]  /*5870*/  HMMA.16816.F32.BF16 R48, R4, R18, R48 ;  /* 0x000000120430723c */ /* 0x000fe20000041830 */
[----:B------:R-:W2:Y:S04]  /*5880*/  LDSM.16.MT88.4 R4, [R186+0x13000] ;  /* 0x01300000ba04783b */ /* 0x000ea80000004200 */
[----:B------:R-:W3:Y:S01]  /*5890*/  LDSM.16.MT88.4 R16, [R0+0xb000] ;  /* 0x00b000000010783b */ /* 0x000ee20000004200 */
[-C--:B-1----:R-:W-:Y:S06]  /*58a0*/  HMMA.16816.F32.BF16 R20, R52, R56.reuse, R20 ;  /* 0x000000383414723c */ /* 0x082fec0000041814 */
[C---:B------:R-:W-:Y:S06]  /*58b0*/  HMMA.16816.F32.BF16 R24, R60.reuse, R56, R24 ;  /* 0x000000383c18723c */ /* 0x040fec0000041818 */
        /* <DEDUP_REMOVED lines=8> */
[----:B------:R-:W1:Y:S04]  /*5940*/  LDSM.16.MT88.4 R52, [R186+0x13800] ;  /* 0x01380000ba34783b */ /* 0x000e680000004200 */
[----:B------:R-:W4:Y:S01]  /*5950*/  LDSM.16.MT88.4 R64, [R0+0xb800] ;  /* 0x00b800000040783b */ /* 0x000f220000004200 */
[-C--:B--2---:R-:W-:Y:S01]  /*5960*/  HMMA.16816.F32.BF16 R20, R4, R8.reuse, R20 ;  /* 0x000000080414723c */ /* 0x084fe20000041814 */
[----:B------:R-:W-:Y:S05]  /*5970*/  BAR.SYNC.DEFER_BLOCKING 0x0 ;  /* 0x0000000000007b1d */ /* 0x000fea0000010000 */
[C---:B------:R-:W-:Y:S06]  /*5980*/  HMMA.16816.F32.BF16 R24, R12.reuse, R8, R24 ;  /* 0x000000080c18723c */ /* 0x040fec0000041818 */
[-C--:B------:R-:W-:Y:S06]  /*5990*/  HMMA.16816.F32.BF16 R28, R12, R10.reuse, R28 ;  /* 0x0000000a0c1c723c */ /* 0x080fec000004181c */
[C---:B------:R-:W-:Y:S06]  /*59a0*/  HMMA.16816.F32.BF16 R32, R4.reuse, R10, R32 ;  /* 0x0000000a0420723c */ /* 0x040fec0000041820 */
[-C--:B---3--:R-:W-:Y:S06]  /*59b0*/  HMMA.16816.F32.BF16 R36, R4, R16.reuse, R36 ;  /* 0x000000100424723c */ /* 0x088fec0000041824 */
[C---:B------:R-:W-:Y:S06]  /*59c0*/  HMMA.16816.F32.BF16 R40, R12.reuse, R16, R40 ;  /* 0x000000100c28723c */ /* 0x040fec0000041828 */
[-C--:B------:R-:W-:Y:S06]  /*59d0*/  HMMA.16816.F32.BF16 R44, R12, R18.reuse, R44 ;  /* 0x000000120c2c723c */ /* 0x080fec000004182c */
[----:B------:R-:W-:Y:S06]  /*59e0*/  HMMA.16816.F32.BF16 R48, R4, R18, R48 ;  /* 0x000000120430723c */ /* 0x000fec0000041830 */
[-C--:B-1----:R-:W-:Y:S06]  /*59f0*/  HMMA.16816.F32.BF16 R20, R52, R56.reuse, R20 ;  /* 0x000000383414723c */ /* 0x082fec0000041814 */
        /* <DEDUP_REMOVED lines=20> */
[----:B-----5:R-:W-:Y:S02]  /*5b40*/  LEA R4, R210, UR5, 0x1 ;  /* 0x00000005d2047c11 */ /* 0x020fe4000f8e08ff */
        /* <DEDUP_REMOVED lines=28> */
.L_x_425:
[----:B------:R-:W-:Y:S01]  /*5d10*/  LDSM.16.M88.4 R64, [R194] ;  /* 0x00000000c240783b */ /* 0x000fe20000000200 */
[C---:B------:R-:W-:Y:S01]  /*5d20*/  LEA R202, P0, R239.reuse, R202, 0x2 ;  /* 0x000000caefca7211 */ /* 0x040fe200078010ff */
[C---:B------:R-:W-:Y:S02]  /*5d30*/  VIADD R211, R216.reuse, 0x20 ;  /* 0x00000020d8d37836 */ /* 0x040fe40000000000 */
[----:B------:R-:W2:Y:S01]  /*5d40*/  LDSM.16.MT88.4 R16, [R0+0xc000] ;  /* 0x00c000000010783b */ /* 0x000ea20000004200 */
[----:B------:R-:W-:Y:S01]  /*5d50*/  LEA.HI.X.SX32 R203, R239, R203, 0x2, P0 ;  /* 0x000000cbefcb7211 */ /* 0x000fe200000f16ff */
[----:B-1----:R-:W-:Y:S02]  /*5d60*/  IMAD.MOV.U32 R2, RZ, RZ, R202 ;  /* 0x000000ffff027224 */ /* 0x002fe400078e00ca */
[----:B------:R-:W1:Y:S01]  /*5d70*/  LDSM.16.M88.4 R60, [R194+0x1000] ;  /* 0x00100000c23c783b */ /* 0x000e620000000200 */
[----:B------:R-:W-:Y:S02]  /*5d80*/  IMAD.IADD R211, R205, 0x1, R211 ;  /* 0x00000001cdd37824 */ /* 0x000fe400078e02d3 */
[----:B------:R-:W-:Y:S01]  /*5d90*/  IMAD.MOV.U32 R3, RZ, RZ, R203 ;  /* 0x000000ffff037224 */ /* 0x000fe200078e00cb */
[----:B------:R-:W3:Y:S04]  /*5da0*/  LDSM.16.MT88.4 R100, [R0+0xe000] ;  /* 0x00e000000064783b */ /* 0x000ee80000004200 */
[----:B------:R-:W-:Y:S04]  /*5db0*/  LDSM.16.M88.4 R104, [R193] ;  /* 0x00000000c168783b */ /* 0x000fe80000000200 */
[----:B------:R-:W4:Y:S04]  /*5dc0*/  LDSM.16.MT88.4 R108, [R0+0xc800] ;  /* 0x00c80000006c783b */ /* 0x000f280000004200 */
[----:B------:R-:W4:Y:S04]  /*5dd0*/  LDSM.16.M88.4 R112, [R193+0x1000] ;  /* 0x00100000c170783b */ /* 0x000f280000000200 */
[----:B------:R-:W4:Y:S01]  /*5de0*/  LDSM.16.MT88.4 R180, [R0+0xe800] ;  /* 0x00e8000000b4783b */ /* 0x000f220000004200 */
[-C--:B--2---:R-:W-:Y:S06]  /*5df0*/  HMMA.16816.F32.BF16 R4, R64, R16.reuse, RZ ;  /* 0x000000104004723c */ /* 0x084fec00000418ff */
[C---:B-1----:R-:W-:Y:S06]  /*5e00*/  HMMA.16816.F32.BF16 R8, R60.reuse, R16, RZ ;  /* 0x000000103c08723c */ /* 0x042fec00000418ff */
        /* <DEDUP_REMOVED lines=31> */
[----:B------:R-:W-:Y:S05]  /*6000*/  @P6 IMAD.X R105, R251, 0x1, R217, P1 ;  /* 0x00000001fb696824 */ /* 0x000fea00008e06d9 */
[----:B------:R-:W5:Y:S04]  /*6010*/  @P6 LDG.E R214, desc[UR16][R104.64+-0x100] ;  /* 0xffff001068d66981 */ /* 0x000f68000c1e1900 */
[----:B------:R4:W5:Y:S01]  /*6020*/  @P6 LDG.E R215, desc[UR16][R104.64+-0xe0] ;  /* 0xffff201068d76981 */ /* 0x000962000c1e1900 */
[-C--:B-1----:R-:W-:Y:S05]  /*6030*/  HMMA.16816.F32.BF16 R4, R108, R180.reuse, R4 ;  /* 0x000000b46c04723c */ /* 0x082fea0000041804 */
[C---:B---3--:R-:W-:Y:S01]  /*6040*/  VIADD R0, R216.reuse, 0x20 ;  /* 0x00000020d8007836 */ /* 0x048fe20000000000 */
[C---:B--2---:R-:W-:Y:S11]  /*6050*/  HMMA.16816.F32.BF16 R8, R112.reuse, R180, R8 ;  /* 0x000000b47008723c */ /* 0x044ff60000041808 */
[----:B------:R-:W-:Y:S06]  /*6060*/  @!UPT UIADD3 URZ, URZ, URZ, URZ ;  /* 0x0000003f3f3ff290 */ /* 0x000fec000fffe03f */
[----:B------:R1:W-:Y:S01]  /*6070*/  REDG.E.ADD.F32.FTZ.RN.STRONG.GPU desc[UR16][R2.64], R4 ;  /* 0x00000004020079a6 */ /* 0x0003e2000c10f390 */
[-C--:B------:R-:W-:Y:S06]  /*6080*/  HMMA.16816.F32.BF16 R12, R112, R182.reuse, R12 ;  /* 0x000000b6700c723c */ /* 0x080fec000004180c */
[C---:B------:R-:W-:Y:S06]  /*6090*/  HMMA.16816.F32.BF16 R16, R108.reuse, R182, R16 ;  /* 0x000000b66c10723c */ /* 0x040fec0000041810 */
[-C--:B----4-:R-:W-:Y:S06]  /*60a0*/  HMMA.16816.F32.BF16 R52, R108, R100.reuse, R52 ;  /* 0x000000646c34723c */ /* 0x090fec0000041834 */
[C---:B------:R-:W-:Y:S06]  /*60b0*/  HMMA.16816.F32.BF16 R56, R112.reuse, R100, R56 ;  /* 0x000000647038723c */ /* 0x040fec0000041838 */
[-C--:B------:R-:W-:Y:S05]  /*60c0*/  HMMA.16816.F32.BF16 R60, R112, R102.reuse, R60 ;  /* 0x00000066703c723c */ /* 0x080fea000004183c */
[CC--:B------:R-:W-:Y:S01]  /*60d0*/  LEA R100, P1, R205.reuse, R2.reuse, 0x2 ;  /* 0x00000002cd647211 */ /* 0x0c0fe200078210ff */
[----:B------:R-:W-:Y:S05]  /*60e0*/  HMMA.16816.F32.BF16 R64, R108, R102, R64 ;  /* 0x000000666c40723c */ /* 0x000fea0000041840 */
[-C--:B------:R-:W-:Y:S02]  /*60f0*/  LEA.HI.X.SX32 R101, R205, R3.reuse, 0x2, P1 ;  /* 0x00000003cd657211 */ /* 0x080fe400008f16ff */
[-C--:B------:R-:W-:Y:S03]  /*6100*/  LEA R112, P0, R216, R2.reuse, 0x2 ;  /* 0x00000002d8707211 */ /* 0x080fe600078010ff */
[----:B------:R2:W-:Y:S01]  /*6110*/  REDG.E.ADD.F32.FTZ.RN.STRONG.GPU desc[UR16][R100.64], R5 ;  /* 0x00000005640079a6 */ /* 0x0005e2000c10f390 */
[-C--:B------:R-:W-:Y:S02]  /*6120*/  LEA R106, P1, R244, R2.reuse, 0x2 ;  /* 0x00000002f46a7211 */ /* 0x080fe400078210ff */
[-C--:B------:R-:W-:Y:S02]  /*6130*/  LEA.HI.X.SX32 R113, R216, R3.reuse, 0x2, P0 ;  /* 0x00000003d8717211 */ /* 0x080fe400000f16ff */
[CC--:B------:R-:W-:Y:S02]  /*6140*/  LEA R104, P0, R243.reuse, R2.reuse, 0x2 ;  /* 0x00000002f3687211 */ /* 0x0c0fe400078010ff */
[-C--:B------:R-:W-:Y:S01]  /*6150*/  LEA.HI.X.SX32 R107, R244, R3.reuse, 0x2, P1 ;  /* 0x00000003f46b7211 */ /* 0x080fe200008f16ff */
[----:B------:R3:W-:Y:S01]  /*6160*/  REDG.E.ADD.F32.FTZ.RN.STRONG.GPU desc[UR16][R112.64], R6 ;  /* 0x00000006700079a6 */ /* 0x0007e2000c10f390 */
[CC--:B------:R-:W-:Y:S02]  /*6170*/  LEA R102, P2, R242.reuse, R2.reuse, 0x2 ;  /* 0x00000002f2667211 */ /* 0x0c0fe400078410ff */
[-C--:B------:R-:W-:Y:S01]  /*6180*/  LEA.HI.X.SX32 R105, R243, R3.reuse, 0x2, P0 ;  /* 0x00000003f3697211 */ /* 0x080fe200000f16ff */
[----:B------:R4:W-:Y:S01]  /*6190*/  REDG.E.ADD.F32.FTZ.RN.STRONG.GPU desc[UR16][R106.64], R7 ;  /* 0x000000076a0079a6 */ /* 0x0009e2000c10f390 */
[CC--:B-1----:R-:W-:Y:S02]  /*61a0*/  LEA R4, P1, R241.reuse, R2.reuse, 0x2 ;  /* 0x00000002f1047211 */ /* 0x0c2fe400078210ff */
[-C--:B------:R-:W-:Y:S01]  /*61b0*/  LEA.HI.X.SX32 R103, R242, R3.reuse, 0x2, P2 ;  /* 0x00000003f2677211 */ /* 0x080fe200010f16ff */
[----:B------:R1:W-:Y:S04]  /*61c0*/  REDG.E.ADD.F32.FTZ.RN.STRONG.GPU desc[UR16][R104.64], R8 ;  /* 0x00000008680079a6 */ /* 0x0003e8000c10f390 */
[----:B------:R1:W-:Y:S01]  /*61d0*/  REDG.E.ADD.F32.FTZ.RN.STRONG.GPU desc[UR16][R102.64], R9 ;  /* 0x00000009660079a6 */ /* 0x0003e2000c10f390 */
[-C--:B--2---:R-:W-:Y:S05]  /*61e0*/  LEA.HI.X.SX32 R5, R241, R3.reuse, 0x2, P1 ;  /* 0x00000003f1057211 */ /* 0x084fea00008f16ff */
[----:B------:R2:W-:Y:S01]  /*61f0*/  REDG.E.ADD.F32.FTZ.RN.STRONG.GPU desc[UR16][R4.64], R10 ;  /* 0x0000000a040079a6 */ /* 0x0005e2000c10f390 */
[CC--:B---3--:R-:W-:Y:S04]  /*6200*/  LEA R6, P0, R240.reuse, R2.reuse, 0x2 ;  /* 0x00000002f0067211 */ /* 0x0c8fe800078010ff */
[-C--:B----4-:R-:W-:Y:S02]  /*6210*/  LEA.HI.X.SX32 R7, R240, R3.reuse, 0x2, P0 ;  /* 0x00000003f0077211 */ /* 0x090fe400000f16ff */
[CC--:B-1----:R-:W-:Y:S03]  /*6220*/  LEA R8, P2, R234.reuse, R2.reuse, 0x2 ;  /* 0x00000002ea087211 */ /* 0x0c2fe600078410ff */
[----:B------:R1:W-:Y:S01]  /*6230*/  REDG.E.ADD.F32.FTZ.RN.STRONG.GPU desc[UR16][R6.64], R11 ;  /* 0x0000000b060079a6 */ /* 0x0003e2000c10f390 */
[-C--:B------:R-:W-:Y:S03]  /*6240*/  LEA.HI.X.SX32 R9, R234, R3.reuse, 0x2, P2 ;  /* 0x00000003ea097211 */ /* 0x080fe600010f16ff */
[----:B------:R3:W-:Y:S04]  /*6250*/  REDG.E.ADD.F32.FTZ.RN.STRONG.GPU desc[UR16][R2.64+0x80], R16 ;  /* 0x00008010020079a6 */ /* 0x0007e8000c10f390 */
[----:B------:R-:W-:Y:S01]  /*6260*/  REDG.E.ADD.F32.FTZ.RN.STRONG.GPU desc[UR16][R100.64+0x80], R17 ;  /* 0x00008011640079a6 */ /* 0x000fe2000c10f390 */
[CC--:B--2---:R-:W-:Y:S04]  /*6270*/  LEA R4, P0, R0.reuse, R2.reuse, 0x2 ;  /* 0x0000000200047211 */ /* 0x0c4fe800078010ff */
[-C--:B------:R-:W-:Y:S01]  /*6280*/  LEA.HI.X.SX32 R5, R0, R3.reuse, 0x2, P0 ;  /* 0x0000000300057211 */ /* 0x080fe200000f16ff */
[C---:B------:R-:W-:Y:S01]  /*6290*/  VIADD R0, R216.reuse, 0x40 ;  /* 0x00000040d8007836 */ /* 0x040fe20000000000 */
[-C--:B------:R-:W-:Y:S03]  /*62a0*/  LEA R10, P0, R235, R2.reuse, 0x2 ;  /* 0x00000002eb0a7211 */ /* 0x080fe600078010ff */
[----:B------:R2:W-:Y:S01]  /*62b0*/  REDG.E.ADD.F32.FTZ.RN.STRONG.GPU desc[UR16][R4.64], R18 ;  /* 0x00000012040079a6 */ /* 0x0005e2000c10f390 */
[-C--:B-1----:R-:W-:Y:S02]  /*62c0*/  LEA R6, P1, R211, R2.reuse, 0x2 ;  /* 0x00000002d3067211 */ /* 0x082fe400078210ff */
[-C--:B------:R-:W-:Y:S02]  /*62d0*/  LEA.HI.X.SX32 R11, R235, R3.reuse, 0x2, P0 ;  /* 0x00000003eb0b7211 */ /* 0x080fe400000f16ff */
[-C--:B------:R-:W-:Y:S01]  /*62e0*/  LEA.HI.X.SX32 R7, R211, R3.reuse, 0x2, P1 ;  /* 0x00000003d3077211 */ /* 0x080fe200008f16ff */
[C---:B------:R-:W-:Y:S02]  /*62f0*/  VIADD R211, R216.reuse, 0x40 ;  /* 0x00000040d8d37836 */ /* 0x040fe40000000000 */
[----:B---3--:R-:W-:Y:S02]  /*6300*/  VIADD R16, R216, 0x60 ;  /* 0x00000060d8107836 */ /* 0x008fe40000000000 */
[----:B------:R1:W-:Y:S01]  /*6310*/  REDG.E.ADD.F32.FTZ.RN.STRONG.GPU desc[UR16][R6.64], R19 ;  /* 0x00000013060079a6 */ /* 0x0003e2000c10f390 */
[----:B------:R-:W-:Y:S03]  /*6320*/  IMAD.IADD R211, R205, 0x1, R211 ;  /* 0x00000001cdd37824 */ /* 0x000fe600078e02d3 */
[----:B------:R3:W-:Y:S04]  /*6330*/  REDG.E.ADD.F32.FTZ.RN.STRONG.GPU desc[UR16][R10.64], R12 ;  /* 0x0000000c0a0079a6 */ /* 0x0007e8000c10f390 */
[----:B------:R4:W-:Y:S01]  /*6340*/  REDG.E.ADD.F32.FTZ.RN.STRONG.GPU desc[UR16][R8.64], R13 ;  /* 0x0000000d080079a6 */ /* 0x0009e2000c10f390 */
[CC--:B--2---:R-:W-:Y:S04]  /*6350*/  LEA R4, P1, R227.reuse, R2.reuse, 0x2 ;  /* 0x00000002e3047211 */ /* 0x0c4fe800078210ff */
[-C--:B------:R-:W-:Y:S05]  /*6360*/  LEA.HI.X.SX32 R5, R227, R3.reuse, 0x2, P1 ;  /* 0x00000003e3057211 */ /* 0x080fea00008f16ff */
[----:B------:R2:W-:Y:S01]  /*6370*/  REDG.E.ADD.F32.FTZ.RN.STRONG.GPU desc[UR16][R4.64], R14 ;  /* 0x0000000e040079a6 */ /* 0x0005e2000c10f390 */
[CC--:B-1----:R-:W-:Y:S04]  /*6380*/  LEA R6, P0, R236.reuse, R2.reuse, 0x2 ;  /* 0x00000002ec067211 */ /* 0x0c2fe800078010ff */
[-C--:B------:R-:W-:Y:S02]  /*6390*/  LEA.HI.X.SX32 R7, R236, R3.reuse, 0x2, P0 ;  /* 0x00000003ec077211 */ /* 0x080fe400000f16ff */
[CC--:B---3--:R-:W-:Y:S02]  /*63a0*/  LEA R12, P1, R211.reuse, R2.reuse, 0x2 ;  /* 0x00000002d30c7211 */ /* 0x0c8fe400078210ff */
[CC--:B----4-:R-:W-:Y:S01]  /*63b0*/  LEA R8, P2, R232.reuse, R2.reuse, 0x2 ;  /* 0x00000002e8087211 */ /* 0x0d0fe200078410ff */
[----:B------:R1:W-:Y:S01]  /*63c0*/  REDG.E.ADD.F32.FTZ.RN.STRONG.GPU desc[UR16][R6.64], R15 ;  /* 0x0000000f060079a6 */ /* 0x0003e2000c10f390 */
[-C--:B------:R-:W-:Y:S02]  /*63d0*/  LEA.HI.X.SX32 R13, R211, R3.reuse, 0x2, P1 ;  /* 0x00000003d30d7211 */ /* 0x080fe400008f16ff */
[-C--:B------:R-:W-:Y:S01]  /*63e0*/  LEA.HI.X.SX32 R9, R232, R3.reuse, 0x2, P2 ;  /* 0x00000003e8097211 */ /* 0x080fe200010f16ff */
[----:B------:R-:W-:Y:S04]  /*63f0*/  REDG.E.ADD.F32.FTZ.RN.STRONG.GPU desc[UR16][R2.64+0x100], R52 ;  /* 0x00010034020079a6 */ /* 0x000fe8000c10f390 */
[----:B------:R-:W-:Y:S01]  /*6400*/  REDG.E.ADD.F32.FTZ.RN.STRONG.GPU desc[UR16][R100.64+0x100], R53 ;  /* 0x00010035640079a6 */ /* 0x000fe2000c10f390 */
[-C--:B--2---:R-:W-:Y:S02]  /*6410*/  LEA R4, P0, R0, R2.reuse, 0x2 ;  /* 0x0000000200047211 */ /* 0x084fe400078010ff */
[-C--:B------:R-:W-:Y:S02]  /*6420*/  LEA R14, P5, R16, R2.reuse, 0x2 ;  /* 0x00000002100e7211 */ /* 0x080fe400078a10ff */
[-C--:B------:R-:W-:Y:S01]  /*6430*/  LEA.HI.X.SX32 R5, R0, R3.reuse, 0x2, P0 ;  /* 0x0000000300057211 */ /* 0x080fe200000f16ff */
[----:B------:R-:W-:Y:S01]  /*6440*/  VIADD R0, R216, 0x60 ;  /* 0x00000060d8007836 */ /* 0x000fe20000000000 */
[CC--:B------:R-:W-:Y:S03]  /*6450*/  LEA R10, P0, R233.reuse, R2.reuse, 0x2 ;  /* 0x00000002e90a7211 */ /* 0x0c0fe600078010ff */
[----:B------:R2:W-:Y:S01]  /*6460*/  REDG.E.ADD.F32.FTZ.RN.STRONG.GPU desc[UR16][R4.64], R54 ;  /* 0x00000036040079a6 */ /* 0x0005e2000c10f390 */
[-C--:B------:R-:W-:Y:S01]  /*6470*/  LEA.HI.X.SX32 R11, R233, R3.reuse, 0x2, P0 ;  /* 0x00000003e90b7211 */ /* 0x080fe200000f16ff */
[----:B------:R-:W-:Y:S01]  /*6480*/  IMAD.IADD R0, R205, 0x1, R0 ;  /* 0x00000001cd007824 */ /* 0x000fe200078e0200 */
[CC--:B-1----:R-:W-:Y:S01]  /*6490*/  LEA R6, P1, R231.reuse, R2.reuse, 0x2 ;  /* 0x00000002e7067211 */ /* 0x0c2fe200078210ff */
[----:B------:R1:W-:Y:S01]  /*64a0*/  REDG.E.ADD.F32.FTZ.RN.STRONG.GPU desc[UR16][R12.64], R55 ;  /* 0x000000370c0079a6 */ /* 0x0003e2000c10f390 */
[-C--:B------:R-:W-:Y:S02]  /*64b0*/  LEA.HI.X.SX32 R15, R16, R3.reuse, 0x2, P5 ;  /* 0x00000003100f7211 */ /* 0x080fe400028f16ff */
[-C--:B------:R-:W-:Y:S01]  /*64c0*/  LEA.HI.X.SX32 R7, R231, R3.reuse, 0x2, P1 ;  /* 0x00000003e7077211 */ /* 0x080fe200008f16ff */
[----:B------:R3:W-:Y:S04]  /*64d0*/  REDG.E.ADD.F32.FTZ.RN.STRONG.GPU desc[UR16][R10.64], R56 ;  /* 0x000000380a0079a6 */ /* 0x0007e8000c10f390 */
[----:B------:R4:W-:Y:S04]  /*64e0*/  REDG.E.ADD.F32.FTZ.RN.STRONG.GPU desc[UR16][R8.64], R57 ;  /* 0x00000039080079a6 */ /* 0x0009e8000c10f390 */
[----:B------:R4:W-:Y:S04]  /*64f0*/  REDG.E.ADD.F32.FTZ.RN.STRONG.GPU desc[UR16][R6.64], R58 ;  /* 0x0000003a060079a6 */ /* 0x0009e8000c10f390 */
[----:B------:R-:W-:Y:S04]  /*6500*/  LDSM.16.MT88.4 R16, [R184+0x2000] ;  /* 0x00200000b810783b */ /* 0x000fe80000004200 */
[----:B------:R-:W-:Y:S01]  /*6510*/  LDSM.16.MT88.4 R52, [R186+0x10800] ;  /* 0x01080000ba34783b */ /* 0x000fe20000004200 */
[CC--:B--2---:R-:W-:Y:S04]  /*6520*/  LEA R4, P0, R238.reuse, R2.reuse, 0x2 ;  /* 0x00000002ee047211 */ /* 0x0c4fe800078010ff */
[-C--:B------:R-:W-:Y:S02]  /*6530*/  LEA.HI.X.SX32 R5, R238, R3.reuse, 0x2, P0 ;  /* 0x00000003ee057211 */ /* 0x080fe400000f16ff */
[-C--:B-1----:R-:W-:Y:S02]  /*6540*/  LEA R12, P4, R0, R2.reuse, 0x2 ;  /* 0x00000002000c7211 */ /* 0x082fe400078810ff */
[-C--:B---3--:R-:W-:Y:S01]  /*6550*/  LEA R10, P3, R230, R2.reuse, 0x2 ;  /* 0x00000002e60a7211 */ /* 0x088fe200078610ff */
[----:B------:R1:W-:Y:S01]  /*6560*/  REDG.E.ADD.F32.FTZ.RN.STRONG.GPU desc[UR16][R4.64], R59 ;  /* 0x0000003b040079a6 */ /* 0x0003e2000c10f390 */
[-C--:B------:R-:W-:Y:S02]  /*6570*/  LEA.HI.X.SX32 R13, R0, R3.reuse, 0x2, P4 ;  /* 0x00000003000d7211 */ /* 0x080fe400020f16ff */
[CC--:B----4-:R-:W-:Y:S01]  /*6580*/  LEA R8, P2, R229.reuse, R2.reuse, 0x2 ;  /* 0x00000002e5087211 */ /* 0x0d0fe200078410ff */
[----:B------:R2:W-:Y:S01]  /*6590*/  REDG.E.ADD.F32.FTZ.RN.STRONG.GPU desc[UR16][R2.64+0x180], R64 ;  /* 0x00018040020079a6 */ /* 0x0005e2000c10f390 */
[-C--:B------:R-:W-:Y:S02]  /*65a0*/  LEA.HI.X.SX32 R11, R230, R3.reuse, 0x2, P3 ;  /* 0x00000003e60b7211 */ /* 0x080fe400018f16ff */
[CC--:B------:R-:W-:Y:S01]  /*65b0*/  LEA R6, P1, R228.reuse, R2.reuse, 0x2 ;  /* 0x00000002e4067211 */ /* 0x0c0fe200078210ff */
[----:B------:R-:W-:Y:S01]  /*65c0*/  REDG.E.ADD.F32.FTZ.RN.STRONG.GPU desc[UR16][R100.64+0x180], R65 ;  /* 0x00018041640079a6 */ /* 0x000fe2000c10f390 */
[-C--:B------:R-:W-:Y:S02]  /*65d0*/  LEA.HI.X.SX32 R9, R229, R3.reuse, 0x2, P2 ;  /* 0x00000003e5097211 */ /* 0x080fe400010f16ff */
[-C--:B------:R-:W-:Y:S01]  /*65e0*/  LEA.HI.X.SX32 R7, R228, R3.reuse, 0x2, P1 ;  /* 0x00000003e4077211 */ /* 0x080fe200008f16ff */
[----:B------:R-:W-:Y:S01]  /*65f0*/  REDG.E.ADD.F32.FTZ.RN.STRONG.GPU desc[UR16][R14.64], R66 ;  /* 0x000000420e0079a6 */ /* 0x000fe2000c10f390 */
[----:B------:R-:W-:Y:S02]  /*6600*/  LOP3.LUT R0, R201, 0x1, RZ, 0xc0, !PT ;  /* 0x00000001c9007812 */ /* 0x000fe400078ec0ff */
[----:B------:R-:W-:Y:S01]  /*6610*/  @P6 IADD3 R224, P1, R224, -0x100, RZ ;  /* 0xffffff00e0e06810 */ /* 0x000fe20007f3e0ff */
[----:B------:R-:W-:Y:S03]  /*6620*/  REDG.E.ADD.F32.FTZ.RN.STRONG.GPU desc[UR16][R12.64], R67 ;  /* 0x000000430c0079a6 */ /* 0x000fe6000c10f390 */
[----:B------:R-:W-:Y:S01]  /*6630*/  @P6 IADD3.X R223, R223, -0x1, RZ, P1, !PT ;  /* 0xffffffffdfdf6810 */ /* 0x000fe20000ffe4ff */
[----:B------:R-:W-:Y:S04]  /*6640*/  REDG.E.ADD.F32.FTZ.RN.STRONG.GPU desc[UR16][R10.64], R60 ;  /* 0x0000003c0a0079a6 */ /* 0x000fe8000c10f390 */
[----:B------:R-:W-:Y:S01]  /*6650*/  REDG.E.ADD.F32.FTZ.RN.STRONG.GPU desc[UR16][R8.64], R61 ;  /* 0x0000003d080079a6 */ /* 0x000fe2000c10f390 */
[C---:B-1----:R-:W-:Y:S03]  /*6660*/  LEA R4, P0, R237.reuse, R2, 0x2 ;  /* 0x00000002ed047211 */ /* 0x042fe600078010ff */
[----:B------:R-:W-:Y:S01]  /*6670*/  REDG.E.ADD.F32.FTZ.RN.STRONG.GPU desc[UR16][R6.64], R62 ;  /* 0x0000003e060079a6 */ /* 0x000fe2000c10f390 */
[----:B------:R-:W-:Y:S03]  /*6680*/  LEA.HI.X.SX32 R5, R237, R3, 0x2, P0 ;  /* 0x00000003ed057211 */ /* 0x000fe600000f16ff */
[----:B------:R-:W-:Y:S01]  /*6690*/  LDSM.16.MT88.4 R8, [R184] ;  /* 0x00000000b808783b */ /* 0x000fe20000004200 */
[----:B------:R-:W-:Y:S01]  /*66a0*/  ISETP.NE.U32.AND P0, PT, R0, 0x1, PT ;  /* 0x000000010000780c */ /* 0x000fe20003f05070 */
[----:B--2---:R-:W-:Y:S01]  /*66b0*/  VIADD R3, R201, 0xffffffff ;  /* 0xffffffffc9037836 */ /* 0x004fe20000000000 */
[----:B------:R-:W-:Y:S01]  /*66c0*/  @P6 IADD3 R0, P2, R218, -0x100, RZ ;  /* 0xffffff00da006810 */ /* 0x000fe20007f5e0ff */
[----:B------:R-:W-:Y:S03]  /*66d0*/  REDG.E.ADD.F32.FTZ.RN.STRONG.GPU desc[UR16][R4.64], R63 ;  /* 0x0000003f040079a6 */ /* 0x000fe6000c10f390 */
[----:B------:R-:W-:Y:S01]  /*66e0*/  @P6 IADD3.X R2, R217, -0x1, RZ, P2, !PT ;  /* 0xffffffffd9026810 */ /* 0x000fe200017fe4ff */
[----:B------:R-:W1:Y:S01]  /*66f0*/  LDSM.16.MT88.4 R4, [R186+0x10000] ;  /* 0x01000000ba04783b */ /* 0x000e620000004200 */
[----:B------:R-:W-:Y:S01]  /*6700*/  ISETP.GT.AND P2, PT, R201, R247, PT ;  /* 0x000000f7c900720c */ /* 0x000fe20003f44270 */
[----:B------:R-:W-:Y:S02]  /*6710*/  @P6 IMAD.MOV.U32 R218, RZ, RZ, R0 ;  /* 0x000000ffffda6224 */ /* 0x000fe400078e0000 */
[----:B------:R-:W2:Y:S01]  /*6720*/  LDSM.16.MT88.4 R12, [R185+0x10000] ;  /* 0x01000000b90c783b */ /* 0x000ea20000004200 */
[C---:B------:R-:W-:Y:S02]  /*6730*/  VIADD R0, R184.reuse, 0xffffc000 ;  /* 0xffffc000b8007836 */ /* 0x040fe40000000000 */
[----:B------:R-:W-:Y:S01]  /*6740*/  @P0 VIADD R0, R184, 0x4000 ;  /* 0x00004000b8000836 */ /* 0x000fe20000000000 */
[----:B------:R-:W3:Y:S01]  /*6750*/  LDSM.16.MT88.4 R56, [R184+0x800] ;  /* 0x00080000b838783b */ /* 0x000ee20000004200 */
[----:B------:R-:W-:Y:S02]  /*6760*/  @P6 IMAD.MOV.U32 R217, RZ, RZ, R2 ;  /* 0x000000ffffd96224 */ /* 0x000fe400078e0002 */
[----:B------:R-:W-:Y:S01]  /*6770*/  IMAD.MOV.U32 R201, RZ, RZ, R3 ;  /* 0x000000ffffc97224 */ /* 0x000fe200078e0003 */
[----:B------:R-:W4:Y:S04]  /*6780*/  LDSM.16.MT88.4 R64, [R185+0x10800] ;  /* 0x01080000b940783b */ /* 0x000f280000004200 */
[----:B------:R-:W4:Y:S04]  /*6790*/  LDSM.16.MT88.4 R100, [R184+0x2800] ;  /* 0x00280000b864783b */ /* 0x000f280000004200 */
[----:B------:R-:W-:Y:S01]  /*67a0*/  LDSM.16.MT88.4 R60, [R185+0x11000] ;  /* 0x01100000b93c783b */ /* 0x000fe20000004200 */
[-C--:B-1----:R-:W-:Y:S06]  /*67b0*/  HMMA.16816.F32.BF16 R68, R4, R8.reuse, R68 ;  /* 0x000000080444723c */ /* 0x082fec0000041844 */
[C---:B--2---:R-:W-:Y:S06]  /*67c0*/  HMMA.16816.F32.BF16 R72, R12.reuse, R8, R72 ;  /* 0x000000080c48723c */ /* 0x044fec0000041848 */
        /* <DEDUP_REMOVED lines=10> */
[-C--:B---3--:R-:W-:Y:S06]  /*6870*/  HMMA.16816.F32.BF16 R68, R52, R56.reuse, R68 ;  /* 0x000000383444723c */ /* 0x088fec0000041844 */
[C---:B----4-:R-:W-:Y:S06]  /*6880*/  HMMA.16816.F32.BF16 R72, R64.reuse, R56, R72 ;  /* 0x000000384048723c */ /* 0x050fec0000041848 */
        /* <DEDUP_REMOVED lines=32> */
[----:B------:R-:W4:Y:S01]  /*6a90*/  LDL.LU R104, [R1+0x14] ;  /* 0x0000140001687983 */ /* 0x000f220000300800 */
        /* <DEDUP_REMOVED lines=70> */
[----:B------:R1:W-:Y:S04]  /*6f00*/  STS [R106+0x1000], R14 ;  /* 0x0010000e6a007388 */ /* 0x0003e80000000800 */
[----:B------:R-:W-:Y:S04]  /*6f10*/  STS [R106+0x1400], R13 ;  /* 0x0014000d6a007388 */ /* 0x000fe80000000800 */
[----:B------:R-:W-:Y:S04]  /*6f20*/  STS [R105+0x1000], R10 ;  /* 0x0010000a69007388 */ /* 0x000fe80000000800 */
[----:B------:R-:W-:Y:S04]  /*6f30*/  STS [R105+0x1400], R9 ;  /* 0x0014000969007388 */ /* 0x000fe80000000800 */
[----:B------:R-:W-:Y:S04]  /*6f40*/  STS [R106+0x2000], R8 ;  /* 0x002000086a007388 */ /* 0x000fe80000000800 */
[----:B------:R-:W-:Y:S04]  /*6f50*/  STS [R106+0x2400], R7 ;  /* 0x002400076a007388 */ /* 0x000fe80000000800 */
[----:B------:R2:W-:Y:S01]  /*6f60*/  STS [R105+0x2000], R4 ;  /* 0x0020000469007388 */ /* 0x0005e20000000800 */
[----:B-1----:R-:W1:Y:S03]  /*6f70*/  @P0 LDC.64 R14, c[0x0][0x458] ;  /* 0x00011600ff0e0b82 */ /* 0x002e660000000a00 */
        /* <DEDUP_REMOVED lines=8> */
[----:B------:R-:W-:Y:S04]  /*7000*/  STS [R105+0x4000], R32 ;  /* 0x0040002069007388 */ /* 0x000fe80000000800 */
[----:B------:R-:W-:Y:S04]  /*7010*/  STS [R105+0x4400], R34 ;  /* 0x0044002269007388 */ /* 0x000fe80000000800 */
[----:B------:R-:W-:Y:S01]  /*7020*/  STS [R106+0x5000], R24 ;  /* 0x005000186a007388 */ /* 0x000fe20000000800 */
[----:B---3--:R-:W2:Y:S03]  /*7030*/  @P0 LDC.64 R2, c[0x0][0x450] ;  /* 0x00011400ff020b82 */ /* 0x008ea60000000a00 */
[----:B------:R3:W-:Y:S01]  /*7040*/  STS [R106+0x5400], R26 ;  /* 0x0054001a6a007388 */ /* 0x0007e20000000800 */
[----:B----4-:R-:W-:-:S02]  /*7050*/  @P0 IADD3 R0, R249, R104, RZ ;  /* 0x00000068f9000210 */ /* 0x010fc40007ffe0ff */
[----:B------:R-:W4:Y:S01]  /*7060*/  S2R R104, SR_CTAID.Y ;  /* 0x0000000000687919 */ /* 0x000f220000002600 */
[----:B------:R1:W-:Y:S04]  /*7070*/  STS [R105+0x5000], R28 ;  /* 0x0050001c69007388 */ /* 0x0003e80000000800 */
[----:B------:R1:W-:Y:S04]  /*7080*/  STS [R105+0x5400], R30 ;  /* 0x0054001e69007388 */ /* 0x0003e80000000800 */
[----:B------:R1:W-:Y:S04]  /*7090*/  STS [R106+0x6000], R36 ;  /* 0x006000246a007388 */ /* 0x0003e80000000800 */
[----:B------:R1:W-:Y:S01]  /*70a0*/  STS [R106+0x6400], R38 ;  /* 0x006400266a007388 */ /* 0x0003e20000000800 */
[----:B--2---:R-:W-:-:S02]  /*70b0*/  @P0 IMAD R8, R0, R3, RZ ;  /* 0x0000000300080224 */ /* 0x004fc400078e02ff */
        /* <DEDUP_REMOVED lines=8> */
[----:B------:R-:W-:Y:S01]  /*7140*/  @P0 IADD3 R27, R5, R0, RZ ;  /* 0x00000000051b0210 */ /* 0x000fe20007ffe0ff */
[----:B---3--:R-:W-:Y:S01]  /*7150*/  @P0 IMAD.MOV.U32 R26, RZ, RZ, R4 ;  /* 0x000000ffff1a0224 */ /* 0x008fe200078e0004 */
[----:B------:R2:W-:Y:S01]  /*7160*/  STS [R106+0x7400], R42 ;  /* 0x0074002a6a007388 */ /* 0x0005e20000000800 */
[----:B-----5:R-:W-:-:S02]  /*7170*/  LEA R0, R210, UR5, 0x1 ;  /* 0x00000005d2007c11 */ /* 0x020fc4000f8e08ff */
[----:B----4-:R-:W-:Y:S01]  /*7180*/  SHF.R.S32.HI R12, RZ, 0x1f, R104 ;  /* 0x0000001fff0c7819 */ /* 0x010fe20000011468 */
[----:B------:R2:W-:Y:S04]  /*7190*/  STS [R105+0x7000], R44 ;  /* 0x0070002c69007388 */ /* 0x0005e80000000800 */
[----:B------:R2:W-:Y:S01]  /*71a0*/  STS [R105+0x7400], R46 ;  /* 0x0074002e69007388 */ /* 0x0005e20000000800 */
[----:B------:R-:W-:Y:S05]  /*71b0*/  @P0 BRA `(.L_x_427) ;  /* 0x0000000000300947 */ /* 0x000fea0003800000 */
[----:B------:R-:W1:Y:S01]  /*71c0*/  LDC.64 R2, c[0x0][0x450] ;  /* 0x00011400ff027b82 */ /* 0x000e620000000a00 */
[----:B------:R-:W-:-:S07]  /*71d0*/  SHF.R.S32.HI R4, RZ, 0x1f, R249 ;  /* 0x0000001fff047819 */ /* 0x000fce00000114f9 */
[----:B------:R-:W3:Y:S01]  /*71e0*/  LDC.64 R6, c[0x0][0x438] ;  /* 0x00010e00ff067b82 */ /* 0x000ee20000000a00 */
[-C--:B-1----:R-:W-:Y:S02]  /*71f0*/  IMAD R8, R4, R2.reuse, RZ ;  /* 0x0000000204087224 */ /* 0x082fe400078e02ff */
[----:B------:R-:W-:-:S04]  /*7200*/  IMAD.WIDE.U32 R4, R249, R2, RZ ;  /* 0x00000002f9047225 */ /* 0x000fc800078e00ff */
[----:B------:R-:W-:Y:S02]  /*7210*/  IMAD R8, R249, R3, R8 ;  /* 0x00000003f9087224 */ /* 0x000fe400078e0208 */
[----:B---3--:R-:W-:-:S03]  /*7220*/  IMAD R9, R12, R6, RZ ;  /* 0x000000060c097224 */ /* 0x008fc600078e02ff */
[----:B------:R-:W-:Y:S01]  /*7230*/  IADD3 R5, R5, R8, RZ ;  /* 0x0000000805057210 */ /* 0x000fe20007ffe0ff */
[C---:B------:R-:W-:Y:S02]  /*7240*/  IMAD R7, R104.reuse, R7, R9 ;  /* 0x0000000768077224 */ /* 0x040fe400078e0209 */
[----:B------:R-:W-:-:S05]  /*7250*/  IMAD.WIDE.U32 R4, R104, R6, R4 ;  /* 0x0000000668047225 */ /* 0x000fca00078e0004 */
[----:B------:R-:W-:Y:S02]  /*7260*/  IADD3 R11, R5, R7, RZ ;  /* 0x00000007050b7210 */ /* 0x000fe40007ffe0ff */
[----:B------:R-:W-:Y:S02]  /*7270*/  MOV R10, R4 ;  /* 0x00000004000a7202 */ /* 0x000fe40000000f00 */
.L_x_427:
        /* <DEDUP_REMOVED lines=12> */
[----:B------:R-:W-:-:S07]  /*7340*/  MOV R26, R4 ;  /* 0x00000004001a7202 */ /* 0x000fce0000000f00 */
.L_x_428:
[----:B------:R-:W-:Y:S01]  /*7350*/  BAR.SYNC.DEFER_BLOCKING 0x0 ;  /* 0x0000000000007b1d */ /* 0x000fe20000010000 */
[----:B------:R-:W-:Y:S01]  /*7360*/  IMAD.SHL.U32 R12, R246, 0x40, RZ ;  /* 0x00000040f60c7824 */ /* 0x000fe200078e00ff */
[--C-:B------:R-:W-:Y:S01]  /*7370*/  SHF.R.S32.HI R5, RZ, 0x1f, R212.reuse ;  /* 0x0000001fff057819 */ /* 0x100fe200000114d4 */
[----:B------:R-:W-:Y:S01]  /*7380*/  IMAD.MOV.U32 R4, RZ, RZ, R212 ;  /* 0x000000ffff047224 */ /* 0x000fe200078e00d4 */
[----:B--2---:R-:W-:Y:S02]  /*7390*/  SHF.R.S32.HI R48, RZ, 0x1f, R248 ;  /* 0x0000001fff307819 */ /* 0x004fe400000114f8 */
[----:B------:R-:W-:Y:S01]  /*73a0*/  SHF.R.S32.HI R25, RZ, 0x1f, R12 ;  /* 0x0000001fff197819 */ /* 0x000fe2000001140c */
[-C--:B------:R-:W-:Y:S01]  /*73b0*/  IMAD.WIDE.U32 R6, R12, R2.reuse, R4 ;  /* 0x000000020c067225 */ /* 0x080fe200078e0004 */
[----:B------:R-:W1:Y:S01]  /*73c0*/  S2R R50, SR_CTAID.Z ;  /* 0x0000000000327919 */ /* 0x000e620000002700 */
[----:B------:R-:W-:Y:S01]  /*73d0*/  ULDC.64 UR6, c[0x0][0x468] ;  /* 0x00011a0000067ab9 */ /* 0x000fe20000000a00 */
[----:B------:R-:W-:Y:S01]  /*73e0*/  BSSY B0, `(.L_x_429) ;  /* 0x0000024000007945 */ /* 0x000fe20003800000 */
[----:B------:R-:W-:Y:S01]  /*73f0*/  IMAD R8, R25, R2, RZ ;  /* 0x0000000219087224 */ /* 0x000fe200078e02ff */
[----:B------:R-:W-:-:S02]  /*7400*/  IADD3 R6, P0, R10, R6, RZ ;  /* 0x000000060a067210 */ /* 0x000fc40007f1e0ff */
[----:B------:R-:W-:Y:S01]  /*7410*/  IADD3 R10, R248, 0x20, RZ ;  /* 0x00000020f80a7810 */ /* 0x000fe20007ffe0ff */
[----:B------:R-:W-:Y:S02]  /*7420*/  IMAD R9, R12, R3, R8 ;  /* 0x000000030c097224 */ /* 0x000fe400078e0208 */
[----:B------:R-:W-:-:S03]  /*7430*/  IMAD R8, R246, -0x40, R225 ;  /* 0xffffffc0f6087824 */ /* 0x000fc600078e02e1 */
[----:B------:R-:W-:Y:S02]  /*7440*/  IADD3.X R7, R11, R7, R9, P0, !PT ;  /* 0x000000070b077210 */ /* 0x000fe400007fe409 */
[-C--:B------:R-:W-:Y:S01]  /*7450*/  ISETP.GE.AND P3, PT, R248, R8.reuse, PT ;  /* 0x00000008f800720c */ /* 0x080fe20003f66270 */
[----:B------:R2:W3:Y:S01]  /*7460*/  LDS.128 R28, [R0+0xd000] ;  /* 0x00d00000001c7984 */ /* 0x0004e20000000c00 */
[----:B------:R-:W-:-:S03]  /*7470*/  ISETP.GE.AND P2, PT, R10, R8, PT ;  /* 0x000000080a00720c */ /* 0x000fc60003f46270 */
[----:B------:R2:W4:Y:S04]  /*7480*/  LDS.128 R36, [R0+0x10000] ;  /* 0x0100000000247984 */ /* 0x0005280000000c00 */
[----:B------:R2:W2:Y:S04]  /*7490*/  LDS.128 R44, [R0+0x11000] ;  /* 0x01100000002c7984 */ /* 0x0004a80000000c00 */
[----:B------:R2:W2:Y:S04]  /*74a0*/  LDS.128 R32, [R0+0x12000] ;  /* 0x0120000000207984 */ /* 0x0004a80000000c00 */
[----:B------:R2:W2:Y:S01]  /*74b0*/  LDS.128 R40, [R0+0x13000] ;  /* 0x0130000000287984 */ /* 0x0004a20000000c00 */
[----:B-1----:R-:W-:Y:S01]  /*74c0*/  SHF.R.S32.HI R49, RZ, 0x1f, R50 ;  /* 0x0000001fff317819 */ /* 0x002fe20000011432 */
[----:B------:R-:W-:-:S04]  /*74d0*/  IMAD.WIDE.U32 R6, R50, UR6, R6 ;  /* 0x0000000632067c25 */ /* 0x000fc8000f8e0006 */
[----:B------:R-:W-:-:S04]  /*74e0*/  IMAD R9, R49, UR6, RZ ;  /* 0x0000000631097c24 */ /* 0x000fc8000f8e02ff */
[----:B------:R-:W-:-:S05]  /*74f0*/  IMAD R8, R50, UR7, R9 ;  /* 0x0000000732087c24 */ /* 0x000fca000f8e0209 */
[----:B------:R-:W-:Y:S01]  /*7500*/  IADD3 R13, R8, R7, RZ ;  /* 0x00000007080d7210 */ /* 0x000fe20007ffe0ff */
        /* <DEDUP_REMOVED lines=11> */
[----:B------:R-:W5:Y:S01]  /*75c0*/  @!P1 LDS.128 R16, [R0+0xc000] ;  /* 0x00c0000000109984 */ /* 0x000f620000000c00 */
[----:B------:R-:W-:Y:S01]  /*75d0*/  IMAD.IADD R9, R8, 0x1, R11 ;  /* 0x0000000108097824 */ /* 0x000fe200078e020b */
[----:B------:R-:W-:-:S04]  /*75e0*/  LEA R8, P4, R10, UR6, 0x1 ;  /* 0x000000060a087c11 */ /* 0x000fc8000f8808ff */
[----:B------:R-:W-:-:S05]  /*75f0*/  LEA.HI.X R9, R10, UR7, R9, 0x1, P4 ;  /* 0x000000070a097c11 */ /* 0x000fca000a0f0c09 */
[----:B-1----:R1:W-:Y:S04]  /*7600*/  @!P0 STG.E.128 desc[UR16][R8.64+0x80], R20 ;  /* 0x0000801408008986 */ /* 0x0023e8000c101d10 */
[----:B-----5:R1:W-:Y:S02]  /*7610*/  @!P1 STG.E.128 desc[UR16][R8.64], R16 ;  /* 0x0000001008009986 */ /* 0x0203e4000c101d10 */
.L_x_430:
[----:B------:R-:W-:Y:S05]  /*7620*/  BSYNC B0 ;  /* 0x0000000000007941 */ /* 0x000fea0003800000 */
.L_x_429:
        /* <DEDUP_REMOVED lines=11> */
[----:B------:R-:W-:-:S04]  /*76e0*/  IMAD.WIDE.U32 R6, R0, R2, R6 ;  /* 0x0000000200067225 */ /* 0x000fc800078e0006 */
[----:B------:R-:W-:Y:S01]  /*76f0*/  IMAD R0, R0, R3, R16 ;  /* 0x0000000300007224 */ /* 0x000fe200078e0210 */
[----:B------:R-:W-:-:S03]  /*7700*/  LEA R2, P4, R6, UR6, 0x1 ;  /* 0x0000000606027c11 */ /* 0x000fc6000f8808ff */
[----:B------:R-:W-:-:S05]  /*7710*/  IMAD.IADD R0, R0, 0x1, R7 ;  /* 0x0000000100007824 */ /* 0x000fca00078e0207 */
[----:B------:R-:W-:-:S05]  /*7720*/  LEA.HI.X R3, R6, UR7, R0, 0x1, P4 ;  /* 0x0000000706037c11 */ /* 0x000fca000a0f0c00 */
[----:B---3--:R1:W-:Y:S04]  /*7730*/  @!P1 STG.E.128 desc[UR16][R2.64], R28 ;  /* 0x0000001c02009986 */ /* 0x0083e8000c101d10 */
[----:B------:R1:W-:Y:S02]  /*7740*/  @!P0 STG.E.128 desc[UR16][R2.64+0x80], R8 ;  /* 0x0000800802008986 */ /* 0x0003e4000c101d10 */
.L_x_432:
[----:B------:R-:W-:Y:S05]  /*7750*/  BSYNC B0 ;  /* 0x0000000000007941 */ /* 0x000fea0003800000 */
.L_x_431:
        /* <DEDUP_REMOVED lines=24> */
[----:B----4-:R1:W-:Y:S04]  /*78e0*/  @!P1 STG.E.128 desc[UR16][R4.64], R36 ;  /* 0x0000002404009986 */ /* 0x0103e8000c101d10 */
[----:B------:R1:W-:Y:S02]  /*78f0*/  @!P0 STG.E.128 desc[UR16][R4.64+0x80], R32 ;  /* 0x0000802004008986 */ /* 0x0003e4000c101d10 */
.L_x_434:
[----:B------:R-:W-:Y:S05]  /*7900*/  BSYNC B0 ;  /* 0x0000000000007941 */ /* 0x000fea0003800000 */
.L_x_433:
        /* <DEDUP_REMOVED lines=16> */
.L_x_405:
[----:B------:R-:W-:Y:S05]  /*7a10*/  BSYNC B1 ;  /* 0x0000000000017941 */ /* 0x000fea0003800000 */
.L_x_391:
[----:B------:R-:W5:Y:S02]  /*7a20*/  LDC R0, c[0x0][0xc] ;  /* 0x00000300ff007b82 */ /* 0x000f640000000800 */
[----:B-----5:R-:W-:-:S04]  /*7a30*/  IADD3 R246, R0, R246, RZ ;  /* 0x000000f600f67210 */ /* 0x020fc80007ffe0ff */
[----:B------:R-:W-:-:S13]  /*7a40*/  ISETP.GE.AND P0, PT, R246, UR14, PT ;  /* 0x0000000ef6007c0c */ /* 0x000fda000bf06270 */
[----:B------:R-:W-:Y:S05]  /*7a50*/  @P0 BRA `(.L_x_435) ;  /* 0x0000000000040947 */ /* 0x000fea0003800000 */
[----:B------:R-:W-:Y:S05]  /*7a60*/  BRA `(.L_x_436) ;  /* 0xffffff8c00b47947 */ /* 0x000fea000383ffff */
.L_x_435:
[----:B------:R-:W-:Y:S05]  /*7a70*/  EXIT ;  /* 0x000000000000794d */ /* 0x000fea0003800000 */
.L_x_437:
        /* <DEDUP_REMOVED lines=16> */
.L_x_1076:


//--------------------- .text._ZN5flash44flash_bwd_dq_dk_dv_loop_seqk_parallel_kernelI23Flash_bwd_kernel_traitsILi128ELi64ELi64ELi8ELi4ELi2ELi2ELb1ELb0EN7cutlass10bfloat16_tE19Flash_kernel_traitsILi128ELi64ELi64ELi8ES3_EELb1ELb1ELb0ELb0ELb1ELb1ELb0EEEvNS_16Flash_bwd_paramsE --------------------------
	.section	.text._ZN5flash44flash_bwd_dq_dk_dv_loop_seqk_parallel_kernelI23Flash_bwd_kernel_traitsILi128ELi64ELi64ELi8ELi4ELi2ELi2ELb1ELb0EN7cutlass10bfloat16_tE19Flash_kernel_traitsILi128ELi64ELi64ELi8ES3_EELb1ELb1ELb0ELb0ELb1ELb1ELb0EEEvNS_16Flash_bwd_paramsE,"ax",@progbits
	.align	128
        .global         _ZN5flash44flash_bwd_dq_dk_dv_loop_seqk_parallel_kernelI23Flash_bwd_kernel_traitsILi128ELi64ELi64ELi8ELi4ELi2ELi2ELb1ELb0EN7cutlass10bfloat16_tE19Flash_kernel_traitsILi128ELi64ELi64ELi8ES3_EELb1ELb1ELb0ELb0ELb1ELb1ELb0EEEvNS_16Flash_bwd_paramsE
        .type           _ZN5flash44flash_bwd_dq_dk_dv_loop_seqk_parallel_kernelI23Flash_bwd_kernel_traitsILi128ELi64ELi64ELi8ELi4ELi2ELi2ELb1ELb0EN7cutlass10bfloat16_tE19Flash_kernel_traitsILi128ELi64ELi64ELi8ES3_EELb1ELb1ELb0ELb0ELb1ELb1ELb0EEEvNS_16Flash_bwd_paramsE,@function
        .size           _ZN5flash44flash_bwd_dq_dk_dv_loop_seqk_parallel_kernelI23Flash_bwd_kernel_traitsILi128ELi64ELi64ELi8ELi4ELi2ELi2ELb1ELb0EN7cutlass10bfloat16_tE19Flash_kernel_traitsILi128ELi64ELi64ELi8ES3_EELb1ELb1ELb0ELb0ELb1ELb1ELb0EEEvNS_16Flash_bwd_paramsE,(.L_x_1077 - _ZN5flash44flash_bwd_dq_dk_dv_loop_seqk_parallel_kernelI23Flash_bwd_kernel_traitsILi128ELi64ELi64ELi8ELi4ELi2ELi2ELb1ELb0EN7cutlass10bfloat16_tE19Flash_kernel_traitsILi128ELi64ELi64ELi8ES3_EELb1ELb1ELb0ELb0ELb1ELb1ELb0EEEvNS_16Flash_bwd_paramsE)
        .other          _ZN5flash44flash_bwd_dq_dk_dv_loop_seqk_parallel_kernelI23Flash_bwd_kernel_traitsILi128ELi64ELi64ELi8ELi4ELi2ELi2ELb1ELb0EN7cutlass10bfloat16_tE19Flash_kernel_traitsILi128ELi64ELi64ELi8ES3_EELb1ELb1ELb0ELb0ELb1ELb1ELb0EEEvNS_16Flash_bwd_paramsE,@"STO_CUDA_ENTRY STV_DEFAULT"
_ZN5flash44flash_bwd_dq_dk_dv_loop_seqk_parallel_kernelI23Flash_bwd_kernel_traitsILi128ELi64ELi64ELi8ELi4ELi2ELi2ELb1ELb0EN7cutlass10bfloat16_tE19Flash_kernel_traitsILi128ELi64ELi64ELi8ES3_EELb1ELb1ELb0ELb0ELb1ELb1ELb0EEEvNS_16Flash_bwd_paramsE:
.text._ZN5flash44flash_bwd_dq_dk_dv_loop_seqk_parallel_kernelI23Flash_bwd_kernel_traitsILi128ELi64ELi64ELi8ELi4ELi2ELi2ELb1ELb0EN7cutlass10bfloat16_tE19Flash_kernel_traitsILi128ELi64ELi64ELi8ES3_EELb1ELb1ELb0ELb0ELb1ELb1ELb0EEEvNS_16Flash_bwd_paramsE:
        /* <DEDUP_REMOVED lines=13> */
[----:B------:R-:W-:Y:S01]  /*00d0*/  ULDC.64 UR14, c[0x0][0x208] ;  /* 0x00008200000e7ab9 */ /* 0x000fe20000000a00 */
[----:B------:R-:W-:-:S05]  /*00e0*/  ULDC.64 UR8, c[0x0][0x300] ;  /* 0x0000c00000087ab9 */ /* 0x000fca0000000a00 */
[----:B------:R-:W3:Y:S08]  /*00f0*/  S2UR UR11, SR_CTAID.Z ;  /* 0x00000000000b79c3 */ /* 0x000ef00000002700 */
[----:B------:R-:W4:Y:S01]  /*0100*/  S2UR UR10, SR_CTAID.Y ;  /* 0x00000000000a79c3 */ /* 0x000f220000002600 */
[----:B--2---:R-:W-:-:S04]  /*0110*/  ULEA UR5, UR5, UR4, 0x18 ;  /* 0x0000000405057291 */ /* 0x004fc8000f8ec03f */
[----:B------:R-:W-:Y:S02]  /*0120*/  UIADD3 UR6, UR5, 0xc000, URZ ;  /* 0x0000c00005067890 */ /* 0x000fe4000fffe03f */
[----:B------:R-:W-:Y:S01]  /*0130*/  UIADD3 UR4, UR5, 0x10000, URZ ;  /* 0x0001000005047890 */ /* 0x000fe2000fffe03f */
[----:B-1----:R-:W-:Y:S01]  /*0140*/  SHF.R.S32.HI R2, RZ, 0x1f, R5 ;  /* 0x0000001fff027819 */ /* 0x002fe20000011405 */
[----:B---3--:R-:W-:-:S03]  /*0150*/  USHF.R.S32.HI UR16, URZ, 0x1f, UR11 ;  /* 0x0000001f3f107899 */ /* 0x008fc6000801140b */
[CC--:B------:R-:W-:Y:S02]  /*0160*/  LEA.HI R0, R2.reuse, R5.reuse, RZ, 0x4 ;  /* 0x0000000502007211 */ /* 0x0c0fe400078f20ff */
[CC--:B------:R-:W-:Y:S02]  /*0170*/  LEA.HI R15, R2.reuse, R5.reuse, RZ, 0x3 ;  /* 0x00000005020f7211 */ /* 0x0c0fe400078f18ff */
[-C--:B------:R-:W-:Y:S01]  /*0180*/  LEA.HI R3, R2, R5.reuse, RZ, 0x5 ;  /* 0x0000000502037211 */ /* 0x080fe200078f28ff */
[----:B----4-:R-:W-:Y:S01]  /*0190*/  USHF.R.S32.HI UR13, URZ, 0x1f, UR10 ;  /* 0x0000001f3f0d7899 */ /* 0x010fe2000801140a */
[----:B------:R-:W-:Y:S02]  /*01a0*/  LOP3.LUT R4, R0, 0xfffffff0, RZ, 0xc0, !PT ;  /* 0xfffffff000047812 */ /* 0x000fe400078ec0ff */
[CC--:B------:R-:W-:Y:S02]  /*01b0*/  LEA.HI R7, R2.reuse, R5.reuse, RZ, 0x2 ;  /* 0x0000000502077211 */ /* 0x0c0fe400078f10ff */
[----:B------:R-:W-:Y:S01]  /*01c0*/  SHF.R.S32.HI R217, RZ, 0x3, R15 ;  /* 0x00000003ffd97819 */ /* 0x000fe2000001140f */
[----:B------:R-:W-:Y:S01]  /*01d0*/  IMAD.IADD R13, R5, 0x1, -R4 ;  /* 0x00000001050d7824 */ /* 0x000fe200078e0a04 */
[----:B------:R-:W-:-:S02]  /*01e0*/  LEA.HI R214, R2, R5, RZ, 0x7 ;  /* 0x0000000502d67211 */ /* 0x000fc400078f38ff */
[----:B------:R-:W-:Y:S01]  /*01f0*/  LEA.HI R8, R2, R5, RZ, 0x6 ;  /* 0x0000000502087211 */ /* 0x000fe200078f30ff */
[----:B------:R-:W-:Y:S01]  /*0200*/  IMAD.SHL.U32 R9, R217, 0x40, RZ ;  /* 0x00000040d9097824 */ /* 0x000fe200078e00ff */
[----:B------:R-:W-:Y:S02]  /*0210*/  LOP3.LUT R10, R3, 0xffffffe0, RZ, 0xc0, !PT ;  /* 0xffffffe0030a7812 */ /* 0x000fe400078ec0ff */
[----:B------:R-:W-:Y:S02]  /*0220*/  LOP3.LUT R6, R15, 0xfffffff8, RZ, 0xc0, !PT ;  /* 0xfffffff80f067812 */ /* 0x000fe400078ec0ff */
[----:B------:R-:W-:Y:S01]  /*0230*/  LOP3.LUT R2, R7, 0x7ffffffc, RZ, 0xc0, !PT ;  /* 0x7ffffffc07027812 */ /* 0x000fe200078ec0ff */
[C---:B------:R-:W-:Y:S01]  /*0240*/  IMAD.IADD R11, R5.reuse, 0x1, -R10 ;  /* 0x00000001050b7824 */ /* 0x040fe200078e0a0a */
[--C-:B------:R-:W-:Y:S01]  /*0250*/  SHF.R.S32.HI R4, RZ, 0x5, R3.reuse ;  /* 0x00000005ff047819 */ /* 0x100fe20000011403 */
[C---:B------:R-:W-:Y:S01]  /*0260*/  IMAD.IADD R6, R5.reuse, 0x1, -R6 ;  /* 0x0000000105067824 */ /* 0x040fe200078e0a06 */
[----:B------:R-:W-:Y:S01]  /*0270*/  SHF.R.S32.HI R215, RZ, 0x1f, R3 ;  /* 0x0000001fffd77819 */ /* 0x000fe20000011403 */
[----:B------:R-:W-:Y:S01]  /*0280*/  IMAD.IADD R5, R5, 0x1, -R2 ;  /* 0x0000000105057824 */ /* 0x000fe200078e0a02 */
[----:B------:R-:W-:Y:S01]  /*0290*/  LEA.HI R3, R3, R4, RZ, 0x1 ;  /* 0x0000000403037211 */ /* 0x000fe200078f08ff */
[----:B------:R-:W-:Y:S01]  /*02a0*/  IMAD.SHL.U32 R218, R6, 0x8, RZ ;  /* 0x0000000806da7824 */ /* 0x000fe200078e00ff */
[----:B------:R-:W-:-:S02]  /*02b0*/  SHF.R.S32.HI R2, RZ, 0x2, R7 ;  /* 0x00000002ff027819 */ /* 0x000fc40000011407 */
[----:B------:R-:W-:Y:S02]  /*02c0*/  SHF.R.S32.HI R7, RZ, 0x1f, R7 ;  /* 0x0000001fff077819 */ /* 0x000fe40000011407 */
[----:B------:R-:W-:Y:S02]  /*02d0*/  LOP3.LUT R9, R9, 0x1c0, RZ, 0xc0, !PT ;  /* 0x000001c009097812 */ /* 0x000fe400078ec0ff */
[----:B------:R-:W-:Y:S02]  /*02e0*/  SHF.R.S32.HI R17, RZ, 0x4, R0 ;  /* 0x00000004ff117819 */ /* 0x000fe40000011400 */
[----:B------:R-:W-:Y:S02]  /*02f0*/  LOP3.LUT R3, R3, 0xfffffffe, RZ, 0xc0, !PT ;  /* 0xfffffffe03037812 */ /* 0x000fe400078ec0ff */
[----:B------:R-:W-:Y:S02]  /*0300*/  LEA.HI R7, R7, R2, RZ, 0x3 ;  /* 0x0000000207077211 */ /* 0x000fe400078f18ff */
[----:B------:R-:W-:Y:S01]  /*0310*/  SHF.R.U32.HI R216, RZ, 0x3, R9 ;  /* 0x00000003ffd87819 */ /* 0x000fe20000011609 */
[----:B------:R-:W-:Y:S01]  /*0320*/  IMAD.IADD R3, R4, 0x1, -R3 ;  /* 0x0000000104037824 */ /* 0x000fe200078e0a03 */
[----:B------:R-:W-:-:S02]  /*0330*/  LEA.HI R0, R0, R17, RZ, 0x1 ;  /* 0x0000001100007211 */ /* 0x000fc400078f08ff */
[C---:B------:R-:W-:Y:S02]  /*0340*/  LOP3.LUT P4, RZ, R6.reuse, 0x2, RZ, 0xc0, !PT ;  /* 0x0000000206ff7812 */ /* 0x040fe4000788c0ff */
[----:B------:R-:W-:Y:S02]  /*0350*/  LOP3.LUT R9, R9, 0x38, R218, 0xf8, !PT ;  /* 0x0000003809097812 */ /* 0x000fe400078ef8da */
[C---:B------:R-:W-:Y:S01]  /*0360*/  LOP3.LUT P3, RZ, R6.reuse, 0x4, RZ, 0xc0, !PT ;  /* 0x0000000406ff7812 */ /* 0x040fe2000786c0ff */
[----:B------:R-:W-:Y:S01]  /*0370*/  IMAD.SHL.U32 R6, R6, 0x40, RZ ;  /* 0x0000004006067824 */ /* 0x000fe200078e00ff */
[----:B------:R-:W-:Y:S02]  /*0380*/  LOP3.LUT R7, R7, 0xfffffff8, RZ, 0xc0, !PT ;  /* 0xfffffff807077812 */ /* 0x000fe400078ec0ff */
[----:B------:R-:W-:Y:S02]  /*0390*/  LEA.HI R215, R215, R4, RZ, 0x2 ;  /* 0x00000004d7d77211 */ /* 0x000fe400078f10ff */
[----:B------:R-:W-:Y:S01]  /*03a0*/  LOP3.LUT R0, R0, 0xfffffffe, RZ, 0xc0, !PT ;  /* 0xfffffffe00007812 */ /* 0x000fe200078ec0ff */
[----:B------:R-:W-:Y:S01]  /*03b0*/  IMAD.IADD R7, R2, 0x1, -R7 ;  /* 0x0000000102077824 */ /* 0x000fe200078e0a07 */
[----:B------:R-:W-:Y:S01]  /*03c0*/  LOP3.LUT R216, R9, R216, RZ, 0x3c, !PT ;  /* 0x000000d809d87212 */ /* 0x000fe200078e3cff */
[----:B------:R-:W-:Y:S01]  /*03d0*/  IMAD.SHL.U32 R9, R3, 0x10, RZ ;  /* 0x0000001003097824 */ /* 0x000fe200078e00ff */
[----:B------:R-:W-:Y:S01]  /*03e0*/  LOP3.LUT R6, R6, 0x1c0, RZ, 0xc0, !PT ;  /* 0x000001c006067812 */ /* 0x000fe200078ec0ff */
[----:B------:R-:W-:Y:S01]  /*03f0*/  IMAD.IADD R0, R17, 0x1, -R0 ;  /* 0x0000000111007824 */ /* 0x000fe200078e0a00 */
[----:B------:R-:W-:-:S02]  /*0400*/  LOP3.LUT R215, R215, 0xfffffffc, RZ, 0xc0, !PT ;  /* 0xfffffffcd7d77812 */ /* 0x000fc400078ec0ff */
[----:B------:R-:W-:Y:S01]  /*0410*/  SHF.R.S32.HI R2, RZ, 0x1f, R11 ;  /* 0x0000001fff027819 */ /* 0x000fe2000001140b */
[----:B------:R-:W-:Y:S01]  /*0420*/  IMAD.SHL.U32 R211, R0, 0x20, RZ ;  /* 0x0000002000d37824 */ /* 0x000fe200078e00ff */
[----:B------:R-:W-:Y:S01]  /*0430*/  LOP3.LUT R210, R6, 0x10, R9, 0xf8, !PT ;  /* 0x0000001006d27812 */ /* 0x000fe200078ef809 */
[----:B------:R-:W-:Y:S01]  /*0440*/  IMAD.IADD R215, R4, 0x1, -R215 ;  /* 0x0000000104d77824 */ /* 0x000fe200078e0ad7 */
[----:B------:R-:W-:Y:S01]  /*0450*/  LEA.HI R2, R2, R11, RZ, 0x2 ;  /* 0x0000000b02027211 */ /* 0x000fe200078f10ff */
[----:B------:R-:W-:Y:S01]  /*0460*/  IMAD.SHL.U32 R11, R0, 0x200, RZ ;  /* 0x00000200000b7824 */ /* 0x000fe200078e00ff */
[----:B------:R-:W-:Y:S02]  /*0470*/  LOP3.LUT R10, R7, 0x1, RZ, 0xc0, !PT ;  /* 0x00000001070a7812 */ /* 0x000fe400078ec0ff */
[----:B------:R-:W-:Y:S02]  /*0480*/  SHF.R.S32.HI R4, RZ, 0x1f, R13 ;  /* 0x0000001fff047819 */ /* 0x000fe4000001140d */
[----:B------:R-:W-:-:S02]  /*0490*/  LOP3.LUT R12, R6, 0x8, R15, 0xf8, !PT ;  /* 0x00000008060c7812 */ /* 0x000fc400078ef80f */
[----:B------:R-:W-:Y:S02]  /*04a0*/  SHF.R.U32.HI R9, RZ, 0x3, R6 ;  /* 0x00000003ff097819 */ /* 0x000fe40000011606 */
[----:B------:R-:W-:Y:S02]  /*04b0*/  LOP3.LUT R210, R210, 0x8, R15, 0xf8, !PT ;  /* 0x00000008d2d27812 */ /* 0x000fe400078ef80f */
[----:B------:R-:W-:Y:S02]  /*04c0*/  ISETP.NE.U32.AND P0, PT, R10, 0x1, PT ;  /* 0x000000010a00780c */ /* 0x000fe40003f05070 */
[----:B------:R-:W-:Y:S02]  /*04d0*/  LEA.HI R4, R4, R13, RZ, 0x3 ;  /* 0x0000000d04047211 */ /* 0x000fe400078f18ff */
[----:B------:R-:W-:Y:S02]  /*04e0*/  LOP3.LUT R201, R12, R9, RZ, 0x3c, !PT ;  /* 0x000000090cc97212 */ /* 0x000fe400078e3cff */
[----:B------:R-:W-:-:S02]  /*04f0*/  LOP3.LUT R210, R11, R210, R9, 0xf6, !PT ;  /* 0x000000d20bd27212 */ /* 0x000fc400078ef609 */
[----:B------:R-:W-:Y:S01]  /*0500*/  SHF.R.S32.HI R9, RZ, 0x6, R8 ;  /* 0x00000006ff097819 */ /* 0x000fe20000011408 */
[----:B------:R-:W-:Y:S01]  /*0510*/  IMAD.SHL.U32 R8, R5, 0x2, RZ ;  /* 0x0000000205087824 */ /* 0x000fe200078e00ff */
[C---:B------:R-:W-:Y:S01]  /*0520*/  R2P PR, R7.reuse, 0x6 ;  /* 0x0000000607007804 */ /* 0x040fe20000000000 */
[----:B------:R-:W-:Y:S01]  /*0530*/  IMAD.SHL.U32 R7, R7, 0x40, RZ ;  /* 0x0000004007077824 */ /* 0x000fe200078e00ff */
[----:B------:R-:W-:Y:S01]  /*0540*/  SHF.R.S32.HI R214, RZ, 0x7, R214 ;  /* 0x00000007ffd67819 */ /* 0x000fe200000114d6 */
[C---:B------:R-:W-:Y:S01]  /*0550*/  IMAD.SHL.U32 R222, R9.reuse, 0x8, RZ ;  /* 0x0000000809de7824 */ /* 0x040fe200078e00ff */
[----:B------:R-:W-:Y:S01]  /*0560*/  LOP3.LUT R6, R4, 0xfffffff8, RZ, 0xc0, !PT ;  /* 0xfffffff804067812 */ /* 0x000fe200078ec0ff */
[----:B------:R-:W-:Y:S01]  /*0570*/  IMAD R216, R9, 0x200, R216 ;  /* 0x0000020009d87824 */ /* 0x000fe200078e02d8 */
[----:B------:R-:W-:Y:S01]  /*0580*/  LOP3.LUT R7, R7, 0x1c0, RZ, 0xc0, !PT ;  /* 0x000001c007077812 */ /* 0x000fe200078ec0ff */
[----:B------:R-:W-:Y:S01]  /*0590*/  IMAD.SHL.U32 R10, R214, 0x20, RZ ;  /* 0x00000020d60a7824 */ /* 0x000fe200078e00ff */
[----:B------:R-:W-:Y:S01]  /*05a0*/  LOP3.LUT R222, R222, 0x18, RZ, 0xc0, !PT ;  /* 0x00000018dede7812 */ /* 0x000fe200078ec0ff */
[----:B------:R-:W-:Y:S01]  /*05b0*/  IMAD.IADD R6, R13, 0x1, -R6 ;  /* 0x000000010d067824 */ /* 0x000fe200078e0a06 */
[----:B------:R-:W-:Y:S01]  /*05c0*/  SHF.R.U32.HI R5, RZ, 0x3, R7 ;  /* 0x00000003ff057819 */ /* 0x000fe20000011607 */
[----:B------:R-:W-:Y:S01]  /*05d0*/  IMAD R221, R215, 0x400, R8 ;  /* 0x00000400d7dd7824 */ /* 0x000fe200078e0208 */
[----:B------:R-:W-:Y:S01]  /*05e0*/  LOP3.LUT R10, R7, 0x20, R10, 0xf8, !PT ;  /* 0x00000020070a7812 */ /* 0x000fe200078ef80a */
[----:B------:R-:W-:Y:S01]  /*05f0*/  IMAD.SHL.U32 R9, R6, 0x40, RZ ;  /* 0x0000004006097824 */ /* 0x000fe200078e00ff */
[----:B------:R-:W-:Y:S01]  /*0600*/  LOP3.LUT R211, R222, 0x20, R211, 0xf8, !PT ;  /* 0x00000020ded37812 */ /* 0x000fe200078ef8d3 */
[----:B------:R-:W-:Y:S01]  /*0610*/  IMAD R12, R214, 0x800, R11 ;  /* 0x00000800d60c7824 */ /* 0x000fe200078e020b */
[----:B------:R-:W-:Y:S01]  /*0620*/  LOP3.LUT R222, R5, R7, R222, 0x1e, !PT ;  /* 0x0000000705de7212 */ /* 0x000fe200078e1ede */
[----:B------:R-:W-:Y:S01]  /*0630*/  IMAD.SHL.U32 R7, R0, 0x8, RZ ;  /* 0x0000000800077824 */ /* 0x000fe200078e00ff */
[----:B------:R-:W-:Y:S01]  /*0640*/  LOP3.LUT R6, R10, R5, RZ, 0x3c, !PT ;  /* 0x000000050a067212 */ /* 0x000fe200078e3cff */
[----:B------:R-:W-:Y:S01]  /*0650*/  IMAD.SHL.U32 R0, R4, 0x40, RZ ;  /* 0x0000004004007824 */ /* 0x000fe200078e00ff */
[----:B------:R-:W-:Y:S01]  /*0660*/  LOP3.LUT R10, R9, 0x1c0, RZ, 0xc0, !PT ;  /* 0x000001c0090a7812 */ /* 0x000fe200078ec0ff */
[----:B------:R-:W-:Y:S01]  /*0670*/  IMAD R5, R3, 0x400, R8 ;  /* 0x0000040003057824 */ /* 0x000fe200078e0208 */
[----:B------:R-:W-:Y:S01]  /*0680*/  SHF.R.S32.HI R220, RZ, 0x2, R2 ;  /* 0x00000002ffdc7819 */ /* 0x000fe20000011402 */
[----:B------:R-:W-:Y:S01]  /*0690*/  IMAD.IADD R221, R221, 0x1, R6 ;  /* 0x00000001dddd7824 */ /* 0x000fe200078e0206 */
[----:B------:R-:W-:Y:S01]  /*06a0*/  SHF.R.U32.HI R209, RZ, 0x3, R10 ;  /* 0x00000003ffd17819 */ /* 0x000fe2000001160a */
[----:B------:R-:W-:Y:S01]  /*06b0*/  IMAD.IADD R201, R12, 0x1, R201 ;  /* 0x000000010cc97824 */ /* 0x000fe200078e02c9 */
[----:B------:R-:W-:Y:S01]  /*06c0*/  LOP3.LUT R4, R10, 0x8, R7, 0xf8, !PT ;  /* 0x000000080a047812 */ /* 0x000fe200078ef807 */
[----:B------:R-:W-:Y:S01]  /*06d0*/  IMAD.IADD R222, R5, 0x1, R222 ;  /* 0x0000000105de7824 */ /* 0x000fe200078e02de */
[----:B------:R-:W-:Y:S01]  /*06e0*/  LOP3.LUT R0, R0, 0xfffffe00, RZ, 0xc0, !PT ;  /* 0xfffffe0000007812 */ /* 0x000fe200078ec0ff */
[----:B------:R-:W-:Y:S01]  /*06f0*/  IMAD R220, R215, 0x10, R220 ;  /* 0x00000010d7dc7824 */ /* 0x000fe200078e02dc */
[----:B------:R-:W-:-:S02]  /*0700*/  LOP3.LUT R211, R209, R211, R10, 0x1e, !PT ;  /* 0x000000d3d1d37212 */ /* 0x000fc400078e1e0a */
[----:B------:R-:W-:Y:S01]  /*0710*/  LOP3.LUT R209, R4, R209, RZ, 0x3c, !PT ;  /* 0x000000d104d17212 */ /* 0x000fe200078e3cff */
[--C-:B------:R-:W-:Y:S01]  /*0720*/  IMAD R212, R215, 0x400, R0.reuse ;  /* 0x00000400d7d47824 */ /* 0x100fe200078e0200 */
[----:B------:R-:W-:Y:S01]  /*0730*/  LOP3.LUT R211, R211, R0, RZ, 0xfc, !PT ;  /* 0x00000000d3d37212 */ /* 0x000fe200078efcff */
[----:B------:R-:W-:Y:S01]  /*0740*/  IMAD R4, R3, 0x400, R0 ;  /* 0x0000040003047824 */ /* 0x000fe200078e0200 */
[----:B------:R-:W-:Y:S01]  /*0750*/  LEA R221, R221, UR5, 0x1 ;  /* 0x00000005dddd7c11 */ /* 0x000fe2000f8e08ff */
[----:B------:R-:W-:Y:S01]  /*0760*/  IMAD.IADD R212, R212, 0x1, R209 ;  /* 0x00000001d4d47824 */ /* 0x000fe200078e02d1 */
[----:B------:R-:W-:Y:S01]  /*0770*/  LEA R201, R201, UR5, 0x1 ;  /* 0x00000005c9c97c11 */ /* 0x000fe2000f8e08ff */
[----:B------:R-:W-:Y:S01]  /*0780*/  IMAD.MOV.U32 R3, RZ, RZ, 0x20 ;  /* 0x00000020ff037424 */ /* 0x000fe200078e00ff */
[----:B------:R-:W-:Y:S01]  /*0790*/  LEA R222, R222, UR6, 0x1 ;  /* 0x00000006dede7c11 */ /* 0x000fe2000f8e08ff */
[----:B------:R-:W-:Y:S01]  /*07a0*/  IMAD.IADD R209, R209, 0x1, R4 ;  /* 0x00000001d1d17824 */ /* 0x000fe200078e0204 */
[----:B------:R-:W-:Y:S01]  /*07b0*/  LEA R210, R210, UR5, 0x1 ;  /* 0x00000005d2d27c11 */ /* 0x000fe2000f8e08ff */
[----:B------:R-:W-:Y:S01]  /*07c0*/  IMAD.MOV.U32 R0, RZ, RZ, 0x40 ;  /* 0x00000040ff007424 */ /* 0x000fe200078e00ff */
[----:B------:R-:W-:Y:S01]  /*07d0*/  SEL R2, R3, 0xffffffe0, !P4 ;  /* 0xffffffe003027807 */ /* 0x000fe20006000000 */
[----:B------:R-:W-:Y:S01]  /*07e0*/  IMAD.MOV.U32 R4, RZ, RZ, -0x10 ;  /* 0xfffffff0ff047424 */ /* 0x000fe200078e00ff */
[----:B------:R-:W-:Y:S01]  /*07f0*/  LEA R209, R209, UR4, 0x1 ;  /* 0x00000004d1d17c11 */ /* 0x000fe2000f8e08ff */
[C---:B------:R-:W-:Y:S01]  /*0800*/  VIADD R223, R221.reuse, 0x20 ;  /* 0x00000020dddf7836 */ /* 0x040fe20000000000 */
[----:B------:R-:W-:Y:S01]  /*0810*/  SEL R0, R0, 0xffffffc0, !P3 ;  /* 0xffffffc000007807 */ /* 0x000fe20005800000 */
[----:B------:R-:W-:Y:S01]  /*0820*/  @P1 VIADD R223, R221, 0xffffffe0 ;  /* 0xffffffe0dddf1836 */ /* 0x000fe20000000000 */
[----:B------:R-:W-:Y:S01]  /*0830*/  SEL R4, R4, 0x10, !P0 ;  /* 0x0000001004047807 */ /* 0x000fe20004000000 */
[--C-:B------:R-:W-:Y:S01]  /*0840*/  IMAD.IADD R200, R2, 0x1, R201.reuse ;  /* 0x0000000102c87824 */ /* 0x100fe200078e02c9 */
[C---:B------:R-:W-:Y:S01]  /*0850*/  IADD3 R2, R0.reuse, R201, R2 ;  /* 0x000000c900027210 */ /* 0x040fe20007ffe002 */
[----:B------:R-:W-:Y:S01]  /*0860*/  IMAD.IADD R3, R0, 0x1, R201 ;  /* 0x0000000100037824 */ /* 0x000fe200078e02c9 */
[----:B------:R-:W-:Y:S01]  /*0870*/  ULDC.64 UR6, c[0x0][0x308] ;  /* 0x0000c20000067ab9 */ /* 0x000fe20000000a00 */
[----:B------:R-:W-:-:S02]  /*0880*/  VIADD R224, R222, 0x40 ;  /* 0x00000040dee07836 */ /* 0x000fc40000000000 */
[----:B------:R-:W-:Y:S02]  /*0890*/  IMAD.IADD R0, R0, 0x1, R210 ;  /* 0x0000000100007824 */ /* 0x000fe400078e02d2 */
[----:B------:R-:W-:Y:S02]  /*08a0*/  IMAD.IADD R225, R221, 0x1, R4 ;  /* 0x00000001dde17824 */ /* 0x000fe400078e0204 */
[----:B------:R-:W-:Y:S02]  /*08b0*/  @P2 VIADD R224, R222, 0xffffffc0 ;  /* 0xffffffc0dee02836 */ /* 0x000fe40000000000 */
[----:B------:R-:W-:-:S07]  /*08c0*/  IMAD.IADD R227, R4, 0x1, R223 ;  /* 0x0000000104e37824 */ /* 0x000fce00078e02df */
.L_x_446:
[----:B------:R-:W-:Y:S02]  /*08d0*/  ISETP.NE.U32.AND P0, PT, RZ, UR8, PT ;  /* 0x00000008ff007c0c */ /* 0x000fe4000bf05070 */
[----:B------:R-:W-:Y:S02]  /*08e0*/  ISETP.NE.U32.AND P1, PT, RZ, UR6, PT ;  /* 0x00000006ff007c0c */ /* 0x000fe4000bf25070 */
[----:B------:R-:W-:Y:S02]  /*08f0*/  ISETP.NE.AND.EX P0, PT, RZ, UR9, PT, P0 ;  /* 0x00000009ff007c0c */ /* 0x000fe4000bf05300 */
[----:B------:R-:W-:-:S11]  /*0900*/  ISETP.NE.AND.EX P1, PT, RZ, UR7, PT, P1 ;  /* 0x00000007ff007c0c */ /* 0x000fd6000bf25310 */
[----:B-1----:R-:W1:Y:S01]  /*0910*/  @P0 S2R R5, SR_CTAID.Y ;  /* 0x0000000000050919 */ /* 0x002e620000002600 */
[----:B------:R-:W1:Y:S01]  /*0920*/  @P0 LDC.64 R8, c[0x0][0x300] ;  /* 0x0000c000ff080b82 */ /* 0x000e620000000a00 */
[----:B------:R-:W2:Y:S07]  /*0930*/  @P1 S2R R4, SR_CTAID.Y ;  /* 0x0000000000041919 */ /* 0x000eae0000002600 */
[----:B------:R-:W2:Y:S01]  /*0940*/  @P1 LDC.64 R6, c[0x0][0x308] ;  /* 0x0000c200ff061b82 */ /* 0x000ea20000000a00 */
[----:B-1----:R-:W-:-:S06]  /*0950*/  @P0 IMAD.WIDE R8, R5, 0x4, R8 ;  /* 0x0000000405080825 */ /* 0x002fcc00078e0208 */
[----:B------:R-:W3:Y:S01]  /*0960*/  @P0 LDG.E R8, desc[UR14][R8.64] ;  /* 0x0000000e08080981 */ /* 0x000ee2000c1e1900 */
[----:B--2---:R-:W-:Y:S02]  /*0970*/  @P1 IMAD.WIDE R10, R4, 0x4, R6 ;  /* 0x00000004040a1825 */ /* 0x004fe400078e0206 */
[----:B------:R-:W1:Y:S03]  /*0980*/  @!P1 LDC.64 R6, c[0x0][0x318] ;  /* 0x0000c600ff069b82 */ /* 0x000e660000000a00 */
[----:B------:R-:W2:Y:S01]  /*0990*/  @P1 LDG.E R230, desc[UR14][R10.64] ;  /* 0x0000000e0ae61981 */ /* 0x000ea2000c1e1900 */
[----:B------:R-:W-:Y:S01]  /*09a0*/  UMOV UR28, URZ ;  /* 0x0000003f001c7c82 */ /* 0x000fe20008000000 */
[----:B------:R-:W-:-:S03]  /*09b0*/  USHF.L.U32 UR4, UR12, 0x6, URZ ;  /* 0x000000060c047899 */ /* 0x000fc6000800063f */
[----:B------:R-:W4:Y:S01]  /*09c0*/  @!P1 LDC.64 R4, c[0x0][0x2c8] ;  /* 0x0000b200ff049b82 */ /* 0x000f220000000a00 */
[----:B---3--:R-:W-:Y:S02]  /*09d0*/  @P0 R2UR UR28, R8 ;  /* 0x00000000081c02ca */ /* 0x008fe400000e0000 */
[----:B-1----:R-:W-:-:S04]  /*09e0*/  @!P1 ISETP.NE.U32.AND P0, PT, R6, RZ, PT ;  /* 0x000000ff0600920c */ /* 0x002fc80003f05070 */
[----:B------:R-:W-:-:S04]  /*09f0*/  @!P1 ISETP.NE.AND.EX P0, PT, R7, RZ, PT, P0 ;  /* 0x000000ff0700920c */ /* 0x000fc80003f05300 */
[----:B----4-:R-:W-:-:S03]  /*0a00*/  @!P1 SEL R5, R5, RZ, P0 ;  /* 0x000000ff05059207 */ /* 0x010fc60000000000 */
[----:B--2---:R-:W-:Y:S01]  /*0a10*/  @P1 VIADD R230, R230, -UR28 ;  /* 0x8000001ce6e61c36 */ /* 0x004fe20008000000 */
[----:B------:R-:W-:-:S04]  /*0a20*/  @!P1 IADD3 R230, R5, -UR28, R4 ;  /* 0x8000001c05e69c10 */ /* 0x000fc8000fffe004 */
[----:B------:R-:W-:-:S13]  /*0a30*/  ISETP.LE.AND P0, PT, R230, UR4, PT ;  /* 0x00000004e6007c0c */ /* 0x000fda000bf03270 */
[----:B-----5:R-:W-:Y:S05]  /*0a40*/  @P0 BRA `(.L_x_438) ;  /* 0x00000050008c0947 */ /* 0x020fea0003800000 */
[----:B------:R-:W-:Y:S01]  /*0a50*/  ULDC.U8 UR17, c[0x0][0x3d8] ;  /* 0x0000f60000117ab9 */ /* 0x000fe20000000000 */
[----:B------:R-:W1:Y:S01]  /*0a60*/  S2R R8, SR_CTAID.Y ;  /* 0x0000000000087919 */ /* 0x000e620000002600 */
[----:B------:R-:W-:Y:S01]  /*0a70*/  ISETP.NE.AND P0, PT, RZ, UR17, PT ;  /* 0x00000011ff007c0c */ /* 0x000fe2000bf05270 */
[----:B------:R-:W2:Y:S01]  /*0a80*/  LDC R233, c[0x0][0x2c4] ;  /* 0x0000b100ffe97b82 */ /* 0x000ea20000000800 */
[----:B------:R-:W-:Y:S01]  /*0a90*/  ULDC UR24, c[0x0][0x270] ;  /* 0x00009c0000187ab9 */ /* 0x000fe20000000800 */
[----:B------:R-:W3:Y:S01]  /*0aa0*/  S2R R9, SR_CTAID.Z ;  /* 0x0000000000097919 */ /* 0x000ee20000002700 */
[----:B------:R-:W-:Y:S01]  /*0ab0*/  USHF.R.S32.HI UR25, URZ, 0x1f, UR24 ;  /* 0x0000001f3f197899 */ /* 0x000fe20008011418 */
[----:B------:R-:W-:-:S08]  /*0ac0*/  ULDC.U8 UR20, c[0x0][0x480] ;  /* 0x0001200000147ab9 */ /* 0x000fd00000000000 */
[----:B------:R-:W4:Y:S01]  /*0ad0*/  @P0 LDC R6, c[0x0][0x2e4] ;  /* 0x0000b900ff060b82 */ /* 0x000f220000000800 */
[----:B--2---:R-:W-:-:S04]  /*0ae0*/  IADD3 R5, R233, 0x3f, RZ ;  /* 0x0000003fe9057810 */ /* 0x004fc80007ffe0ff */
[----:B------:R-:W-:Y:S01]  /*0af0*/  SHF.R.S32.HI R4, RZ, 0x1f, R5 ;  /* 0x0000001fff047819 */ /* 0x000fe20000011405 */
[----:B-1----:R-:W-:-:S03]  /*0b00*/  @P0 IMAD R21, R8, R233, RZ ;  /* 0x000000e908150224 */ /* 0x002fc600078e02ff */
[----:B------:R-:W-:Y:S01]  /*0b10*/  LEA.HI R15, R4, R5, RZ, 0x6 ;  /* 0x00000005040f7211 */ /* 0x000fe200078f30ff */
[----:B---3--:R-:W-:Y:S02]  /*0b20*/  @!P0 IMAD R4, R8, UR24, R9 ;  /* 0x0000001808048c24 */ /* 0x008fe4000f8e0209 */
[----:B----4-:R-:W-:Y:S01]  /*0b30*/  @P0 IMAD R21, R9, R6, R21 ;  /* 0x0000000609150224 */ /* 0x010fe200078e0215 */
[----:B------:R-:W-:Y:S01]  /*0b40*/  SHF.R.S32.HI R15, RZ, 0x6, R15 ;  /* 0x00000006ff0f7819 */ /* 0x000fe2000001140f */
[----:B------:R-:W-:Y:S01]  /*0b50*/  @!P0 IMAD R21, R4, R233, RZ ;  /* 0x000000e904158224 */ /* 0x000fe200078e02ff */
[----:B------:R-:W-:Y:S06]  /*0b60*/  @!P0 BRA `(.L_x_439) ;  /* 0x0000000000208947 */ /* 0x000fec0003800000 */
[----:B------:R-:W-:Y:S01]  /*0b70*/  ULDC UR17, c[0x0][0x2d4] ;  /* 0x0000b50000117ab9 */ /* 0x000fe20000000800 */
[----:B------:R-:W-:Y:S01]  /*0b80*/  ULDC UR19, c[0x0][0x2c0] ;  /* 0x0000b00000137ab9 */ /* 0x000fe20000000800 */
[----:B------:R-:W-:Y:S01]  /*0b90*/  UIADD3 UR21, UR17, 0x80, URZ ;  /* 0x0000008011157890 */ /* 0x000fe2000fffe03f */
[----:B------:R-:W-:Y:S02]  /*0ba0*/  ULDC UR18, c[0x0][0x2e4] ;  /* 0x0000b90000127ab9 */ /* 0x000fe40000000800 */
[----:B------:R-:W-:-:S03]  /*0bb0*/  ULEA UR18, UR19, UR18, 0x7 ;  /* 0x0000001213127291 */ /* 0x000fc6000f8e383f */
[----:B------:R-:W-:-:S04]  /*0bc0*/  IMAD R14, R8, UR21, RZ ;  /* 0x00000015080e7c24 */ /* 0x000fc8000f8e02ff */
[----:B------:R-:W-:Y:S01]  /*0bd0*/  IMAD R14, R9, UR18, R14 ;  /* 0x00000012090e7c24 */ /* 0x000fe2000f8e020e */
[----:B------:R-:W-:Y:S06]  /*0be0*/  BRA `(.L_x_440) ;  /* 0x00000000000c7947 */ /* 0x000fec0003800000 */
.L_x_439:
[----:B------:R-:W-:Y:S01]  /*0bf0*/  IMAD R14, R8, UR24, R9 ;  /* 0x00000018080e7c24 */ /* 0x000fe2000f8e0209 */
[----:B------:R-:W-:-:S03]  /*0c00*/  ULDC UR17, c[0x0][0x2d4] ;  /* 0x0000b50000117ab9 */ /* 0x000fc60000000800 */
[----:B------:R-:W-:-:S07]  /*0c10*/  IMAD R14, R14, UR17, RZ ;  /* 0x000000110e0e7c24 */ /* 0x000fce000f8e02ff */
.L_x_440:
[----:B------:R-:W1:Y:S01]  /*0c20*/  LDC R4, c[0x0][0x278] ;  /* 0x00009e00ff047b82 */ /* 0x000e620000000800 */
[----:B------:R-:W-:Y:S01]  /*0c30*/  IMAD.MOV.U32 R10, RZ, RZ, RZ ;  /* 0x000000ffff0a7224 */ /* 0x000fe200078e00ff */
[----:B------:R-:W-:Y:S01]  /*0c40*/  USHF.R.S32.HI UR18, URZ, 0x1f, UR28 ;  /* 0x0000001f3f127899 */ /* 0x000fe2000801141c */
[----:B------:R-:W-:Y:S01]  /*0c50*/  SHF.R.S32.HI R219, RZ, 0x1f, R218 ;  /* 0x0000001fffdb7819 */ /* 0x000fe200000114da */
[----:B------:R-:W-:Y:S01]  /*0c60*/  USHF.R.S32.HI UR27, URZ, 0x1f, UR4 ;  /* 0x0000001f3f1b7899 */ /* 0x000fe20008011404 */
[----:B------:R-:W-:Y:S01]  /*0c70*/  SHF.R.S32.HI R26, RZ, 0x1f, R8 ;  /* 0x0000001fff1a7819 */ /* 0x000fe20000011408 */
[----:B------:R-:W-:Y:S01]  /*0c80*/  UIADD3 UR28, UP0, UR4, UR28, URZ ;  /* 0x0000001c041c7290 */ /* 0x000fe2000ff1e03f */
[C---:B------:R-:W-:Y:S01]  /*0c90*/  LEA R16, R15.reuse, 0xffffffc0, 0x6 ;  /* 0xffffffc00f107811 */ /* 0x040fe200078e30ff */
[----:B------:R-:W-:Y:S01]  /*0ca0*/  VIADD R229, R15, 0xffffffff ;  /* 0xffffffff0fe57836 */ /* 0x000fe20000000000 */
[----:B------:R-:W-:Y:S01]  /*0cb0*/  SHF.R.S32.HI R19, RZ, 0x1f, R217 ;  /* 0x0000001fff137819 */ /* 0x000fe200000114d9 */
[----:B------:R-:W-:Y:S01]  /*0cc0*/  UIADD3.X UR27, UR18, UR27, URZ, UP0, !UPT ;  /* 0x0000001b121b7290 */ /* 0x000fe200087fe43f */
[----:B------:R-:W-:Y:S01]  /*0cd0*/  SHF.R.S32.HI R17, RZ, 0x1f, R16 ;  /* 0x0000001fff117819 */ /* 0x000fe20000011410 */
[----:B------:R-:W-:Y:S01]  /*0ce0*/  ULDC.64 UR22, c[0x0][0x258] ;  /* 0x0000960000167ab9 */ /* 0x000fe20000000a00 */
[----:B------:R-:W-:Y:S01]  /*0cf0*/  ULDC.64 UR18, c[0x0][0x238] ;  /* 0x00008e0000127ab9 */ /* 0x000fe20000000a00 */
[----:B------:R-:W-:Y:S01]  /*0d00*/  LEA.HI R28, R229, R229, RZ, 0x1 ;  /* 0x000000e5e51c7211 */ /* 0x000fe200078f08ff */
[----:B------:R-:W2:Y:S01]  /*0d10*/  LDC.64 R244, c[0x0][0x2b0] ;  /* 0x0000ac00fff47b82 */ /* 0x000ea20000000a00 */
[----:B------:R-:W-:Y:S01]  /*0d20*/  ISETP.NE.AND P4, PT, RZ, UR20, PT ;  /* 0x00000014ff007c0c */ /* 0x000fe2000bf85270 */
[----:B------:R-:W-:Y:S01]  /*0d30*/  ULDC.64 UR20, c[0x0][0x228] ;  /* 0x00008a0000147ab9 */ /* 0x000fe20000000a00 */
[----:B------:R-:W-:Y:S01]  /*0d40*/  LOP3.LUT R28, R28, 0xfffffffe, RZ, 0xc0, !PT ;  /* 0xfffffffe1c1c7812 */ /* 0x000fe200078ec0ff */
[----:B------:R-:W-:Y:S01]  /*0d50*/  IMAD.IADD R21, R16, 0x1, R21 ;  /* 0x0000000110157824 */ /* 0x000fe200078e0215 */
[----:B------:R-:W-:-:S03]  /*0d60*/  LEA R228, R216, UR5, 0x1 ;  /* 0x00000005d8e47c11 */ /* 0x000fc6000f8e08ff */
[----:B------:R-:W-:Y:S01]  /*0d70*/  IMAD.IADD R28, R229, 0x1, -R28 ;  /* 0x00000001e51c7824 */ /* 0x000fe200078e0a1c */
[----:B-1----:R-:W-:Y:S01]  /*0d80*/  IABS R5, R4 ;  /* 0x0000000400057213 */ /* 0x002fe20000000000 */
[----:B------:R-:W1:Y:S03]  /*0d90*/  LDC.64 R234, c[0x0][0x478] ;  /* 0x00011e00ffea7b82 */ /* 0x000e660000000a00 */
[----:B------:R-:W3:Y:S01]  /*0da0*/  I2F.RP R12, R5 ;  /* 0x00000005000c7306 */ /* 0x000ee20000209400 */
[----:B--2---:R-:W-:-:S07]  /*0db0*/  IMAD.WIDE R244, R21, 0x4, R244 ;  /* 0x0000000415f47825 */ /* 0x004fce00078e02f4 */
[----:B---3--:R-:W2:Y:S02]  /*0dc0*/  MUFU.RCP R11, R12 ;  /* 0x0000000c000b7308 */ /* 0x008ea40000001000 */
[----:B--2---:R-:W-:Y:S01]  /*0dd0*/  VIADD R11, R11, 0xffffffe ;  /* 0x0ffffffe0b0b7836 */ /* 0x004fe20000000000 */
[----:B------:R-:W2:Y:S05]  /*0de0*/  LDC.64 R12, c[0x0][0x250] ;  /* 0x00009400ff0c7b82 */ /* 0x000eaa0000000a00 */
[----:B------:R-:W3:Y:S02]  /*0df0*/  F2I.FTZ.U32.TRUNC.NTZ R11, R11 ;  /* 0x0000000b000b7305 */ /* 0x000ee4000021f000 */
[----:B---3--:R-:W-:-:S04]  /*0e00*/  IMAD.MOV R6, RZ, RZ, -R11 ;  /* 0x000000ffff067224 */ /* 0x008fc800078e0a0b */
[----:B------:R-:W-:Y:S01]  /*0e10*/  IMAD R7, R6, R5, RZ ;  /* 0x0000000506077224 */ /* 0x000fe200078e02ff */
[----:B------:R-:W-:Y:S01]  /*0e20*/  IABS R6, R9 ;  /* 0x0000000900067213 */ /* 0x000fe20000000000 */
[----:B--2---:R-:W-:Y:S02]  /*0e30*/  IMAD R24, R19, R12, RZ ;  /* 0x0000000c13187224 */ /* 0x004fe400078e02ff */
[----:B------:R-:W-:-:S04]  /*0e40*/  IMAD.HI.U32 R10, R11, R7, R10 ;  /* 0x000000070b0a7227 */ /* 0x000fc800078e000a */
[----:B------:R-:W-:Y:S02]  /*0e50*/  IMAD.MOV.U32 R7, RZ, RZ, R6 ;  /* 0x000000ffff077224 */ /* 0x000fe400078e0006 */
[----:B------:R-:W-:Y:S02]  /*0e60*/  IMAD R24, R217, R13, R24 ;  /* 0x0000000dd9187224 */ /* 0x000fe400078e0218 */
[----:B------:R-:W-:-:S04]  /*0e70*/  IMAD.HI.U32 R20, R10, R7, RZ ;  /* 0x000000070a147227 */ /* 0x000fc800078e00ff */
[----:B------:R-:W-:Y:S02]  /*0e80*/  IMAD.MOV R6, RZ, RZ, -R20 ;  /* 0x000000ffff067224 */ /* 0x000fe400078e0a14 */
[----:B------:R-:W-:Y:S02]  /*0e90*/  IMAD R10, R12, UR27, RZ ;  /* 0x0000001b0c0a7c24 */ /* 0x000fe4000f8e02ff */
[----:B------:R-:W-:-:S05]  /*0ea0*/  IMAD R6, R5, R6, R7 ;  /* 0x0000000605067224 */ /* 0x000fca00078e0207 */
[----:B------:R-:W-:-:S13]  /*0eb0*/  ISETP.GT.U32.AND P1, PT, R5, R6, PT ;  /* 0x000000060500720c */ /* 0x000fda0003f24070 */
[----:B------:R-:W-:Y:S02]  /*0ec0*/  @!P1 IMAD.IADD R6, R6, 0x1, -R5 ;  /* 0x0000000106069824 */ /* 0x000fe400078e0a05 */
[----:B------:R-:W-:Y:S01]  /*0ed0*/  @!P1 VIADD R20, R20, 0x1 ;  /* 0x0000000114149836 */ /* 0x000fe20000000000 */
[----:B------:R-:W-:Y:S02]  /*0ee0*/  ISETP.NE.AND P1, PT, R4, RZ, PT ;  /* 0x000000ff0400720c */ /* 0x000fe40003f25270 */
[----:B------:R-:W-:Y:S01]  /*0ef0*/  ISETP.GE.U32.AND P2, PT, R6, R5, PT ;  /* 0x000000050600720c */ /* 0x000fe20003f46070 */
[----:B------:R-:W-:Y:S01]  /*0f00*/  IMAD.WIDE.U32 R6, R12, UR28, R218 ;  /* 0x0000001c0c067c25 */ /* 0x000fe2000f8e00da */
[----:B------:R-:W-:-:S04]  /*0f10*/  LOP3.LUT R5, R9, R4, RZ, 0x3c, !PT ;  /* 0x0000000409057212 */ /* 0x000fc800078e3cff */
[----:B------:R-:W-:Y:S01]  /*0f20*/  ISETP.GE.AND P0, PT, R5, RZ, PT ;  /* 0x000000ff0500720c */ /* 0x000fe20003f06270 */
[----:B------:R-:W-:Y:S02]  /*0f30*/  IMAD R5, R13, UR28, R10 ;  /* 0x0000001c0d057c24 */ /* 0x000fe4000f8e020a */
[----:B------:R-:W2:Y:S02]  /*0f40*/  LDC.64 R10, c[0x0][0x240] ;  /* 0x00009000ff0a7b82 */ /* 0x000ea40000000a00 */
[----:B------:R-:W-:Y:S02]  /*0f50*/  IMAD.IADD R7, R7, 0x1, R5 ;  /* 0x0000000107077824 */ /* 0x000fe400078e0205 */
[----:B------:R-:W-:Y:S02]  /*0f60*/  @P2 VIADD R20, R20, 0x1 ;  /* 0x0000000114142836 */ /* 0x000fe40000000000 */
[----:B------:R-:W-:Y:S02]  /*0f70*/  IMAD R5, R26, UR18, RZ ;  /* 0x000000121a057c24 */ /* 0x000fe4000f8e02ff */
[----:B------:R-:W-:-:S04]  /*0f80*/  IMAD.WIDE.U32 R6, R8, UR18, R6 ;  /* 0x0000001208067c25 */ /* 0x000fc8000f8e0006 */
[----:B------:R-:W-:Y:S01]  /*0f90*/  @!P0 IMAD.MOV R20, RZ, RZ, -R20 ;  /* 0x000000ffff148224 */ /* 0x000fe200078e0a14 */
[----:B------:R-:W-:Y:S01]  /*0fa0*/  @!P1 LOP3.LUT R20, RZ, R4, RZ, 0x33, !PT ;  /* 0x00000004ff149212 */ /* 0x000fe200078e33ff */
[----:B------:R-:W-:Y:S01]  /*0fb0*/  IMAD R5, R8, UR19, R5 ;  /* 0x0000001308057c24 */ /* 0x000fe2000f8e0205 */
[----:B------:R-:W-:Y:S01]  /*0fc0*/  ULDC.64 UR18, c[0x0][0x268] ;  /* 0x00009a0000127ab9 */ /* 0x000fe20000000a00 */
[----:B------:R-:W-:Y:S02]  /*0fd0*/  IADD3 R27, P0, R217, R16, RZ ;  /* 0x00000010d91b7210 */ /* 0x000fe40007f1e0ff */
[----:B------:R-:W-:Y:S01]  /*0fe0*/  SHF.R.S32.HI R18, RZ, 0x1f, R20 ;  /* 0x0000001fff127819 */ /* 0x000fe20000011414 */
[----:B------:R-:W-:Y:S02]  /*0ff0*/  IMAD.IADD R7, R7, 0x1, R5 ;  /* 0x0000000107077824 */ /* 0x000fe400078e0205 */
[----:B------:R-:W-:Y:S02]  /*1000*/  IMAD.X R25, R19, 0x1, R17, P0 ;  /* 0x0000000113197824 */ /* 0x000fe400000e0611 */
[----:B------:R-:W-:-:S02]  /*1010*/  IMAD R5, R18, UR18, RZ ;  /* 0x0000001212057c24 */ /* 0x000fc4000f8e02ff */
[----:B------:R-:W-:-:S04]  /*1020*/  IMAD.WIDE.U32 R6, R20, UR18, R6 ;  /* 0x0000001214067c25 */ /* 0x000fc8000f8e0006 */
[----:B------:R-:W-:Y:S01]  /*1030*/  IMAD R34, R20, UR19, R5 ;  /* 0x0000001314227c24 */ /* 0x000fe2000f8e0205 */
[----:B------:R-:W-:Y:S01]  /*1040*/  ULDC.64 UR18, c[0x0][0x418] ;  /* 0x0001060000127ab9 */ /* 0x000fe20000000a00 */
[----:B--2---:R-:W-:Y:S02]  /*1050*/  IMAD R30, R25, R10, RZ ;  /* 0x0000000a191e7224 */ /* 0x004fe400078e02ff */
[----:B------:R-:W-:Y:S02]  /*1060*/  IMAD R5, R26, UR18, RZ ;  /* 0x000000121a057c24 */ /* 0x000fe4000f8e02ff */
[----:B------:R-:W-:Y:S02]  /*1070*/  IMAD.IADD R35, R7, 0x1, R34 ;  /* 0x0000000107237824 */ /* 0x000fe400078e0222 */
[----:B------:R-:W-:Y:S02]  /*1080*/  IMAD R22, R8, UR19, R5 ;  /* 0x0000001308167c24 */ /* 0x000fe4000f8e0205 */
[----:B------:R-:W2:Y:S01]  /*1090*/  LDC.64 R4, c[0x0][0x248] ;  /* 0x00009200ff047b82 */ /* 0x000ea20000000a00 */
[----:B------:R-:W-:-:S02]  /*10a0*/  IMAD.MOV.U32 R34, RZ, RZ, R6 ;  /* 0x000000ffff227224 */ /* 0x000fc400078e0006 */
[----:B------:R-:W-:Y:S01]  /*10b0*/  IMAD.WIDE.U32 R36, R8, UR18, R218 ;  /* 0x0000001208247c25 */ /* 0x000fe2000f8e00da */
[----:B------:R-:W-:-:S03]  /*10c0*/  ULDC.64 UR18, c[0x0][0x220] ;  /* 0x0000880000127ab9 */ /* 0x000fc60000000a00 */
[----:B------:R-:W-:Y:S01]  /*10d0*/  IMAD.WIDE.U32 R34, R217, R12, R34 ;  /* 0x0000000cd9227225 */ /* 0x000fe200078e0022 */
[----:B------:R-:W3:Y:S03]  /*10e0*/  LDC.64 R6, c[0x0][0x420] ;  /* 0x00010800ff067b82 */ /* 0x000ee60000000a00 */
[----:B------:R-:W-:Y:S01]  /*10f0*/  IMAD.IADD R24, R35, 0x1, R24 ;  /* 0x0000000123187824 */ /* 0x000fe200078e0218 */
[C---:B------:R-:W-:Y:S01]  /*1100*/  LEA R32, P0, R34.reuse, UR18, 0x1 ;  /* 0x0000001222207c11 */ /* 0x040fe2000f8008ff */
[----:B------:R-:W-:Y:S02]  /*1110*/  IMAD.IADD R37, R37, 0x1, R22 ;  /* 0x0000000125257824 */ /* 0x000fe400078e0216 */
[C---:B------:R-:W-:Y:S01]  /*1120*/  IMAD R23, R27.reuse, R11, R30 ;  /* 0x0000000b1b177224 */ /* 0x040fe200078e021e */
[----:B------:R-:W-:Y:S01]  /*1130*/  LEA.HI.X R33, R34, UR19, R24, 0x1, P0 ;  /* 0x0000001322217c11 */ /* 0x000fe200080f0c18 */
[----:B------:R-:W-:Y:S01]  /*1140*/  IMAD.WIDE.U32 R38, R27, R10, R218 ;  /* 0x0000000a1b267225 */ /* 0x000fe200078e00da */
[----:B------:R-:W-:Y:S01]  /*1150*/  LEA R30, P1, R12, R32, 0x6 ;  /* 0x000000200c1e7211 */ /* 0x000fe200078230ff */
[----:B------:R-:W-:Y:S01]  /*1160*/  ULDC.64 UR18, c[0x0][0x230] ;  /* 0x00008c0000127ab9 */ /* 0x000fe20000000a00 */
[----:B------:R-:W-:Y:S01]  /*1170*/  ISETP.NE.AND P0, PT, R28, 0x1, PT ;  /* 0x000000011c00780c */ /* 0x000fe20003f05270 */
[----:B------:R-:W-:Y:S01]  /*1180*/  IMAD.IADD R39, R39, 0x1, R23 ;  /* 0x0000000127277824 */ /* 0x000fe200078e0217 */
[----:B------:R-:W-:Y:S01]  /*1190*/  LEA.HI.X R31, R12, R33, R13, 0x6, P1 ;  /* 0x000000210c1f7211 */ /* 0x000fe200008f340d */
[----:B------:R-:W-:Y:S01]  /*11a0*/  IMAD R13, R26, UR20, RZ ;  /* 0x000000141a0d7c24 */ /* 0x000fe2000f8e02ff */
[----:B------:R-:W-:Y:S01]  /*11b0*/  @P4 BAR.SYNC.DEFER_BLOCKING 0x0 ;  /* 0x0000000000004b1d */ /* 0x000fe20000010000 */
[----:B--2---:R-:W-:-:S02]  /*11c0*/  IMAD R22, R4, UR27, RZ ;  /* 0x0000001b04167c24 */ /* 0x004fc4000f8e02ff */
[----:B------:R-:W-:-:S04]  /*11d0*/  IMAD.WIDE.U32 R28, R4, UR28, R218 ;  /* 0x0000001c041c7c25 */ /* 0x000fc8000f8e00da */
[----:B------:R-:W-:Y:S02]  /*11e0*/  IMAD R22, R5, UR28, R22 ;  /* 0x0000001c05167c24 */ /* 0x000fe4000f8e0216 */
[----:B---3--:R-:W-:Y:S02]  /*11f0*/  IMAD R12, R25, R6, RZ ;  /* 0x00000006190c7224 */ /* 0x008fe400078e02ff */
[----:B------:R-:W-:Y:S01]  /*1200*/  IMAD.IADD R29, R29, 0x1, R22 ;  /* 0x000000011d1d7824 */ /* 0x000fe200078e0216 */
[----:B------:R-:W-:Y:S01]  /*1210*/  SHF.R.S32.HI R22, RZ, 0x1f, R9 ;  /* 0x0000001fff167819 */ /* 0x000fe20000011409 */
[----:B------:R-:W-:Y:S02]  /*1220*/  IMAD R23, R26, UR18, RZ ;  /* 0x000000121a177c24 */ /* 0x000fe4000f8e02ff */
[C---:B------:R-:W-:Y:S02]  /*1230*/  IMAD R13, R8.reuse, UR21, R13 ;  /* 0x00000015080d7c24 */ /* 0x040fe4000f8e020d */
[----:B------:R-:W-:Y:S01]  /*1240*/  IMAD.WIDE.U32 R24, R8, UR20, R38 ;  /* 0x0000001408187c25 */ /* 0x000fe2000f8e0026 */
[----:B------:R-:W-:-:S03]  /*1250*/  ULDC.64 UR20, c[0x0][0x428] ;  /* 0x00010a0000147ab9 */ /* 0x000fc60000000a00 */
[C---:B------:R-:W-:Y:S02]  /*1260*/  IMAD R12, R27.reuse, R7, R12 ;  /* 0x000000071b0c7224 */ /* 0x040fe400078e020c */
[----:B------:R-:W-:Y:S01]  /*1270*/  IMAD.WIDE.U32 R36, R27, R6, R36 ;  /* 0x000000061b247225 */ /* 0x000fe200078e0024 */
[----:B------:R-:W-:Y:S01]  /*1280*/  @!PT LDS RZ, [RZ] ;  /* 0x00000000fffff984 */ /* 0x000fe20000000800 */
[----:B------:R-:W-:Y:S01]  /*1290*/  @!PT LDS RZ, [RZ] ;  /* 0x00000000fffff984 */ /* 0x000fe20000000800 */
[----:B------:R-:W-:Y:S01]  /*12a0*/  @!PT LDS RZ, [RZ] ;  /* 0x00000000fffff984 */ /* 0x000fe20000000800 */
[----:B------:R-:W-:Y:S03]  /*12b0*/  LDGSTS.E.BYPASS.LTC128B.128 [R228+0x10000], desc[UR14][R32.64] ;  /* 0x1000000020e47fae */ /* 0x000fe6000b901d4e */
[C---:B------:R-:W-:Y:S01]  /*12c0*/  IMAD R23, R8.reuse, UR19, R23 ;  /* 0x0000001308177c24 */ /* 0x040fe2000f8e0217 */
[----:B------:R-:W-:Y:S01]  /*12d0*/  LDGSTS.E.BYPASS.LTC128B.128 [R228+0x12000], desc[UR14][R32.64+0x80] ;  /* 0x1200008020e47fae */ /* 0x000fe2000b901d4e */
[----:B------:R-:W-:Y:S01]  /*12e0*/  IMAD.WIDE.U32 R26, R8, UR18, R28 ;  /* 0x00000012081a7c25 */ /* 0x000fe2000f8e001c */
[----:B------:R-:W-:Y:S02]  /*12f0*/  ULDC.64 UR18, c[0x0][0x260] ;  /* 0x0000980000127ab9 */ /* 0x000fe40000000a00 */
[----:B------:R-:W-:Y:S01]  /*1300*/  LDGSTS.E.BYPASS.LTC128B.128 [R228+0x11000], desc[UR14][R30.64] ;  /* 0x110000001ee47fae */ /* 0x000fe2000b901d4e */
[----:B------:R-:W-:-:S02]  /*1310*/  IMAD.IADD R25, R25, 0x1, R13 ;  /* 0x0000000119197824 */ /* 0x000fc400078e020d */
[----:B------:R-:W-:Y:S01]  /*1320*/  IMAD R13, R18, UR18, RZ ;  /* 0x00000012120d7c24 */ /* 0x000fe2000f8e02ff */
[----:B------:R-:W-:Y:S01]  /*1330*/  LDGSTS.E.BYPASS.LTC128B.128 [R228+0x13000], desc[UR14][R30.64+0x80] ;  /* 0x130000801ee47fae */ /* 0x000fe2000b901d4e */
[C---:B------:R-:W-:Y:S02]  /*1340*/  IMAD R18, R22.reuse, UR20, RZ ;  /* 0x0000001416127c24 */ /* 0x040fe4000f8e02ff */
[----:B------:R-:W-:Y:S01]  /*1350*/  IMAD R22, R22, UR22, RZ ;  /* 0x0000001616167c24 */ /* 0x000fe2000f8e02ff */
[----:B------:R-:W0:Y:S01]  /*1360*/  LDGDEPBAR ;  /* 0x00000000000079af */ /* 0x000e220000000000 */
[----:B------:R-:W-:Y:S02]  /*1370*/  IMAD.IADD R37, R37, 0x1, R12 ;  /* 0x0000000125257824 */ /* 0x000fe400078e020c */
[----:B------:R-:W-:Y:S02]  /*1380*/  IMAD.IADD R27, R27, 0x1, R23 ;  /* 0x000000011b1b7824 */ /* 0x000fe400078e0217 */
[----:B------:R-:W-:-:S02]  /*1390*/  IMAD R22, R9, UR23, R22 ;  /* 0x0000001709167c24 */ /* 0x000fc4000f8e0216 */
[----:B------:R-:W-:-:S04]  /*13a0*/  IMAD.WIDE.U32 R24, R9, UR22, R24 ;  /* 0x0000001609187c25 */ /* 0x000fc8000f8e0018 */
[C---:B------:R-:W-:Y:S02]  /*13b0*/  IMAD R18, R9.reuse, UR21, R18 ;  /* 0x0000001509127c24 */ /* 0x040fe4000f8e0212 */
[----:B------:R-:W-:Y:S01]  /*13c0*/  IMAD.WIDE.U32 R36, R9, UR20, R36 ;  /* 0x0000001409247c25 */ /* 0x000fe2000f8e0024 */
[----:B------:R-:W-:Y:S02]  /*13d0*/  ULDC.64 UR20, c[0x0][0x210] ;  /* 0x0000840000147ab9 */ /* 0x000fe40000000a00 */
[----:B------:R-:W-:Y:S01]  /*13e0*/  LEA R242, P2, R24, UR20, 0x1 ;  /* 0x0000001418f27c11 */ /* 0x000fe2000f8408ff */
[C---:B------:R-:W-:Y:S02]  /*13f0*/  IMAD R12, R20.reuse, UR19, R13 ;  /* 0x00000013140c7c24 */ /* 0x040fe4000f8e020d */
[----:B------:R-:W-:Y:S01]  /*1400*/  IMAD.WIDE.U32 R26, R20, UR18, R26 ;  /* 0x00000012141a7c25 */ /* 0x000fe2000f8e001a */
[----:B------:R-:W-:Y:S02]  /*1410*/  ULDC.64 UR18, c[0x0][0x3e0] ;  /* 0x0000f80000127ab9 */ /* 0x000fe40000000a00 */
[----:B------:R-:W-:Y:S01]  /*1420*/  LEA R240, P1, R36, UR18, 0x1 ;  /* 0x0000001224f07c11 */ /* 0x000fe2000f8208ff */
[----:B------:R-:W-:-:S02]  /*1430*/  IMAD.IADD R22, R25, 0x1, R22 ;  /* 0x0000000119167824 */ /* 0x000fc400078e0216 */
[----:B------:R-:W-:Y:S02]  /*1440*/  IMAD.IADD R18, R37, 0x1, R18 ;  /* 0x0000000125127824 */ /* 0x000fe400078e0212 */
[----:B------:R-:W-:Y:S01]  /*1450*/  IMAD.IADD R27, R27, 0x1, R12 ;  /* 0x000000011b1b7824 */ /* 0x000fe200078e020c */
[----:B------:R-:W-:Y:S01]  /*1460*/  LEA.HI.X R243, R24, UR21, R22, 0x1, P2 ;  /* 0x0000001518f37c11 */ /* 0x000fe200090f0c16 */
[-C--:B------:R-:W-:Y:S01]  /*1470*/  IMAD R12, R19, R4.reuse, RZ ;  /* 0x00000004130c7224 */ /* 0x080fe200078e02ff */
[----:B------:R-:W-:Y:S01]  /*1480*/  LEA.HI.X R241, R36, UR19, R18, 0x1, P1 ;  /* 0x0000001324f17c11 */ /* 0x000fe200088f0c12 */
[C---:B------:R-:W-:Y:S01]  /*1490*/  IMAD.WIDE.U32 R26, R217.reuse, R4, R26 ;  /* 0x00000004d91a7225 */ /* 0x040fe200078e001a */
[----:B------:R-:W-:Y:S01]  /*14a0*/  LEA R22, P3, R6, R240, 0x6 ;  /* 0x000000f006167211 */ /* 0x000fe200078630ff */
[----:B------:R-:W-:Y:S01]  /*14b0*/  ULDC.64 UR18, c[0x0][0x218] ;  /* 0x0000860000127ab9 */ /* 0x000fe20000000a00 */
[----:B------:R-:W-:Y:S01]  /*14c0*/  LEA R18, P2, R10, R242, 0x6 ;  /* 0x000000f20a127211 */ /* 0x000fe200078430ff */
[----:B------:R-:W-:Y:S01]  /*14d0*/  IMAD R12, R217, R5, R12 ;  /* 0x00000005d90c7224 */ /* 0x000fe200078e020c */
[----:B------:R-:W-:Y:S01]  /*14e0*/  LEA.HI.X R23, R6, R241, R7, 0x6, P3 ;  /* 0x000000f106177211 */ /* 0x000fe200018f3407 */
[----:B------:R-:W-:Y:S01]  /*14f0*/  VIADD R13, R216, 0x2000 ;  /* 0x00002000d80d7836 */ /* 0x000fe20000000000 */
[----:B------:R-:W2:Y:S01]  /*1500*/  S2R R7, SR_TID.X ;  /* 0x0000000000077919 */ /* 0x000ea20000002100 */
[----:B------:R-:W-:Y:S01]  /*1510*/  IMAD.IADD R12, R27, 0x1, R12 ;  /* 0x000000011b0c7824 */ /* 0x000fe200078e020c */
[----:B------:R-:W-:-:S02]  /*1520*/  LEA R24, P1, R26, UR18, 0x1 ;  /* 0x000000121a187c11 */ /* 0x000fc4000f8208ff */
[----:B------:R-:W-:Y:S01]  /*1530*/  SEL R13, R13, R216, !P0 ;  /* 0x000000d80d0d7207 */ /* 0x000fe20004000000 */
[----:B------:R-:W-:Y:S01]  /*1540*/  LDGSTS.E.BYPASS.LTC128B.128 [R228+0x8000], desc[UR14][R240.64] ;  /* 0x08000000f0e47fae */ /* 0x000fe2000b901d4e */
[----:B------:R-:W-:Y:S01]  /*1550*/  LEA.HI.X R25, R26, UR19, R12, 0x1, P1 ;  /* 0x000000131a197c11 */ /* 0x000fe200088f0c0c */
[----:B------:R-:W-:Y:S01]  /*1560*/  ULDC UR19, c[0x0][0x2dc] ;  /* 0x0000b70000137ab9 */ /* 0x000fe20000000800 */
[----:B------:R-:W-:Y:S01]  /*1570*/  LEA R20, P1, R4, R24, 0x6 ;  /* 0x0000001804147211 */ /* 0x000fe200078230ff */
[----:B------:R-:W3:Y:S01]  /*1580*/  S2R R12, SR_CTAID.X ;  /* 0x00000000000c7919 */ /* 0x000ee20000002500 */
[----:B------:R-:W-:Y:S01]  /*1590*/  LEA.HI.X R19, R10, R243, R11, 0x6, P2 ;  /* 0x000000f30a137211 */ /* 0x000fe200010f340b */
[----:B------:R-:W-:Y:S01]  /*15a0*/  IMAD.WIDE R26, R220, 0x4, R244 ;  /* 0x00000004dc1a7825 */ /* 0x000fe200078e02f4 */
[----:B------:R-:W-:Y:S01]  /*15b0*/  LEA.HI.X R21, R4, R25, R5, 0x6, P1 ;  /* 0x0000001904157211 */ /* 0x000fe200008f3405 */
[----:B------:R-:W4:Y:S01]  /*15c0*/  LDC.64 R10, c[0x0][0x2f0] ;  /* 0x0000bc00ff0a7b82 */ /* 0x000f220000000a00 */
[----:B------:R-:W-:Y:S01]  /*15d0*/  LEA R239, R13, UR5, 0x1 ;  /* 0x000000050def7c11 */ /* 0x000fe2000f8e08ff */
[----:B------:R-:W-:Y:S04]  /*15e0*/  LDGSTS.E.BYPASS.LTC128B.128 [R228+0xa000], desc[UR14][R240.64+0x80] ;  /* 0x0a000080f0e47fae */ /* 0x000fe8000b901d4e */
[----:B------:R-:W-:Y:S02]  /*15f0*/  LDGSTS.E.BYPASS.LTC128B.128 [R228+0x9000], desc[UR14][R22.64] ;  /* 0x0900000016e47fae */ /* 0x000fe4000b901d4e */
[----:B------:R-:W3:Y:S02]  /*1600*/  LDC.64 R4, c[0x0][0x488] ;  /* 0x00012200ff047b82 */ /* 0x000ee40000000a00 */
[----:B------:R3:W-:Y:S04]  /*1610*/  LDGSTS.E.BYPASS.LTC128B.128 [R228+0xb000], desc[UR14][R22.64+0x80] ;  /* 0x0b00008016e47fae */ /* 0x0007e8000b901d4e */
[----:B------:R-:W-:Y:S04]  /*1620*/  LDGSTS.E.BYPASS.LTC128B.128 [R239], desc[UR14][R242.64] ;  /* 0x00000000f2ef7fae */ /* 0x000fe8000b901d4e */
[----:B------:R-:W-:Y:S04]  /*1630*/  LDGSTS.E.BYPASS.LTC128B.128 [R239+0x2000], desc[UR14][R242.64+0x80] ;  /* 0x02000080f2ef7fae */ /* 0x000fe8000b901d4e */
[----:B------:R-:W-:Y:S04]  /*1640*/  LDGSTS.E.BYPASS.LTC128B.128 [R239+0x1000], desc[UR14][R18.64] ;  /* 0x0100000012ef7fae */ /* 0x000fe8000b901d4e */
[----:B------:R1:W-:Y:S04]  /*1650*/  LDGSTS.E.BYPASS.LTC128B.128 [R239+0x3000], desc[UR14][R18.64+0x80] ;  /* 0x0300008012ef7fae */ /* 0x0003e8000b901d4e */
[----:B------:R-:W-:Y:S04]  /*1660*/  LDGSTS.E.BYPASS.LTC128B.128 [R228+0xc000], desc[UR14][R24.64] ;  /* 0x0c00000018e47fae */ /* 0x000fe8000b901d4e */
[----:B------:R-:W-:Y:S04]  /*1670*/  LDGSTS.E.BYPASS.LTC128B.128 [R228+0xe000], desc[UR14][R24.64+0x80] ;  /* 0x0e00008018e47fae */ /* 0x000fe8000b901d4e */
[----:B------:R-:W-:Y:S04]  /*1680*/  LDGSTS.E.BYPASS.LTC128B.128 [R228+0xd000], desc[UR14][R20.64] ;  /* 0x0d00000014e47fae */ /* 0x000fe8000b901d4e */
[----:B------:R4:W-:Y:S01]  /*1690*/  LDGSTS.E.BYPASS.LTC128B.128 [R228+0xf000], desc[UR14][R20.64+0x80] ;  /* 0x0f00008014e47fae */ /* 0x0009e2000b901d4e */
[----:B---3--:R-:W-:-:S03]  /*16a0*/  IMAD.WIDE.U32 R22, R12, R4, RZ ;  /* 0x000000040c167225 */ /* 0x008fc600078e00ff */
[----:B------:R-:W0:Y:S01]  /*16b0*/  LDGDEPBAR ;  /* 0x00000000000079af */ /* 0x000e220000000000 */
[----:B--2---:R-:W-:Y:S01]  /*16c0*/  SHF.R.S32.HI R6, RZ, 0x1f, R7 ;  /* 0x0000001fff067819 */ /* 0x004fe20000011407 */
[----:B------:R-:W-:Y:S02]  /*16d0*/  UIMAD UR39, UR24, UR19, URZ ;  /* 0x00000013182772a4 */ /* 0x000fe4000f8e023f */
[----:B------:R-:W-:Y:S01]  /*16e0*/  UIMAD.WIDE.U32 UR22, UR19, UR24, URZ ;  /* 0x00000018131672a5 */ /* 0x000fe2000f8e003f */
[----:B------:R-:W-:Y:S01]  /*16f0*/  LEA.HI R13, R6, R7, RZ, 0x5 ;  /* 0x00000007060d7211 */ /* 0x000fe200078f28ff */
[----:B------:R-:W5:Y:S03]  /*1700*/  LDG.E R238, desc[UR14][R26.64] ;  /* 0x0000000e1aee7981 */ /* 0x000f66000c1e1900 */
[----:B------:R-:W-:Y:S01]  /*1710*/  LOP3.LUT R246, R13, 0xffffffe0, RZ, 0xc0, !PT ;  /* 0xffffffe00df67812 */ /* 0x000fe200078ec0ff */
[----:B------:R2:W5:Y:S01]  /*1720*/  LDG.E R237, desc[UR14][R26.64+0x20] ;  /* 0x0000200e1aed7981 */ /* 0x000562000c1e1900 */
[----:B------:R-:W-:Y:S01]  /*1730*/  SHF.R.S32.HI R13, RZ, 0x5, R13 ;  /* 0x00000005ff0d7819 */ /* 0x000fe2000001140d */
[----:B------:R-:W-:Y:S01]  /*1740*/  USHF.L.U32 UR20, UR39, 0x6, URZ ;  /* 0x0000000627147899 */ /* 0x000fe2000800063f */
[----:B-1----:R-:W-:Y:S01]  /*1750*/  IMAD R19, R9, UR19, RZ ;  /* 0x0000001309137c24 */ /* 0x002fe2000f8e02ff */
[----:B------:R-:W-:Y:S01]  /*1760*/  CS2R R94, SRZ ;  /* 0x00000000005e7805 */ /* 0x000fe2000001ff00 */
[----:B------:R-:W-:Y:S01]  /*1770*/  IMAD.IADD R246, R7, 0x1, -R246 ;  /* 0x0000000107f67824 */ /* 0x000fe200078e0af6 */
[----:B------:R-:W-:Y:S01]  /*1780*/  USHF.R.S32.HI UR18, URZ, 0x1f, UR20 ;  /* 0x0000001f3f127899 */ /* 0x000fe20008011414 */
[----:B------:R-:W-:Y:S01]  /*1790*/  IMAD R5, R12, R5, R23 ;  /* 0x000000050c057224 */ /* 0x000fe200078e0217 */
[----:B------:R-:W-:-:S02]  /*17a0*/  CS2R R92, SRZ ;  /* 0x00000000005c7805 */ /* 0x000fc4000001ff00 */
[----:B------:R-:W-:Y:S02]  /*17b0*/  CS2R R98, SRZ ;  /* 0x0000000000627805 */ /* 0x000fe4000001ff00 */
[----:B------:R-:W-:Y:S02]  /*17c0*/  CS2R R96, SRZ ;  /* 0x0000000000607805 */ /* 0x000fe4000001ff00 */
[----:B------:R-:W-:Y:S02]  /*17d0*/  CS2R R90, SRZ ;  /* 0x00000000005a7805 */ /* 0x000fe4000001ff00 */
[----:B------:R-:W-:Y:S01]  /*17e0*/  SEL R5, R5, RZ, P4 ;  /* 0x000000ff05057207 */ /* 0x000fe20002000000 */
[----:B----4-:R-:W-:Y:S01]  /*17f0*/  IMAD R20, R13, UR39, R246 ;  /* 0x000000270d147c24 */ /* 0x010fe2000f8e02f6 */
[----:B------:R-:W-:Y:S01]  /*1800*/  SHF.R.S32.HI R13, RZ, 0x1f, R19 ;  /* 0x0000001fff0d7819 */ /* 0x000fe20000011413 */
[----:B------:R-:W-:-:S04]  /*1810*/  DEPBAR.LE SB0, 0x1 ;  /* 0x000080400000791a */ /* 0x000fc80000000000 */
[----:B------:R-:W-:Y:S01]  /*1820*/  IADD3 R18, P2, P1, R20, UR20, R19 ;  /* 0x0000001414127c10 */ /* 0x000fe2000f95e013 */
[----:B------:R-:W-:Y:S01]  /*1830*/  USHF.R.S32.HI UR20, URZ, 0x1f, UR19 ;  /* 0x0000001f3f147899 */ /* 0x000fe20008011413 */
[----:B------:R-:W-:Y:S01]  /*1840*/  SHF.R.S32.HI R20, RZ, 0x1f, R20 ;  /* 0x0000001fff147819 */ /* 0x000fe20000011414 */
[----:B------:R-:W-:Y:S01]  /*1850*/  BAR.SYNC.DEFER_BLOCKING 0x0 ;  /* 0x0000000000007b1d */ /* 0x000fe20000010000 */
[----:B------:R-:W-:Y:S01]  /*1860*/  SEL R19, R22, RZ, P4 ;  /* 0x000000ff16137207 */ /* 0x000fe20002000000 */
[----:B------:R-:W-:Y:S01]  /*1870*/  UIMAD UR20, UR20, UR24, URZ ;  /* 0x00000018141472a4 */ /* 0x000fe2000f8e023f */
[----:B------:R-:W-:Y:S01]  /*1880*/  IADD3.X R4, R20, UR18, R13, P2, P1 ;  /* 0x0000001214047c10 */ /* 0x000fe200097e240d */
[----:B------:R-:W-:Y:S01]  /*1890*/  IMAD.WIDE R12, R8, 0x80, RZ ;  /* 0x00000080080c7825 */ /* 0x000fe200078e02ff */
[----:B------:R-:W-:Y:S01]  /*18a0*/  ISETP.NE.U32.AND P2, PT, R10, RZ, PT ;  /* 0x000000ff0a00720c */ /* 0x000fe20003f45070 */
[----:B------:R-:W-:Y:S01]  /*18b0*/  ULDC UR18, c[0x0][0x398] ;  /* 0x0000e60000127ab9 */ /* 0x000fe20000000800 */
[----:B------:R-:W-:Y:S01]  /*18c0*/  IADD3 R18, P1, R19, R18, RZ ;  /* 0x0000001213127210 */ /* 0x000fe20007f3e0ff */
[----:B------:R-:W-:Y:S01]  /*18d0*/  IMAD.WIDE R20, R8, UR17, R16 ;  /* 0x0000001108147c25 */ /* 0x000fe2000f8e0210 */
[----:B------:R-:W-:Y:S01]  /*18e0*/  ISETP.NE.AND.EX P2, PT, R11, RZ, PT, P2 ;  /* 0x000000ff0b00720c */ /* 0x000fe20003f45320 */
[----:B------:R-:W-:Y:S01]  /*18f0*/  UIMAD UR20, UR25, UR19, UR20 ;  /* 0x00000013191472a4 */ /* 0x000fe2000f8e0214 */
[----:B------:R-:W-:Y:S01]  /*1900*/  CS2R R88, SRZ ;  /* 0x0000000000587805 */ /* 0x000fe2000001ff00 */
[----:B------:R-:W-:Y:S01]  /*1910*/  IMAD.X R19, R5, 0x1, R4, P1 ;  /* 0x0000000105137824 */ /* 0x000fe200008e0604 */
[----:B------:R-:W-:Y:S01]  /*1920*/  SEL R11, R12, RZ, P2 ;  /* 0x000000ff0c0b7207 */ /* 0x000fe20001000000 */
[----:B------:R-:W-:Y:S01]  /*1930*/  UIADD3 UR20, UR23, UR20, URZ ;  /* 0x0000001417147290 */ /* 0x000fe2000fffe03f */
[----:B------:R-:W-:Y:S01]  /*1940*/  IADD3 R12, -R230, UR4, R233 ;  /* 0x00000004e60c7c10 */ /* 0x000fe2000fffe1e9 */
[----:B------:R-:W-:Y:S01]  /*1950*/  IMAD.IADD R17, R16, 0x1, R14 ;  /* 0x0000000110117824 */ /* 0x000fe200078e020e */
[----:B------:R-:W-:-:S02]  /*1960*/  SEL R10, R13, RZ, P2 ;  /* 0x000000ff0d0a7207 */ /* 0x000fc40001000000 */
[----:B------:R-:W-:Y:S02]  /*1970*/  CS2R R86, SRZ ;  /* 0x0000000000567805 */ /* 0x000fe4000001ff00 */
[----:B------:R-:W-:Y:S01]  /*1980*/  IADD3 R11, P2, R20, R11, RZ ;  /* 0x0000000b140b7210 */ /* 0x000fe20007f5e0ff */
[----:B------:R-:W-:Y:S01]  /*1990*/  VIADD R12, R12, -UR18 ;  /* 0x800000120c0c7c36 */ /* 0x000fe20008000000 */
[----:B------:R-:W-:Y:S01]  /*19a0*/  ULDC.64 UR18, c[0x0][0x400] ;  /* 0x0001000000127ab9 */ /* 0x000fe20000000a00 */
[----:B------:R-:W-:Y:S01]  /*19b0*/  IMAD.WIDE R234, R17, 0x4, R234 ;  /* 0x0000000411ea7825 */ /* 0x000fe200078e02ea */
[----:B------:R-:W-:Y:S01]  /*19c0*/  CS2R R84, SRZ ;  /* 0x0000000000547805 */ /* 0x000fe2000001ff00 */
[----:B------:R1:W3:Y:S01]  /*19d0*/  LDSM.16.M88.4 R116, [R201+0x10000] ;  /* 0x01000000c974783b */ /* 0x0002e20000000200 */
[----:B------:R-:W-:Y:S01]  /*19e0*/  SHF.R.S32.HI R5, RZ, 0x1f, R12 ;  /* 0x0000001fff057819 */ /* 0x000fe2000001140c */
[----:B------:R-:W-:Y:S01]  /*19f0*/  IMAD.X R13, R21, 0x1, R10, P2 ;  /* 0x00000001150d7824 */ /* 0x000fe200010e060a */
[----:B------:R-:W-:Y:S01]  /*1a00*/  CS2R R78, SRZ ;  /* 0x00000000004e7805 */ /* 0x000fe2000001ff00 */
[----:B------:R-:W-:Y:S01]  /*1a10*/  IMAD R4, R11, UR20, RZ ;  /* 0x000000140b047c24 */ /* 0x000fe2000f8e02ff */
[----:B------:R-:W-:Y:S01]  /*1a20*/  LEA.HI R12, R5, R12, RZ, 0x6 ;  /* 0x0000000c050c7211 */ /* 0x000fe200078f30ff */
[----:B------:R-:W-:Y:S01]  /*1a30*/  IMAD.WIDE.U32 R18, R11, UR22, R18 ;  /* 0x000000160b127c25 */ /* 0x000fe2000f8e0012 */
[----:B------:R-:W-:Y:S01]  /*1a40*/  LEA.HI R5, R6, R7, RZ, 0x3 ;  /* 0x0000000706057211 */ /* 0x000fe200078f18ff */
[----:B------:R1:W4:Y:S01]  /*1a50*/  LDSM.16.M88.4 R120, [R201+0x10800] ;  /* 0x01080000c978783b */ /* 0x0003220000000200 */
[----:B------:R-:W-:Y:S01]  /*1a60*/  SHF.R.S32.HI R12, RZ, 0x6, R12 ;  /* 0x00000006ff0c7819 */ /* 0x000fe2000001140c */
[----:B------:R-:W-:Y:S01]  /*1a70*/  IMAD R4, R13, UR22, R4 ;  /* 0x000000160d047c24 */ /* 0x000fe2000f8e0204 */
[----:B------:R-:W-:Y:S01]  /*1a80*/  LOP3.LUT R10, R5, 0xfffffff8, RZ, 0xc0, !PT ;  /* 0xfffffff8050a7812 */ /* 0x000fe200078ec0ff */
[----:B------:R1:W1:Y:S01]  /*1a90*/  LDSM.16.M88.4 R124, [R200+0x10000] ;  /* 0x01000000c87c783b */ /* 0x0002620000000200 */
[----:B------:R-:W-:Y:S01]  /*1aa0*/  VIMNMX R226, RZ, R12, !PT ;  /* 0x0000000cffe27248 */ /* 0x000fe20007fe0100 */
[----:B------:R-:W-:Y:S01]  /*1ab0*/  IMAD.IADD R5, R19, 0x1, R4 ;  /* 0x0000000113057824 */ /* 0x000fe200078e0204 */
[C---:B------:R-:W-:Y:S01]  /*1ac0*/  LEA R248, P2, R18.reuse, UR18, 0x2 ;  /* 0x0000001212f87c11 */ /* 0x040fe2000f8410ff */
[----:B------:R-:W-:Y:S01]  /*1ad0*/  IMAD.IADD R10, R7, 0x1, -R10 ;  /* 0x00000001070a7824 */ /* 0x000fe200078e0a0a */
[----:B------:R-:W-:Y:S01]  /*1ae0*/  ISETP.GT.AND P3, PT, R15, R226, PT ;  /* 0x000000e20f00720c */ /* 0x000fe20003f64270 */
[----:B------:R-:W-:Y:S01]  /*1af0*/  IMAD.MOV.U32 R4, RZ, RZ, 0x20 ;  /* 0x00000020ff047424 */ /* 0x000fe200078e00ff */
[----:B------:R-:W-:Y:S01]  /*1b00*/  LEA.HI.X R249, R18, UR19, R5, 0x2, P2 ;  /* 0x0000001312f97c11 */ /* 0x000fe200090f1405 */
[----:B------:R1:W1:Y:S01]  /*1b10*/  LDSM.16.M88.4 R128, [R200+0x10800] ;  /* 0x01080000c880783b */ /* 0x0002620000000200 */
[----:B------:R-:W-:-:S02]  /*1b20*/  LOP3.LUT P1, RZ, R10, 0x2, RZ, 0xc0, !PT ;  /* 0x000000020aff7812 */ /* 0x000fc4000782c0ff */
[----:B------:R-:W-:Y:S02]  /*1b30*/  CS2R R76, SRZ ;  /* 0x00000000004c7805 */ /* 0x000fe4000001ff00 */
[----:B------:R-:W-:Y:S01]  /*1b40*/  CS2R R82, SRZ ;  /* 0x0000000000527805 */ /* 0x000fe2000001ff00 */
[----:B------:R1:W1:Y:S01]  /*1b50*/  LDSM.16.M88.4 R132, [R3+0x10000] ;  /* 0x010000000384783b */ /* 0x0002620000000200 */
[----:B------:R-:W-:Y:S02]  /*1b60*/  SEL R4, R4, 0xffffffe0, !P1 ;  /* 0xffffffe004047807 */ /* 0x000fe40004800000 */
[----:B------:R-:W-:Y:S02]  /*1b70*/  CS2R R80, SRZ ;  /* 0x0000000000507805 */ /* 0x000fe4000001ff00 */
[----:B------:R-:W-:Y:S01]  /*1b80*/  CS2R R74, SRZ ;  /* 0x00000000004a7805 */ /* 0x000fe2000001ff00 */
[----:B------:R1:W1:Y:S01]  /*1b90*/  LDSM.16.M88.4 R136, [R3+0x10800] ;  /* 0x010800000388783b */ /* 0x0002620000000200 */
[----:B------:R-:W-:Y:S01]  /*1ba0*/  CS2R R72, SRZ ;  /* 0x0000000000487805 */ /* 0x000fe2000001ff00 */
[----:B------:R-:W-:Y:S01]  /*1bb0*/  IMAD.IADD R4, R4, 0x1, R3 ;  /* 0x0000000104047824 */ /* 0x000fe200078e0203 */
[----:B------:R-:W-:Y:S01]  /*1bc0*/  CS2R R70, SRZ ;  /* 0x0000000000467805 */ /* 0x000fe2000001ff00 */
[----:B------:R1:W1:Y:S01]  /*1bd0*/  LDSM.16.M88.4 R148, [R201+0x12000] ;  /* 0x01200000c994783b */ /* 0x0002620000000200 */
[----:B------:R-:W-:-:S02]  /*1be0*/  CS2R R68, SRZ ;  /* 0x0000000000447805 */ /* 0x000fc4000001ff00 */
[----:B------:R-:W-:Y:S02]  /*1bf0*/  CS2R R46, SRZ ;  /* 0x00000000002e7805 */ /* 0x000fe4000001ff00 */
[----:B------:R-:W-:Y:S01]  /*1c00*/  CS2R R44, SRZ ;  /* 0x00000000002c7805 */ /* 0x000fe2000001ff00 */
[----:B------:R1:W1:Y:S01]  /*1c10*/  LDSM.16.M88.4 R140, [R4+0x10000] ;  /* 0x01000000048c783b */ /* 0x0002620000000200 */
[----:B------:R-:W-:Y:S02]  /*1c20*/  CS2R R50, SRZ ;  /* 0x0000000000327805 */ /* 0x000fe4000001ff00 */
[----:B------:R-:W-:Y:S02]  /*1c30*/  CS2R R48, SRZ ;  /* 0x0000000000307805 */ /* 0x000fe4000001ff00 */
        /* <DEDUP_REMOVED lines=11> */
[----:B--2---:R-:W-:Y:S02]  /*1cf0*/  CS2R R26, SRZ ;  /* 0x00000000001a7805 */ /* 0x004fe4000001ff00 */
[----:B------:R-:W-:Y:S01]  /*1d00*/  CS2R R24, SRZ ;  /* 0x0000000000187805 */ /* 0x000fe2000001ff00 */
[----:B------:R2:W1:Y:S01]  /*1d10*/  LDSM.16.M88.4 R152, [R201+0x12800] ;  /* 0x01280000c998783b */ /* 0x0004620000000200 */
[----:B------:R-:W-:Y:S02]  /*1d20*/  CS2R R22, SRZ ;  /* 0x0000000000167805 */ /* 0x000fe4000001ff00 */
[----:B------:R-:W-:Y:S01]  /*1d30*/  CS2R R20, SRZ ;  /* 0x0000000000147805 */ /* 0x000fe2000001ff00 */
[----:B------:R2:W1:Y:S04]  /*1d40*/  LDSM.16.M88.4 R156, [R200+0x12000] ;  /* 0x01200000c89c783b */ /* 0x0004680000000200 */
[----:B------:R2:W1:Y:S04]  /*1d50*/  LDSM.16.M88.4 R160, [R200+0x12800] ;  /* 0x01280000c8a0783b */ /* 0x0004680000000200 */
[----:B------:R2:W1:Y:S04]  /*1d60*/  LDSM.16.M88.4 R164, [R3+0x12000] ;  /* 0x0120000003a4783b */ /* 0x0004680000000200 */
[----:B------:R2:W1:Y:S01]  /*1d70*/  LDSM.16.M88.4 R168, [R3+0x12800] ;  /* 0x0128000003a8783b */ /* 0x0004620000000200 */
[----:B---34-:R-:W-:Y:S05]  /*1d80*/  @!P3 BRA `(.L_x_441) ;  /* 0x000000300094b947 */ /* 0x018fea0003800000 */
[----:B------:R-:W1:Y:S01]  /*1d90*/  LDC.64 R12, c[0x0][0x3b8] ;  /* 0x0000ee00ff0c7b82 */ /* 0x000e620000000a00 */
[----:B------:R-:W-:Y:S01]  /*1da0*/  LEA.HI R6, R6, R7, RZ, 0x4 ;  /* 0x0000000706067211 */ /* 0x000fe200078f20ff */
[----:B------:R-:W-:Y:S01]  /*1db0*/  IMAD R8, R8, UR24, R9 ;  /* 0x0000001808087c24 */ /* 0x000fe2000f8e0209 */
[----:B------:R-:W-:Y:S02]  /*1dc0*/  USHF.L.U32 UR44, UR39, 0x4, URZ ;  /* 0x00000004272c7899 */ /* 0x000fe4000800063f */
[----:B------:R-:W-:Y:S02]  /*1dd0*/  USHF.L.U32 UR45, UR39, 0x3, URZ ;  /* 0x00000003272d7899 */ /* 0x000fe4000800063f */
[----:B------:R-:W-:Y:S01]  /*1de0*/  UIMAD UR43, UR39, 0x18, URZ ;  /* 0x00000018272b78a4 */ /* 0x000fe2000f8e023f */
[----:B------:R-:W3:Y:S01]  /*1df0*/  LDC R232, c[0x0][0x2dc] ;  /* 0x0000b700ffe87b82 */ /* 0x000ee20000000800 */
[----:B------:R-:W-:Y:S02]  /*1e00*/  USHF.L.U32 UR42, UR39, 0x5, URZ ;  /* 0x00000005272a7899 */ /* 0x000fe4000800063f */
[----:B------:R-:W-:-:S02]  /*1e10*/  UIMAD UR41, UR39, 0x28, URZ ;  /* 0x00000028272978a4 */ /* 0x000fc4000f8e023f */
[----:B------:R-:W-:Y:S01]  /*1e20*/  UIMAD UR40, UR39, 0x30, URZ ;  /* 0x00000030272878a4 */ /* 0x000fe2000f8e023f */
[----:B------:R-:W-:Y:S01]  /*1e30*/  ULDC UR26, c[0x0][0x270] ;  /* 0x00009c00001a7ab9 */ /* 0x000fe20000000800 */
[----:B-1----:R-:W4:Y:S04]  /*1e40*/  LDG.E.64 R4, desc[UR14][R12.64] ;  /* 0x0000000e0c047981 */ /* 0x002f28000c1e1b00 */
[----:B------:R-:W2:Y:S01]  /*1e50*/  LDG.E.64 R10, desc[UR14][R12.64+0x8] ;  /* 0x0000080e0c0a7981 */ /* 0x000ea2000c1e1b00 */
        /* <DEDUP_REMOVED lines=10> */
[----:B------:R-:W-:Y:S01]  /*1f00*/  VIADD R233, R233, UR4 ;  /* 0x00000004e9e97c36 */ /* 0x000fe20008000000 */
[----:B------:R-:W-:Y:S01]  /*1f10*/  SHF.R.S32.HI R6, RZ, 0x1f, R7 ;  /* 0x0000001fff067819 */ /* 0x000fe20000011407 */
[----:B------:R-:W-:Y:S01]  /*1f20*/  UIADD3 UR23, UR45, UR24, URZ ;  /* 0x000000182d177290 */ /* 0x000fe2000fffe03f */
[----:B------:R-:W-:Y:S01]  /*1f30*/  IMAD.MOV.U32 R205, RZ, RZ, 0x40 ;  /* 0x00000040ffcd7424 */ /* 0x000fe200078e00ff */
[----:B------:R-:W-:Y:S01]  /*1f40*/  UIADD3 UR34, UR45, UR35, URZ ;  /* 0x000000232d227290 */ /* 0x000fe2000fffe03f */
[----:B------:R-:W-:Y:S01]  /*1f50*/  LEA.HI R6, R6, R7, RZ, 0x3 ;  /* 0x0000000706067211 */ /* 0x000fe200078f18ff */
[----:B------:R-:W-:Y:S01]  /*1f60*/  UIADD3 UR25, UR45, UR37, URZ ;  /* 0x000000252d197290 */ /* 0x000fe2000fffe03f */
[----:B------:R-:W-:Y:S01]  /*1f70*/  SEL R208, R208, R211, !P0 ;  /* 0x000000d3d0d07207 */ /* 0x000fe20004000000 */
[----:B------:R-:W-:Y:S01]  /*1f80*/  UIADD3 UR22, UR45, UR23, URZ ;  /* 0x000000172d167290 */ /* 0x000fe2000fffe03f */
[----:B------:R-:W-:Y:S01]  /*1f90*/  LOP3.LUT R6, R6, 0xfffffff8, RZ, 0xc0, !PT ;  /* 0xfffffff806067812 */ /* 0x000fe200078ec0ff */
[----:B------:R-:W-:Y:S01]  /*1fa0*/  UIADD3 UR33, UR45, UR34, URZ ;  /* 0x000000222d217290 */ /* 0x000fe2000fffe03f */
[----:B------:R-:W-:Y:S01]  /*1fb0*/  SEL R207, R207, R212, !P0 ;  /* 0x000000d4cfcf7207 */ /* 0x000fe20004000000 */
[----:B------:R-:W-:Y:S01]  /*1fc0*/  UIADD3 UR21, UR45, UR22, URZ ;  /* 0x000000162d157290 */ /* 0x000fe2000fffe03f */
[----:B------:R-:W-:Y:S01]  /*1fd0*/  IMAD.SHL.U32 R231, R214, 0x20, RZ ;  /* 0x00000020d6e77824 */ /* 0x000fe200078e00ff */
[----:B------:R-:W-:Y:S01]  /*1fe0*/  UIADD3 UR18, UR45, UR25, URZ ;  /* 0x000000192d127290 */ /* 0x000fe2000fffe03f */
[----:B------:R-:W-:Y:S01]  /*1ff0*/  IMAD.IADD R6, R7, 0x1, -R6 ;  /* 0x0000000107067824 */ /* 0x000fe200078e0a06 */
[----:B------:R-:W-:Y:S01]  /*2000*/  UIADD3 UR32, UR45, UR33, URZ ;  /* 0x000000212d207290 */ /* 0x000fe2000fffe03f */
[----:B------:R-:W-:Y:S01]  /*2010*/  IMAD.SHL.U32 R7, R8, 0x20, RZ ;  /* 0x0000002008077824 */ /* 0x000fe200078e00ff */
[----:B------:R-:W-:Y:S01]  /*2020*/  UIADD3 UR20, UR45, UR21, URZ ;  /* 0x000000152d147290 */ /* 0x000fe2000fffe03f */
[----:B------:R-:W-:Y:S01]  /*2030*/  IMAD.MOV.U32 R95, RZ, RZ, RZ ;  /* 0x000000ffff5f7224 */ /* 0x000fe200078e00ff */
[----:B------:R-:W-:Y:S01]  /*2040*/  R2P PR, R6, 0x6 ;  /* 0x0000000606007804 */ /* 0x000fe20000000000 */
[----:B------:R-:W-:Y:S01]  /*2050*/  UIADD3 UR17, UR45, UR18, URZ ;  /* 0x000000122d117290 */ /* 0x000fe2000fffe03f */
[----:B------:R-:W-:Y:S01]  /*2060*/  IADD3 R233, -R230, 0x40, R233 ;  /* 0x00000040e6e97810 */ /* 0x000fe20007ffe1e9 */
[----:B------:R-:W-:Y:S01]  /*2070*/  UIMAD UR39, UR39, 0x38, URZ ;  /* 0x00000038272778a4 */ /* 0x000fe2000f8e023f */
[----:B------:R-:W-:Y:S01]  /*2080*/  LEA R208, R208, UR5, 0x1 ;  /* 0x00000005d0d07c11 */ /* 0x000fe2000f8e08ff */
[----:B------:R-:W-:Y:S01]  /*2090*/  UIADD3 UR31, UR45, UR32, URZ ;  /* 0x000000202d1f7290 */ /* 0x000fe2000fffe03f */
[----:B------:R-:W-:Y:S01]  /*20a0*/  SEL R206, R206, 0xffffffe0, !P1 ;  /* 0xffffffe0cece7807 */ /* 0x000fe20004800000 */
[----:B------:R-:W-:Y:S01]  /*20b0*/  UIADD3 UR19, UR45, UR20, URZ ;  /* 0x000000142d137290 */ /* 0x000fe2000fffe03f */
[----:B------:R-:W-:Y:S01]  /*20c0*/  LEA R207, R207, UR5, 0x1 ;  /* 0x00000005cfcf7c11 */ /* 0x000fe2000f8e08ff */
[----:B------:R-:W-:Y:S01]  /*20d0*/  UIADD3 UR4, UR45, UR17, URZ ;  /* 0x000000112d047290 */ /* 0x000fe2000fffe03f */
[----:B------:R-:W-:Y:S01]  /*20e0*/  SEL R205, R205, 0xffffffc0, !P2 ;  /* 0xffffffc0cdcd7807 */ /* 0x000fe20005000000 */
[----:B------:R-:W-:Y:S01]  /*20f0*/  IMAD.IADD R204, R209, 0x1, R206 ;  /* 0x00000001d1cc7824 */ /* 0x000fe200078e02ce */
[----:B----4-:R-:W-:-:S02]  /*2100*/  R2UR UR48, R5 ;  /* 0x00000000053072ca */ /* 0x010fc400000e0000 */
[--C-:B------:R-:W-:Y:S02]  /*2110*/  SHF.R.S32.HI R5, RZ, 0x1f, R246.reuse ;  /* 0x0000001fff057819 */ /* 0x100fe400000114f6 */
[----:B--2---:R-:W-:Y:S02]  /*2120*/  IADD3 R246, P4, P3, R7, R10, R246 ;  /* 0x0000000a07f67210 */ /* 0x004fe40007b9e0f6 */
[----:B------:R-:W-:Y:S02]  /*2130*/  SHF.R.S32.HI R10, RZ, 0x1f, R7 ;  /* 0x0000001fff0a7819 */ /* 0x000fe40000011407 */
[----:B------:R-:W-:Y:S01]  /*2140*/  R2UR UR49, R4 ;  /* 0x00000000043172ca */ /* 0x000fe200000e0000 */
[----:B------:R-:W-:Y:S01]  /*2150*/  IMAD.WIDE.U32 R246, R246, -0x2daee0ad, RZ ;  /* 0xd2511f53f6f67825 */ /* 0x000fe200078e00ff */
[----:B------:R-:W-:-:S03]  /*2160*/  IADD3.X R236, R10, R11, R5, P4, P3 ;  /* 0x0000000b0aec7210 */ /* 0x000fc600027e6405 */
[----:B------:R-:W-:-:S04]  /*2170*/  IMAD.U32 R5, RZ, RZ, UR12 ;  /* 0x0000000cff057e24 */ /* 0x000fc8000f8e00ff */
[----:B------:R-:W-:-:S05]  /*2180*/  IMAD R5, R5, 0x2, R214 ;  /* 0x0000000205057824 */ /* 0x000fca00078e02d6 */
[----:B------:R-:W-:-:S04]  /*2190*/  LOP3.LUT R5, R5, UR48, RZ, 0x3c, !PT ;  /* 0x0000003005057c12 */ /* 0x000fc8000f8e3cff */
[----:B------:R-:W-:-:S05]  /*21a0*/  LOP3.LUT R250, R5, R247, RZ, 0x3c, !PT ;  /* 0x000000f705fa7212 */ /* 0x000fca00078e3cff */
[----:B------:R-:W-:Y:S01]  /*21b0*/  IMAD.WIDE.U32 R250, R250, -0x326172a9, RZ ;  /* 0xcd9e8d57fafa7825 */ /* 0x000fe200078e00ff */
[----:B------:R-:W-:Y:S01]  /*21c0*/  IADD3 R202, R209, R205, RZ ;  /* 0x000000cdd1ca7210 */ /* 0x000fe20007ffe0ff */
[----:B------:R-:W-:Y:S01]  /*21d0*/  ULDC.U8 UR30, c[0x0][0x388] ;  /* 0x0000e200001e7ab9 */ /* 0x000fe20000000000 */
[----:B------:R-:W-:Y:S01]  /*21e0*/  IADD3 R203, R205, R204, RZ ;  /* 0x000000cccdcb7210 */ /* 0x000fe20007ffe0ff */
[----:B---3--:R-:W-:-:S06]  /*21f0*/  ULDC UR29, c[0x0][0x2ec] ;  /* 0x0000bb00001d7ab9 */ /* 0x008fcc0000000800 */
.L_x_444:
[----:B------:R-:W0:Y:S01]  /*2200*/  LDGDEPBAR ;  /* 0x00000000000079af */ /* 0x000e220000000000 */
[C---:B------:R-:W-:Y:S01]  /*2210*/  IMAD.IADD R182, R207.reuse, 0x1, R206 ;  /* 0x00000001cfb67824 */ /* 0x040fe200078e02ce */
[----:B------:R-:W-:Y:S01]  /*2220*/  UIADD3 UR46, UR49, -0x61c88647, URZ ;  /* 0x9e3779b9312e7890 */ /* 0x000fe2000fffe03f */
[--C-:B------:R-:W-:Y:S01]  /*2230*/  IMAD.IADD R181, R207, 0x1, R205.reuse ;  /* 0x00000001cfb57824 */ /* 0x100fe200078e02cd */
[----:B------:R-:W-:Y:S01]  /*2240*/  UIADD3 UR47, UR48, 0x76cf5d0a, URZ ;  /* 0x76cf5d0a302f7890 */ /* 0x000fe2000fffe03f */
[----:B------:R-:W-:Y:S01]  /*2250*/  IMAD.IADD R180, R182, 0x1, R205 ;  /* 0x00000001b6b47824 */ /* 0x000fe200078e02cd */
[----:B------:R-:W-:Y:S01]  /*2260*/  LEA R196, P0, R220, R234, 0x2 ;  /* 0x000000eadcc47211 */ /* 0x000fe200078010ff */
[C---:B------:R-:W-:Y:S02]  /*2270*/  IMAD.SHL.U32 R185, R229.reuse, 0x40, RZ ;  /* 0x00000040e5b97824 */ /* 0x040fe400078e00ff */
[----:B-----5:R-:W-:Y:S01]  /*2280*/  FMUL.FTZ R198, R238, 1.4426950216293334961 ;  /* 0x3fb8aa3beec67820 */ /* 0x020fe20000410000 */
[----:B------:R-:W-:Y:S01]  /*2290*/  IMAD R183, R229, 0x4, R215 ;  /* 0x00000004e5b77824 */ /* 0x000fe200078e02d7 */
[----:B------:R-:W-:Y:S01]  /*22a0*/  LEA.HI.X.SX32 R197, R220, R235, 0x2, P0 ;  /* 0x000000ebdcc57211 */ /* 0x000fe200000f16ff */
[----:B------:R-:W-:Y:S01]  /*22b0*/  FMUL.FTZ R213, R237, 1.4426950216293334961 ;  /* 0x3fb8aa3bedd57820 */ /* 0x000fe20000410000 */
[----:B------:R-:W-:Y:S01]  /*22c0*/  ISETP.GE.AND P6, PT, R185, R233, PT ;  /* 0x000000e9b900720c */ /* 0x000fe20003fc6270 */
[----:B------:R-:W-:Y:S01]  /*22d0*/  IMAD.WIDE.U32 R186, R183, -0x326172a9, RZ ;  /* 0xcd9e8d57b7ba7825 */ /* 0x000fe200078e00ff */
[----:B------:R-:W-:Y:S04]  /*22e0*/  FSETP.NEU.FTZ.AND P0, PT, R238, -INF , PT ;  /* 0xff800000ee00780b */ /* 0x000fe80003f1d000 */
[----:B------:R-:W-:Y:S02]  /*22f0*/  LOP3.LUT R184, R187, UR49, R236, 0x96, !PT ;  /* 0x00000031bbb87c12 */ /* 0x000fe4000f8e96ec */
[----:B------:R-:W-:Y:S01]  /*2300*/  LOP3.LUT R186, R251, UR46, R186, 0x96, !PT ;  /* 0x0000002efbba7c12 */ /* 0x000fe2000f8e96ba */
[----:B------:R-:W-:Y:S01]  /*2310*/  UIADD3 UR46, UR48, -0x4498517b, URZ ;  /* 0xbb67ae85302e7890 */ /* 0x000fe2000fffe03f */
[----:B------:R-:W-:Y:S01]  /*2320*/  FSEL R198, R198, RZ, P0 ;  /* 0x000000ffc6c67208 */ /* 0x000fe20000000000 */
[----:B------:R-:W-:Y:S01]  /*2330*/  IMAD.WIDE.U32 R188, R184, -0x2daee0ad, RZ ;  /* 0xd2511f53b8bc7825 */ /* 0x000fe200078e00ff */
[----:B------:R-:W-:Y:S04]  /*2340*/  DEPBAR.LE SB0, 0x0 ;  /* 0x000080000000791a */ /* 0x000fe80000000000 */
[----:B------:R-:W-:Y:S01]  /*2350*/  BAR.SYNC.DEFER_BLOCKING 0x0 ;  /* 0x0000000000007b1d */ /* 0x000fe20000010000 */
[----:B------:R-:W-:Y:S01]  /*2360*/  IMAD.WIDE.U32 R186, R186, -0x2daee0ad, RZ ;  /* 0xd2511f53baba7825 */ /* 0x000fe200078e00ff */
[----:B------:R-:W-:Y:S01]  /*2370*/  LOP3.LUT R184, R189, UR46, R246, 0x96, !PT ;  /* 0x0000002ebdb87c12 */ /* 0x000fe2000f8e96f6 */
[----:B------:R-:W-:Y:S01]  /*2380*/  UIADD3 UR46, UR49, 0x3c6ef372, URZ ;  /* 0x3c6ef372312e7890 */ /* 0x000fe2000fffe03f */
[----:B------:R-:W-:Y:S02]  /*2390*/  FSETP.NEU.FTZ.AND P0, PT, R237, -INF , PT ;  /* 0xff800000ed00780b */ /* 0x000fe40003f1d000 */
[----:B------:R-:W-:Y:S01]  /*23a0*/  LOP3.LUT R188, R187, UR47, R188, 0x96, !PT ;  /* 0x0000002fbbbc7c12 */ /* 0x000fe2000f8e96bc */
[----:B------:R-:W-:Y:S01]  /*23b0*/  UIADD3 UR47, UR49, -0x255992d5, URZ ;  /* 0xdaa66d2b312f7890 */ /* 0x000fe2000fffe03f */
[----:B------:R-:W-:Y:S01]  /*23c0*/  IMAD.WIDE.U32 R192, R184, -0x326172a9, RZ ;  /* 0xcd9e8d57b8c07825 */ /* 0x000fe200078e00ff */
[----:B------:R-:W-:Y:S03]  /*23d0*/  FSEL R213, R213, RZ, P0 ;  /* 0x000000ffd5d57208 */ /* 0x000fe60000000000 */
[----:B------:R-:W-:Y:S01]  /*23e0*/  IMAD.WIDE.U32 R188, R188, -0x326172a9, RZ ;  /* 0xcd9e8d57bcbc7825 */ /* 0x000fe200078e00ff */
[----:B------:R-:W-:Y:S01]  /*23f0*/  LOP3.LUT R190, R193, UR46, R250, 0x96, !PT ;  /* 0x0000002ec1be7c12 */ /* 0x000fe2000f8e96fa */
[----:B------:R-:W-:Y:S03]  /*2400*/  UIADD3 UR46, UR48, 0x32370b8f, URZ ;  /* 0x32370b8f302e7890 */ /* 0x000fe6000fffe03f */
[----:B------:R-:W-:Y:S01]  /*2410*/  LOP3.LUT R184, R189, UR47, R192, 0x96, !PT ;  /* 0x0000002fbdb87c12 */ /* 0x000fe2000f8e96c0 */
[----:B------:R-:W-:Y:S01]  /*2420*/  IMAD.WIDE.U32 R192, R190, -0x2daee0ad, RZ ;  /* 0xd2511f53bec07825 */ /* 0x000fe200078e00ff */
[----:B------:R-:W-:Y:S03]  /*2430*/  UIADD3 UR47, UR48, -0x126145ec, URZ ;  /* 0xed9eba14302f7890 */ /* 0x000fe6000fffe03f */
[----:B------:R-:W-:Y:S01]  /*2440*/  IMAD.WIDE.U32 R190, R184, -0x2daee0ad, RZ ;  /* 0xd2511f53b8be7825 */ /* 0x000fe200078e00ff */
[----:B------:R-:W-:Y:S01]  /*2450*/  LOP3.LUT R189, R193, UR46, R186, 0x96, !PT ;  /* 0x0000002ec1bd7c12 */ /* 0x000fe2000f8e96ba */
[----:B------:R-:W-:Y:S01]  /*2460*/  LDSM.16.M88.4 R52, [R207] ;  /* 0x00000000cf34783b */ /* 0x000fe20000000200 */
[----:B------:R-:W1:Y:S01]  /*2470*/  @!P6 LDC R187, c[0x0][0x2c4] ;  /* 0x0000b100ffbbeb82 */ /* 0x000e620000000800 */
[----:B------:R-:W-:Y:S01]  /*2480*/  UIADD3 UR46, UR49, 0x78dde6e4, URZ ;  /* 0x78dde6e4312e7890 */ /* 0x000fe2000fffe03f */
[----:B------:R-:W-:Y:S01]  /*2490*/  LOP3.LUT R186, R191, UR47, R192, 0x96, !PT ;  /* 0x0000002fbfba7c12 */ /* 0x000fe2000f8e96c0 */
[----:B------:R-:W-:Y:S01]  /*24a0*/  IMAD.WIDE.U32 R194, R189, -0x326172a9, RZ ;  /* 0xcd9e8d57bdc27825 */ /* 0x000fe200078e00ff */
[----:B------:R-:W-:Y:S03]  /*24b0*/  UIADD3 UR47, UR49, 0x1715609d, URZ ;  /* 0x1715609d312f7890 */ /* 0x000fe6000fffe03f */
[----:B------:R-:W2:Y:S01]  /*24c0*/  LDSM.16.M88.4 R56, [R201+0xc000] ;  /* 0x00c00000c938783b */ /* 0x000ea20000000200 */
[----:B------:R-:W-:Y:S01]  /*24d0*/  LOP3.LUT R188, R195, UR46, R188, 0x96, !PT ;  /* 0x0000002ec3bc7c12 */ /* 0x000fe2000f8e96bc */
[----:B------:R-:W-:Y:S01]  /*24e0*/  IMAD.U32 R193, RZ, RZ, UR12 ;  /* 0x0000000cffc17e24 */ /* 0x000fe2000f8e00ff */
[----:B------:R-:W-:Y:S03]  /*24f0*/  UIADD3 UR46, UR48, -0x56f99767, URZ ;  /* 0xa9066899302e7890 */ /* 0x000fe6000fffe03f */
[----:B------:R-:W-:Y:S02]  /*2500*/  IMAD.WIDE.U32 R188, R188, -0x2daee0ad, RZ ;  /* 0xd2511f53bcbc7825 */ /* 0x000fe400078e00ff */
[----:B------:R-:W3:Y:S08]  /*2510*/  LDSM.16.M88.4 R60, [R201+0xc800] ;  /* 0x00c80000c93c783b */ /* 0x000ef00000000200 */
[----:B------:R-:W-:Y:S01]  /*2520*/  LDSM.16.M88.4 R64, [R182] ;  /* 0x00000000b640783b */ /* 0x000fe20000000200 */
[----:B-1----:R-:W-:Y:S04]  /*2530*/  @!P6 IADD3 R187, R220, 0x1, -R187 ;  /* 0x00000001dcbbe810 */ /* 0x002fe80007ffe8bb */
[----:B------:R-:W-:Y:S02]  /*2540*/  @!P6 IADD3 R185, R185, R187, R230 ;  /* 0x000000bbb9b9e210 */ /* 0x000fe40007ffe0e6 */
[----:B------:R-:W-:Y:S01]  /*2550*/  LOP3.LUT R187, R189, UR46, R190, 0x96, !PT ;  /* 0x0000002ebdbb7c12 */ /* 0x000fe2000f8e96be */
[----:B------:R-:W1:Y:S01]  /*2560*/  LDSM.16.M88.4 R100, [R200+0xc000] ;  /* 0x00c00000c864783b */ /* 0x000e620000000200 */
[----:B------:R-:W-:Y:S07]  /*2570*/  UIADD3 UR46, UR49, -0x4ab325aa, URZ ;  /* 0xb54cda56312e7890 */ /* 0x000fee000fffe03f */
[----:B------:R-:W4:Y:S01]  /*2580*/  LDSM.16.M88.4 R104, [R200+0xc800] ;  /* 0x00c80000c868783b */ /* 0x000f220000000200 */
[C---:B--2---:R-:W-:Y:S07]  /*2590*/  HMMA.16816.F32.BF16 R4, R52.reuse, R56, RZ ;  /* 0x000000383404723c */ /* 0x044fee00000418ff */
[----:B------:R-:W2:Y:S04]  /*25a0*/  LDG.E R184, desc[UR14][R196.64] ;  /* 0x0000000ec4b87981 */ /* 0x000ea8000c1e1900 */
[----:B------:R-:W-:Y:S01]  /*25b0*/  LDSM.16.M88.4 R108, [R3+0xc000] ;  /* 0x00c00000036c783b */ /* 0x000fe20000000200 */
[C---:B------:R-:W-:Y:S06]  /*25c0*/  HMMA.16816.F32.BF16 R8, R52.reuse, R58, RZ ;  /* 0x0000003a3408723c */ /* 0x040fec00000418ff */
[C---:B---3--:R-:W-:Y:S01]  /*25d0*/  HMMA.16816.F32.BF16 R12, R52.reuse, R60, RZ ;  /* 0x0000003c340c723c */ /* 0x048fe200000418ff */
[----:B------:R-:W3:Y:S05]  /*25e0*/  LDSM.16.M88.4 R56, [R181] ;  /* 0x00000000b538783b */ /* 0x000eea0000000200 */
[----:B------:R-:W-:Y:S03]  /*25f0*/  HMMA.16816.F32.BF16 R16, R52, R62, RZ ;  /* 0x0000003e3410723c */ /* 0x000fe600000418ff */
[----:B------:R-:W3:Y:S03]  /*2600*/  LDSM.16.M88.4 R112, [R3+0xc800] ;  /* 0x00c800000370783b */ /* 0x000ee60000000200 */
[C---:B-1----:R-:W-:Y:S05]  /*2610*/  HMMA.16816.F32.BF16 R4, R64.reuse, R100, R4 ;  /* 0x000000644004723c */ /* 0x042fea0000041804 */
[----:B------:R-:W-:Y:S01]  /*2620*/  LDSM.16.M88.4 R52, [R180] ;  /* 0x00000000b434783b */ /* 0x000fe20000000200 */
[C---:B------:R-:W-:Y:S06]  /*2630*/  HMMA.16816.F32.BF16 R8, R64.reuse, R102, R8 ;  /* 0x000000664008723c */ /* 0x040fec0000041808 */
[C---:B----4-:R-:W-:Y:S01]  /*2640*/  HMMA.16816.F32.BF16 R12, R64.reuse, R104, R12 ;  /* 0x00000068400c723c */ /* 0x050fe2000004180c */
[----:B------:R-:W1:Y:S05]  /*2650*/  LDSM.16.M88.4 R60, [R2+0xc000] ;  /* 0x00c00000023c783b */ /* 0x000e6a0000000200 */
[----:B------:R-:W-:Y:S03]  /*2660*/  HMMA.16816.F32.BF16 R16, R64, R106, R16 ;  /* 0x0000006a4010723c */ /* 0x000fe60000041810 */
[----:B------:R-:W4:Y:S03]  /*2670*/  LDSM.16.M88.4 R100, [R2+0xc800] ;  /* 0x00c800000264783b */ /* 0x000f260000000200 */
[C---:B---3--:R-:W-:Y:S05]  /*2680*/  HMMA.16816.F32.BF16 R4, R56.reuse, R108, R4 ;  /* 0x0000006c3804723c */ /* 0x048fea0000041804 */
[----:B------:R-:W-:Y:S01]  /*2690*/  LDSM.16.M88.4 R64, [R207+0x2000] ;  /* 0x00200000cf40783b */ /* 0x000fe20000000200 */
[C---:B------:R-:W-:Y:S07]  /*26a0*/  HMMA.16816.F32.BF16 R8, R56.reuse, R110, R8 ;  /* 0x0000006e3808723c */ /* 0x040fee0000041808 */
[----:B------:R-:W3:Y:S01]  /*26b0*/  LDSM.16.M88.4 R104, [R201+0xe000] ;  /* 0x00e00000c968783b */ /* 0x000ee20000000200 */
[C---:B------:R-:W-:Y:S07]  /*26c0*/  HMMA.16816.F32.BF16 R12, R56.reuse, R112, R12 ;  /* 0x00000070380c723c */ /* 0x040fee000004180c */
[----:B------:R-:W3:Y:S01]  /*26d0*/  LDSM.16.M88.4 R108, [R201+0xe800] ;  /* 0x00e80000c96c783b */ /* 0x000ee20000000200 */
[----:B------:R-:W-:Y:S06]  /*26e0*/  HMMA.16816.F32.BF16 R16, R56, R114, R16 ;  /* 0x000000723810723c */ /* 0x000fec0000041810 */
[C---:B-1----:R-:W-:Y:S01]  /*26f0*/  HMMA.16816.F32.BF16 R4, R52.reuse, R60, R4 ;  /* 0x0000003c3404723c */ /* 0x042fe20000041804 */
[----:B------:R-:W-:Y:S05]  /*2700*/  LDSM.16.M88.4 R56, [R182+0x2000] ;  /* 0x00200000b638783b */ /* 0x000fea0000000200 */
[C---:B------:R-:W-:Y:S03]  /*2710*/  HMMA.16816.F32.BF16 R8, R52.reuse, R62, R8 ;  /* 0x0000003e3408723c */ /* 0x040fe60000041808 */
[----:B------:R-:W1:Y:S03]  /*2720*/  LDSM.16.M88.4 R60, [R200+0xe000] ;  /* 0x00e00000c83c783b */ /* 0x000e660000000200 */
[C---:B----4-:R-:W-:Y:S05]  /*2730*/  HMMA.16816.F32.BF16 R12, R52.reuse, R100, R12 ;  /* 0x00000064340c723c */ /* 0x050fea000004180c */
[----:B------:R-:W4:Y:S01]  /*2740*/  LDSM.16.M88.4 R112, [R200+0xe800] ;  /* 0x00e80000c870783b */ /* 0x000f220000000200 */
[----:B------:R-:W-:Y:S06]  /*2750*/  HMMA.16816.F32.BF16 R16, R52, R102, R16 ;  /* 0x000000663410723c */ /* 0x000fec0000041810 */
[C---:B---3--:R-:W-:Y:S01]  /*2760*/  HMMA.16816.F32.BF16 R4, R64.reuse, R104, R4 ;  /* 0x000000684004723c */ /* 0x048fe20000041804 */
[----:B------:R-:W-:Y:S05]  /*2770*/  LDSM.16.M88.4 R52, [R181+0x2000] ;  /* 0x00200000b534783b */ /* 0x000fea0000000200 */
[C---:B------:R-:W-:Y:S03]  /*2780*/  HMMA.16816.F32.BF16 R8, R64.reuse, R106, R8 ;  /* 0x0000006a4008723c */ /* 0x040fe60000041808 */
[----:B------:R-:W3:Y:S03]  /*2790*/  LDSM.16.M88.4 R100, [R3+0xe000] ;  /* 0x00e000000364783b */ /* 0x000ee60000000200 */
[C---:B------:R-:W-:Y:S05]  /*27a0*/  HMMA.16816.F32.BF16 R12, R64.reuse, R108, R12 ;  /* 0x0000006c400c723c */ /* 0x040fea000004180c */
[----:B------:R-:W-:Y:S01]  /*27b0*/  LDSM.16.M88.4 R104, [R2+0xe000] ;  /* 0x00e000000268783b */ /* 0x000fe20000000200 */
[----:B------:R-:W-:Y:S06]  /*27c0*/  HMMA.16816.F32.BF16 R16, R64, R110, R16 ;  /* 0x0000006e4010723c */ /* 0x000fec0000041810 */
[C---:B-1----:R-:W-:Y:S01]  /*27d0*/  HMMA.16816.F32.BF16 R4, R56.reuse, R60, R4 ;  /* 0x0000003c3804723c */ /* 0x042fe20000041804 */
[----:B------:R-:W1:Y:S05]  /*27e0*/  LDSM.16.M88.4 R64, [R3+0xe800] ;  /* 0x00e800000340783b */ /* 0x000e6a0000000200 */
[C---:B------:R-:W-:Y:S03]  /*27f0*/  HMMA.16816.F32.BF16 R8, R56.reuse, R62, R8 ;  /* 0x0000003e3808723c */ /* 0x040fe60000041808 */
[----:B------:R1:W1:Y:S03]  /*2800*/  LDSM.16.M88.4 R60, [R180+0x2000] ;  /* 0x00200000b43c783b */ /* 0x0002660000000200 */
[C---:B----4-:R-:W-:Y:S01]  /*2810*/  HMMA.16816.F32.BF16 R12, R56.reuse, R112, R12 ;  /* 0x00000070380c723c */ /* 0x050fe2000004180c */
[----:B------:R-:W4:Y:S05]  /*2820*/  @!P6 S2R R183, SR_TID.X ;  /* 0x0000000000b7e919 */ /* 0x000f2a0000002100 */
[----:B------:R-:W-:Y:S06]  /*2830*/  HMMA.16816.F32.BF16 R16, R56, R114, R16 ;  /* 0x000000723810723c */ /* 0x000fec0000041810 */
[C---:B---3--:R-:W-:Y:S05]  /*2840*/  HMMA.16816.F32.BF16 R4, R52.reuse, R100, R4 ;  /* 0x000000643404723c */ /* 0x048fea0000041804 */
[----:B------:R-:W-:Y:S01]  /*2850*/  IMAD.WIDE.U32 R114, R186, -0x326172a9, RZ ;  /* 0xcd9e8d57ba727825 */ /* 0x000fe200078e00ff */
[C---:B------:R-:W-:Y:S05]  /*2860*/  HMMA.16816.F32.BF16 R8, R52.reuse, R102, R8 ;  /* 0x000000663408723c */ /* 0x040fea0000041808 */
[----:B------:R-:W-:Y:S01]  /*2870*/  LOP3.LUT R186, R115, UR47, R194, 0x96, !PT ;  /* 0x0000002f73ba7c12 */ /* 0x000fe2000f8e96c2 */
[----:B------:R-:W-:Y:S01]  /*2880*/  UIADD3 UR47, UR48, 0x646e171e, URZ ;  /* 0x646e171e302f7890 */ /* 0x000fe2000fffe03f */
[----:B------:R-:W-:Y:S01]  /*2890*/  @!P6 VIMNMX R194, R185, R230, PT ;  /* 0x000000e6b9c2e248 */ /* 0x000fe20003fe0100 */
[C---:B-1----:R-:W-:Y:S03]  /*28a0*/  HMMA.16816.F32.BF16 R12, R52.reuse, R64, R12 ;  /* 0x00000040340c723c */ /* 0x042fe6000004180c */
[----:B------:R-:W-:Y:S03]  /*28b0*/  IMAD.WIDE.U32 R180, R186, -0x2daee0ad, RZ ;  /* 0xd2511f53bab47825 */ /* 0x000fe600078e00ff */
[----:B------:R-:W-:Y:S01]  /*28c0*/  HMMA.16816.F32.BF16 R16, R52, R66, R16 ;  /* 0x000000423410723c */ /* 0x000fe20000041810 */
[----:B------:R-:W1:Y:S04]  /*28d0*/  LDSM.16.M88.4 R52, [R2+0xe800] ;  /* 0x00e800000234783b */ /* 0x000e680000000200 */
[----:B------:R-:W-:Y:S01]  /*28e0*/  LOP3.LUT R190, R180, 0xff, RZ, 0xc0, !PT ;  /* 0x000000ffb4be7812 */ /* 0x000fe200078ec0ff */
[----:B----4-:R-:W-:Y:S01]  /*28f0*/  @!P6 IMAD.SHL.U32 R192, R183, 0x2, RZ ;  /* 0x00000002b7c0e824 */ /* 0x010fe200078e00ff */
[----:B------:R-:W-:Y:S01]  /*2900*/  LOP3.LUT R199, R181, UR47, R188, 0x96, !PT ;  /* 0x0000002fb5c77c12 */ /* 0x000fe2000f8e96bc */
[C---:B------:R-:W-:Y:S01]  /*2910*/  HMMA.16816.F32.BF16 R4, R60.reuse, R104, R4 ;  /* 0x000000683c04723c */ /* 0x040fe20000041804 */
[----:B------:R3:W4:Y:S04]  /*2920*/  LDG.E R183, desc[UR14][R196.64+0x20] ;  /* 0x0000200ec4b77981 */ /* 0x000728000c1e1900 */
[----:B------:R-:W-:Y:S01]  /*2930*/  @!P6 LOP3.LUT R192, R231, 0x6, R192, 0xf8, !PT ;  /* 0x00000006e7c0e812 */ /* 0x000fe200078ef8c0 */
[C---:B------:R-:W-:Y:S03]  /*2940*/  HMMA.16816.F32.BF16 R8, R60.reuse, R106, R8 ;  /* 0x0000006a3c08723c */ /* 0x040fe60000041808 */
[----:B------:R-:W-:Y:S02]  /*2950*/  ISETP.LE.U32.AND P3, PT, R190, UR30, PT ;  /* 0x0000001ebe007c0c */ /* 0x000fe4000bf63070 */
[----:B------:R-:W-:Y:S01]  /*2960*/  LOP3.LUT R252, R180, 0xffff, RZ, 0xc0, !PT ;  /* 0x0000ffffb4fc7812 */ /* 0x000fe200078ec0ff */
[----:B------:R-:W-:Y:S01]  /*2970*/  @!P6 IMAD R193, R193, 0x40, R192 ;  /* 0x00000040c1c1e824 */ /* 0x000fe200078e02c0 */
[--C-:B------:R-:W-:Y:S04]  /*2980*/  SHF.R.U32.HI R188, RZ, 0x18, R180.reuse ;  /* 0x00000018ffbc7819 */ /* 0x100fe800000116b4 */
[CC--:B------:R-:W-:Y:S01]  /*2990*/  @!P6 ISETP.GE.AND P1, PT, R193.reuse, R194.reuse, PT ;  /* 0x000000c2c100e20c */ /* 0x0c0fe20003f26270 */
[C---:B------:R-:W-:Y:S01]  /*29a0*/  @!P6 VIADD R189, R193.reuse, 0x1 ;  /* 0x00000001c1bde836 */ /* 0x040fe20000000000 */
[----:B------:R-:W-:Y:S01]  /*29b0*/  SHF.R.U32.HI R113, RZ, 0x10, R180 ;  /* 0x00000010ff717819 */ /* 0x000fe200000116b4 */
[----:B------:R-:W-:Y:S01]  /*29c0*/  @!P6 VIADD R190, R193, 0x8 ;  /* 0x00000008c1bee836 */ /* 0x000fe20000000000 */
[----:B------:R-:W-:Y:S01]  /*29d0*/  LEA R67, R212, UR5, 0x1 ;  /* 0x00000005d4437c11 */ /* 0x000fe2000f8e08ff */
[----:B------:R-:W-:Y:S01]  /*29e0*/  IMAD.WIDE.U32 R102, R187, -0x326172a9, RZ ;  /* 0xcd9e8d57bb667825 */ /* 0x000fe200078e00ff */
[----:B------:R-:W-:Y:S02]  /*29f0*/  @!P6 ISETP.GE.AND P2, PT, R189, R194, PT ;  /* 0x000000c2bd00e20c */ /* 0x000fe40003f46270 */
[----:B------:R-:W-:Y:S01]  /*2a00*/  @!P6 FSEL R4, R4, -INF , !P1 ;  /* 0xff8000000404e808 */ /* 0x000fe20004800000 */
[--C-:B------:R-:W-:Y:S01]  /*2a10*/  IMAD.IADD R66, R206, 0x1, R67.reuse ;  /* 0x00000001ce427824 */ /* 0x100fe200078e0243 */
[----:B------:R-:W-:Y:S01]  /*2a20*/  @!P6 FSEL R5, R5, -INF , !P2 ;  /* 0xff8000000505e808 */ /* 0x000fe20005000000 */
[----:B------:R-:W-:Y:S01]  /*2a30*/  IMAD.IADD R65, R205, 0x1, R67 ;  /* 0x00000001cd417824 */ /* 0x000fe200078e0243 */
[----:B---3--:R-:W-:Y:S01]  /*2a40*/  @!P6 VIADDMNMX R196, R185, 0x8, R230, PT ;  /* 0x00000008b9c4e846 */ /* 0x008fe200038001e6 */
[----:B------:R-:W-:Y:S02]  /*2a50*/  IMAD.IADD R64, R205, 0x1, R66 ;  /* 0x00000001cd407824 */ /* 0x000fe400078e0242 */
[--C-:B------:R-:W-:Y:S01]  /*2a60*/  FFMA.FTZ R185, R4, UR29, -R198.reuse ;  /* 0x0000001d04b97c23 */ /* 0x100fe200080108c6 */
[----:B------:R-:W-:Y:S01]  /*2a70*/  FFMA.FTZ R186, R5, UR29, -R198 ;  /* 0x0000001d05ba7c23 */ /* 0x000fe200080108c6 */
[C---:B-1----:R-:W-:Y:S03]  /*2a80*/  HMMA.16816.F32.BF16 R12, R60.reuse, R52, R12 ;  /* 0x000000343c0c723c */ /* 0x042fe6000004180c */
[-C--:B------:R-:W-:Y:S01]  /*2a90*/  @!P6 ISETP.GE.AND P1, PT, R193, R196.reuse, PT ;  /* 0x000000c4c100e20c */ /* 0x080fe20003f26270 */
[----:B------:R-:W1:Y:S01]  /*2aa0*/  MUFU.EX2 R185, R185 ;  /* 0x000000b900b97308 */ /* 0x000e620000000800 */
[----:B------:R-:W-:Y:S01]  /*2ab0*/  LOP3.LUT R195, R103, UR46, R114, 0x96, !PT ;  /* 0x0000002e67c37c12 */ /* 0x000fe2000f8e9672 */
[----:B------:R-:W-:Y:S03]  /*2ac0*/  HMMA.16816.F32.BF16 R16, R60, R54, R16 ;  /* 0x000000363c10723c */ /* 0x000fe60000041810 */
[----:B------:R-:W-:Y:S02]  /*2ad0*/  @!P6 ISETP.GE.AND P2, PT, R190, R196, PT ;  /* 0x000000c4be00e20c */ /* 0x000fe40003f46270 */
[----:B------:R-:W-:Y:S01]  /*2ae0*/  @!P6 FSEL R6, R6, -INF , !P1 ;  /* 0xff8000000606e808 */ /* 0x000fe20004800000 */
[C---:B------:R-:W-:Y:S01]  /*2af0*/  @!P6 VIADD R191, R193.reuse, 0x9 ;  /* 0x00000009c1bfe836 */ /* 0x040fe20000000000 */
[----:B------:R-:W-:Y:S01]  /*2b00*/  @!P6 ISETP.GE.AND P1, PT, R190, R194, PT ;  /* 0x000000c2be00e20c */ /* 0x000fe20003f26270 */
[----:B------:R-:W-:Y:S01]  /*2b10*/  @!P6 VIADD R181, R193, 0x10 ;  /* 0x00000010c1b5e836 */ /* 0x000fe20000000000 */
[----:B------:R-:W-:Y:S01]  /*2b20*/  @!P6 ISETP.GE.AND P0, PT, R189, R196, PT ;  /* 0x000000c4bd00e20c */ /* 0x000fe20003f06270 */
[----:B------:R-:W-:Y:S01]  /*2b30*/  MUFU.EX2 R186, R186 ;  /* 0x000000ba00ba7308 */ /* 0x000fe20000000800 */
[----:B------:R-:W-:Y:S01]  /*2b40*/  @!P6 FSEL R8, R8, -INF , !P1 ;  /* 0xff8000000808e808 */ /* 0x000fe20004800000 */
[----:B------:R-:W-:Y:S01]  /*2b50*/  FFMA.FTZ R189, R6, UR29, -R213 ;  /* 0x0000001d06bd7c23 */ /* 0x000fe200080108d5 */
[----:B------:R-:W-:Y:S01]  /*2b60*/  @!P6 ISETP.GE.AND P1, PT, R191, R194, PT ;  /* 0x000000c2bf00e20c */ /* 0x000fe20003f26270 */
[----:B------:R-:W-:Y:S01]  /*2b70*/  @!P6 VIADD R105, R193, 0x18 ;  /* 0x00000018c169e836 */ /* 0x000fe20000000000 */
[----:B------:R-:W-:Y:S02]  /*2b80*/  LOP3.LUT R192, R195, 0xff, RZ, 0xc0, !PT ;  /* 0x000000ffc3c07812 */ /* 0x000fe400078ec0ff */
[----:B------:R-:W-:Y:S03]  /*2b90*/  @!P6 FSEL R9, R9, -INF , !P1 ;  /* 0xff8000000909e808 */ /* 0x000fe60004800000 */
[----:B------:R3:W3:Y:S01]  /*2ba0*/  MUFU.EX2 R187, R189 ;  /* 0x000000bd00bb7308 */ /* 0x0006e20000000800 */
[----:B------:R-:W-:Y:S02]  /*2bb0*/  @!P6 FSEL R10, R10, -INF , !P2 ;  /* 0xff8000000a0ae808 */ /* 0x000fe40005000000 */
[----:B------:R-:W-:Y:S01]  /*2bc0*/  ISETP.LE.U32.AND P5, PT, R192, UR30, PT ;  /* 0x0000001ec0007c0c */ /* 0x000fe2000bfa3070 */
[----:B------:R-:W-:Y:S01]  /*2bd0*/  @!P6 VIADD R192, R193, 0x11 ;  /* 0x00000011c1c0e836 */ /* 0x000fe20000000000 */
[----:B------:R-:W-:Y:S01]  /*2be0*/  @!P6 ISETP.GE.AND P1, PT, R191, R196, PT ;  /* 0x000000c4bf00e20c */ /* 0x000fe20003f26270 */
[--C-:B------:R-:W-:Y:S01]  /*2bf0*/  FFMA.FTZ R190, R9, UR29, -R198.reuse ;  /* 0x0000001d09be7c23 */ /* 0x100fe200080108c6 */
[-C--:B------:R-:W-:Y:S02]  /*2c00*/  @!P6 ISETP.GE.AND P2, PT, R181, R194.reuse, PT ;  /* 0x000000c2b500e20c */ /* 0x080fe40003f46270 */
[----:B------:R-:W-:Y:S02]  /*2c10*/  SHF.R.U32.HI R191, RZ, 0x10, R195 ;  /* 0x00000010ffbf7819 */ /* 0x000fe400000116c3 */
[----:B------:R-:W-:Y:S01]  /*2c20*/  @!P6 FSEL R11, R11, -INF , !P1 ;  /* 0xff8000000b0be808 */ /* 0x000fe20004800000 */
[----:B------:R-:W-:Y:S01]  /*2c30*/  MUFU.EX2 R190, R190 ;  /* 0x000000be00be7308 */ /* 0x000fe20000000800 */
[----:B------:R-:W-:Y:S02]  /*2c40*/  @!P6 FSEL R12, R12, -INF , !P2 ;  /* 0xff8000000c0ce808 */ /* 0x000fe40005000000 */
[----:B------:R-:W-:Y:S01]  /*2c50*/  @!P6 ISETP.GE.AND P1, PT, R192, R194, PT ;  /* 0x000000c2c000e20c */ /* 0x000fe20003f26270 */
[----:B-1----:R-:W-:Y:S01]  /*2c60*/  @!P5 FADD.FTZ R185, -R185, -RZ ;  /* 0x800000ffb9b9d221 */ /* 0x002fe20000010100 */
[-C--:B------:R-:W-:Y:S01]  /*2c70*/  @!P6 ISETP.GE.AND P2, PT, R181, R196.reuse, PT ;  /* 0x000000c4b500e20c */ /* 0x080fe20003f46270 */
[----:B------:R-:W-:Y:S01]  /*2c80*/  @!P6 VIADD R181, R193, 0x19 ;  /* 0x00000019c1b5e836 */ /* 0x000fe20000000000 */
[----:B------:R-:W-:Y:S01]  /*2c90*/  LOP3.LUT R180, R102, 0xffff, RZ, 0xc0, !PT ;  /* 0x0000ffff66b47812 */ /* 0x000fe200078ec0ff */
[----:B---3--:R-:W-:Y:S01]  /*2ca0*/  FFMA.FTZ R189, R8, UR29, -R198 ;  /* 0x0000001d08bd7c23 */ /* 0x008fe200080108c6 */
[--C-:B------:R-:W-:Y:S01]  /*2cb0*/  SHF.R.U32.HI R197, RZ, 0x10, R102.reuse ;  /* 0x00000010ffc57819 */ /* 0x100fe20000011666 */
[--C-:B------:R-:W-:Y:S01]  /*2cc0*/  FFMA.FTZ R103, R10, UR29, -R213.reuse ;  /* 0x0000001d0a677c23 */ /* 0x100fe200080108d5 */
[----:B------:R-:W-:Y:S01]  /*2cd0*/  SHF.R.U32.HI R114, RZ, 0x18, R102 ;  /* 0x00000018ff727819 */ /* 0x000fe20000011666 */
[----:B------:R-:W-:Y:S01]  /*2ce0*/  FFMA.FTZ R106, R11, UR29, -R213 ;  /* 0x0000001d0b6a7c23 */ /* 0x000fe200080108d5 */
[----:B------:R-:W-:Y:S01]  /*2cf0*/  LOP3.LUT R115, R102, 0xff, RZ, 0xc0, !PT ;  /* 0x000000ff66737812 */ /* 0x000fe200078ec0ff */
[----:B------:R-:W-:Y:S01]  /*2d00*/  MUFU.EX2 R189, R189 ;  /* 0x000000bd00bd7308 */ /* 0x000fe20000000800 */
[----:B------:R-:W-:Y:S02]  /*2d10*/  LOP3.LUT R102, R191, 0xff, RZ, 0xc0, !PT ;  /* 0x000000ffbf667812 */ /* 0x000fe400078ec0ff */
[----:B------:R-:W-:Y:S02]  /*2d20*/  LOP3.LUT R193, R195, 0xffff, RZ, 0xc0, !PT ;  /* 0x0000ffffc3c17812 */ /* 0x000fe400078ec0ff */
[----:B------:R-:W-:Y:S02]  /*2d30*/  @!P6 FSEL R13, R13, -INF , !P1 ;  /* 0xff8000000d0de808 */ /* 0x000fe40004800000 */
[----:B------:R-:W-:Y:S03]  /*2d40*/  @!P6 FSEL R14, R14, -INF , !P2 ;  /* 0xff8000000e0ee808 */ /* 0x000fe60005000000 */
[----:B------:R1:W-:Y:S01]  /*2d50*/  MUFU.EX2 R191, R103 ;  /* 0x0000006700bf7308 */ /* 0x0003e20000000800 */
[----:B------:R-:W-:Y:S02]  /*2d60*/  @!P6 FSEL R7, R7, -INF , !P0 ;  /* 0xff8000000707e808 */ /* 0x000fe40004000000 */
[----:B------:R-:W-:Y:S02]  /*2d70*/  @!P6 ISETP.GE.AND P1, PT, R192, R196, PT ;  /* 0x000000c4c000e20c */ /* 0x000fe40003f26270 */
[-C--:B------:R-:W-:Y:S02]  /*2d80*/  @!P6 ISETP.GE.AND P2, PT, R105, R194.reuse, PT ;  /* 0x000000c26900e20c */ /* 0x080fe40003f46270 */
[----:B------:R-:W-:Y:S03]  /*2d90*/  ISETP.LE.U32.AND P4, PT, R102, UR30, PT ;  /* 0x0000001e66007c0c */ /* 0x000fe6000bf83070 */
[----:B------:R-:W-:Y:S01]  /*2da0*/  MUFU.EX2 R192, R106 ;  /* 0x0000006a00c07308 */ /* 0x000fe20000000800 */
[----:B------:R-:W-:Y:S02]  /*2db0*/  SHF.R.U32.HI R102, RZ, 0x8, R193 ;  /* 0x00000008ff667819 */ /* 0x000fe400000116c1 */
[----:B------:R-:W-:Y:S02]  /*2dc0*/  @!P6 FSEL R15, R15, -INF , !P1 ;  /* 0xff8000000f0fe808 */ /* 0x000fe40004800000 */
[----:B------:R-:W-:Y:S02]  /*2dd0*/  @!P6 FSEL R16, R16, -INF , !P2 ;  /* 0xff8000001010e808 */ /* 0x000fe40005000000 */
[----:B------:R-:W-:Y:S01]  /*2de0*/  ISETP.LE.U32.AND P0, PT, R188, UR30, PT ;  /* 0x0000001ebc007c0c */ /* 0x000fe2000bf03070 */
[--C-:B------:R-:W-:Y:S01]  /*2df0*/  FFMA.FTZ R188, R7, UR29, -R213.reuse ;  /* 0x0000001d07bc7c23 */ /* 0x100fe200080108d5 */
[----:B------:R-:W-:Y:S01]  /*2e00*/  @!P6 ISETP.GE.AND P1, PT, R181, R194, PT ;  /* 0x000000c2b500e20c */ /* 0x000fe20003f26270 */
[--C-:B-1----:R-:W-:Y:S01]  /*2e10*/  FFMA.FTZ R103, R12, UR29, -R198.reuse ;  /* 0x0000001d0c677c23 */ /* 0x102fe200080108c6 */
[-C--:B------:R-:W-:Y:S01]  /*2e20*/  @!P6 ISETP.GE.AND P2, PT, R105, R196.reuse, PT ;  /* 0x000000c46900e20c */ /* 0x080fe20003f46270 */
[----:B------:R-:W-:Y:S01]  /*2e30*/  @!P4 FADD.FTZ R187, -R187, -RZ ;  /* 0x800000ffbbbbc221 */ /* 0x000fe20000010100 */
[----:B------:R-:W-:Y:S01]  /*2e40*/  LOP3.LUT R102, R102, 0xffff, RZ, 0xc0, !PT ;  /* 0x0000ffff66667812 */ /* 0x000fe200078ec0ff */
[----:B------:R-:W1:Y:S01]  /*2e50*/  MUFU.EX2 R188, R188 ;  /* 0x000000bc00bc7308 */ /* 0x000e620000000800 */
[----:B------:R-:W-:Y:S01]  /*2e60*/  @!P6 FSEL R17, R17, -INF , !P1 ;  /* 0xff8000001111e808 */ /* 0x000fe20004800000 */
[--C-:B------:R-:W-:Y:S01]  /*2e70*/  FFMA.FTZ R194, R13, UR29, -R198.reuse ;  /* 0x0000001d0dc27c23 */ /* 0x100fe200080108c6 */
[----:B------:R-:W-:Y:S02]  /*2e80*/  @!P6 FSEL R18, R18, -INF , !P2 ;  /* 0xff8000001212e808 */ /* 0x000fe40005000000 */
[----:B------:R-:W-:Y:S01]  /*2e90*/  ISETP.LE.U32.AND P1, PT, R102, UR30, PT ;  /* 0x0000001e66007c0c */ /* 0x000fe2000bf23070 */
[----:B------:R-:W-:Y:S01]  /*2ea0*/  FFMA.FTZ R102, R14, UR29, -R213 ;  /* 0x0000001d0e667c23 */ /* 0x000fe200080108d5 */
[----:B------:R-:W-:Y:S03]  /*2eb0*/  @!P6 ISETP.GE.AND P2, PT, R181, R196, PT ;  /* 0x000000c4b500e20c */ /* 0x000fe60003f46270 */
[----:B------:R-:W-:Y:S01]  /*2ec0*/  MUFU.EX2 R193, R103 ;  /* 0x0000006700c17308 */ /* 0x000fe20000000800 */
[----:B------:R-:W-:Y:S02]  /*2ed0*/  SHF.R.U32.HI R181, RZ, 0x18, R195 ;  /* 0x00000018ffb57819 */ /* 0x000fe400000116c3 */
[----:B------:R-:W-:Y:S02]  /*2ee0*/  @!P6 FSEL R19, R19, -INF , !P2 ;  /* 0xff8000001313e808 */ /* 0x000fe40005000000 */
[----:B------:R-:W-:Y:S01]  /*2ef0*/  ISETP.LE.U32.AND P6, PT, R181, UR30, PT ;  /* 0x0000001eb5007c0c */ /* 0x000fe2000bfc3070 */
[----:B------:R-:W-:Y:S01]  /*2f00*/  FFMA.FTZ R181, R16, UR29, -R198 ;  /* 0x0000001d10b57c23 */ /* 0x000fe200080108c6 */
[----:B------:R-:W-:Y:S01]  /*2f10*/  SHF.R.U32.HI R180, RZ, 0x8, R180 ;  /* 0x00000008ffb47819 */ /* 0x000fe200000116b4 */
[----:B------:R-:W-:Y:S01]  /*2f20*/  FFMA.FTZ R198, R17, UR29, -R198 ;  /* 0x0000001d11c67c23 */ /* 0x000fe200080108c6 */
[----:B------:R-:W-:Y:S01]  /*2f30*/  ISETP.LE.U32.AND P5, PT, R115, UR30, PT ;  /* 0x0000001e73007c0c */ /* 0x000fe2000bfa3070 */
[----:B------:R-:W-:Y:S01]  /*2f40*/  @!P1 FADD.FTZ R186, -R186, -RZ ;  /* 0x800000ffbaba9221 */ /* 0x000fe20000010100 */
[----:B------:R-:W-:Y:S01]  /*2f50*/  LOP3.LUT R180, R180, 0xffff, RZ, 0xc0, !PT ;  /* 0x0000ffffb4b47812 */ /* 0x000fe200078ec0ff */
[----:B------:R-:W-:Y:S01]  /*2f60*/  MUFU.EX2 R194, R194 ;  /* 0x000000c200c27308 */ /* 0x000fe20000000800 */
[----:B------:R-:W-:Y:S02]  /*2f70*/  SHF.R.U32.HI R115, RZ, 0x18, R199 ;  /* 0x00000018ff737819 */ /* 0x000fe400000116c7 */
[----:B------:R-:W-:Y:S02]  /*2f80*/  ISETP.LE.U32.AND P1, PT, R180, UR30, PT ;  /* 0x0000001eb4007c0c */ /* 0x000fe4000bf23070 */
[----:B------:R-:W-:Y:S01]  /*2f90*/  LOP3.LUT R180, R197, 0xff, RZ, 0xc0, !PT ;  /* 0x000000ffc5b47812 */ /* 0x000fe200078ec0ff */
[----:B-1----:R-:W-:Y:S01]  /*2fa0*/  @!P6 FADD.FTZ R188, -R188, -RZ ;  /* 0x800000ffbcbce221 */ /* 0x002fe20000010100 */
[----:B------:R-:W-:Y:S03]  /*2fb0*/  ISETP.LE.U32.AND P4, PT, R115, UR30, PT ;  /* 0x0000001e73007c0c */ /* 0x000fe6000bf83070 */
[----:B------:R-:W-:Y:S01]  /*2fc0*/  MUFU.EX2 R195, R102 ;  /* 0x0000006600c37308 */ /* 0x000fe20000000800 */
[----:B------:R-:W-:Y:S01]  /*2fd0*/  ISETP.LE.U32.AND P6, PT, R180, UR30, PT ;  /* 0x0000001eb4007c0c */ /* 0x000fe2000bfc3070 */
[----:B------:R-:W-:Y:S01]  /*2fe0*/  @!P5 FADD.FTZ R189, -R189, -RZ ;  /* 0x800000ffbdbdd221 */ /* 0x000fe20000010100 */
[----:B------:R-:W-:Y:S02]  /*2ff0*/  LOP3.LUT R115, R199, 0xffff, RZ, 0xc0, !PT ;  /* 0x0000ffffc7737812 */ /* 0x000fe400078ec0ff */
[----:B------:R-:W-:Y:S02]  /*3000*/  LOP3.LUT R113, R113, 0xff, RZ, 0xc0, !PT ;  /* 0x000000ff71717812 */ /* 0x000fe400078ec0ff */
[----:B------:R-:W-:Y:S01]  /*3010*/  SHF.R.U32.HI R115, RZ, 0x8, R115 ;  /* 0x00000008ff737819 */ /* 0x000fe20000011673 */
[----:B------:R-:W-:Y:S01]  /*3020*/  @!P1 FADD.FTZ R190, -R190, -RZ ;  /* 0x800000ffbebe9221 */ /* 0x000fe20000010100 */
[----:B------:R-:W-:Y:S01]  /*3030*/  LOP3.LUT R196, R199, 0xff, RZ, 0xc0, !PT ;  /* 0x000000ffc7c47812 */ /* 0x000fe200078ec0ff */
[----:B------:R-:W1:Y:S01]  /*3040*/  MUFU.EX2 R197, R181 ;  /* 0x000000b500c57308 */ /* 0x000e620000000800 */
[----:B------:R-:W-:Y:S01]  /*3050*/  ISETP.LE.U32.AND P5, PT, R114, UR30, PT ;  /* 0x0000001e72007c0c */ /* 0x000fe2000bfa3070 */
[--C-:B------:R-:W-:Y:S01]  /*3060*/  FFMA.FTZ R114, R18, UR29, -R213.reuse ;  /* 0x0000001d12727c23 */ /* 0x100fe200080108d5 */
[----:B------:R-:W-:Y:S01]  /*3070*/  ISETP.LE.U32.AND P1, PT, R113, UR30, PT ;  /* 0x0000001e71007c0c */ /* 0x000fe2000bf23070 */
[----:B------:R-:W-:Y:S01]  /*3080*/  @!P6 FADD.FTZ R191, -R191, -RZ ;  /* 0x800000ffbfbfe221 */ /* 0x000fe20000010100 */
[----:B------:R-:W-:Y:S02]  /*3090*/  LOP3.LUT R115, R115, 0xffff, RZ, 0xc0, !PT ;  /* 0x0000ffff73737812 */ /* 0x000fe400078ec0ff */
[----:B------:R-:W-:Y:S01]  /*30a0*/  ISETP.LE.U32.AND P2, PT, R196, UR30, PT ;  /* 0x0000001ec4007c0c */ /* 0x000fe2000bf43070 */
[----:B------:R-:W-:Y:S01]  /*30b0*/  FFMA.FTZ R196, R15, UR29, -R213 ;  /* 0x0000001d0fc47c23 */ /* 0x000fe200080108d5 */
[----:B------:R-:W-:Y:S01]  /*30c0*/  SHF.R.U32.HI R113, RZ, 0x10, R199 ;  /* 0x00000010ff717819 */ /* 0x000fe200000116c7 */
[----:B------:R-:W-:Y:S01]  /*30d0*/  FFMA.FTZ R213, R19, UR29, -R213 ;  /* 0x0000001d13d57c23 */ /* 0x000fe200080108d5 */
[----:B------:R-:W-:Y:S01]  /*30e0*/  SHF.R.U32.HI R252, RZ, 0x8, R252 ;  /* 0x00000008fffc7819 */ /* 0x000fe200000116fc */
[----:B------:R3:W2:Y:S01]  /*30f0*/  MUFU.EX2 R199, R114 ;  /* 0x0000007200c77308 */ /* 0x0006a20000000800 */
[----:B------:R-:W-:Y:S01]  /*3100*/  ISETP.LE.U32.AND P6, PT, R115, UR30, PT ;  /* 0x0000001e73007c0c */ /* 0x000fe2000bfc3070 */
[----:B------:R-:W-:Y:S01]  /*3110*/  @!P5 FADD.FTZ R192, -R192, -RZ ;  /* 0x800000ffc0c0d221 */ /* 0x000fe20000010100 */
[----:B------:R-:W-:Y:S02]  /*3120*/  LOP3.LUT R115, R252, 0xffff, RZ, 0xc0, !PT ;  /* 0x0000fffffc737812 */ /* 0x000fe400078ec0ff */
[----:B------:R-:W-:Y:S01]  /*3130*/  F2FP.RELU.BF16.F32.PACK_AB R180, R186, R185 ;  /* 0x000000b9bab4723e */ /* 0x000fe200000018ff */
[----:B-1----:R-:W-:Y:S01]  /*3140*/  @!P3 FADD.FTZ R197, -R197, -RZ ;  /* 0x800000ffc5c5b221 */ /* 0x002fe20000010100 */
[----:B------:R-:W-:Y:S03]  /*3150*/  LOP3.LUT R113, R113, 0xff, RZ, 0xc0, !PT ;  /* 0x000000ff71717812 */ /* 0x000fe600078ec0ff */
[----:B------:R1:W1:Y:S01]  /*3160*/  MUFU.EX2 R252, R213 ;  /* 0x000000d500fc7308 */ /* 0x0002620000000800 */
[----:B------:R-:W-:Y:S01]  /*3170*/  @!P2 FADD.FTZ R193, -R193, -RZ ;  /* 0x800000ffc1c1a221 */ /* 0x000fe20000010100 */
[----:B------:R1:W-:Y:S01]  /*3180*/  STS [R221+0x12000], R180 ;  /* 0x012000b4dd007388 */ /* 0x0003e20000000800 */
[----:B------:R-:W-:Y:S02]  /*3190*/  ISETP.LE.U32.AND P5, PT, R113, UR30, PT ;  /* 0x0000001e71007c0c */ /* 0x000fe4000bfa3070 */
[----:B------:R-:W-:Y:S01]  /*31a0*/  ISETP.LE.U32.AND P2, PT, R115, UR30, PT ;  /* 0x0000001e73007c0c */ /* 0x000fe2000bf43070 */
[----:B------:R-:W-:Y:S01]  /*31b0*/  @!P6 FADD.FTZ R194, -R194, -RZ ;  /* 0x800000ffc2c2e221 */ /* 0x000fe20000010100 */
[----:B------:R-:W-:Y:S03]  /*31c0*/  F2FP.RELU.BF16.F32.PACK_AB R115, R192, R191 ;  /* 0x000000bfc073723e */ /* 0x000fe600000018ff */
[----:B------:R-:W1:Y:S01]  /*31d0*/  MUFU.EX2 R196, R196 ;  /* 0x000000c400c47308 */ /* 0x000e620000000800 */
[----:B---3--:R-:W-:Y:S01]  /*31e0*/  F2FP.RELU.BF16.F32.PACK_AB R114, R188, R187 ;  /* 0x000000bbbc72723e */ /* 0x008fe200000018ff */
[----:B--2---:R-:W-:Y:S01]  /*31f0*/  @!P1 FADD.FTZ R199, -R199, -RZ ;  /* 0x800000ffc7c79221 */ /* 0x004fe20000010100 */
[----:B------:R-:W-:Y:S02]  /*3200*/  F2FP.RELU.BF16.F32.PACK_AB R113, R194, R193 ;  /* 0x000000c1c271723e */ /* 0x000fe400000018ff */
[----:B------:R-:W-:Y:S01]  /*3210*/  FSETP.GE.FTZ.AND P1, PT, R185, RZ, PT ;  /* 0x000000ffb900720b */ /* 0x000fe20003f36000 */
[----:B------:R2:W-:Y:S01]  /*3220*/  STS [R221+0x12400], R114 ;  /* 0x01240072dd007388 */ /* 0x0005e20000000800 */
[----:B------:R-:W-:Y:S03]  /*3230*/  FSETP.GE.FTZ.AND P3, PT, R189, RZ, PT ;  /* 0x000000ffbd00720b */ /* 0x000fe60003f76000 */
[----:B------:R-:W3:Y:S01]  /*3240*/  MUFU.EX2 R198, R198 ;  /* 0x000000c600c67308 */ /* 0x000ee20000000800 */
[----:B-1----:R-:W-:Y:S01]  /*3250*/  F2FP.RELU.BF16.F32.PACK_AB R213, R190, R189 ;  /* 0x000000bdbed5723e */ /* 0x002fe200000018ff */
[----:B------:R-:W-:Y:S01]  /*3260*/  @!P5 FADD.FTZ R195, -R195, -RZ ;  /* 0x800000ffc3c3d221 */ /* 0x000fe20000010100 */
[----:B------:R-:W-:Y:S01]  /*3270*/  @!P0 FADD.FTZ R252, -R252, -RZ ;  /* 0x800000fffcfc8221 */ /* 0x000fe20000010100 */
[----:B------:R-:W-:Y:S01]  /*3280*/  STS [R225+0x12400], R115 ;  /* 0x01240073e1007388 */ /* 0x000fe20000000800 */
[----:B------:R-:W-:Y:S03]  /*3290*/  FSETP.GE.FTZ.AND P0, PT, R186, RZ, PT ;  /* 0x000000ffba00720b */ /* 0x000fe60003f16000 */
[----:B------:R1:W-:Y:S01]  /*32a0*/  STS [R225+0x12000], R213 ;  /* 0x012000d5e1007388 */ /* 0x0003e20000000800 */
[----:B------:R-:W-:Y:S01]  /*32b0*/  @!P4 FADD.FTZ R196, -R196, -RZ ;  /* 0x800000ffc4c4c221 */ /* 0x000fe20000010100 */
[----:B------:R-:W-:Y:S02]  /*32c0*/  ISETP.GT.AND P4, PT, R229, R226, PT ;  /* 0x000000e2e500720c */ /* 0x000fe40003f84270 */
[----:B------:R-:W-:Y:S02]  /*32d0*/  STS [R223+0x12000], R113 ;  /* 0x01200071df007388 */ /* 0x000fe40000000800 */
[----:B------:R-:W-:Y:S01]  /*32e0*/  F2FP.RELU.BF16.F32.PACK_AB R180, R196, R195 ;  /* 0x000000c3c4b4723e */ /* 0x000fe200000018ff */
[----:B---3--:R-:W-:Y:S01]  /*32f0*/  @!P2 FADD.FTZ R198, -R198, -RZ ;  /* 0x800000ffc6c6a221 */ /* 0x008fe20000010100 */
[----:B------:R-:W-:Y:S03]  /*3300*/  FSETP.GE.FTZ.AND P2, PT, R190, RZ, PT ;  /* 0x000000ffbe00720b */ /* 0x000fe60003f56000 */
[----:B------:R-:W-:Y:S01]  /*3310*/  STS [R223+0x12400], R180 ;  /* 0x012400b4df007388 */ /* 0x000fe20000000800 */
[----:B--2---:R-:W-:Y:S05]  /*3320*/  F2FP.RELU.BF16.F32.PACK_AB R114, R198, R197 ;  /* 0x000000c5c672723e */ /* 0x004fea00000018ff */
[----:B------:R-:W-:Y:S01]  /*3330*/  STS [R227+0x12000], R114 ;  /* 0x01200072e3007388 */ /* 0x000fe20000000800 */
[----:B-1----:R-:W-:Y:S05]  /*3340*/  F2FP.RELU.BF16.F32.PACK_AB R213, R252, R199 ;  /* 0x000000c7fcd5723e */ /* 0x002fea00000018ff */
[----:B------:R-:W-:Y:S04]  /*3350*/  STS [R227+0x12400], R213 ;  /* 0x012400d5e3007388 */ /* 0x000fe80000000800 */
[----:B------:R-:W1:Y:S08]  /*3360*/  LDSM.16.M88.4 R52, [R67+0x8000] ;  /* 0x008000004334783b */ /* 0x000e700000000200 */
[----:B------:R-:W2:Y:S08]  /*3370*/  LDSM.16.M88.4 R56, [R66+0x8000] ;  /* 0x008000004238783b */ /* 0x000eb00000000200 */
[----:B------:R-:W3:Y:S01]  /*3380*/  LDSM.16.M88.4 R60, [R65+0x8000] ;  /* 0x00800000413c783b */ /* 0x000ee20000000200 */
[C---:B-1----:R-:W-:Y:S06]  /*3390*/  HMMA.16816.F32.BF16 R4, R52.reuse, R116, RZ ;  /* 0x000000743404723c */ /* 0x042fec00000418ff */
[C---:B------:R-:W-:Y:S06]  /*33a0*/  HMMA.16816.F32.BF16 R8, R52.reuse, R118, RZ ;  /* 0x000000763408723c */ /* 0x040fec00000418ff */
[C---:B------:R-:W-:Y:S06]  /*33b0*/  HMMA.16816.F32.BF16 R12, R52.reuse, R120, RZ ;  /* 0x00000078340c723c */ /* 0x040fec00000418ff */
[----:B------:R-:W-:Y:S01]  /*33c0*/  HMMA.16816.F32.BF16 R16, R52, R122, RZ ;  /* 0x0000007a3410723c */ /* 0x000fe200000418ff */
[----:B------:R-:W1:Y:S05]  /*33d0*/  LDSM.16.M88.4 R52, [R64+0x8000] ;  /* 0x008000004034783b */ /* 0x000e6a0000000200 */
[C---:B--2---:R-:W-:Y:S06]  /*33e0*/  HMMA.16816.F32.BF16 R4, R56.reuse, R124, R4 ;  /* 0x0000007c3804723c */ /* 0x044fec0000041804 */
[C---:B------:R-:W-:Y:S06]  /*33f0*/  HMMA.16816.F32.BF16 R8, R56.reuse, R126, R8 ;  /* 0x0000007e3808723c */ /* 0x040fec0000041808 */
[C---:B------:R-:W-:Y:S06]  /*3400*/  HMMA.16816.F32.BF16 R12, R56.reuse, R128, R12 ;  /* 0x00000080380c723c */ /* 0x040fec000004180c */
[----:B------:R-:W-:Y:S01]  /*3410*/  HMMA.16816.F32.BF16 R16, R56, R130, R16 ;  /* 0x000000823810723c */ /* 0x000fe20000041810 */
[----:B------:R-:W2:Y:S05]  /*3420*/  LDSM.16.M88.4 R56, [R67+0xa000] ;  /* 0x00a000004338783b */ /* 0x000eaa0000000200 */
[C---:B---3--:R-:W-:Y:S06]  /*3430*/  HMMA.16816.F32.BF16 R4, R60.reuse, R132, R4 ;  /* 0x000000843c04723c */ /* 0x048fec0000041804 */
[C---:B------:R-:W-:Y:S06]  /*3440*/  HMMA.16816.F32.BF16 R8, R60.reuse, R134, R8 ;  /* 0x000000863c08723c */ /* 0x040fec0000041808 */
[C---:B------:R-:W-:Y:S06]  /*3450*/  HMMA.16816.F32.BF16 R12, R60.reuse, R136, R12 ;  /* 0x000000883c0c723c */ /* 0x040fec000004180c */
[----:B------:R-:W-:Y:S01]  /*3460*/  HMMA.16816.F32.BF16 R16, R60, R138, R16 ;  /* 0x0000008a3c10723c */ /* 0x000fe20000041810 */
[----:B------:R-:W3:Y:S05]  /*3470*/  LDSM.16.M88.4 R60, [R66+0xa000] ;  /* 0x00a00000423c783b */ /* 0x000eea0000000200 */
[C---:B-1----:R-:W-:Y:S06]  /*3480*/  HMMA.16816.F32.BF16 R4, R52.reuse, R140, R4 ;  /* 0x0000008c3404723c */ /* 0x042fec0000041804 */
[C---:B------:R-:W-:Y:S06]  /*3490*/  HMMA.16816.F32.BF16 R8, R52.reuse, R142, R8 ;  /* 0x0000008e3408723c */ /* 0x040fec0000041808 */
[C---:B------:R-:W-:Y:S06]  /*34a0*/  HMMA.16816.F32.BF16 R12, R52.reuse, R144, R12 ;  /* 0x00000090340c723c */ /* 0x040fec000004180c */
[----:B------:R-:W-:Y:S01]  /*34b0*/  HMMA.16816.F32.BF16 R16, R52, R146, R16 ;  /* 0x000000923410723c */ /* 0x000fe20000041810 */
        /* <DEDUP_REMOVED lines=9> */
[----:B------:R-:W-:Y:S06]  /*3550*/  HMMA.16816.F32.BF16 R16, R60, R162, R16 ;  /* 0x000000a23c10723c */ /* 0x000fec0000041810 */
[C---:B-1----:R-:W-:Y:S06]  /*3560*/  HMMA.16816.F32.BF16 R4, R52.reuse, R164, R4 ;  /* 0x000000a43404723c */ /* 0x042fec0000041804 */
[C---:B------:R-:W-:Y:S06]  /*3570*/  HMMA.16816.F32.BF16 R8, R52.reuse, R166, R8 ;  /* 0x000000a63408723c */ /* 0x040fec0000041808 */
[C---:B------:R-:W-:Y:S06]  /*3580*/  HMMA.16816.F32.BF16 R12, R52.reuse, R168, R12 ;  /* 0x000000a8340c723c */ /* 0x040fec000004180c */
[----:B------:R-:W-:Y:S06]  /*3590*/  HMMA.16816.F32.BF16 R16, R52, R170, R16 ;  /* 0x000000aa3410723c */ /* 0x000fec0000041810 */
[C---:B--2---:R-:W-:Y:S06]  /*35a0*/  HMMA.16816.F32.BF16 R4, R56.reuse, R172, R4 ;  /* 0x000000ac3804723c */ /* 0x044fec0000041804 */
[C---:B------:R-:W-:Y:S06]  /*35b0*/  HMMA.16816.F32.BF16 R8, R56.reuse, R174, R8 ;  /* 0x000000ae3808723c */ /* 0x040fec0000041808 */
[C---:B------:R-:W-:Y:S06]  /*35c0*/  HMMA.16816.F32.BF16 R12, R56.reuse, R176, R12 ;  /* 0x000000b0380c723c */ /* 0x040fec000004180c */
[----:B------:R-:W-:Y:S06]  /*35d0*/  HMMA.16816.F32.BF16 R16, R56, R178, R16 ;  /* 0x000000b23810723c */ /* 0x000fec0000041810 */
[C---:B------:R-:W-:Y:S01]  /*35e0*/  FADD.FTZ R213, -R184.reuse, R4 ;  /* 0x00000004b8d57221 */ /* 0x040fe20000010100 */
[----:B------:R-:W-:Y:S04]  /*35f0*/  FADD.FTZ R113, -R184, R5 ;  /* 0x00000005b8717221 */ /* 0x000fe80000010100 */
[-C--:B------:R-:W-:Y:S02]  /*3600*/  FSEL R213, R213, R184.reuse, P1 ;  /* 0x000000b8d5d57208 */ /* 0x080fe40000800000 */
[-C--:B------:R-:W-:Y:S02]  /*3610*/  FSEL R113, R113, R184.reuse, P0 ;  /* 0x000000b871717208 */ /* 0x080fe40000000000 */
[----:B------:R-:W-:Y:S01]  /*3620*/  FSETP.GE.FTZ.AND P0, PT, R198, RZ, PT ;  /* 0x000000ffc600720b */ /* 0x000fe20003f16000 */
[----:B------:R-:W-:Y:S01]  /*3630*/  FMUL.FTZ R213, R185, R213 ;  /* 0x000000d5b9d57220 */ /* 0x000fe20000410000 */
[----:B------:R-:W-:Y:S01]  /*3640*/  FSETP.GE.FTZ.AND P1, PT, R193, RZ, PT ;  /* 0x000000ffc100720b */ /* 0x000fe20003f36000 */
[----:B------:R-:W-:Y:S01]  /*3650*/  FMUL.FTZ R186, R186, R113 ;  /* 0x00000071baba7220 */ /* 0x000fe20000410000 */
[C---:B------:R-:W-:Y:S01]  /*3660*/  FADD.FTZ R185, -R184.reuse, R8 ;  /* 0x00000008b8b97221 */ /* 0x040fe20000010100 */
[C---:B------:R-:W-:Y:S01]  /*3670*/  FADD.FTZ R113, -R184.reuse, R9 ;  /* 0x00000009b8717221 */ /* 0x040fe20000010100 */
[C---:B------:R-:W-:Y:S01]  /*3680*/  FADD.FTZ R115, -R184.reuse, R12 ;  /* 0x0000000cb8737221 */ /* 0x040fe20000010100 */
[----:B------:R-:W-:Y:S01]  /*3690*/  FADD.FTZ R181, -R184, R13 ;  /* 0x0000000db8b57221 */ /* 0x000fe20000010100 */
[----:B------:R-:W-:Y:S02]  /*36a0*/  F2FP.BF16.F32.PACK_AB R186, R186, R213 ;  /* 0x000000d5baba723e */ /* 0x000fe400000010ff */
[-C--:B------:R-:W-:Y:S02]  /*36b0*/  FSEL R185, R185, R184.reuse, P3 ;  /* 0x000000b8b9b97208 */ /* 0x080fe40001800000 */
[-C--:B------:R-:W-:Y:S02]  /*36c0*/  FSEL R113, R113, R184.reuse, P2 ;  /* 0x000000b871717208 */ /* 0x080fe40001000000 */
[----:B------:R-:W-:Y:S01]  /*36d0*/  FSETP.GE.FTZ.AND P2, PT, R194, RZ, PT ;  /* 0x000000ffc200720b */ /* 0x000fe20003f56000 */
[----:B------:R-:W-:Y:S01]  /*36e0*/  FMUL.FTZ R185, R189, R185 ;  /* 0x000000b9bdb97220 */ /* 0x000fe20000410000 */
[-C--:B------:R-:W-:Y:S01]  /*36f0*/  FSEL R189, R115, R184.reuse, P1 ;  /* 0x000000b873bd7208 */ /* 0x080fe20000800000 */
[----:B------:R-:W-:Y:S01]  /*3700*/  FMUL.FTZ R190, R190, R113 ;  /* 0x00000071bebe7220 */ /* 0x000fe20000410000 */
[-C--:B------:R-:W-:Y:S01]  /*3710*/  FSEL R181, R181, R184.reuse, P2 ;  /* 0x000000b8b5b57208 */ /* 0x080fe20001000000 */
[----:B------:R-:W-:Y:S01]  /*3720*/  FADD.FTZ R113, -R184, R16 ;  /* 0x00000010b8717221 */ /* 0x000fe20000010100 */
[----:B------:R-:W-:Y:S01]  /*3730*/  FSETP.GE.FTZ.AND P1, PT, R197, RZ, PT ;  /* 0x000000ffc500720b */ /* 0x000fe20003f36000 */
[----:B------:R-:W-:Y:S01]  /*3740*/  FMUL.FTZ R189, R193, R189 ;  /* 0x000000bdc1bd7220 */ /* 0x000fe20000410000 */
[----:B------:R-:W-:Y:S01]  /*3750*/  F2FP.BF16.F32.PACK_AB R190, R190, R185 ;  /* 0x000000b9bebe723e */ /* 0x000fe200000010ff */
[----:B------:R-:W-:Y:S01]  /*3760*/  FMUL.FTZ R194, R194, R181 ;  /* 0x000000b5c2c27220 */ /* 0x000fe20000410000 */
[----:B------:R-:W-:Y:S01]  /*3770*/  FSEL R193, R113, R184, P1 ;  /* 0x000000b871c17208 */ /* 0x000fe20000800000 */
[----:B------:R-:W-:Y:S01]  /*3780*/  @P0 FADD.FTZ R184, -R184, R17 ;  /* 0x00000011b8b80221 */ /* 0x000fe20000010100 */
[----:B------:R-:W-:Y:S01]  /*3790*/  FSETP.GE.FTZ.AND P3, PT, R187, RZ, PT ;  /* 0x000000ffbb00720b */ /* 0x000fe20003f76000 */
[----:B----4-:R-:W-:Y:S01]  /*37a0*/  FADD.FTZ R185, -R183, R7 ;  /* 0x00000007b7b97221 */ /* 0x010fe20000010100 */
[----:B------:R-:W-:Y:S01]  /*37b0*/  FSETP.GE.FTZ.AND P2, PT, R188, RZ, PT ;  /* 0x000000ffbc00720b */ /* 0x000fe20003f56000 */
[----:B------:R-:W-:Y:S01]  /*37c0*/  FMUL.FTZ R184, R198, R184 ;  /* 0x000000b8c6b87220 */ /* 0x000fe20000410000 */
[----:B------:R-:W-:Y:S01]  /*37d0*/  FMUL.FTZ R193, R197, R193 ;  /* 0x000000c1c5c17220 */ /* 0x000fe20000410000 */
[----:B------:R-:W-:Y:S01]  /*37e0*/  F2FP.BF16.F32.PACK_AB R194, R194, R189 ;  /* 0x000000bdc2c2723e */ /* 0x000fe200000010ff */
[----:B------:R-:W-:Y:S01]  /*37f0*/  FADD.FTZ R198, -R183, R6 ;  /* 0x00000006b7c67221 */ /* 0x000fe20000010100 */
[----:B------:R-:W-:Y:S08]  /*3800*/  @!P4 BRA `(.L_x_442) ;  /* 0x000000000054c947 */ /* 0x000ff00003800000 */
[----:B------:R-:W1:Y:S01]  /*3810*/  LDC R7, c[0x0][0x240] ;  /* 0x00009000ff077b82 */ /* 0x000e620000000800 */
[----:B------:R-:W-:Y:S04]  /*3820*/  LOP3.LUT R4, R229, 0x1, RZ, 0xc0, !PT ;  /* 0x00000001e5047812 */ /* 0x000fe800078ec0ff */
[----:B------:R-:W-:Y:S01]  /*3830*/  ISETP.NE.U32.AND P1, PT, R4, 0x1, PT ;  /* 0x000000010400780c */ /* 0x000fe20003f25070 */
[----:B------:R-:W-:Y:S02]  /*3840*/  IMAD.MOV.U32 R4, RZ, RZ, -0x4000 ;  /* 0xffffc000ff047424 */ /* 0x000fe400078e00ff */
[----:B------:R-:W2:Y:S03]  /*3850*/  LDC R5, c[0x0][0x244] ;  /* 0x00009100ff057b82 */ /* 0x000ea60000000800 */
[----:B------:R-:W-:Y:S05]  /*3860*/  SEL R4, R4, 0x4000, !P1 ;  /* 0x0000400004047807 */ /* 0x000fea0004800000 */
[--C-:B------:R-:W-:Y:S02]  /*3870*/  IMAD.IADD R239, R239, 0x1, R4.reuse ;  /* 0x00000001efef7824 */ /* 0x100fe400078e0204 */
[----:B------:R-:W-:Y:S02]  /*3880*/  IMAD.IADD R207, R207, 0x1, R4 ;  /* 0x00000001cfcf7824 */ /* 0x000fe400078e0204 */
        /* <DEDUP_REMOVED lines=13> */
.L_x_442:
[----:B------:R-:W-:Y:S01]  /*3960*/  FADD.FTZ R10, -R183, R10 ;  /* 0x0000000ab70a7221 */ /* 0x000fe20000010100 */
[----:B------:R-:W-:Y:S01]  /*3970*/  FSETP.GE.FTZ.AND P0, PT, R191, RZ, PT ;  /* 0x000000ffbf00720b */ /* 0x000fe20003f16000 */
[C---:B------:R-:W-:Y:S01]  /*3980*/  FADD.FTZ R4, -R183.reuse, R11 ;  /* 0x0000000bb7047221 */ /* 0x040fe20000010100 */
[-C--:B------:R-:W-:Y:S01]  /*3990*/  FSEL R198, R198, R183.reuse, P3 ;  /* 0x000000b7c6c67208 */ /* 0x080fe20001800000 */
[C---:B-1----:R-:W-:Y:S01]  /*39a0*/  FADD.FTZ R6, -R183.reuse, R15 ;  /* 0x0000000fb7067221 */ /* 0x042fe20000010100 */
[-C--:B------:R-:W-:Y:S01]  /*39b0*/  FSEL R10, R10, R183.reuse, P0 ;  /* 0x000000b70a0a7208 */ /* 0x080fe20000000000 */
[----:B------:R-:W-:Y:S01]  /*39c0*/  FADD.FTZ R14, -R183, R14 ;  /* 0x0000000eb70e7221 */ /* 0x000fe20000010100 */
[----:B------:R-:W-:Y:S01]  /*39d0*/  FSEL R185, R185, R183, P2 ;  /* 0x000000b7b9b97208 */ /* 0x000fe20001000000 */
[----:B------:R-:W-:Y:S01]  /*39e0*/  FMUL.FTZ R198, R187, R198 ;  /* 0x000000c6bbc67220 */ /* 0x000fe20000410000 */
[----:B------:R-:W-:Y:S01]  /*39f0*/  FSETP.GE.FTZ.AND P1, PT, R192, RZ, PT ;  /* 0x000000ffc000720b */ /* 0x000fe20003f36000 */
[----:B------:R-:W-:Y:S01]  /*3a00*/  FADD.FTZ R18, -R183, R18 ;  /* 0x00000012b7127221 */ /* 0x000fe20000010100 */
[----:B------:R-:W-:Y:S01]  /*3a10*/  FSETP.GE.FTZ.AND P0, PT, R252, RZ, PT ;  /* 0x000000fffc00720b */ /* 0x000fe20003f16000 */
[----:B------:R-:W-:Y:S01]  /*3a20*/  FMUL.FTZ R185, R188, R185 ;  /* 0x000000b9bcb97220 */ /* 0x000fe20000410000 */
[----:B------:R-:W-:Y:S01]  /*3a30*/  FSEL R5, R4, R183, P1 ;  /* 0x000000b704057208 */ /* 0x000fe20000800000 */
[----:B------:R-:W-:Y:S01]  /*3a40*/  FMUL.FTZ R10, R191, R10 ;  /* 0x0000000abf0a7220 */ /* 0x000fe20000410000 */
[----:B------:R-:W-:Y:S01]  /*3a50*/  FSETP.GE.FTZ.AND P2, PT, R196, RZ, PT ;  /* 0x000000ffc400720b */ /* 0x000fe20003f56000 */
[----:B------:R-:W-:Y:S01]  /*3a60*/  STS [R221+0x10000], R186 ;  /* 0x010000badd007388 */ /* 0x000fe20000000800 */
[----:B------:R-:W-:Y:S01]  /*3a70*/  FSETP.GE.FTZ.AND P3, PT, R195, RZ, PT ;  /* 0x000000ffc300720b */ /* 0x000fe20003f76000 */
[----:B------:R-:W-:Y:S01]  /*3a80*/  FMUL.FTZ R5, R192, R5 ;  /* 0x00000005c0057220 */ /* 0x000fe20000410000 */
[-C--:B------:R-:W-:Y:S02]  /*3a90*/  FSEL R7, R6, R183.reuse, P2 ;  /* 0x000000b706077208 */ /* 0x080fe40001000000 */
[----:B------:R-:W-:Y:S02]  /*3aa0*/  FSEL R14, R14, R183, P3 ;  /* 0x000000b70e0e7208 */ /* 0x000fe40001800000 */
[----:B------:R-:W-:Y:S01]  /*3ab0*/  FSETP.GE.FTZ.AND P1, PT, R199, RZ, PT ;  /* 0x000000ffc700720b */ /* 0x000fe20003f36000 */
[----:B------:R-:W-:Y:S01]  /*3ac0*/  FMUL.FTZ R7, R196, R7 ;  /* 0x00000007c4077220 */ /* 0x000fe20000410000 */
[----:B------:R-:W-:Y:S01]  /*3ad0*/  F2FP.BF16.F32.PACK_AB R198, R185, R198 ;  /* 0x000000c6b9c6723e */ /* 0x000fe200000010ff */
[----:B------:R-:W-:Y:S01]  /*3ae0*/  FMUL.FTZ R14, R195, R14 ;  /* 0x0000000ec30e7220 */ /* 0x000fe20000410000 */
[----:B------:R-:W-:Y:S01]  /*3af0*/  FSEL R18, R18, R183, P1 ;  /* 0x000000b712127208 */ /* 0x000fe20000800000 */
[----:B------:R-:W-:Y:S01]  /*3b00*/  @P0 FADD.FTZ R183, -R183, R19 ;  /* 0x00000013b7b70221 */ /* 0x000fe20000010100 */
[----:B------:R-:W-:Y:S01]  /*3b10*/  F2FP.BF16.F32.PACK_AB R52, R5, R10 ;  /* 0x0000000a0534723e */ /* 0x000fe200000010ff */
[----:B------:R-:W-:Y:S01]  /*3b20*/  STS [R221+0x10400], R198 ;  /* 0x010400c6dd007388 */ /* 0x000fe20000000800 */
[----:B------:R-:W-:Y:S01]  /*3b30*/  F2FP.BF16.F32.PACK_AB R60, R7, R14 ;  /* 0x0000000e073c723e */ /* 0x000fe200000010ff */
[----:B------:R-:W-:Y:S01]  /*3b40*/  FMUL.FTZ R18, R199, R18 ;  /* 0x00000012c7127220 */ /* 0x000fe20000410000 */
[----:B------:R-:W-:Y:S01]  /*3b50*/  FMUL.FTZ R183, R252, R183 ;  /* 0x000000b7fcb77220 */ /* 0x000fe20000410000 */
[----:B------:R-:W-:Y:S01]  /*3b60*/  STS [R225+0x10000], R190 ;  /* 0x010000bee1007388 */ /* 0x000fe20000000800 */
[----:B------:R-:W-:Y:S02]  /*3b70*/  F2FP.BF16.F32.PACK_AB R184, R184, R193 ;  /* 0x000000c1b8b8723e */ /* 0x000fe400000010ff */
[----:B------:R-:W-:Y:S01]  /*3b80*/  LEA R213, R211, UR5, 0x1 ;  /* 0x00000005d3d57c11 */ /* 0x000fe2000f8e08ff */
[----:B------:R-:W-:Y:S01]  /*3b90*/  STS [R225+0x10400], R52 ;  /* 0x01040034e1007388 */ /* 0x000fe20000000800 */
[----:B------:R-:W-:Y:S03]  /*3ba0*/  F2FP.BF16.F32.PACK_AB R100, R183, R18 ;  /* 0x00000012b764723e */ /* 0x000fe600000010ff */
        /* <DEDUP_REMOVED lines=76> */
.L_x_443:
[----:B------:R-:W-:Y:S04]  /*4070*/  LDSM.16.M88.4 R100, [R209] ;  /* 0x00000000d164783b */ /* 0x000fe80000000200 */
[----:B------:R-:W2:Y:S04]  /*4080*/  LDSM.16.MT88.4 R16, [R213+0xc000] ;  /* 0x00c00000d510783b */ /* 0x000ea80000004200 */
[----:B------:R-:W1:Y:S04]  /*4090*/  LDSM.16.M88.4 R60, [R209+0x1000] ;  /* 0x00100000d13c783b */ /* 0x000e680000000200 */
        /* <DEDUP_REMOVED lines=9> */
[----:B------:R-:W-:Y:S03]  /*4130*/  LDSM.16.MT88.4 R196, [R213+0xd800] ;  /* 0x00d80000d5c4783b */ /* 0x000fe60000004200 */
        /* <DEDUP_REMOVED lines=12> */
[----:B------:R-:W2:Y:S05]  /*4200*/  LDSM.16.M88.4 R108, [R203] ;  /* 0x00000000cb6c783b */ /* 0x000eaa0000000200 */
[-C--:B------:R-:W-:Y:S06]  /*4210*/  HMMA.16816.F32.BF16 R52, R104, R180.reuse, R52 ;  /* 0x000000b46834723c */ /* 0x080fec0000041834 */
[C---:B------:R-:W-:Y:S06]  /*4220*/  HMMA.16816.F32.BF16 R56, R112.reuse, R180, R56 ;  /* 0x000000b47038723c */ /* 0x040fec0000041838 */
[-C--:B------:R-:W-:Y:S01]  /*4230*/  HMMA.16816.F32.BF16 R60, R112, R182.reuse, R60 ;  /* 0x000000b6703c723c */ /* 0x080fe2000004183c */
[----:B------:R-:W3:Y:S01]  /*4240*/  LDSM.16.M88.4 R112, [R203+0x1000] ;  /* 0x00100000cb70783b */ /* 0x000ee20000000200 */
[----:B------:R-:W-:Y:S03]  /*4250*/  IMAD.U32 R181, RZ, RZ, UR45 ;  /* 0x0000002dffb57e24 */ /* 0x000fe6000f8e00ff */
[----:B------:R-:W-:Y:S01]  /*4260*/  @P4 IADD3 R180, P0, R244, -0x100, RZ ;  /* 0xffffff00f4b44810 */ /* 0x000fe20007f1e0ff */
[----:B------:R-:W-:Y:S01]  /*4270*/  HMMA.16816.F32.BF16 R64, R104, R182, R64 ;  /* 0x000000b66840723c */ /* 0x000fe20000041840 */
[----:B------:R-:W4:Y:S04]  /*4280*/  LDSM.16.MT88.4 R104, [R213+0xf800] ;  /* 0x00f80000d568783b */ /* 0x000f280000004200 */
[----:B------:R-:W-:Y:S01]  /*4290*/  @P4 IMAD.MOV.U32 R244, RZ, RZ, R180 ;  /* 0x000000fffff44224 */ /* 0x000fe200078e00b4 */
[-C--:B------:R-:W-:Y:S05]  /*42a0*/  HMMA.16816.F32.BF16 R4, R184, R188.reuse, R4 ;  /* 0x000000bcb804723c */ /* 0x080fea0000041804 */
[----:B------:R-:W-:Y:S01]  /*42b0*/  @P4 IADD3.X R183, R245, -0x1, RZ, P0, !PT ;  /* 0xfffffffff5b74810 */ /* 0x000fe200007fe4ff */
[C---:B------:R-:W-:Y:S05]  /*42c0*/  HMMA.16816.F32.BF16 R8, R192.reuse, R188, R8 ;  /* 0x000000bcc008723c */ /* 0x040fea0000041808 */
[-C--:B------:R-:W-:Y:S01]  /*42d0*/  LEA R180, P0, R181, R248.reuse, 0x2 ;  /* 0x000000f8b5b47211 */ /* 0x080fe200078010ff */
[-C--:B------:R-:W-:Y:S01]  /*42e0*/  HMMA.16816.F32.BF16 R12, R192, R190.reuse, R12 ;  /* 0x000000bec00c723c */ /* 0x080fe2000004180c */
[----:B------:R-:W-:Y:S04]  /*42f0*/  IMAD.U32 R189, RZ, RZ, UR44 ;  /* 0x0000002cffbd7e24 */ /* 0x000fe8000f8e00ff */
[----:B------:R-:W-:Y:S01]  /*4300*/  @P4 IMAD.MOV.U32 R245, RZ, RZ, R183 ;  /* 0x000000fffff54224 */ /* 0x000fe200078e00b7 */
[C---:B------:R-:W-:Y:S01]  /*4310*/  HMMA.16816.F32.BF16 R16, R184.reuse, R190, R16 ;  /* 0x000000beb810723c */ /* 0x040fe20000041810 */
[----:B------:R-:W-:Y:S05]  /*4320*/  IMAD.U32 R183, RZ, RZ, UR45 ;  /* 0x0000002dffb77e24 */ /* 0x000fea000f8e00ff */
[-C--:B-1----:R-:W-:Y:S05]  /*4330*/  HMMA.16816.F32.BF16 R52, R184, R100.reuse, R52 ;  /* 0x00000064b834723c */ /* 0x082fea0000041834 */
[-C--:B------:R-:W-:Y:S01]  /*4340*/  LEA.HI.X.SX32 R181, R183, R249.reuse, 0x2, P0 ;  /* 0x000000f9b7b57211 */ /* 0x080fe200000f16ff */
[C---:B------:R-:W-:Y:S01]  /*4350*/  HMMA.16816.F32.BF16 R56, R192.reuse, R100, R56 ;  /* 0x00000064c038723c */ /* 0x040fe20000041838 */
[----:B------:R-:W-:Y:S05]  /*4360*/  IMAD.U32 R183, RZ, RZ, UR43 ;  /* 0x0000002bffb77e24 */ /* 0x000fea000f8e00ff */
[-C--:B------:R-:W-:Y:S06]  /*4370*/  HMMA.16816.F32.BF16 R60, R192, R102.reuse, R60 ;  /* 0x00000066c03c723c */ /* 0x080fec000004183c */
[----:B------:R-:W-:Y:S01]  /*4380*/  HMMA.16816.F32.BF16 R64, R184, R102, R64 ;  /* 0x00000066b840723c */ /* 0x000fe20000041840 */
[----:B------:R-:W-:Y:S05]  /*4390*/  LDSM.16.MT88.4 R100, [R208+0x2800] ;  /* 0x00280000d064783b */ /* 0x000fea0000004200 */
[-C--:B--2---:R-:W-:Y:S01]  /*43a0*/  HMMA.16816.F32.BF16 R4, R108, R196.reuse, R4 ;  /* 0x000000c46c04723c */ /* 0x084fe20000041804 */
[----:B------:R-:W-:Y:S04]  /*43b0*/  IMAD.U32 R187, RZ, RZ, UR43 ;  /* 0x0000002bffbb7e24 */ /* 0x000fe8000f8e00ff */
[----:B------:R-:W-:Y:S01]  /*43c0*/  @P4 IMAD.WIDE R184, R220, 0x4, R244 ;  /* 0x00000004dcb84825 */ /* 0x000fe200078e02f4 */
[C---:B---3--:R-:W-:Y:S04]  /*43d0*/  HMMA.16816.F32.BF16 R8, R112.reuse, R196, R8 ;  /* 0x000000c47008723c */ /* 0x048fe80000041808 */
[----:B------:R3:W5:Y:S02]  /*43e0*/  @P4 LDG.E R238, desc[UR14][R184.64] ;  /* 0x0000000eb8ee4981 */ /* 0x000764000c1e1900 */
[-C--:B------:R-:W-:Y:S02]  /*43f0*/  HMMA.16816.F32.BF16 R12, R112, R198.reuse, R12 ;  /* 0x000000c6700c723c */ /* 0x080fe4000004180c */
[----:B------:R3:W5:Y:S04]  /*4400*/  @P4 LDG.E R237, desc[UR14][R184.64+0x20] ;  /* 0x0000200eb8ed4981 */ /* 0x000768000c1e1900 */
[C---:B------:R-:W-:Y:S05]  /*4410*/  HMMA.16816.F32.BF16 R16, R108.reuse, R198, R16 ;  /* 0x000000c66c10723c */ /* 0x040fea0000041810 */
[----:B------:R-:W-:Y:S01]  /*4420*/  REDG.E.ADD.F32.FTZ.RN.STRONG.GPU desc[UR14][R248.64], R4 ;  /* 0x00000004f80079a6 */ /* 0x000fe2000c10f38e */
[-C--:B----4-:R-:W-:Y:S03]  /*4430*/  HMMA.16816.F32.BF16 R52, R108, R104.reuse, R52 ;  /* 0x000000686c34723c */ /* 0x090fe60000041834 */
        /* <DEDUP_REMOVED lines=10> */
[-C--:B------:R-:W-:Y:S01]  /*44e0*/  LEA R112, P2, R187, R248.reuse, 0x2 ;  /* 0x000000f8bb707211 */ /* 0x080fe200078410ff */
[----:B-1----:R-:W-:Y:S01]  /*44f0*/  IMAD.U32 R5, RZ, RZ, UR41 ;  /* 0x00000029ff057e24 */ /* 0x002fe2000f8e00ff */
[-C--:B------:R-:W-:Y:S01]  /*4500*/  LEA.HI.X.SX32 R115, R189, R249.reuse, 0x2, P0 ;  /* 0x000000f9bd737211 */ /* 0x080fe200000f16ff */
[----:B------:R-:W-:Y:S01]  /*4510*/  IMAD.U32 R107, RZ, RZ, UR39 ;  /* 0x00000027ff6b7e24 */ /* 0x000fe2000f8e00ff */
[-C--:B------:R-:W-:Y:S01]  /*4520*/  LEA R182, P0, R113, R248.reuse, 0x2 ;  /* 0x000000f871b67211 */ /* 0x080fe200078010ff */
[----:B------:R-:W-:Y:S01]  /*4530*/  IMAD.U32 R109, RZ, RZ, UR40 ;  /* 0x00000028ff6d7e24 */ /* 0x000fe2000f8e00ff */
[-C--:B------:R-:W-:Y:S01]  /*4540*/  LEA.HI.X.SX32 R113, R183, R249.reuse, 0x2, P2 ;  /* 0x000000f9b7717211 */ /* 0x080fe200010f16ff */
[----:B------:R-:W-:Y:S01]  /*4550*/  REDG.E.ADD.F32.FTZ.RN.STRONG.GPU desc[UR14][R114.64], R6 ;  /* 0x00000006720079a6 */ /* 0x000fe2000c10f38e */
[-C--:B------:R-:W-:Y:S01]  /*4560*/  LEA.HI.X.SX32 R105, R105, R249.reuse, 0x2, P1 ;  /* 0x000000f969697211 */ /* 0x080fe200008f16ff */
[----:B------:R-:W-:Y:S01]  /*4570*/  IMAD.U32 R111, RZ, RZ, UR39 ;  /* 0x00000027ff6f7e24 */ /* 0x000fe2000f8e00ff */
        /* <DEDUP_REMOVED lines=8> */
[-C--:B------:R-:W-:Y:S02]  /*4600*/  LEA.HI.X.SX32 R107, R109, R249.reuse, 0x2, P1 ;  /* 0x000000f96d6b7211 */ /* 0x080fe400008f16ff */
[-C--:B------:R-:W-:Y:S02]  /*4610*/  LEA.HI.X.SX32 R109, R111, R249.reuse, 0x2, P0 ;  /* 0x000000f96f6d7211 */ /* 0x080fe400000f16ff */
[-C--:B------:R-:W-:Y:S01]  /*4620*/  LEA R110, P1, R5, R248.reuse, 0x2 ;  /* 0x000000f8056e7211 */ /* 0x080fe200078210ff */
[----:B------:R3:W-:Y:S01]  /*4630*/  REDG.E.ADD.F32.FTZ.RN.STRONG.GPU desc[UR14][R106.64], R10 ;  /* 0x0000000a6a0079a6 */ /* 0x0007e2000c10f38e */
[----:B------:R-:W-:Y:S03]  /*4640*/  IMAD.U32 R5, RZ, RZ, UR23 ;  /* 0x00000017ff057e24 */ /* 0x000fe6000f8e00ff */
[----:B------:R3:W-:Y:S04]  /*4650*/  REDG.E.ADD.F32.FTZ.RN.STRONG.GPU desc[UR14][R108.64], R11 ;  /* 0x0000000b6c0079a6 */ /* 0x0007e8000c10f38e */
[----:B------:R-:W-:Y:S01]  /*4660*/  REDG.E.ADD.F32.FTZ.RN.STRONG.GPU desc[UR14][R248.64+0x80], R16 ;  /* 0x00008010f80079a6 */ /* 0x000fe2000c10f38e */
[----:B-1----:R-:W-:Y:S03]  /*4670*/  IMAD.U32 R7, RZ, RZ, UR23 ;  /* 0x00000017ff077e24 */ /* 0x002fe6000f8e00ff */
[----:B------:R1:W-:Y:S01]  /*4680*/  REDG.E.ADD.F32.FTZ.RN.STRONG.GPU desc[UR14][R180.64+0x80], R17 ;  /* 0x00008011b40079a6 */ /* 0x0003e2000c10f38e */
[----:B--2---:R-:W-:Y:S01]  /*4690*/  IMAD.U32 R105, RZ, RZ, UR24 ;  /* 0x00000018ff697e24 */ /* 0x004fe2000f8e00ff */
[-C--:B------:R-:W-:Y:S01]  /*46a0*/  LEA R112, P0, R7, R248.reuse, 0x2 ;  /* 0x000000f807707211 */ /* 0x080fe200078010ff */
[----:B------:R-:W-:Y:S02]  /*46b0*/  IMAD.U32 R7, RZ, RZ, UR19 ;  /* 0x00000013ff077e24 */ /* 0x000fe4000f8e00ff */
[----:B----4-:R-:W-:Y:S01]  /*46c0*/  IMAD.U32 R9, RZ, RZ, UR20 ;  /* 0x00000014ff097e24 */ /* 0x010fe2000f8e00ff */
[-C--:B------:R-:W-:Y:S01]  /*46d0*/  LEA.HI.X.SX32 R111, R105, R249.reuse, 0x2, P1 ;  /* 0x000000f9696f7211 */ /* 0x080fe200008f16ff */
[----:B------:R-:W-:Y:S01]  /*46e0*/  IMAD.U32 R105, RZ, RZ, UR21 ;  /* 0x00000015ff697e24 */ /* 0x000fe2000f8e00ff */
[-C--:B------:R-:W-:Y:S01]  /*46f0*/  LEA.HI.X.SX32 R113, R5, R249.reuse, 0x2, P0 ;  /* 0x000000f905717211 */ /* 0x080fe200000f16ff */
[----:B------:R-:W-:Y:S02]  /*4700*/  IMAD.U32 R5, RZ, RZ, UR22 ;  /* 0x00000016ff057e24 */ /* 0x000fe4000f8e00ff */
[----:B------:R2:W-:Y:S01]  /*4710*/  REDG.E.ADD.F32.FTZ.RN.STRONG.GPU desc[UR14][R110.64], R18 ;  /* 0x000000126e0079a6 */ /* 0x0005e2000c10f38e */
[----:B---3--:R-:W-:Y:S01]  /*4720*/  IMAD.U32 R107, RZ, RZ, UR22 ;  /* 0x00000016ff6b7e24 */ /* 0x008fe2000f8e00ff */
[-C--:B------:R-:W-:Y:S02]  /*4730*/  LEA R106, P2, R105, R248.reuse, 0x2 ;  /* 0x000000f8696a7211 */ /* 0x080fe400078410ff */
[----:B------:R3:W-:Y:S01]  /*4740*/  REDG.E.ADD.F32.FTZ.RN.STRONG.GPU desc[UR14][R112.64], R19 ;  /* 0x00000013700079a6 */ /* 0x0007e2000c10f38e */
[-C--:B------:R-:W-:Y:S01]  /*4750*/  LEA R104, P0, R5, R248.reuse, 0x2 ;  /* 0x000000f805687211 */ /* 0x080fe200078010ff */
[----:B------:R-:W-:Y:S01]  /*4760*/  IMAD.U32 R11, RZ, RZ, UR21 ;  /* 0x00000015ff0b7e24 */ /* 0x000fe2000f8e00ff */
[-C--:B------:R-:W-:Y:S01]  /*4770*/  LEA R108, P1, R9, R248.reuse, 0x2 ;  /* 0x000000f8096c7211 */ /* 0x080fe200078210ff */
[----:B------:R-:W-:Y:S01]  /*4780*/  IMAD.U32 R5, RZ, RZ, UR20 ;  /* 0x00000014ff057e24 */ /* 0x000fe2000f8e00ff */
[-C--:B------:R-:W-:Y:S01]  /*4790*/  LEA.HI.X.SX32 R105, R107, R249.reuse, 0x2, P0 ;  /* 0x000000f96b697211 */ /* 0x080fe200000f16ff */
[----:B------:R-:W-:Y:S01]  /*47a0*/  IMAD.U32 R9, RZ, RZ, UR19 ;  /* 0x00000013ff097e24 */ /* 0x000fe2000f8e00ff */
[-C--:B------:R-:W-:Y:S01]  /*47b0*/  LEA.HI.X.SX32 R107, R11, R249.reuse, 0x2, P2 ;  /* 0x000000f90b6b7211 */ /* 0x080fe200010f16ff */
[----:B------:R-:W-:Y:S01]  /*47c0*/  IMAD.U32 R11, RZ, RZ, UR37 ;  /* 0x00000025ff0b7e24 */ /* 0x000fe2000f8e00ff */
[-C--:B------:R-:W-:Y:S01]  /*47d0*/  LEA.HI.X.SX32 R109, R5, R249.reuse, 0x2, P1 ;  /* 0x000000f9056d7211 */ /* 0x080fe200008f16ff */
[----:B------:R4:W-:Y:S01]  /*47e0*/  REDG.E.ADD.F32.FTZ.RN.STRONG.GPU desc[UR14][R104.64], R12 ;  /* 0x0000000c680079a6 */ /* 0x0009e2000c10f38e */
[----:B------:R-:W-:Y:S02]  /*47f0*/  IMAD.U32 R5, RZ, RZ, UR38 ;  /* 0x00000026ff057e24 */ /* 0x000fe4000f8e00ff */
[----:B-1----:R-:W-:Y:S01]  /*4800*/  IMAD.U32 R17, RZ, RZ, UR38 ;  /* 0x00000026ff117e24 */ /* 0x002fe2000f8e00ff */
[----:B------:R1:W-:Y:S02]  /*4810*/  REDG.E.ADD.F32.FTZ.RN.STRONG.GPU desc[UR14][R106.64], R13 ;  /* 0x0000000d6a0079a6 */ /* 0x0003e4000c10f38e */
[-C--:B------:R-:W-:Y:S01]  /*4820*/  LEA R16, P2, R5, R248.reuse, 0x2 ;  /* 0x000000f805107211 */ /* 0x080fe200078410ff */
[----:B------:R-:W-:Y:S01]  /*4830*/  IMAD.U32 R5, RZ, RZ, UR25 ;  /* 0x00000019ff057e24 */ /* 0x000fe2000f8e00ff */
[----:B------:R-:W-:Y:S02]  /*4840*/  REDG.E.ADD.F32.FTZ.RN.STRONG.GPU desc[UR14][R108.64], R14 ;  /* 0x0000000e6c0079a6 */ /* 0x000fe4000c10f38e */
[-C--:B------:R-:W-:Y:S02]  /*4850*/  LEA.HI.X.SX32 R17, R17, R249.reuse, 0x2, P2 ;  /* 0x000000f911117211 */ /* 0x080fe400010f16ff */
[-C--:B--2---:R-:W-:Y:S01]  /*4860*/  LEA R18, P0, R7, R248.reuse, 0x2 ;  /* 0x000000f807127211 */ /* 0x084fe200078010ff */
[----:B------:R-:W-:Y:S01]  /*4870*/  IMAD.U32 R7, RZ, RZ, UR25 ;  /* 0x00000019ff077e24 */ /* 0x000fe2000f8e00ff */
[-C--:B------:R-:W-:Y:S01]  /*4880*/  LEA R110, P1, R11, R248.reuse, 0x2 ;  /* 0x000000f80b6e7211 */ /* 0x080fe200078210ff */
[----:B------:R-:W-:Y:S01]  /*4890*/  IMAD.U32 R11, RZ, RZ, UR17 ;  /* 0x00000011ff0b7e24 */ /* 0x000fe2000f8e00ff */
[-C--:B---3--:R-:W-:Y:S01]  /*48a0*/  LEA.HI.X.SX32 R19, R9, R249.reuse, 0x2, P0 ;  /* 0x000000f909137211 */ /* 0x088fe200000f16ff */
[----:B------:R-:W-:Y:S04]  /*48b0*/  IMAD.U32 R9, RZ, RZ, UR37 ;  /* 0x00000025ff097e24 */ /* 0x000fe8000f8e00ff */
[----:B------:R2:W-:Y:S01]  /*48c0*/  REDG.E.ADD.F32.FTZ.RN.STRONG.GPU desc[UR14][R18.64], R15 ;  /* 0x0000000f120079a6 */ /* 0x0005e2000c10f38e */
[-C--:B------:R-:W-:Y:S01]  /*48d0*/  LEA.HI.X.SX32 R111, R9, R249.reuse, 0x2, P1 ;  /* 0x000000f9096f7211 */ /* 0x080fe200008f16ff */
[----:B------:R-:W-:Y:S02]  /*48e0*/  IMAD.U32 R9, RZ, RZ, UR4 ;  /* 0x00000004ff097e24 */ /* 0x000fe4000f8e00ff */
[----:B------:R3:W-:Y:S01]  /*48f0*/  REDG.E.ADD.F32.FTZ.RN.STRONG.GPU desc[UR14][R248.64+0x100], R52 ;  /* 0x00010034f80079a6 */ /* 0x0007e2000c10f38e */
[-C--:B----4-:R-:W-:Y:S01]  /*4900*/  LEA R104, P0, R7, R248.reuse, 0x2 ;  /* 0x000000f807687211 */ /* 0x090fe200078010ff */
[----:B------:R-:W-:Y:S02]  /*4910*/  IMAD.U32 R7, RZ, RZ, UR36 ;  /* 0x00000024ff077e24 */ /* 0x000fe4000f8e00ff */
[----:B------:R4:W-:Y:S01]  /*4920*/  REDG.E.ADD.F32.FTZ.RN.STRONG.GPU desc[UR14][R180.64+0x100], R53 ;  /* 0x00010035b40079a6 */ /* 0x0009e2000c10f38e */
[-C--:B------:R-:W-:Y:S01]  /*4930*/  LEA.HI.X.SX32 R105, R5, R249.reuse, 0x2, P0 ;  /* 0x000000f905697211 */ /* 0x080fe200000f16ff */
[----:B------:R-:W-:Y:S02]  /*4940*/  IMAD.U32 R5, RZ, RZ, UR18 ;  /* 0x00000012ff057e24 */ /* 0x000fe4000f8e00ff */
[----:B------:R4:W-:Y:S01]  /*4950*/  REDG.E.ADD.F32.FTZ.RN.STRONG.GPU desc[UR14][R16.64], R54 ;  /* 0x00000036100079a6 */ /* 0x0009e2000c10f38e */
[----:B-1----:R-:W-:Y:S02]  /*4960*/  IMAD.U32 R13, RZ, RZ, UR17 ;  /* 0x00000011ff0d7e24 */ /* 0x002fe4000f8e00ff */
[-C--:B------:R-:W-:Y:S01]  /*4970*/  LEA R12, P2, R5, R248.reuse, 0x2 ;  /* 0x000000f8050c7211 */ /* 0x080fe200078410ff */
[----:B------:R1:W-:Y:S01]  /*4980*/  REDG.E.ADD.F32.FTZ.RN.STRONG.GPU desc[UR14][R110.64], R55 ;  /* 0x000000376e0079a6 */ /* 0x0003e2000c10f38e */
[----:B------:R-:W-:Y:S03]  /*4990*/  IMAD.U32 R5, RZ, RZ, UR4 ;  /* 0x00000004ff057e24 */ /* 0x000fe6000f8e00ff */
[----:B------:R1:W-:Y:S01]  /*49a0*/  REDG.E.ADD.F32.FTZ.RN.STRONG.GPU desc[UR14][R104.64], R56 ;  /* 0x00000038680079a6 */ /* 0x0003e2000c10f38e */
[----:B--2---:R-:W-:Y:S02]  /*49b0*/  IMAD.U32 R15, RZ, RZ, UR18 ;  /* 0x00000012ff0f7e24 */ /* 0x004fe4000f8e00ff */
[----:B------:R-:W-:Y:S01]  /*49c0*/  IMAD.U32 R19, RZ, RZ, UR35 ;  /* 0x00000023ff137e24 */ /* 0x000fe2000f8e00ff */
[-C--:B---3--:R-:W-:Y:S01]  /*49d0*/  LEA R52, P0, R9, R248.reuse, 0x2 ;  /* 0x000000f809347211 */ /* 0x088fe200078010ff */
[----:B------:R-:W-:Y:S03]  /*49e0*/  IMAD.U32 R9, RZ, RZ, UR36 ;  /* 0x00000024ff097e24 */ /* 0x000fe6000f8e00ff */
[-C--:B----4-:R-:W-:Y:S01]  /*49f0*/  LEA.HI.X.SX32 R53, R5, R249.reuse, 0x2, P0 ;  /* 0x000000f905357211 */ /* 0x090fe200000f16ff */
[----:B------:R-:W-:Y:S01]  /*4a00*/  IMAD.U32 R5, RZ, RZ, UR35 ;  /* 0x00000023ff057e24 */ /* 0x000fe2000f8e00ff */
[-C--:B------:R-:W-:Y:S02]  /*4a10*/  LEA R16, P1, R13, R248.reuse, 0x2 ;  /* 0x000000f80d107211 */ /* 0x080fe400078210ff */
[-C--:B------:R-:W-:Y:S01]  /*4a20*/  LEA.HI.X.SX32 R13, R15, R249.reuse, 0x2, P2 ;  /* 0x000000f90f0d7211 */ /* 0x080fe200010f16ff */
[----:B------:R-:W-:Y:S01]  /*4a30*/  IMAD.U32 R15, RZ, RZ, UR33 ;  /* 0x00000021ff0f7e24 */ /* 0x000fe2000f8e00ff */
[-C--:B------:R-:W-:Y:S01]  /*4a40*/  LEA.HI.X.SX32 R17, R11, R249.reuse, 0x2, P1 ;  /* 0x000000f90b117211 */ /* 0x080fe200008f16ff */
[----:B------:R-:W-:Y:S01]  /*4a50*/  IMAD.U32 R11, RZ, RZ, UR32 ;  /* 0x00000020ff0b7e24 */ /* 0x000fe2000f8e00ff */
[-C--:B------:R-:W-:Y:S01]  /*4a60*/  LEA R54, P1, R7, R248.reuse, 0x2 ;  /* 0x000000f807367211 */ /* 0x080fe200078210ff */
[----:B------:R2:W-:Y:S01]  /*4a70*/  REDG.E.ADD.F32.FTZ.RN.STRONG.GPU desc[UR14][R12.64], R57 ;  /* 0x000000390c0079a6 */ /* 0x0005e2000c10f38e */
[----:B------:R-:W-:Y:S01]  /*4a80*/  IMAD.U32 R7, RZ, RZ, UR34 ;  /* 0x00000022ff077e24 */ /* 0x000fe2000f8e00ff */
[-C--:B------:R-:W-:Y:S01]  /*4a90*/  LEA R18, P0, R5, R248.reuse, 0x2 ;  /* 0x000000f805127211 */ /* 0x080fe200078010ff */
[----:B------:R-:W-:Y:S01]  /*4aa0*/  IMAD.U32 R5, RZ, RZ, UR31 ;  /* 0x0000001fff057e24 */ /* 0x000fe2000f8e00ff */
[----:B------:R3:W-:Y:S01]  /*4ab0*/  REDG.E.ADD.F32.FTZ.RN.STRONG.GPU desc[UR14][R16.64], R58 ;  /* 0x0000003a100079a6 */ /* 0x0007e2000c10f38e */
[-C--:B-1----:R-:W-:Y:S01]  /*4ac0*/  LEA.HI.X.SX32 R55, R9, R249.reuse, 0x2, P1 ;  /* 0x000000f909377211 */ /* 0x082fe200008f16ff */
[----:B------:R-:W-:Y:S01]  /*4ad0*/  IMAD.U32 R9, RZ, RZ, UR31 ;  /* 0x0000001fff097e24 */ /* 0x000fe2000f8e00ff */
[-C--:B------:R-:W-:Y:S01]  /*4ae0*/  LEA R104, P3, R7, R248.reuse, 0x2 ;  /* 0x000000f807687211 */ /* 0x080fe200078610ff */
[----:B------:R1:W-:Y:S01]  /*4af0*/  REDG.E.ADD.F32.FTZ.RN.STRONG.GPU desc[UR14][R52.64], R59 ;  /* 0x0000003b340079a6 */ /* 0x0003e2000c10f38e */
[-C--:B------:R-:W-:Y:S02]  /*4b00*/  LEA.HI.X.SX32 R19, R19, R249.reuse, 0x2, P0 ;  /* 0x000000f913137211 */ /* 0x080fe400000f16ff */
[-C--:B------:R-:W-:Y:S01]  /*4b10*/  LEA R106, P2, R15, R248.reuse, 0x2 ;  /* 0x000000f80f6a7211 */ /* 0x080fe200078410ff */
[----:B------:R-:W-:Y:S01]  /*4b20*/  REDG.E.ADD.F32.FTZ.RN.STRONG.GPU desc[UR14][R248.64+0x180], R64 ;  /* 0x00018040f80079a6 */ /* 0x000fe2000c10f38e */
[-C--:B------:R-:W-:Y:S02]  /*4b30*/  LEA R108, P1, R11, R248.reuse, 0x2 ;  /* 0x000000f80b6c7211 */ /* 0x080fe400078210ff */
[----:B------:R-:W-:Y:S01]  /*4b40*/  LEA R110, P0, R9, R248, 0x2 ;  /* 0x000000f8096e7211 */ /* 0x000fe200078010ff */
[----:B------:R-:W-:Y:S03]  /*4b50*/  REDG.E.ADD.F32.FTZ.RN.STRONG.GPU desc[UR14][R180.64+0x180], R65 ;  /* 0x00018041b40079a6 */ /* 0x000fe6000c10f38e */
[-C--:B------:R-:W-:Y:S01]  /*4b60*/  LEA.HI.X.SX32 R111, R5, R249.reuse, 0x2, P0 ;  /* 0x000000f9056f7211 */ /* 0x080fe200000f16ff */
[----:B------:R-:W-:Y:S04]  /*4b70*/  REDG.E.ADD.F32.FTZ.RN.STRONG.GPU desc[UR14][R54.64], R66 ;  /* 0x00000042360079a6 */ /* 0x000fe8000c10f38e */
[----:B------:R-:W-:Y:S01]  /*4b80*/  REDG.E.ADD.F32.FTZ.RN.STRONG.GPU desc[UR14][R18.64], R67 ;  /* 0x00000043120079a6 */ /* 0x000fe2000c10f38e */
[----:B--2---:R-:W-:Y:S03]  /*4b90*/  IMAD.U32 R13, RZ, RZ, UR33 ;  /* 0x00000021ff0d7e24 */ /* 0x004fe6000f8e00ff */
[----:B------:R-:W-:Y:S01]  /*4ba0*/  LDSM.16.MT88.4 R4, [R210+0x10000] ;  /* 0x01000000d204783b */ /* 0x000fe20000004200 */
[----:B---3--:R-:W-:Y:S01]  /*4bb0*/  IMAD.U32 R17, RZ, RZ, UR34 ;  /* 0x00000022ff117e24 */ /* 0x008fe2000f8e00ff */
[-C--:B------:R-:W-:Y:S02]  /*4bc0*/  LEA.HI.X.SX32 R107, R13, R249.reuse, 0x2, P2 ;  /* 0x000000f90d6b7211 */ /* 0x080fe400010f16ff */
[----:B------:R-:W2:Y:S01]  /*4bd0*/  LDSM.16.MT88.4 R8, [R208] ;  /* 0x00000000d008783b */ /* 0x000ea20000004200 */
[----:B------:R-:W-:Y:S01]  /*4be0*/  ISETP.GT.AND P2, PT, R229, R226, PT ;  /* 0x000000e2e500720c */ /* 0x000fe20003f44270 */
[----:B-1----:R-:W-:Y:S01]  /*4bf0*/  IMAD.U32 R53, RZ, RZ, UR32 ;  /* 0x00000020ff357e24 */ /* 0x002fe2000f8e00ff */
[-C--:B------:R-:W-:Y:S01]  /*4c00*/  LEA.HI.X.SX32 R105, R17, R249.reuse, 0x2, P3 ;  /* 0x000000f911697211 */ /* 0x080fe200018f16ff */
[----:B------:R-:W1:Y:S03]  /*4c10*/  LDSM.16.MT88.4 R12, [R0+0x10000] ;  /* 0x01000000000c783b */ /* 0x000e660000004200 */
[----:B------:R-:W-:Y:S01]  /*4c20*/  LEA.HI.X.SX32 R109, R53, R249, 0x2, P1 ;  /* 0x000000f9356d7211 */ /* 0x000fe200008f16ff */
[----:B------:R-:W-:Y:S01]  /*4c30*/  REDG.E.ADD.F32.FTZ.RN.STRONG.GPU desc[UR14][R104.64], R60 ;  /* 0x0000003c680079a6 */ /* 0x000fe2000c10f38e */
[----:B------:R-:W-:Y:S03]  /*4c40*/  @P4 IADD3 R234, P1, R234, -0x100, RZ ;  /* 0xffffff00eaea4810 */ /* 0x000fe60007f3e0ff */
[----:B------:R-:W-:Y:S01]  /*4c50*/  REDG.E.ADD.F32.FTZ.RN.STRONG.GPU desc[UR14][R106.64], R61 ;  /* 0x0000003d6a0079a6 */ /* 0x000fe2000c10f38e */
[----:B------:R-:W-:Y:S03]  /*4c60*/  @P4 IADD3.X R235, R235, -0x1, RZ, P1, !PT ;  /* 0xffffffffebeb4810 */ /* 0x000fe60000ffe4ff */
[----:B------:R-:W-:Y:S04]  /*4c70*/  REDG.E.ADD.F32.FTZ.RN.STRONG.GPU desc[UR14][R108.64], R62 ;  /* 0x0000003e6c0079a6 */ /* 0x000fe8000c10f38e */
[----:B------:R-:W-:Y:S04]  /*4c80*/  REDG.E.ADD.F32.FTZ.RN.STRONG.GPU desc[UR14][R110.64], R63 ;  /* 0x0000003f6e0079a6 */ /* 0x000fe8000c10f38e */
[----:B------:R-:W3:Y:S04]  /*4c90*/  LDSM.16.MT88.4 R16, [R208+0x2000] ;  /* 0x00200000d010783b */ /* 0x000ee80000004200 */
[----:B------:R-:W-:Y:S04]  /*4ca0*/  LDSM.16.MT88.4 R52, [R210+0x10800] ;  /* 0x01080000d234783b */ /* 0x000fe80000004200 */
[----:B------:R-:W4:Y:S04]  /*4cb0*/  LDSM.16.MT88.4 R56, [R208+0x800] ;  /* 0x00080000d038783b */ /* 0x000f280000004200 */
[----:B------:R-:W4:Y:S01]  /*4cc0*/  LDSM.16.MT88.4 R64, [R0+0x10800] ;  /* 0x010800000040783b */ /* 0x000f220000004200 */
[-C--:B--2---:R-:W-:Y:S03]  /*4cd0*/  HMMA.16816.F32.BF16 R68, R4, R8.reuse, R68 ;  /* 0x000000080444723c */ /* 0x084fe60000041844 */
[----:B------:R-:W-:Y:S03]  /*4ce0*/  LDSM.16.MT88.4 R60, [R0+0x11000] ;  /* 0x01100000003c783b */ /* 0x000fe60000004200 */
[C---:B-1----:R-:W-:Y:S06]  /*4cf0*/  HMMA.16816.F32.BF16 R72, R12.reuse, R8, R72 ;  /* 0x000000080c48723c */ /* 0x042fec0000041848 */
[-C--:B------:R-:W-:Y:S06]  /*4d00*/  HMMA.16816.F32.BF16 R76, R12, R10.reuse, R76 ;  /* 0x0000000a0c4c723c */ /* 0x080fec000004184c */
[C---:B------:R-:W-:Y:S01]  /*4d10*/  HMMA.16816.F32.BF16 R80, R4.reuse, R10, R80 ;  /* 0x0000000a0450723c */ /* 0x040fe20000041850 */
[----:B------:R-:W-:Y:S05]  /*4d20*/  LDSM.16.MT88.4 R8, [R210+0x11000] ;  /* 0x01100000d208783b */ /* 0x000fea0000004200 */
[-C--:B---3--:R-:W-:Y:S06]  /*4d30*/  HMMA.16816.F32.BF16 R84, R4, R16.reuse, R84 ;  /* 0x000000100454723c */ /* 0x088fec0000041854 */
[C---:B------:R-:W-:Y:S06]  /*4d40*/  HMMA.16816.F32.BF16 R88, R12.reuse, R16, R88 ;  /* 0x000000100c58723c */ /* 0x040fec0000041858 */
[-C--:B------:R-:W-:Y:S01]  /*4d50*/  HMMA.16816.F32.BF16 R92, R12, R18.reuse, R92 ;  /* 0x000000120c5c723c */ /* 0x080fe2000004185c */
[----:B------:R-:W1:Y:S05]  /*4d60*/  LDSM.16.MT88.4 R12, [R208+0x1000] ;  /* 0x00100000d00c783b */ /* 0x000e6a0000004200 */
[----:B------:R-:W-:Y:S01]  /*4d70*/  HMMA.16816.F32.BF16 R96, R4, R18, R96 ;  /* 0x000000120460723c */ /* 0x000fe20000041860 */
[----:B------:R-:W2:Y:S04]  /*4d80*/  LDSM.16.MT88.4 R4, [R208+0x3000] ;  /* 0x00300000d004783b */ /* 0x000ea80000004200 */
[----:B------:R-:W-:Y:S01]  /*4d90*/  LDSM.16.MT88.4 R16, [R210+0x11800] ;  /* 0x01180000d210783b */ /* 0x000fe20000004200 */
        /* <DEDUP_REMOVED lines=14> */
[C---:B------:R-:W-:Y:S06]  /*4e80*/  HMMA.16816.F32.BF16 R80, R8.reuse, R14, R80 ;  /* 0x0000000e0850723c */ /* 0x040fec0000041850 */
[-C--:B--2---:R-:W-:Y:S06]  /*4e90*/  HMMA.16816.F32.BF16 R84, R8, R4.reuse, R84 ;  /* 0x000000040854723c */ /* 0x084fec0000041854 */
[C---:B------:R-:W-:Y:S06]  /*4ea0*/  HMMA.16816.F32.BF16 R88, R60.reuse, R4, R88 ;  /* 0x000000043c58723c */ /* 0x040fec0000041858 */
[-C--:B------:R-:W-:Y:S05]  /*4eb0*/  HMMA.16816.F32.BF16 R92, R60, R6.reuse, R92 ;  /* 0x000000063c5c723c */ /* 0x080fea000004185c */
[C---:B------:R-:W-:Y:S01]  /*4ec0*/  LOP3.LUT R4, R229.reuse, 0x1, RZ, 0xc0, !PT ;  /* 0x00000001e5047812 */ /* 0x040fe200078ec0ff */
[----:B------:R-:W-:Y:S04]  /*4ed0*/  HMMA.16816.F32.BF16 R96, R8, R6, R96 ;  /* 0x000000060860723c */ /* 0x000fe80000041860 */
[----:B------:R-:W-:Y:S01]  /*4ee0*/  ISETP.NE.U32.AND P0, PT, R4, 0x1, PT ;  /* 0x000000010400780c */ /* 0x000fe20003f05070 */
[C---:B------:R-:W-:Y:S01]  /*4ef0*/  VIADD R4, R208.reuse, 0xffffc000 ;  /* 0xffffc000d0047836 */ /* 0x040fe20000000000 */
[-C--:B---3--:R-:W-:Y:S05]  /*4f00*/  HMMA.16816.F32.BF16 R68, R16, R56.reuse, R68 ;  /* 0x000000381044723c */ /* 0x088fea0000041844 */
[----:B------:R-:W-:Y:S01]  /*4f10*/  VIADD R229, R229, 0xffffffff ;  /* 0xffffffffe5e57836 */ /* 0x000fe20000000000 */
[C---:B----4-:R-:W-:Y:S05]  /*4f20*/  HMMA.16816.F32.BF16 R72, R64.reuse, R56, R72 ;  /* 0x000000384048723c */ /* 0x050fea0000041848 */
[----:B------:R-:W-:Y:S01]  /*4f30*/  @P0 VIADD R4, R208, 0x4000 ;  /* 0x00004000d0040836 */ /* 0x000fe20000000000 */
[-C--:B------:R-:W-:Y:S05]  /*4f40*/  HMMA.16816.F32.BF16 R76, R64, R58.reuse, R76 ;  /* 0x0000003a404c723c */ /* 0x080fea000004184c */
[----:B------:R-:W-:Y:S01]  /*4f50*/  IMAD.MOV.U32 R208, RZ, RZ, R4 ;  /* 0x000000ffffd07224 */ /* 0x000fe200078e0004 */
        /* <DEDUP_REMOVED lines=8> */
.L_x_441:
[----:B------:R-:W-:Y:S01]  /*4fe0*/  BAR.SYNC.DEFER_BLOCKING 0x0 ;  /* 0x0000000000007b1d */ /* 0x000fe20000010000 */
[----:B------:R-:W-:Y:S02]  /*4ff0*/  SHF.R.S32.HI R17, RZ, 0x1f, R218 ;  /* 0x0000001fff117819 */ /* 0x000fe400000114da */
[----:B------:R-:W-:-:S03]  /*5000*/  MOV R16, R218 ;  /* 0x000000da00107202 */ /* 0x000fc60000000f00 */
[----:B------:R-:W-:Y:S02]  /*5010*/  ULDC UR4, c[0x0][0x390] ;  /* 0x0000e40000047ab9 */ /* 0x000fe40000000800 */
[----:B------:R-:W1:Y:S01]  /*5020*/  LDC.64 R8, c[0x0][0x450] ;  /* 0x00011400ff087b82 */ /* 0x000e620000000a00 */
        /* <DEDUP_REMOVED lines=25> */
[----:B------:R-:W-:Y:S01]  /*51c0*/  ULDC UR17, c[0x0][0x38c] ;  /* 0x0000e30000117ab9 */ /* 0x000fe20000000800 */
        /* <DEDUP_REMOVED lines=12> */
[----:B------:R-:W3:Y:S01]  /*5290*/  LDC.64 R6, c[0x0][0x458] ;  /* 0x00011600ff067b82 */ /* 0x000ee20000000a00 */
        /* <DEDUP_REMOVED lines=18> */
[----:B------:R-:W-:Y:S01]  /*53c0*/  STS [R222], R69 ;  /* 0x00000045de007388 */ /* 0x000fe20000000800 */
[----:B------:R-:W-:Y:S01]  /*53d0*/  F2FP.BF16.F32.PACK_AB R99, R99, R98 ;  /* 0x000000626363723e */ /* 0x000fe200000010ff */
[----:B------:R-:W-:Y:S01]  /*53e0*/  FMUL.FTZ R28, R28, UR17 ;  /* 0x000000111c1c7c20 */ /* 0x000fe20008410000 */
[----:B------:R-:W-:Y:S01]  /*53f0*/  FMUL.FTZ R29, R29, UR17 ;  /* 0x000000111d1d7c20 */ /* 0x000fe20008410000 */
[----:B------:R-:W-:Y:S01]  /*5400*/  STS [R222+0x400], R71 ;  /* 0x00040047de007388 */ /* 0x000fe20000000800 */
        /* <DEDUP_REMOVED lines=11> */
[----:B------:R-:W-:Y:S01]  /*54c0*/  STS [R222+0x1000], R73 ;  /* 0x00100049de007388 */ /* 0x000fe20000000800 */
        /* <DEDUP_REMOVED lines=9> */
[----:B------:R-:W4:Y:S01]  /*5560*/  LDC.64 R12, c[0x0][0x438] ;  /* 0x00010e00ff0c7b82 */ /* 0x000f220000000a00 */
[----:B------:R-:W-:Y:S01]  /*5570*/  FMUL.FTZ R40, R40, UR17 ;  /* 0x0000001128287c20 */ /* 0x000fe20008410000 */
[----:B------:R-:W-:Y:S01]  /*5580*/  STS [R224+0x1400], R79 ;  /* 0x0014004fe0007388 */ /* 0x000fe20000000800 */
[----:B------:R-:W-:Y:S01]  /*5590*/  FMUL.FTZ R41, R41, UR17 ;  /* 0x0000001129297c20 */ /* 0x000fe20008410000 */
        /* <DEDUP_REMOVED lines=13> */
[----:B------:R-:W2:Y:S01]  /*5670*/  LDC.64 R14, c[0x0][0x440] ;  /* 0x00011000ff0e7b82 */ /* 0x000ea20000000a00 */
[----:B------:R-:W-:Y:S01]  /*5680*/  F2FP.BF16.F32.PACK_AB R29, R29, R28 ;  /* 0x0000001c1d1d723e */ /* 0x000fe200000010ff */
[----:B------:R-:W-:Y:S01]  /*5690*/  STS [R224+0x2400], R99 ;  /* 0x00240063e0007388 */ /* 0x000fe20000000800 */
[----:B------:R-:W-:Y:S01]  /*56a0*/  F2FP.BF16.F32.PACK_AB R31, R31, R30 ;  /* 0x0000001e1f1f723e */ /* 0x000fe200000010ff */
[----:B-1----:R-:W-:Y:S01]  /*56b0*/  IMAD R4, R8, UR27, RZ ;  /* 0x0000001b08047c24 */ /* 0x002fe2000f8e02ff */
[----:B------:R-:W-:Y:S01]  /*56c0*/  F2FP.BF16.F32.PACK_AB R37, R37, R36 ;  /* 0x000000242525723e */ /* 0x000fe200000010ff */
[----:B------:R-:W-:Y:S01]  /*56d0*/  STS [R222+0x3000], R89 ;  /* 0x00300059de007388 */ /* 0x000fe20000000800 */
[----:B------:R-:W-:Y:S01]  /*56e0*/  F2FP.BF16.F32.PACK_AB R39, R39, R38 ;  /* 0x000000262727723e */ /* 0x000fe200000010ff */
[----:B------:R-:W1:Y:S01]  /*56f0*/  LDC.64 R10, c[0x0][0x468] ;  /* 0x00011a00ff0a7b82 */ /* 0x000e620000000a00 */
        /* <DEDUP_REMOVED lines=12> */
[----:B------:R-:W-:Y:S01]  /*57c0*/  ULDC.64 UR18, c[0x0][0x3f0] ;  /* 0x0000fc0000127ab9 */ /* 0x000fe20000000a00 */
[----:B------:R3:W-:Y:S01]  /*57d0*/  STS [R222+0x4000], R21 ;  /* 0x00400015de007388 */ /* 0x0007e20000000800 */
[----:B----4-:R-:W-:-:S03]  /*57e0*/  IMAD R22, R12, UR13, RZ ;  /* 0x0000000d0c167c24 */ /* 0x010fc6000f8e02ff */
[----:B------:R-:W-:Y:S01]  /*57f0*/  STS [R222+0x4400], R23 ;  /* 0x00440017de007388 */ /* 0x000fe20000000800 */
[----:B------:R-:W-:-:S03]  /*5800*/  IMAD R13, R13, UR10, R22 ;  /* 0x0000000a0d0d7c24 */ /* 0x000fc6000f8e0216 */
[----:B------:R-:W-:Y:S04]  /*5810*/  STS [R224+0x4000], R33 ;  /* 0x00400021e0007388 */ /* 0x000fe80000000800 */
[----:B------:R-:W-:Y:S04]  /*5820*/  STS [R224+0x4400], R35 ;  /* 0x00440023e0007388 */ /* 0x000fe80000000800 */
[----:B------:R-:W-:Y:S04]  /*5830*/  STS [R222+0x5000], R25 ;  /* 0x00500019de007388 */ /* 0x000fe80000000800 */
[----:B------:R-:W-:Y:S04]  /*5840*/  STS [R222+0x5400], R27 ;  /* 0x0054001bde007388 */ /* 0x000fe80000000800 */
[----:B------:R-:W-:Y:S01]  /*5850*/  STS [R224+0x5000], R29 ;  /* 0x0050001de0007388 */ /* 0x000fe20000000800 */
[----:B---3--:R-:W-:-:S03]  /*5860*/  IMAD.WIDE.U32 R20, R8, UR28, R16 ;  /* 0x0000001c08147c25 */ /* 0x008fc6000f8e0010 */
[----:B------:R-:W-:Y:S01]  /*5870*/  STS [R224+0x5400], R31 ;  /* 0x0054001fe0007388 */ /* 0x000fe20000000800 */
[----:B------:R-:W-:Y:S01]  /*5880*/  IMAD.WIDE.U32 R16, R6, UR28, R16 ;  /* 0x0000001c06107c25 */ /* 0x000fe2000f8e0010 */
[----:B------:R-:W-:Y:S02]  /*5890*/  IADD3 R21, R21, R4, RZ ;  /* 0x0000000415157210 */ /* 0x000fe40007ffe0ff */
[----:B------:R-:W-:Y:S01]  /*58a0*/  STS [R222+0x6000], R37 ;  /* 0x00600025de007388 */ /* 0x000fe20000000800 */
[----:B------:R-:W3:Y:S01]  /*58b0*/  LDC.64 R4, c[0x0][0x470] ;  /* 0x00011c00ff047b82 */ /* 0x000ee20000000a00 */
[----:B------:R-:W-:Y:S01]  /*58c0*/  IADD3 R17, R17, R18, RZ ;  /* 0x0000001211117210 */ /* 0x000fe20007ffe0ff */
[----:B------:R-:W-:Y:S01]  /*58d0*/  IMAD.WIDE.U32 R20, R12, UR10, R20 ;  /* 0x0000000a0c147c25 */ /* 0x000fe2000f8e0014 */
[----:B------:R-:W-:Y:S03]  /*58e0*/  STS [R222+0x6400], R39 ;  /* 0x00640027de007388 */ /* 0x000fe60000000800 */
[----:B--2---:R-:W-:Y:S01]  /*58f0*/  IMAD R12, R14, UR13, RZ ;  /* 0x0000000d0e0c7c24 */ /* 0x004fe2000f8e02ff */
[----:B------:R2:W-:Y:S01]  /*5900*/  STS [R224+0x6000], R49 ;  /* 0x00600031e0007388 */ /* 0x0005e20000000800 */
[----:B------:R-:W-:-:S02]  /*5910*/  IADD3 R13, R21, R13, RZ ;  /* 0x0000000d150d7210 */ /* 0x000fc40007ffe0ff */
[----:B------:R-:W-:Y:S01]  /*5920*/  IMAD R15, R15, UR10, R12 ;  /* 0x0000000a0f0f7c24 */ /* 0x000fe2000f8e020c */
[----:B------:R-:W-:Y:S01]  /*5930*/  STS [R224+0x6400], R51 ;  /* 0x00640033e0007388 */ /* 0x000fe20000000800 */
[----:B------:R-:W-:-:S03]  /*5940*/  MOV R12, R20 ;  /* 0x00000014000c7202 */ /* 0x000fc60000000f00 */
[----:B------:R-:W-:Y:S04]  /*5950*/  STS [R222+0x7000], R41 ;  /* 0x00700029de007388 */ /* 0x000fe80000000800 */
[----:B------:R-:W-:Y:S04]  /*5960*/  STS [R222+0x7400], R43 ;  /* 0x0074002bde007388 */ /* 0x000fe80000000800 */
[----:B------:R4:W-:Y:S04]  /*5970*/  STS [R224+0x7000], R45 ;  /* 0x0070002de0007388 */ /* 0x0009e80000000800 */
[----:B------:R4:W-:Y:S01]  /*5980*/  STS [R224+0x7400], R47 ;  /* 0x0074002fe0007388 */ /* 0x0009e20000000800 */
[----:B------:R-:W-:Y:S01]  /*5990*/  BAR.SYNC.DEFER_BLOCKING 0x0 ;  /* 0x0000000000007b1d */ /* 0x000fe20000010000 */
[----:B--2---:R-:W-:-:S04]  /*59a0*/  IMAD.WIDE.U32 R48, R14, UR10, R16 ;  /* 0x0000000a0e307c25 */ /* 0x004fc8000f8e0010 */
[----:B-1----:R-:W-:Y:S01]  /*59b0*/  IMAD R14, R10, UR16, RZ ;  /* 0x000000100a0e7c24 */ /* 0x002fe2000f8e02ff */
[----:B------:R-:W-:-:S03]  /*59c0*/  IADD3 R49, R49, R15, RZ ;  /* 0x0000000f31317210 */ /* 0x000fc60007ffe0ff */
[----:B------:R-:W-:Y:S02]  /*59d0*/  IMAD R11, R11, UR11, R14 ;  /* 0x0000000b0b0b7c24 */ /* 0x000fe4000f8e020e */
[----:B---3--:R-:W-:Y:S01]  /*59e0*/  IMAD.WIDE.U32 R48, R4, UR11, R48 ;  /* 0x0000000b04307c25 */ /* 0x008fe2000f8e0030 */
[----:B----4-:R-:W-:-:S03]  /*59f0*/  SHF.R.S32.HI R45, RZ, 0x1f, R217 ;  /* 0x0000001fff2d7819 */ /* 0x010fc600000114d9 */
[----:B------:R-:W-:Y:S01]  /*5a00*/  IMAD.WIDE.U32 R46, R10, UR11, R12 ;  /* 0x0000000b0a2e7c25 */ /* 0x000fe2000f8e000c */
[----:B------:R-:W1:Y:S03]  /*5a10*/  LDS.128 R36, [R228+0xc000] ;  /* 0x00c00000e4247984 */ /* 0x000e660000000c00 */
[----:B------:R-:W-:Y:S01]  /*5a20*/  IMAD R10, R4, UR16, RZ ;  /* 0x00000010040a7c24 */ /* 0x000fe2000f8e02ff */
[----:B------:R-:W-:Y:S01]  /*5a30*/  IADD3 R51, R47, R11, RZ ;  /* 0x0000000b2f337210 */ /* 0x000fe20007ffe0ff */
[----:B------:R-:W-:Y:S01]  /*5a40*/  IMAD R4, R45, R8, RZ ;  /* 0x000000082d047224 */ /* 0x000fe200078e02ff */
[----:B------:R-:W2:Y:S01]  /*5a50*/  LDS.128 R28, [R228+0xe000] ;  /* 0x00e00000e41c7984 */ /* 0x000ea20000000c00 */
[----:B------:R-:W-:Y:S01]  /*5a60*/  MOV R50, R46 ;  /* 0x0000002e00327202 */ /* 0x000fe20000000f00 */
[----:B------:R-:W-:Y:S01]  /*5a70*/  IMAD R5, R5, UR11, R10 ;  /* 0x0000000b05057c24 */ /* 0x000fe2000f8e020a */
[----:B------:R-:W-:Y:S01]  /*5a80*/  MOV R46, R48 ;  /* 0x00000030002e7202 */ /* 0x000fe20000000f00 */
[----:B------:R-:W3:Y:S01]  /*5a90*/  LDS.128 R32, [R228+0xd000] ;  /* 0x00d00000e4207984 */ /* 0x000ee20000000c00 */
[----:B------:R-:W-:-:S02]  /*5aa0*/  IMAD R4, R217, R9, R4 ;  /* 0x00000009d9047224 */ /* 0x000fc400078e0204 */
[----:B------:R-:W-:Y:S01]  /*5ab0*/  IMAD.WIDE.U32 R50, R217, R8, R50 ;  /* 0x00000008d9327225 */ /* 0x000fe200078e0032 */
[----:B------:R-:W4:Y:S01]  /*5ac0*/  LDS.128 R24, [R228+0xf000] ;  /* 0x00f00000e4187984 */ /* 0x000f220000000c00 */
[----:B------:R-:W-:Y:S02]  /*5ad0*/  IADD3 R47, R49, R5, RZ ;  /* 0x00000005312f7210 */ /* 0x000fe40007ffe0ff */
[----:B------:R-:W-:Y:S01]  /*5ae0*/  IMAD R10, R45, R6, RZ ;  /* 0x000000062d0a7224 */ /* 0x000fe200078e02ff */
[----:B------:R-:W4:Y:S01]  /*5af0*/  LDS.128 R20, [R228+0x10000] ;  /* 0x01000000e4147984 */ /* 0x000f220000000c00 */
[----:B------:R-:W-:Y:S01]  /*5b00*/  IADD3 R4, R51, R4, RZ ;  /* 0x0000000433047210 */ /* 0x000fe20007ffe0ff */
[C---:B------:R-:W-:Y:S01]  /*5b10*/  IMAD.WIDE.U32 R46, R217.reuse, R6, R46 ;  /* 0x00000006d92e7225 */ /* 0x040fe200078e002e */
[C---:B------:R-:W-:Y:S01]  /*5b20*/  LEA R44, P0, R50.reuse, UR18, 0x1 ;  /* 0x00000012322c7c11 */ /* 0x040fe2000f8008ff */
[----:B------:R-:W4:Y:S02]  /*5b30*/  LDS.128 R12, [R228+0x12000] ;  /* 0x01200000e40c7984 */ /* 0x000f240000000c00 */
[----:B------:R-:W-:Y:S01]  /*5b40*/  IMAD R10, R217, R7, R10 ;  /* 0x00000007d90a7224 */ /* 0x000fe200078e020a */
[----:B------:R-:W-:Y:S01]  /*5b50*/  LEA.HI.X R45, R50, UR19, R4, 0x1, P0 ;  /* 0x00000013322d7c11 */ /* 0x000fe200080f0c04 */
[----:B------:R-:W4:Y:S01]  /*5b60*/  LDS.128 R16, [R228+0x11000] ;  /* 0x01100000e4107984 */ /* 0x000f220000000c00 */
[----:B------:R-:W-:Y:S01]  /*5b70*/  ULDC.64 UR18, c[0x0][0x3f8] ;  /* 0x0000fe0000127ab9 */ /* 0x000fe20000000a00 */
[----:B------:R-:W-:-:S02]  /*5b80*/  LEA R4, P1, R8, R44, 0x6 ;  /* 0x0000002c08047211 */ /* 0x000fc400078230ff */
[----:B------:R-:W4:Y:S01]  /*5b90*/  LDS.128 R40, [R228+0x13000] ;  /* 0x01300000e4287984 */ /* 0x000f220000000c00 */
        /* <DEDUP_REMOVED lines=14> */
.L_x_438:
        /* <DEDUP_REMOVED lines=11> */
.L_x_445:
[----:B------:R-:W-:Y:S05]  /*5d30*/  EXIT ;  /* 0x000000000000794d */ /* 0x000fea0003800000 */
.L_x_447:
        /* <DEDUP_REMOVED lines=12> */
.L_x_1077:


//--------------------- .text._ZN5flash44flash_bwd_dq_dk_dv_loop_seqk_parallel_kernelI23Flash_bwd_kernel_traitsILi128ELi64ELi64ELi8ELi4ELi2ELi2ELb1ELb0EN7cutlass10bfloat16_tE19Flash_kernel_traitsILi128ELi64ELi64ELi8ES3_EELb0ELb1ELb0ELb0ELb1ELb1ELb1EEEvNS_16Flash_bwd_paramsE --------------------------
	.section	.text._ZN5flash44flash_bwd_dq_dk_dv_loop_seqk_parallel_kernelI23Flash_bwd_kernel_traitsILi128ELi64ELi64ELi8ELi4ELi2ELi2ELb1ELb0EN7cutlass10bfloat16_tE19Flash_kernel_traitsILi128ELi64ELi64ELi8ES3_EELb0ELb1ELb0ELb0ELb1ELb1ELb1EEEvNS_16Flash_bwd_paramsE,"ax",@progbits
	.align	128
        .global         _ZN5flash44flash_bwd_dq_dk_dv_loop_seqk_parallel_kernelI23Flash_bwd_kernel_traitsILi128ELi64ELi64ELi8ELi4ELi2ELi2ELb1ELb0EN7cutlass10bfloat16_tE19Flash_kernel_traitsILi128ELi64ELi64ELi8ES3_EELb0ELb1ELb0ELb0ELb1ELb1ELb1EEEvNS_16Flash_bwd_paramsE
        .type           _ZN5flash44flash_bwd_dq_dk_dv_loop_seqk_parallel_kernelI23Flash_bwd_kernel_traitsILi128ELi64ELi64ELi8ELi4ELi2ELi2ELb1ELb0EN7cutlass10bfloat16_tE19Flash_kernel_traitsILi128ELi64ELi64ELi8ES3_EELb0ELb1ELb0ELb0ELb1ELb1ELb1EEEvNS_16Flash_bwd_paramsE,@function
        .size           _ZN5flash44flash_bwd_dq_dk_dv_loop_seqk_parallel_kernelI23Flash_bwd_kernel_traitsILi128ELi64ELi64ELi8ELi4ELi2ELi2ELb1ELb0EN7cutlass10bfloat16_tE19Flash_kernel_traitsILi128ELi64ELi64ELi8ES3_EELb0ELb1ELb0ELb0ELb1ELb1ELb1EEEvNS_16Flash_bwd_paramsE,(.L_x_1078 - _ZN5flash44flash_bwd_dq_dk_dv_loop_seqk_parallel_kernelI23Flash_bwd_kernel_traitsILi128ELi64ELi64ELi8ELi4ELi2ELi2ELb1ELb0EN7cutlass10bfloat16_tE19Flash_kernel_traitsILi128ELi64ELi64ELi8ES3_EELb0ELb1ELb0ELb0ELb1ELb1ELb1EEEvNS_16Flash_bwd_paramsE)
        .other          _ZN5flash44flash_bwd_dq_dk_dv_loop_seqk_parallel_kernelI23Flash_bwd_kernel_traitsILi128ELi64ELi64ELi8ELi4ELi2ELi2ELb1ELb0EN7cutlass10bfloat16_tE19Flash_kernel_traitsILi128ELi64ELi64ELi8ES3_EELb0ELb1ELb0ELb0ELb1ELb1ELb1EEEvNS_16Flash_bwd_paramsE,@"STO_CUDA_ENTRY STV_DEFAULT"
_ZN5flash44flash_bwd_dq_dk_dv_loop_seqk_parallel_kernelI23Flash_bwd_kernel_traitsILi128ELi64ELi64ELi8ELi4ELi2ELi2ELb1ELb0EN7cutlass10bfloat16_tE19Flash_kernel_traitsILi128ELi64ELi64ELi8ES3_EELb0ELb1ELb0ELb0ELb1ELb1ELb1EEEvNS_16Flash_bwd_paramsE:
.text._ZN5flash44flash_bwd_dq_dk_dv_loop_seqk_parallel_kernelI23Flash_bwd_kernel_traitsILi128ELi64ELi64ELi8ELi4ELi2ELi2ELb1ELb0EN7cutlass10bfloat16_tE19Flash_kernel_traitsILi128ELi64ELi64ELi8ES3_EELb0ELb1ELb0ELb0ELb1ELb1ELb1EEEvNS_16Flash_bwd_paramsE:
        /* <DEDUP_REMOVED lines=18> */
[----:B------:R-:W-:Y:S01]  /*0120*/  ULDC.64 UR10, c[0x0][0x308] ;  /* 0x0000c200000a7ab9 */ /* 0x000fe20000000a00 */
[----:B------:R-:W3:Y:S08]  /*0130*/  LDC R251, c[0x0][0x2c4] ;  /* 0x0000b100fffb7b82 */ /* 0x000ef00000000800 */
[----:B------:R-:W4:Y:S08]  /*0140*/  S2UR UR16, SR_CTAID.Y ;  /* 0x00000000001079c3 */ /* 0x000f300000002600 */
[----:B------:R-:W5:Y:S01]  /*0150*/  S2UR UR15, SR_CTAID.Z ;  /* 0x00000000000f79c3 */ /* 0x000f620000002700 */
[----:B--2---:R-:W-:-:S04]  /*0160*/  ULEA UR5, UR5, UR4, 0x18 ;  /* 0x0000000405057291 */ /* 0x004fc8000f8ec03f */
[----:B------:R-:W-:Y:S01]  /*0170*/  UIADD3 UR6, UR5, 0xc000, URZ ;  /* 0x0000c00005067890 */ /* 0x000fe2000fffe03f */
[----:B-1----:R-:W-:Y:S01]  /*0180*/  SHF.R.S32.HI R14, RZ, 0x1f, R15 ;  /* 0x0000001fff0e7819 */ /* 0x002fe2000001140f */
[----:B------:R-:W-:Y:S01]  /*0190*/  IMAD.SHL.U32 R252, R15, 0x2, RZ ;  /* 0x000000020ffc7824 */ /* 0x000fe200078e00ff */
[----:B------:R-:W1:Y:S01]  /*01a0*/  S2UR UR14, SR_CTAID.Y ;  /* 0x00000000000e79c3 */ /* 0x000e620000002600 */
[----:B------:R-:W-:Y:S01]  /*01b0*/  UIADD3 UR4, UR5, 0x10000, URZ ;  /* 0x0001000005047890 */ /* 0x000fe2000fffe03f */
[CC--:B------:R-:W-:Y:S02]  /*01c0*/  LEA.HI R4, R14.reuse, R15.reuse, RZ, 0x5 ;  /* 0x0000000f0e047211 */ /* 0x0c0fe400078f28ff */
[CC--:B------:R-:W-:Y:S02]  /*01d0*/  LEA.HI R18, R14.reuse, R15.reuse, RZ, 0x2 ;  /* 0x0000000f0e127211 */ /* 0x0c0fe400078f10ff */
[--C-:B------:R-:W-:Y:S01]  /*01e0*/  SHF.R.S32.HI R6, RZ, 0x5, R4.reuse ;  /* 0x00000005ff067819 */ /* 0x100fe20000011404 */
[----:B----4-:R-:W-:Y:S01]  /*01f0*/  USHF.R.S32.HI UR21, URZ, 0x1f, UR16 ;  /* 0x0000001f3f157899 */ /* 0x010fe20008011410 */
[----:B------:R-:W-:Y:S01]  /*0200*/  SHF.R.S32.HI R0, RZ, 0x1f, R4 ;  /* 0x0000001fff007819 */ /* 0x000fe20000011404 */
[----:B------:R-:W-:Y:S01]  /*0210*/  UIMAD.WIDE UR24, UR16, 0x80, URZ ;  /* 0x00000080101878a5 */ /* 0x000fe2000f8e023f */
[----:B------:R-:W-:-:S02]  /*0220*/  LEA.HI R9, R14, R15, RZ, 0x4 ;  /* 0x0000000f0e097211 */ /* 0x000fc400078f20ff */
[-C--:B------:R-:W-:Y:S02]  /*0230*/  LEA.HI R0, R0, R6.reuse, RZ, 0x2 ;  /* 0x0000000600007211 */ /* 0x080fe400078f10ff */
[----:B------:R-:W-:Y:S01]  /*0240*/  LEA.HI R2, R4, R6, RZ, 0x1 ;  /* 0x0000000604027211 */ /* 0x000fe200078f08ff */
[----:B-----5:R-:W-:Y:S01]  /*0250*/  USHF.R.S32.HI UR20, URZ, 0x1f, UR15 ;  /* 0x0000001f3f147899 */ /* 0x020fe2000801140f */
[--C-:B------:R-:W-:Y:S02]  /*0260*/  SHF.R.S32.HI R11, RZ, 0x2, R18.reuse ;  /* 0x00000002ff0b7819 */ /* 0x100fe40000011412 */
[----:B------:R-:W-:Y:S02]  /*0270*/  SHF.R.S32.HI R7, RZ, 0x1f, R18 ;  /* 0x0000001fff077819 */ /* 0x000fe40000011412 */
[----:B------:R-:W-:Y:S02]  /*0280*/  LOP3.LUT R3, R0, 0xfffffffc, RZ, 0xc0, !PT ;  /* 0xfffffffc00037812 */ /* 0x000fe400078ec0ff */
[----:B------:R-:W-:-:S02]  /*0290*/  SHF.R.S32.HI R8, RZ, 0x4, R9 ;  /* 0x00000004ff087819 */ /* 0x000fc40000011409 */
[----:B------:R-:W-:Y:S01]  /*02a0*/  LOP3.LUT R0, R2, 0xfffffffe, RZ, 0xc0, !PT ;  /* 0xfffffffe02007812 */ /* 0x000fe200078ec0ff */
[C---:B------:R-:W-:Y:S01]  /*02b0*/  IMAD.IADD R12, R6.reuse, 0x1, -R3 ;  /* 0x00000001060c7824 */ /* 0x040fe200078e0a03 */
[----:B------:R-:W-:Y:S01]  /*02c0*/  LEA.HI R2, R7, R11, RZ, 0x3 ;  /* 0x0000000b07027211 */ /* 0x000fe200078f18ff */
[----:B-1----:R-:W-:Y:S01]  /*02d0*/  USHF.R.S32.HI UR17, URZ, 0x1f, UR14 ;  /* 0x0000001f3f117899 */ /* 0x002fe2000801140e */
[----:B------:R-:W-:Y:S01]  /*02e0*/  LEA.HI R5, R9, R8, RZ, 0x1 ;  /* 0x0000000809057211 */ /* 0x000fe200078f08ff */
[----:B------:R-:W-:Y:S01]  /*02f0*/  IMAD.IADD R194, R6, 0x1, -R0 ;  /* 0x0000000106c27824 */ /* 0x000fe200078e0a00 */
[----:B------:R-:W-:Y:S02]  /*0300*/  LOP3.LUT R0, R2, 0xfffffff8, RZ, 0xc0, !PT ;  /* 0xfffffff802007812 */ /* 0x000fe400078ec0ff */
[----:B------:R-:W-:Y:S02]  /*0310*/  LOP3.LUT R2, R4, 0xffffffe0, RZ, 0xc0, !PT ;  /* 0xffffffe004027812 */ /* 0x000fe400078ec0ff */
[----:B------:R-:W-:Y:S01]  /*0320*/  LOP3.LUT R3, R5, 0xfffffffe, RZ, 0xc0, !PT ;  /* 0xfffffffe05037812 */ /* 0x000fe200078ec0ff */
[----:B------:R-:W-:Y:S01]  /*0330*/  IMAD.IADD R5, R11, 0x1, -R0 ;  /* 0x000000010b057824 */ /* 0x000fe200078e0a00 */
[----:B------:R-:W-:Y:S01]  /*0340*/  LEA.HI R16, R14, R15, RZ, 0x3 ;  /* 0x0000000f0e107211 */ /* 0x000fe200078f18ff */
[----:B------:R-:W-:-:S02]  /*0350*/  IMAD.IADD R2, R15, 0x1, -R2 ;  /* 0x000000010f027824 */ /* 0x000fc400078e0a02 */
[----:B------:R-:W-:Y:S01]  /*0360*/  IMAD.IADD R10, R8, 0x1, -R3 ;  /* 0x00000001080a7824 */ /* 0x000fe200078e0a03 */
[----:B------:R-:W-:Y:S02]  /*0370*/  SHF.R.S32.HI R13, RZ, 0x3, R16 ;  /* 0x00000003ff0d7819 */ /* 0x000fe40000011410 */
[----:B------:R-:W-:Y:S01]  /*0380*/  LOP3.LUT R0, R16, 0xfffffff8, RZ, 0xc0, !PT ;  /* 0xfffffff810007812 */ /* 0x000fe200078ec0ff */
[----:B------:R-:W-:Y:S01]  /*0390*/  IMAD.SHL.U32 R7, R10, 0x200, RZ ;  /* 0x000002000a077824 */ /* 0x000fe200078e00ff */
[----:B------:R-:W-:Y:S01]  /*03a0*/  LOP3.LUT R3, R9, 0xfffffff0, RZ, 0xc0, !PT ;  /* 0xfffffff009037812 */ /* 0x000fe200078ec0ff */
[----:B------:R-:W-:Y:S01]  /*03b0*/  IMAD.SHL.U32 R4, R13, 0x40, RZ ;  /* 0x000000400d047824 */ /* 0x000fe200078e00ff */
[----:B------:R-:W-:Y:S01]  /*03c0*/  SHF.R.S32.HI R6, RZ, 0x1f, R2 ;  /* 0x0000001fff067819 */ /* 0x000fe20000011402 */
[C---:B------:R-:W-:Y:S02]  /*03d0*/  IMAD.IADD R0, R15.reuse, 0x1, -R0 ;  /* 0x000000010f007824 */ /* 0x040fe400078e0a00 */
[----:B------:R-:W-:Y:S01]  /*03e0*/  IMAD.IADD R3, R15, 0x1, -R3 ;  /* 0x000000010f037824 */ /* 0x000fe200078e0a03 */
[----:B------:R-:W-:Y:S01]  /*03f0*/  LEA.HI R17, R6, R2, RZ, 0x2 ;  /* 0x0000000206117211 */ /* 0x000fe200078f10ff */
[----:B------:R-:W-:Y:S01]  /*0400*/  IMAD.SHL.U32 R8, R0, 0x8, RZ ;  /* 0x0000000800087824 */ /* 0x000fe200078e00ff */
[----:B------:R-:W-:-:S02]  /*0410*/  LOP3.LUT R2, R4, 0x1c0, RZ, 0xc0, !PT ;  /* 0x000001c004027812 */ /* 0x000fc400078ec0ff */
[----:B------:R-:W-:Y:S02]  /*0420*/  SHF.R.S32.HI R6, RZ, 0x1f, R3 ;  /* 0x0000001fff067819 */ /* 0x000fe40000011403 */
[----:B------:R-:W-:Y:S01]  /*0430*/  SHF.R.U32.HI R4, RZ, 0x3, R2 ;  /* 0x00000003ff047819 */ /* 0x000fe20000011602 */
[----:B------:R1:W-:Y:S01]  /*0440*/  STL [R1+0x8], R8 ;  /* 0x0000080801007387 */ /* 0x0003e20000100800 */
[----:B------:R-:W-:Y:S02]  /*0450*/  LOP3.LUT R2, R2, 0x38, R8, 0xf8, !PT ;  /* 0x0000003802027812 */ /* 0x000fe400078ef808 */
[----:B------:R-:W-:Y:S02]  /*0460*/  LOP3.LUT P4, RZ, R0, 0x2, RZ, 0xc0, !PT ;  /* 0x0000000200ff7812 */ /* 0x000fe4000788c0ff */
[----:B------:R-:W-:Y:S02]  /*0470*/  LEA.HI R11, R6, R3, RZ, 0x3 ;  /* 0x00000003060b7211 */ /* 0x000fe400078f18ff */
[C---:B------:R-:W-:Y:S01]  /*0480*/  LOP3.LUT P3, RZ, R0.reuse, 0x4, RZ, 0xc0, !PT ;  /* 0x0000000400ff7812 */ /* 0x040fe2000786c0ff */
[----:B------:R-:W-:Y:S01]  /*0490*/  IMAD.SHL.U32 R0, R0, 0x40, RZ ;  /* 0x0000004000007824 */ /* 0x000fe200078e00ff */
[----:B------:R-:W-:-:S02]  /*04a0*/  LEA.HI R6, R14, R15, RZ, 0x7 ;  /* 0x0000000f0e067211 */ /* 0x000fc400078f38ff */
[----:B------:R-:W-:Y:S02]  /*04b0*/  SEL R191, R191, 0xffffffe0, !P4 ;  /* 0xffffffe0bfbf7807 */ /* 0x000fe40006000000 */
[----:B------:R-:W-:Y:S02]  /*04c0*/  LOP3.LUT R0, R0, 0x1c0, RZ, 0xc0, !PT ;  /* 0x000001c000007812 */ /* 0x000fe400078ec0ff */
[----:B------:R-:W-:Y:S02]  /*04d0*/  SHF.R.S32.HI R6, RZ, 0x7, R6 ;  /* 0x00000007ff067819 */ /* 0x000fe40000011406 */
[----:B------:R-:W-:Y:S02]  /*04e0*/  LOP3.LUT R190, R0, 0x8, R16, 0xf8, !PT ;  /* 0x0000000800be7812 */ /* 0x000fe400078ef810 */
[----:B------:R-:W-:Y:S02]  /*04f0*/  SHF.R.U32.HI R185, RZ, 0x3, R0 ;  /* 0x00000003ffb97819 */ /* 0x000fe40000011600 */
[----:B------:R-:W-:-:S02]  /*0500*/  SEL R186, R186, 0xffffffc0, !P3 ;  /* 0xffffffc0baba7807 */ /* 0x000fc40005800000 */
[----:B------:R-:W-:Y:S02]  /*0510*/  LOP3.LUT R190, R190, R185, RZ, 0x3c, !PT ;  /* 0x000000b9bebe7212 */ /* 0x000fe400078e3cff */
[----:B-1----:R-:W-:Y:S01]  /*0520*/  LOP3.LUT R8, R2, R4, RZ, 0x3c, !PT ;  /* 0x0000000402087212 */ /* 0x002fe200078e3cff */
[----:B------:R-:W-:Y:S01]  /*0530*/  IMAD.SHL.U32 R2, R194, 0x10, RZ ;  /* 0x00000010c2027824 */ /* 0x000fe200078e00ff */
[----:B------:R-:W-:-:S05]  /*0540*/  LOP3.LUT R4, R11, 0xfffffff8, RZ, 0xc0, !PT ;  /* 0xfffffff80b047812 */ /* 0x000fca00078ec0ff */
[----:B------:R-:W-:Y:S01]  /*0550*/  IMAD.IADD R13, R3, 0x1, -R4 ;  /* 0x00000001030d7824 */ /* 0x000fe200078e0a04 */
[----:B------:R-:W-:Y:S01]  /*0560*/  LOP3.LUT R3, R0, 0x10, R2, 0xf8, !PT ;  /* 0x0000001000037812 */ /* 0x000fe200078ef802 */
[----:B------:R-:W-:Y:S01]  /*0570*/  IMAD R2, R6, 0x800, R7 ;  /* 0x0000080006027824 */ /* 0x000fe200078e0207 */
[----:B------:R-:W-:Y:S02]  /*0580*/  LOP3.LUT R0, R5, 0x1, RZ, 0xc0, !PT ;  /* 0x0000000105007812 */ /* 0x000fe400078ec0ff */
[----:B------:R-:W-:Y:S01]  /*0590*/  LEA.HI R4, R14, R15, RZ, 0x6 ;  /* 0x0000000f0e047211 */ /* 0x000fe200078f30ff */
[----:B------:R-:W-:Y:S01]  /*05a0*/  IMAD.IADD R190, R2, 0x1, R190 ;  /* 0x0000000102be7824 */ /* 0x000fe200078e02be */
[----:B------:R-:W-:Y:S02]  /*05b0*/  ISETP.NE.U32.AND P0, PT, R0, 0x1, PT ;  /* 0x000000010000780c */ /* 0x000fe40003f05070 */
[----:B------:R-:W-:Y:S01]  /*05c0*/  SHF.R.S32.HI R0, RZ, 0x6, R4 ;  /* 0x00000006ff007819 */ /* 0x000fe20000011404 */
[----:B------:R-:W-:Y:S01]  /*05d0*/  IMAD.SHL.U32 R190, R190, 0x2, RZ ;  /* 0x00000002bebe7824 */ /* 0x000fe200078e00ff */
[----:B------:R-:W-:-:S02]  /*05e0*/  LOP3.LUT R9, R3, 0x8, R16, 0xf8, !PT ;  /* 0x0000000803097812 */ /* 0x000fc400078ef810 */
[----:B------:R-:W-:Y:S01]  /*05f0*/  LOP3.LUT R2, R18, 0x7ffffffc, RZ, 0xc0, !PT ;  /* 0x7ffffffc12027812 */ /* 0x000fe200078ec0ff */
[C---:B------:R-:W-:Y:S01]  /*0600*/  IMAD R3, R0.reuse, 0x200, R8 ;  /* 0x0000020000037824 */ /* 0x040fe200078e0208 */
[----:B------:R-:W-:Y:S01]  /*0610*/  R2P PR, R5, 0x6 ;  /* 0x0000000605007804 */ /* 0x000fe20000000000 */
[----:B------:R-:W-:Y:S01]  /*0620*/  IMAD.SHL.U32 R4, R0, 0x8, RZ ;  /* 0x0000000800047824 */ /* 0x000fe200078e00ff */
[----:B------:R-:W-:Y:S01]  /*0630*/  LOP3.LUT R185, R7, R9, R185, 0xf6, !PT ;  /* 0x0000000907b97212 */ /* 0x000fe200078ef6b9 */
[----:B------:R-:W-:Y:S01]  /*0640*/  IMAD.SHL.U32 R0, R6, 0x20, RZ ;  /* 0x0000002006007824 */ /* 0x000fe200078e00ff */
[----:B------:R1:W-:Y:S01]  /*0650*/  STL [R1+0x14], R3 ;  /* 0x0000140301007387 */ /* 0x0003e20000100800 */
[----:B------:R-:W-:Y:S01]  /*0660*/  IMAD.SHL.U32 R6, R10, 0x20, RZ ;  /* 0x000000200a067824 */ /* 0x000fe200078e00ff */
[----:B------:R-:W-:Y:S01]  /*0670*/  SEL R213, R213, 0x10, !P0 ;  /* 0x00000010d5d57807 */ /* 0x000fe20004000000 */
[----:B------:R-:W-:Y:S01]  /*0680*/  VIADD R188, R190, UR5 ;  /* 0x00000005bebc7c36 */ /* 0x000fe20008000000 */
[----:B------:R-:W-:-:S02]  /*0690*/  LOP3.LUT R252, R0, 0x6, R252, 0xf8, !PT ;  /* 0x0000000600fc7812 */ /* 0x000fc400078ef8fc */
[C---:B------:R-:W-:Y:S01]  /*06a0*/  IADD3 R192, R191.reuse, UR6, R190 ;  /* 0x00000006bfc07c10 */ /* 0x040fe2000fffe0be */
[--C-:B------:R-:W-:Y:S01]  /*06b0*/  IMAD.IADD R191, R191, 0x1, R188.reuse ;  /* 0x00000001bfbf7824 */ /* 0x100fe200078e02bc */
[----:B------:R-:W-:Y:S01]  /*06c0*/  LEA R185, R185, UR5, 0x1 ;  /* 0x00000005b9b97c11 */ /* 0x000fe2000f8e08ff */
[C---:B------:R-:W-:Y:S02]  /*06d0*/  IMAD.IADD R188, R186.reuse, 0x1, R188 ;  /* 0x00000001babc7824 */ /* 0x040fe400078e02bc */
[C---:B------:R-:W-:Y:S02]  /*06e0*/  IMAD.IADD R192, R186.reuse, 0x1, R192 ;  /* 0x00000001bac07824 */ /* 0x040fe400078e02c0 */
[----:B------:R-:W-:Y:S02]  /*06f0*/  IMAD.IADD R186, R186, 0x1, R185 ;  /* 0x00000001baba7824 */ /* 0x000fe400078e02b9 */
[----:B-1----:R-:W-:Y:S02]  /*0700*/  IMAD.SHL.U32 R3, R5, 0x40, RZ ;  /* 0x0000004005037824 */ /* 0x002fe400078e00ff */
[----:B------:R-:W-:-:S03]  /*0710*/  IMAD.IADD R5, R15, 0x1, -R2 ;  /* 0x000000010f057824 */ /* 0x000fc600078e0a02 */
[----:B------:R-:W-:Y:S01]  /*0720*/  LOP3.LUT R2, R3, 0x1c0, RZ, 0xc0, !PT ;  /* 0x000001c003027812 */ /* 0x000fe200078ec0ff */
[----:B------:R-:W-:Y:S01]  /*0730*/  IMAD.SHL.U32 R5, R5, 0x2, RZ ;  /* 0x0000000205057824 */ /* 0x000fe200078e00ff */
[----:B------:R-:W-:Y:S02]  /*0740*/  LOP3.LUT R3, R4, 0x18, RZ, 0xc0, !PT ;  /* 0x0000001804037812 */ /* 0x000fe400078ec0ff */
[----:B------:R-:W-:Y:S01]  /*0750*/  LOP3.LUT R4, R2, 0x20, R0, 0xf8, !PT ;  /* 0x0000002002047812 */ /* 0x000fe200078ef800 */
[----:B------:R-:W-:Y:S01]  /*0760*/  IMAD R7, R12, 0x400, R5 ;  /* 0x000004000c077824 */ /* 0x000fe200078e0205 */
[----:B------:R-:W-:Y:S02]  /*0770*/  SHF.R.U32.HI R0, RZ, 0x3, R2 ;  /* 0x00000003ff007819 */ /* 0x000fe40000011602 */
[----:B------:R-:W-:Y:S02]  /*0780*/  LOP3.LUT R8, R3, 0x20, R6, 0xf8, !PT ;  /* 0x0000002003087812 */ /* 0x000fe400078ef806 */
[----:B------:R-:W-:-:S02]  /*0790*/  LOP3.LUT R4, R4, R0, RZ, 0x3c, !PT ;  /* 0x0000000004047212 */ /* 0x000fc400078e3cff */
[----:B------:R-:W-:Y:S01]  /*07a0*/  LOP3.LUT R6, R0, R2, R3, 0x1e, !PT ;  /* 0x0000000200067212 */ /* 0x000fe200078e1e03 */
[----:B------:R-:W-:Y:S02]  /*07b0*/  IMAD.SHL.U32 R3, R13, 0x40, RZ ;  /* 0x000000400d037824 */ /* 0x000fe400078e00ff */
[----:B------:R-:W-:Y:S02]  /*07c0*/  IMAD R0, R194, 0x400, R5 ;  /* 0x00000400c2007824 */ /* 0x000fe400078e0205 */
[----:B------:R-:W-:Y:S01]  /*07d0*/  IMAD.IADD R7, R7, 0x1, R4 ;  /* 0x0000000107077824 */ /* 0x000fe200078e0204 */
[----:B------:R-:W-:Y:S01]  /*07e0*/  LOP3.LUT R3, R3, 0x1c0, RZ, 0xc0, !PT ;  /* 0x000001c003037812 */ /* 0x000fe200078ec0ff */
[----:B------:R-:W-:Y:S02]  /*07f0*/  IMAD.SHL.U32 R4, R10, 0x8, RZ ;  /* 0x000000080a047824 */ /* 0x000fe400078e00ff */
[----:B------:R-:W-:Y:S01]  /*0800*/  IMAD.IADD R6, R0, 0x1, R6 ;  /* 0x0000000100067824 */ /* 0x000fe200078e0206 */
[----:B------:R-:W-:Y:S01]  /*0810*/  SHF.R.U32.HI R2, RZ, 0x3, R3 ;  /* 0x00000003ff027819 */ /* 0x000fe20000011603 */
[----:B------:R-:W-:Y:S01]  /*0820*/  IMAD.SHL.U32 R0, R11, 0x40, RZ ;  /* 0x000000400b007824 */ /* 0x000fe200078e00ff */
[----:B------:R-:W-:-:S02]  /*0830*/  LOP3.LUT R4, R3, 0x8, R4, 0xf8, !PT ;  /* 0x0000000803047812 */ /* 0x000fc400078ef804 */
[----:B------:R-:W-:Y:S02]  /*0840*/  LOP3.LUT R3, R2, R8, R3, 0x1e, !PT ;  /* 0x0000000802037212 */ /* 0x000fe400078e1e03 */
[----:B------:R-:W-:Y:S02]  /*0850*/  LOP3.LUT R0, R0, 0xfffffe00, RZ, 0xc0, !PT ;  /* 0xfffffe0000007812 */ /* 0x000fe400078ec0ff */
[----:B------:R-:W-:Y:S02]  /*0860*/  LOP3.LUT R2, R4, R2, RZ, 0x3c, !PT ;  /* 0x0000000204027212 */ /* 0x000fe400078e3cff */
[----:B------:R-:W-:Y:S01]  /*0870*/  SHF.R.S32.HI R4, RZ, 0x2, R17 ;  /* 0x00000002ff047819 */ /* 0x000fe20000011411 */
[----:B------:R-:W-:Y:S01]  /*0880*/  IMAD R194, R194, 0x400, R0 ;  /* 0x00000400c2c27824 */ /* 0x000fe200078e0200 */
[----:B------:R-:W-:Y:S02]  /*0890*/  LEA R214, R7, UR5, 0x1 ;  /* 0x0000000507d67c11 */ /* 0x000fe4000f8e08ff */
[----:B------:R-:W-:Y:S01]  /*08a0*/  LEA R249, R6, UR6, 0x1 ;  /* 0x0000000606f97c11 */ /* 0x000fe2000f8e08ff */
[----:B------:R-:W-:Y:S01]  /*08b0*/  IMAD R5, R12, 0x10, R4 ;  /* 0x000000100c057824 */ /* 0x000fe200078e0204 */
[----:B------:R-:W-:Y:S01]  /*08c0*/  LOP3.LUT R199, R3, R0, RZ, 0xfc, !PT ;  /* 0x0000000003c77212 */ /* 0x000fe200078efcff */
[----:B------:R-:W-:-:S02]  /*08d0*/  IMAD.IADD R194, R2, 0x1, R194 ;  /* 0x0000000102c27824 */ /* 0x000fc400078e02c2 */
[----:B------:R-:W-:Y:S01]  /*08e0*/  VIADD R212, R214, 0x20 ;  /* 0x00000020d6d47836 */ /* 0x000fe20000000000 */
[----:B---3--:R-:W-:Y:S01]  /*08f0*/  IADD3 R251, R5, 0x1, -R251 ;  /* 0x0000000105fb7810 */ /* 0x008fe20007ffe8fb */
[----:B------:R-:W-:Y:S01]  /*0900*/  IMAD R4, R12, 0x400, R0 ;  /* 0x000004000c047824 */ /* 0x000fe200078e0200 */
[----:B------:R-:W-:Y:S01]  /*0910*/  LEA R194, R194, UR4, 0x1 ;  /* 0x00000004c2c27c11 */ /* 0x000fe2000f8e08ff */
[C---:B------:R-:W-:Y:S02]  /*0920*/  @P1 VIADD R212, R214.reuse, 0xffffffe0 ;  /* 0xffffffe0d6d41836 */ /* 0x040fe40000000000 */
[----:B------:R-:W-:Y:S02]  /*0930*/  VIADD R250, R249, 0x40 ;  /* 0x00000040f9fa7836 */ /* 0x000fe40000000000 */
[----:B------:R-:W-:Y:S02]  /*0940*/  IMAD.IADD R215, R214, 0x1, R213 ;  /* 0x00000001d6d77824 */ /* 0x000fe400078e02d5 */
[----:B------:R-:W-:-:S02]  /*0950*/  IMAD.IADD R198, R4, 0x1, R2 ;  /* 0x0000000104c67824 */ /* 0x000fc400078e0202 */
[----:B------:R-:W-:Y:S02]  /*0960*/  @P2 VIADD R250, R249, 0xffffffc0 ;  /* 0xffffffc0f9fa2836 */ /* 0x000fe40000000000 */
[----:B------:R-:W-:-:S07]  /*0970*/  IMAD.IADD R213, R213, 0x1, R212 ;  /* 0x00000001d5d57824 */ /* 0x000fce00078e02d4 */
.L_x_456:
[----:B------:R-:W-:Y:S01]  /*0980*/  ISETP.NE.U32.AND P0, PT, RZ, UR12, PT ;  /* 0x0000000cff007c0c */ /* 0x000fe2000bf05070 */
[----:B--2---:R-:W-:Y:S01]  /*0990*/  IMAD.MOV.U32 R6, RZ, RZ, RZ ;  /* 0x000000ffff067224 */ /* 0x004fe200078e00ff */
[----:B------:R-:W-:Y:S02]  /*09a0*/  ISETP.NE.U32.AND P1, PT, RZ, UR10, PT ;  /* 0x0000000aff007c0c */ /* 0x000fe4000bf25070 */
[----:B------:R-:W-:Y:S02]  /*09b0*/  ISETP.NE.AND.EX P0, PT, RZ, UR13, PT, P0 ;  /* 0x0000000dff007c0c */ /* 0x000fe4000bf05300 */
[----:B------:R-:W-:-:S11]  /*09c0*/  ISETP.NE.AND.EX P1, PT, RZ, UR11, PT, P1 ;  /* 0x0000000bff007c0c */ /* 0x000fd6000bf25310 */
[----:B------:R-:W1:Y:S01]  /*09d0*/  @P0 S2R R0, SR_CTAID.Y ;  /* 0x0000000000000919 */ /* 0x000e620000002600 */
[----:B------:R-:W1:Y:S01]  /*09e0*/  @P0 LDC.64 R4, c[0x0][0x300] ;  /* 0x0000c000ff040b82 */ /* 0x000e620000000a00 */
[----:B------:R-:W2:Y:S07]  /*09f0*/  @P1 S2R R7, SR_CTAID.Y ;  /* 0x0000000000071919 */ /* 0x000eae0000002600 */
[----:B------:R-:W2:Y:S01]  /*0a00*/  @P1 LDC.64 R2, c[0x0][0x308] ;  /* 0x0000c200ff021b82 */ /* 0x000ea20000000a00 */
[----:B-1----:R-:W-:-:S04]  /*0a10*/  @P0 IMAD.WIDE R4, R0, 0x4, R4 ;  /* 0x0000000400040825 */ /* 0x002fc800078e0204 */
[----:B--2---:R-:W-:Y:S01]  /*0a20*/  @P1 IMAD.WIDE R2, R7, 0x4, R2 ;  /* 0x0000000407021825 */ /* 0x004fe200078e0202 */
[----:B------:R1:W2:Y:S04]  /*0a30*/  @P0 LDG.E R6, desc[UR18][R4.64] ;  /* 0x0000001204060981 */ /* 0x0002a8000c1e1900 */
[----:B------:R-:W2:Y:S01]  /*0a40*/  @P1 LDG.E R0, desc[UR18][R2.64] ;  /* 0x0000001202001981 */ /* 0x000ea2000c1e1900 */
[----:B------:R-:W-:Y:S01]  /*0a50*/  IMAD.SHL.U32 R52, R244, 0x40, RZ ;  /* 0x00000040f4347824 */ /* 0x000fe200078e00ff */
[----:B-1----:R-:W1:Y:S08]  /*0a60*/  @!P1 LDC.64 R4, c[0x0][0x2c8] ;  /* 0x0000b200ff049b82 */ /* 0x002e700000000a00 */
[----:B------:R-:W3:Y:S02]  /*0a70*/  @!P1 LDC.64 R2, c[0x0][0x318] ;  /* 0x0000c600ff029b82 */ /* 0x000ee40000000a00 */
[----:B---3--:R-:W-:-:S04]  /*0a80*/  @!P1 ISETP.NE.U32.AND P0, PT, R2, RZ, PT ;  /* 0x000000ff0200920c */ /* 0x008fc80003f05070 */
[----:B------:R-:W-:Y:S01]  /*0a90*/  @!P1 ISETP.NE.AND.EX P0, PT, R3, RZ, PT, P0 ;  /* 0x000000ff0300920c */ /* 0x000fe20003f05300 */
[----:B--2---:R-:W-:-:S03]  /*0aa0*/  @P1 IMAD.IADD R223, R0, 0x1, -R6 ;  /* 0x0000000100df1824 */ /* 0x004fc600078e0a06 */
[----:B-1----:R-:W-:-:S04]  /*0ab0*/  @!P1 SEL R0, R5, RZ, P0 ;  /* 0x000000ff05009207 */ /* 0x002fc80000000000 */
[----:B------:R-:W-:-:S04]  /*0ac0*/  @!P1 IADD3 R223, R0, R4, -R6 ;  /* 0x0000000400df9210 */ /* 0x000fc80007ffe806 */
[----:B------:R-:W-:-:S13]  /*0ad0*/  ISETP.GE.AND P0, PT, R52, R223, PT ;  /* 0x000000df3400720c */ /* 0x000fda0003f06270 */
[----:B-----5:R-:W-:Y:S05]  /*0ae0*/  @P0 BRA `(.L_x_448) ;  /* 0x0000004c00200947 */ /* 0x020fea0003800000 */
[----:B------:R-:W1:Y:S01]  /*0af0*/  LDC R8, c[0x0][0x278] ;  /* 0x00009e00ff087b82 */ /* 0x000e620000000800 */
[----:B------:R-:W2:Y:S01]  /*0b00*/  S2R R36, SR_CTAID.Z ;  /* 0x0000000000247919 */ /* 0x000ea20000002700 */
[----:B------:R-:W-:Y:S01]  /*0b10*/  ULDC.64 UR6, c[0x0][0x2f0] ;  /* 0x0000bc0000067ab9 */ /* 0x000fe20000000a00 */
[----:B------:R-:W-:Y:S01]  /*0b20*/  ULDC.U8 UR4, c[0x0][0x480] ;  /* 0x0001200000047ab9 */ /* 0x000fe20000000000 */
[----:B------:R-:W-:Y:S01]  /*0b30*/  UISETP.NE.U32.AND UP0, UPT, UR6, URZ, UPT ;  /* 0x0000003f0600728c */ /* 0x000fe2000bf05070 */
[----:B------:R-:W3:Y:S01]  /*0b40*/  S2R R10, SR_CTAID.X ;  /* 0x00000000000a7919 */ /* 0x000ee20000002500 */
[----:B------:R-:W-:Y:S02]  /*0b50*/  SHF.R.S32.HI R14, RZ, 0x1f, R6 ;  /* 0x0000001fff0e7819 */ /* 0x000fe40000011406 */
[----:B------:R-:W4:Y:S01]  /*0b60*/  LDC R245, c[0x0][0x2c4] ;  /* 0x0000b100fff57b82 */ /* 0x000f220000000800 */
[----:B------:R-:W-:-:S04]  /*0b70*/  UISETP.NE.AND.EX UP0, UPT, UR7, URZ, UPT, UP0 ;  /* 0x0000003f0700728c */ /* 0x000fc8000bf05300 */
[----:B------:R-:W-:Y:S02]  /*0b80*/  USEL UR23, UR24, URZ, UP0 ;  /* 0x0000003f18177287 */ /* 0x000fe40008000000 */
[----:B------:R-:W-:Y:S01]  /*0b90*/  USEL UR22, UR25, URZ, UP0 ;  /* 0x0000003f19167287 */ /* 0x000fe20008000000 */
[----:B------:R-:W5:Y:S01]  /*0ba0*/  LDC R38, c[0x0][0x270] ;  /* 0x00009c00ff267b82 */ /* 0x000f620000000800 */
[----:B-1----:R-:W-:-:S04]  /*0bb0*/  IABS R7, R8 ;  /* 0x0000000800077213 */ /* 0x002fc80000000000 */
[----:B------:R-:W1:Y:S01]  /*0bc0*/  I2F.RP R2, R7 ;  /* 0x0000000700027306 */ /* 0x000e620000209400 */
[----:B--2---:R-:W-:Y:S02]  /*0bd0*/  IABS R4, R36 ;  /* 0x0000002400047213 */ /* 0x004fe40000000000 */
[----:B------:R-:W-:Y:S02]  /*0be0*/  SHF.R.S32.HI R40, RZ, 0x1f, R36 ;  /* 0x0000001fff287819 */ /* 0x000fe40000011424 */
[----:B-----5:R-:W-:-:S03]  /*0bf0*/  SHF.R.S32.HI R42, RZ, 0x1f, R38 ;  /* 0x0000001fff2a7819 */ /* 0x020fc60000011426 */
[----:B-1----:R-:W1:Y:S02]  /*0c00*/  MUFU.RCP R2, R2 ;  /* 0x0000000200027308 */ /* 0x002e640000001000 */
[----:B-1----:R-:W-:-:S06]  /*0c10*/  VIADD R2, R2, 0xffffffe ;  /* 0x0ffffffe02027836 */ /* 0x002fcc0000000000 */
[----:B------:R-:W1:Y:S02]  /*0c20*/  F2I.FTZ.U32.TRUNC.NTZ R3, R2 ;  /* 0x0000000200037305 */ /* 0x000e64000021f000 */
[----:B-1----:R-:W-:Y:S02]  /*0c30*/  IMAD.MOV R0, RZ, RZ, -R3 ;  /* 0x000000ffff007224 */ /* 0x002fe400078e0a03 */
[----:B------:R-:W-:Y:S02]  /*0c40*/  IMAD.MOV.U32 R2, RZ, RZ, RZ ;  /* 0x000000ffff027224 */ /* 0x000fe400078e00ff */
[----:B------:R-:W-:-:S04]  /*0c50*/  IMAD R0, R0, R7, RZ ;  /* 0x0000000700007224 */ /* 0x000fc800078e02ff */
[----:B------:R-:W-:-:S04]  /*0c60*/  IMAD.HI.U32 R0, R3, R0, R2 ;  /* 0x0000000003007227 */ /* 0x000fc800078e0002 */
[----:B------:R-:W-:Y:S02]  /*0c70*/  IMAD.MOV.U32 R3, RZ, RZ, R4 ;  /* 0x000000ffff037224 */ /* 0x000fe400078e0004 */
[----:B------:R-:W1:Y:S02]  /*0c80*/  LDC.U8 R4, c[0x0][0x3d8] ;  /* 0x0000f600ff047b82 */ /* 0x000e640000000000 */
[----:B------:R-:W-:-:S04]  /*0c90*/  IMAD.HI.U32 R0, R0, R3, RZ ;  /* 0x0000000300007227 */ /* 0x000fc800078e00ff */
[----:B------:R-:W-:-:S04]  /*0ca0*/  IMAD.MOV R2, RZ, RZ, -R0 ;  /* 0x000000ffff027224 */ /* 0x000fc800078e0a00 */
[----:B------:R-:W-:-:S05]  /*0cb0*/  IMAD R2, R7, R2, R3 ;  /* 0x0000000207027224 */ /* 0x000fca00078e0203 */
[----:B------:R-:W-:Y:S02]  /*0cc0*/  ISETP.GT.U32.AND P2, PT, R7, R2, PT ;  /* 0x000000020700720c */ /* 0x000fe40003f44070 */
[----:B-1----:R-:W-:Y:S02]  /*0cd0*/  ISETP.NE.AND P0, PT, R4, RZ, PT ;  /* 0x000000ff0400720c */ /* 0x002fe40003f05270 */
[----:B------:R-:W3:Y:S09]  /*0ce0*/  LDC.64 R4, c[0x0][0x488] ;  /* 0x00012200ff047b82 */ /* 0x000ef20000000a00 */
[----:B------:R-:W-:-:S02]  /*0cf0*/  @!P2 IMAD.IADD R2, R2, 0x1, -R7 ;  /* 0x000000010202a824 */ /* 0x000fc400078e0a07 */
[----:B------:R-:W-:Y:S01]  /*0d00*/  @!P2 VIADD R0, R0, 0x1 ;  /* 0x000000010000a836 */ /* 0x000fe20000000000 */
[----:B------:R-:W-:Y:S02]  /*0d10*/  ISETP.NE.AND P2, PT, R8, RZ, PT ;  /* 0x000000ff0800720c */ /* 0x000fe40003f45270 */
[----:B------:R-:W-:Y:S02]  /*0d20*/  ISETP.GE.U32.AND P3, PT, R2, R7, PT ;  /* 0x000000070200720c */ /* 0x000fe40003f66070 */
[----:B------:R-:W-:Y:S01]  /*0d30*/  LOP3.LUT R2, R36, R8, RZ, 0x3c, !PT ;  /* 0x0000000824027212 */ /* 0x000fe200078e3cff */
[----:B------:R-:W1:Y:S03]  /*0d40*/  @P0 LDC R30, c[0x0][0x2e4] ;  /* 0x0000b900ff1e0b82 */ /* 0x000e660000000800 */
[----:B------:R-:W-:-:S07]  /*0d50*/  ISETP.GE.AND P1, PT, R2, RZ, PT ;  /* 0x000000ff0200720c */ /* 0x000fce0003f26270 */
[----:B------:R-:W-:Y:S01]  /*0d60*/  @P3 VIADD R0, R0, 0x1 ;  /* 0x0000000100003836 */ /* 0x000fe20000000000 */
[----:B------:R-:W-:Y:S01]  /*0d70*/  ISETP.NE.AND P3, PT, RZ, UR4, PT ;  /* 0x00000004ff007c0c */ /* 0x000fe2000bf65270 */
[----:B------:R-:W-:Y:S02]  /*0d80*/  ULDC UR4, c[0x0][0x2dc] ;  /* 0x0000b70000047ab9 */ /* 0x000fe40000000800 */
[----:B------:R-:W-:Y:S02]  /*0d90*/  IMAD.MOV.U32 R9, RZ, RZ, R0 ;  /* 0x000000ffff097224 */ /* 0x000fe400078e0000 */
[----:B----4-:R-:W-:Y:S02]  /*0da0*/  @P0 IMAD R0, R245, UR16, RZ ;  /* 0x00000010f5000c24 */ /* 0x010fe4000f8e02ff */
[----:B---3--:R-:W-:-:S04]  /*0db0*/  IMAD.WIDE.U32 R2, R10, R4, RZ ;  /* 0x000000040a027225 */ /* 0x008fc800078e00ff */
[----:B------:R-:W-:Y:S01]  /*0dc0*/  @!P1 IMAD.MOV R9, RZ, RZ, -R9 ;  /* 0x000000ffff099224 */ /* 0x000fe200078e0a09 */
[----:B------:R-:W-:Y:S01]  /*0dd0*/  @!P2 LOP3.LUT R9, RZ, R8, RZ, 0x33, !PT ;  /* 0x00000008ff09a212 */ /* 0x000fe200078e33ff */
[----:B------:R-:W-:Y:S01]  /*0de0*/  IMAD R5, R10, R5, R3 ;  /* 0x000000050a057224 */ /* 0x000fe200078e0203 */
[----:B------:R-:W-:Y:S01]  /*0df0*/  SEL R33, R2, RZ, P3 ;  /* 0x000000ff02217207 */ /* 0x000fe20001800000 */
[C---:B-1----:R-:W-:Y:S01]  /*0e00*/  @P0 IMAD R30, R36.reuse, R30, R0 ;  /* 0x0000001e241e0224 */ /* 0x042fe200078e0200 */
[----:B------:R-:W-:Y:S01]  /*0e10*/  SHF.R.S32.HI R8, RZ, 0x1f, R52 ;  /* 0x0000001fff087819 */ /* 0x000fe20000011434 */
[----:B------:R-:W-:Y:S01]  /*0e20*/  VIADD R0, R245, 0x3f ;  /* 0x0000003ff5007836 */ /* 0x000fe20000000000 */
[----:B------:R-:W-:Y:S01]  /*0e30*/  SEL R34, R5, RZ, P3 ;  /* 0x000000ff05227207 */ /* 0x000fe20001800000 */
[----:B------:R-:W-:Y:S01]  /*0e40*/  IMAD R37, R36, UR4, RZ ;  /* 0x0000000424257c24 */ /* 0x000fe2000f8e02ff */
[----:B------:R-:W-:Y:S01]  /*0e50*/  SHF.R.S32.HI R29, RZ, 0x1f, R9 ;  /* 0x0000001fff1d7819 */ /* 0x000fe20000011409 */
[----:B------:R-:W-:Y:S01]  /*0e60*/  @!P0 IMAD R3, R38, UR16, R36 ;  /* 0x0000001026038c24 */ /* 0x000fe2000f8e0224 */
[----:B------:R-:W-:-:S02]  /*0e70*/  SHF.R.S32.HI R4, RZ, 0x1f, R0 ;  /* 0x0000001fff047819 */ /* 0x000fc40000011400 */
[----:B------:R-:W-:Y:S01]  /*0e80*/  SHF.R.S32.HI R39, RZ, 0x1f, R37 ;  /* 0x0000001fff277819 */ /* 0x000fe20000011425 */
[----:B------:R-:W-:Y:S01]  /*0e90*/  @!P0 IMAD R30, R3, R245, RZ ;  /* 0x000000f5031e8224 */ /* 0x000fe200078e02ff */
[----:B------:R-:W-:-:S04]  /*0ea0*/  LEA.HI R0, R4, R0, RZ, 0x6 ;  /* 0x0000000004007211 */ /* 0x000fc800078f30ff */
[----:B------:R-:W-:Y:S02]  /*0eb0*/  LOP3.LUT R12, R0, 0xffffffc0, RZ, 0xc0, !PT ;  /* 0xffffffc0000c7812 */ /* 0x000fe400078ec0ff */
[----:B------:R-:W-:-:S03]  /*0ec0*/  SHF.R.S32.HI R32, RZ, 0x6, R0 ;  /* 0x00000006ff207819 */ /* 0x000fc60000011400 */
[----:B------:R-:W-:-:S05]  /*0ed0*/  VIADD R12, R12, 0xffffffc0 ;  /* 0xffffffc00c0c7836 */ /* 0x000fca0000000000 */
[----:B------:R-:W-:Y:S01]  /*0ee0*/  SHF.R.S32.HI R13, RZ, 0x1f, R12 ;  /* 0x0000001fff0d7819 */ /* 0x000fe2000001140c */
[----:B------:R-:W-:Y:S06]  /*0ef0*/  @!P0 BRA `(.L_x_449) ;  /* 0x0000000000208947 */ /* 0x000fec0003800000 */
[----:B------:R-:W1:Y:S01]  /*0f00*/  LDC R41, c[0x0][0x2d4] ;  /* 0x0000b500ff297b82 */ /* 0x000e620000000800 */
[----:B------:R-:W-:Y:S01]  /*0f10*/  ULDC UR7, c[0x0][0x2c0] ;  /* 0x0000b00000077ab9 */ /* 0x000fe20000000800 */
[----:B------:R-:W-:Y:S02]  /*0f20*/  ULDC UR6, c[0x0][0x2e4] ;  /* 0x0000b90000067ab9 */ /* 0x000fe40000000800 */
[----:B------:R-:W-:Y:S01]  /*0f30*/  ULEA UR6, UR7, UR6, 0x7 ;  /* 0x0000000607067291 */ /* 0x000fe2000f8e383f */
[----:B-1----:R-:W-:-:S05]  /*0f40*/  IADD3 R0, R41, 0x80, RZ ;  /* 0x0000008029007810 */ /* 0x002fca0007ffe0ff */
[----:B------:R-:W-:-:S04]  /*0f50*/  IMAD R0, R0, UR16, RZ ;  /* 0x0000001000007c24 */ /* 0x000fc8000f8e02ff */
[----:B------:R-:W-:Y:S01]  /*0f60*/  IMAD R31, R36, UR6, R0 ;  /* 0x00000006241f7c24 */ /* 0x000fe2000f8e0200 */
[----:B------:R-:W-:Y:S06]  /*0f70*/  BRA `(.L_x_450) ;  /* 0x00000000000c7947 */ /* 0x000fec0003800000 */
.L_x_449:
[----:B------:R-:W1:Y:S01]  /*0f80*/  LDC R41, c[0x0][0x2d4] ;  /* 0x0000b500ff297b82 */ /* 0x000e620000000800 */
[----:B------:R-:W-:-:S04]  /*0f90*/  IMAD R0, R38, UR16, R36 ;  /* 0x0000001026007c24 */ /* 0x000fc8000f8e0224 */
[----:B-1----:R-:W-:-:S07]  /*0fa0*/  IMAD R31, R0, R41, RZ ;  /* 0x00000029001f7224 */ /* 0x002fce00078e02ff */
.L_x_450:
[----:B------:R-:W2:Y:S01]  /*0fb0*/  LDL.64 R2, [R1+0x8] ;  /* 0x0000080001027983 */ /* 0x000ea20000100a00 */
[----:B------:R-:W1:Y:S03]  /*0fc0*/  LDC.64 R26, c[0x0][0x240] ;  /* 0x00009000ff1a7b82 */ /* 0x000e660000000a00 */
[----:B------:R-:W2:Y:S01]  /*0fd0*/  LDL.64 R46, [R1+0x8] ;  /* 0x00000800012e7983 */ /* 0x000ea20000100a00 */
[----:B------:R-:W-:Y:S01]  /*0fe0*/  VIADD R206, R32, 0xffffffff ;  /* 0xffffffff20ce7836 */ /* 0x000fe20000000000 */
[----:B------:R-:W-:Y:S01]  /*0ff0*/  ULDC.64 UR6, c[0x0][0x258] ;  /* 0x0000960000067ab9 */ /* 0x000fe20000000a00 */
[----:B------:R-:W-:Y:S01]  /*1000*/  ULDC.64 UR8, c[0x0][0x428] ;  /* 0x00010a0000087ab9 */ /* 0x000fe20000000a00 */
[----:B------:R-:W3:Y:S01]  /*1010*/  S2R R43, SR_TID.X ;  /* 0x00000000002b7919 */ /* 0x000ee20000002100 */
[----:B------:R-:W4:Y:S01]  /*1020*/  LDC.64 R4, c[0x0][0x228] ;  /* 0x00008a00ff047b82 */ /* 0x000f220000000a00 */
[----:B------:R-:W1:Y:S01]  /*1030*/  S2R R44, SR_TID.X ;  /* 0x00000000002c7919 */ /* 0x000e620000002100 */
[----:B------:R-:W1:Y:S06]  /*1040*/  S2R R53, SR_TID.X ;  /* 0x0000000000357919 */ /* 0x000e6c0000002100 */
[----:B------:R-:W1:Y:S08]  /*1050*/  LDC.64 R10, c[0x0][0x418] ;  /* 0x00010600ff0a7b82 */ /* 0x000e700000000a00 */
[----:B------:R-:W2:Y:S01]  /*1060*/  LDC.64 R24, c[0x0][0x420] ;  /* 0x00010800ff187b82 */ /* 0x000ea20000000a00 */
[----:B----4-:R-:W-:-:S07]  /*1070*/  IMAD R16, R4, UR21, RZ ;  /* 0x0000001504107c24 */ /* 0x010fce000f8e02ff */
[----:B------:R-:W4:Y:S01]  /*1080*/  LDC.64 R18, c[0x0][0x238] ;  /* 0x00008e00ff127b82 */ /* 0x000f220000000a00 */
[----:B------:R-:W-:Y:S01]  /*1090*/  IMAD R5, R5, UR16, R16 ;  /* 0x0000001005057c24 */ /* 0x000fe2000f8e0210 */
[----:B---3--:R-:W-:Y:S01]  /*10a0*/  SHF.R.S32.HI R43, RZ, 0x1f, R43 ;  /* 0x0000001fff2b7819 */ /* 0x008fe2000001142b */
[----:B-1----:R-:W-:-:S05]  /*10b0*/  IMAD R22, R10, UR21, RZ ;  /* 0x000000150a167c24 */ /* 0x002fca000f8e02ff */
[----:B------:R-:W1:Y:S01]  /*10c0*/  LDC.64 R16, c[0x0][0x250] ;  /* 0x00009400ff107b82 */ /* 0x000e620000000a00 */
[----:B------:R-:W-:Y:S01]  /*10d0*/  LEA.HI R43, R43, R44, RZ, 0x3 ;  /* 0x0000002c2b2b7211 */ /* 0x000fe200078f18ff */
[----:B------:R-:W-:-:S03]  /*10e0*/  IMAD R22, R11, UR16, R22 ;  /* 0x000000100b167c24 */ /* 0x000fc6000f8e0216 */
[----:B------:R-:W-:Y:S02]  /*10f0*/  SHF.R.S32.HI R43, RZ, 0x3, R43 ;  /* 0x00000003ff2b7819 */ /* 0x000fe4000001142b */
[----:B------:R-:W-:Y:S01]  /*1100*/  SHF.R.S32.HI R54, RZ, 0x1f, R53 ;  /* 0x0000001fff367819 */ /* 0x000fe20000011435 */
[----:B------:R-:W3:Y:S01]  /*1110*/  LDC.64 R20, c[0x0][0x248] ;  /* 0x00009200ff147b82 */ /* 0x000ee20000000a00 */
[----:B------:R-:W-:Y:S02]  /*1120*/  SHF.R.S32.HI R35, RZ, 0x1f, R43 ;  /* 0x0000001fff237819 */ /* 0x000fe4000001142b */
[----:B------:R-:W-:-:S05]  /*1130*/  IADD3 R0, P0, R43, R12, RZ ;  /* 0x0000000c2b007210 */ /* 0x000fca0007f1e0ff */
[----:B------:R-:W-:Y:S01]  /*1140*/  IMAD.X R15, R35, 0x1, R13, P0 ;  /* 0x00000001230f7824 */ /* 0x000fe200000e060d */
[----:B------:R-:W-:Y:S02]  /*1150*/  IADD3 R45, P0, R52, R6, RZ ;  /* 0x00000006342d7210 */ /* 0x000fe40007f1e0ff */
[----:B------:R-:W-:Y:S01]  /*1160*/  LEA.HI R6, R54, R53, RZ, 0x5 ;  /* 0x0000003536067211 */ /* 0x000fe200078f28ff */
[----:B------:R-:W-:Y:S02]  /*1170*/  IMAD R7, R15, R26, RZ ;  /* 0x0000001a0f077224 */ /* 0x000fe400078e02ff */
[----:B------:R-:W-:Y:S01]  /*1180*/  IMAD.X R44, R14, 0x1, R8, P0 ;  /* 0x000000010e2c7824 */ /* 0x000fe200000e0608 */
[----:B------:R-:W-:Y:S01]  /*1190*/  SHF.R.S32.HI R28, RZ, 0x5, R6 ;  /* 0x00000005ff1c7819 */ /* 0x000fe20000011406 */
[----:B------:R-:W-:Y:S02]  /*11a0*/  IMAD R7, R0, R27, R7 ;  /* 0x0000001b00077224 */ /* 0x000fe400078e0207 */
[----:B------:R-:W-:-:S02]  /*11b0*/  IMAD R14, R40, UR6, RZ ;  /* 0x00000006280e7c24 */ /* 0x000fc4000f8e02ff */
[----:B-1----:R-:W-:Y:S02]  /*11c0*/  IMAD R11, R44, R16, RZ ;  /* 0x000000102c0b7224 */ /* 0x002fe400078e02ff */
[----:B------:R-:W-:Y:S02]  /*11d0*/  IMAD R14, R36, UR7, R14 ;  /* 0x00000007240e7c24 */ /* 0x000fe4000f8e020e */
[----:B------:R-:W-:Y:S01]  /*11e0*/  IMAD R11, R45, R17, R11 ;  /* 0x000000112d0b7224 */ /* 0x000fe200078e020b */
[----:B------:R-:W-:Y:S01]  /*11f0*/  @P3 BAR.SYNC.DEFER_BLOCKING 0x0 ;  /* 0x0000000000003b1d */ /* 0x000fe20000010000 */
[----:B--2---:R-:W-:-:S05]  /*1200*/  IMAD.MOV.U32 R46, RZ, RZ, R2 ;  /* 0x000000ffff2e7224 */ /* 0x004fca00078e0002 */
[----:B------:R-:W-:-:S03]  /*1210*/  SHF.R.S32.HI R47, RZ, 0x1f, R46 ;  /* 0x0000001fff2f7819 */ /* 0x000fc6000001142e */
[----:B------:R-:W-:Y:S02]  /*1220*/  IMAD.WIDE.U32 R2, R0, R26, R46 ;  /* 0x0000001a00027225 */ /* 0x000fe400078e002e */
[----:B------:R1:W-:Y:S02]  /*1230*/  STL [R1+0xc], R47 ;  /* 0x00000c2f01007387 */ /* 0x0003e40000100800 */
[----:B------:R-:W-:Y:S01]  /*1240*/  IMAD.IADD R3, R3, 0x1, R7 ;  /* 0x0000000103037824 */ /* 0x000fe200078e0207 */
[----:B------:R-:W-:Y:S01]  /*1250*/  LEA.HI R7, R206, R206, RZ, 0x1 ;  /* 0x000000cece077211 */ /* 0x000fe200078f08ff */
[----:B------:R-:W-:Y:S01]  /*1260*/  STL [R1], R45 ;  /* 0x0000002d01007387 */ /* 0x000fe20000100800 */
[----:B------:R-:W-:Y:S02]  /*1270*/  IMAD.WIDE.U32 R2, R4, UR16, R2 ;  /* 0x0000001004027c25 */ /* 0x000fe4000f8e0002 */
[----:B------:R-:W-:Y:S01]  /*1280*/  LOP3.LUT R4, R7, 0xfffffffe, RZ, 0xc0, !PT ;  /* 0xfffffffe07047812 */ /* 0x000fe200078ec0ff */
[----:B------:R2:W-:Y:S01]  /*1290*/  STL [R1+0x10], R44 ;  /* 0x0000102c01007387 */ /* 0x0005e20000100800 */
[----:B------:R-:W-:-:S03]  /*12a0*/  IMAD.IADD R3, R3, 0x1, R5 ;  /* 0x0000000103037824 */ /* 0x000fc600078e0205 */
[----:B------:R-:W-:Y:S02]  /*12b0*/  IMAD.IADD R4, R206, 0x1, -R4 ;  /* 0x00000001ce047824 */ /* 0x000fe400078e0a04 */
[----:B------:R-:W-:Y:S01]  /*12c0*/  IMAD.WIDE.U32 R2, R36, UR6, R2 ;  /* 0x0000000624027c25 */ /* 0x000fe2000f8e0002 */
[----:B------:R-:W-:Y:S02]  /*12d0*/  ULDC.64 UR6, c[0x0][0x210] ;  /* 0x0000840000067ab9 */ /* 0x000fe40000000a00 */
[----:B------:R-:W-:Y:S01]  /*12e0*/  ISETP.NE.AND P0, PT, R4, 0x1, PT ;  /* 0x000000010400780c */ /* 0x000fe20003f05270 */
[----:B------:R-:W-:Y:S01]  /*12f0*/  IMAD.IADD R3, R3, 0x1, R14 ;  /* 0x0000000103037824 */ /* 0x000fe200078e020e */
[----:B------:R-:W-:Y:S02]  /*1300*/  LOP3.LUT R4, R6, 0xffffffe0, RZ, 0xc0, !PT ;  /* 0xffffffe006047812 */ /* 0x000fe400078ec0ff */
[----:B------:R-:W-:Y:S02]  /*1310*/  SHF.R.S32.HI R6, RZ, 0x1f, R6 ;  /* 0x0000001fff067819 */ /* 0x000fe40000011406 */
[----:B------:R-:W-:Y:S01]  /*1320*/  LEA R204, P1, R2, UR6, 0x1 ;  /* 0x0000000602cc7c11 */ /* 0x000fe2000f8208ff */
[----:B------:R-:W-:Y:S01]  /*1330*/  IMAD.IADD R23, R53, 0x1, -R4 ;  /* 0x0000000135177824 */ /* 0x000fe200078e0a04 */
[----:B------:R-:W-:Y:S01]  /*1340*/  LEA.HI R6, R6, R28, RZ, 0x2 ;  /* 0x0000001c06067211 */ /* 0x000fe200078f10ff */
[----:B------:R-:W-:Y:S01]  /*1350*/  IMAD.WIDE.U32 R4, R10, UR16, R46 ;  /* 0x000000100a047c25 */ /* 0x000fe2000f8e002e */
[----:B------:R-:W-:Y:S01]  /*1360*/  LEA.HI.X R205, R2, UR7, R3, 0x1, P1 ;  /* 0x0000000702cd7c11 */ /* 0x000fe200088f0c03 */
[----:B------:R-:W-:Y:S01]  /*1370*/  ULDC.64 UR6, c[0x0][0x268] ;  /* 0x00009a0000067ab9 */ /* 0x000fe20000000a00 */
[----:B------:R-:W-:Y:S01]  /*1380*/  SHF.R.S32.HI R8, RZ, 0x1f, R23 ;  /* 0x0000001fff087819 */ /* 0x000fe20000011417 */
[----:B------:R-:W-:Y:S01]  /*1390*/  IMAD.IADD R5, R5, 0x1, R22 ;  /* 0x0000000105057824 */ /* 0x000fe200078e0216 */
[----:B------:R-:W-:Y:S01]  /*13a0*/  LOP3.LUT R10, R6, 0xfffffffc, RZ, 0xc0, !PT ;  /* 0xfffffffc060a7812 */ /* 0x000fe200078ec0ff */
[----:B------:R-:W-:Y:S01]  /*13b0*/  IMAD.WIDE.U32 R6, R45, R16, R46 ;  /* 0x000000102d067225 */ /* 0x000fe200078e002e */
[----:B------:R-:W-:-:S03]  /*13c0*/  LEA.HI R8, R8, R23, RZ, 0x2 ;  /* 0x0000001708087211 */ /* 0x000fc600078f10ff */
[-C--:B------:R-:W-:Y:S01]  /*13d0*/  IMAD R2, R15, R24.reuse, RZ ;  /* 0x000000180f027224 */ /* 0x080fe200078e02ff */
[----:B------:R-:W-:Y:S01]  /*13e0*/  SHF.R.S32.HI R8, RZ, 0x2, R8 ;  /* 0x00000002ff087819 */ /* 0x000fe20000011408 */
[----:B------:R-:W-:Y:S02]  /*13f0*/  IMAD.IADD R10, R28, 0x1, -R10 ;  /* 0x000000011c0a7824 */ /* 0x000fe400078e0a0a */
[----:B------:R-:W-:Y:S02]  /*1400*/  IMAD.IADD R3, R7, 0x1, R11 ;  /* 0x0000000107037824 */ /* 0x000fe400078e020b */
[C---:B------:R-:W-:Y:S02]  /*1410*/  IMAD R7, R0.reuse, R25, R2 ;  /* 0x0000001900077224 */ /* 0x040fe400078e0202 */
[----:B------:R-:W-:-:S04]  /*1420*/  IMAD.WIDE.U32 R4, R0, R24, R4 ;  /* 0x0000001800047225 */ /* 0x000fc800078e0004 */
[----:B------:R-:W-:Y:S02]  /*1430*/  IMAD R22, R10, 0x10, R8 ;  /* 0x000000100a167824 */ /* 0x000fe400078e0208 */
[----:B------:R-:W-:Y:S02]  /*1440*/  IMAD.IADD R5, R5, 0x1, R7 ;  /* 0x0000000105057824 */ /* 0x000fe400078e0207 */
[----:B------:R-:W-:Y:S02]  /*1450*/  IMAD R10, R40, UR8, RZ ;  /* 0x00000008280a7c24 */ /* 0x000fe4000f8e02ff */
[----:B------:R-:W-:-:S04]  /*1460*/  IMAD.WIDE.U32 R4, R36, UR8, R4 ;  /* 0x0000000824047c25 */ /* 0x000fc8000f8e0004 */
[----:B------:R-:W-:Y:S01]  /*1470*/  IMAD R10, R36, UR9, R10 ;  /* 0x00000009240a7c24 */ /* 0x000fe2000f8e020a */
[----:B------:R-:W-:Y:S01]  /*1480*/  ULDC.64 UR8, c[0x0][0x220] ;  /* 0x0000880000087ab9 */ /* 0x000fe20000000a00 */
[----:B------:R-:W2:Y:S01]  /*1490*/  LDL R36, [R1+0x14] ;  /* 0x0000140001247983 */ /* 0x000ea20000100800 */
[C---:B----4-:R-:W-:Y:S02]  /*14a0*/  IMAD R8, R18.reuse, UR21, RZ ;  /* 0x0000001512087c24 */ /* 0x050fe4000f8e02ff */
[----:B------:R-:W-:Y:S02]  /*14b0*/  IMAD.MOV.U32 R2, RZ, RZ, R6 ;  /* 0x000000ffff027224 */ /* 0x000fe400078e0006 */
[----:B------:R-:W-:Y:S02]  /*14c0*/  IMAD R0, R19, UR16, R8 ;  /* 0x0000001013007c24 */ /* 0x000fe4000f8e0208 */
[----:B------:R-:W-:Y:S02]  /*14d0*/  IMAD.WIDE.U32 R2, R18, UR16, R2 ;  /* 0x0000001012027c25 */ /* 0x000fe4000f8e0002 */
[----:B------:R-:W4:Y:S02]  /*14e0*/  LDC.64 R18, c[0x0][0x230] ;  /* 0x00008c00ff127b82 */ /* 0x000f240000000a00 */
[----:B------:R-:W-:-:S02]  /*14f0*/  IMAD.IADD R3, R3, 0x1, R0 ;  /* 0x0000000103037824 */ /* 0x000fc400078e0200 */
[----:B------:R-:W-:Y:S02]  /*1500*/  IMAD R0, R29, UR6, RZ ;  /* 0x000000061d007c24 */ /* 0x000fe4000f8e02ff */
[----:B------:R-:W-:-:S04]  /*1510*/  IMAD.WIDE.U32 R2, R9, UR6, R2 ;  /* 0x0000000609027c25 */ /* 0x000fc8000f8e0002 */
[----:B------:R-:W-:Y:S01]  /*1520*/  IMAD R8, R9, UR7, R0 ;  /* 0x0000000709087c24 */ /* 0x000fe2000f8e0200 */
[----:B------:R-:W-:Y:S01]  /*1530*/  ULDC.64 UR6, c[0x0][0x3e0] ;  /* 0x0000f80000067ab9 */ /* 0x000fe20000000a00 */
[-C--:B---3--:R-:W-:Y:S01]  /*1540*/  IMAD R0, R44, R20.reuse, RZ ;  /* 0x000000142c007224 */ /* 0x088fe200078e02ff */
[----:B------:R-:W-:Y:S01]  /*1550*/  LEA R202, P2, R4, UR6, 0x1 ;  /* 0x0000000604ca7c11 */ /* 0x000fe2000f8408ff */
[----:B------:R-:W-:Y:S02]  /*1560*/  IMAD.IADD R10, R5, 0x1, R10 ;  /* 0x00000001050a7824 */ /* 0x000fe400078e020a */
[----:B------:R-:W-:-:S03]  /*1570*/  IMAD.WIDE.U32 R6, R45, R20, R46 ;  /* 0x000000142d067225 */ /* 0x000fc600078e002e */
[----:B------:R-:W-:Y:S01]  /*1580*/  LEA.HI.X R203, R4, UR7, R10, 0x1, P2 ;  /* 0x0000000704cb7c11 */ /* 0x000fe200090f0c0a */
[----:B------:R-:W-:Y:S01]  /*1590*/  IMAD R0, R45, R21, R0 ;  /* 0x000000152d007224 */ /* 0x000fe200078e0200 */
[----:B------:R-:W-:Y:S01]  /*15a0*/  LEA R14, P1, R26, R204, 0x6 ;  /* 0x000000cc1a0e7211 */ /* 0x000fe200078230ff */
[----:B------:R-:W-:Y:S01]  /*15b0*/  IMAD.MOV.U32 R4, RZ, RZ, R2 ;  /* 0x000000ffff047224 */ /* 0x000fe200078e0002 */
[----:B------:R-:W-:Y:S01]  /*15c0*/  MOV R2, R6 ;  /* 0x0000000600027202 */ /* 0x000fe20000000f00 */
[----:B------:R-:W-:Y:S01]  /*15d0*/  IMAD.IADD R5, R3, 0x1, R8 ;  /* 0x0000000103057824 */ /* 0x000fe200078e0208 */
[----:B------:R-:W-:Y:S01]  /*15e0*/  ULDC.64 UR6, c[0x0][0x260] ;  /* 0x0000980000067ab9 */ /* 0x000fe20000000a00 */
[----:B------:R-:W-:Y:S02]  /*15f0*/  IMAD.IADD R3, R7, 0x1, R0 ;  /* 0x0000000107037824 */ /* 0x000fe400078e0200 */
[C---:B----4-:R-:W-:Y:S02]  /*1600*/  IMAD R8, R18.reuse, UR21, RZ ;  /* 0x0000001512087c24 */ /* 0x050fe4000f8e02ff */
[----:B------:R-:W-:-:S04]  /*1610*/  IMAD.WIDE.U32 R6, R18, UR16, R2 ;  /* 0x0000001012067c25 */ /* 0x000fc8000f8e0002 */
[----:B------:R-:W-:Y:S02]  /*1620*/  IMAD R8, R19, UR16, R8 ;  /* 0x0000001013087c24 */ /* 0x000fe4000f8e0208 */
[----:B------:R-:W3:Y:S01]  /*1630*/  LDC.64 R18, c[0x0][0x2b0] ;  /* 0x0000ac00ff127b82 */ /* 0x000ee20000000a00 */
[-C--:B------:R-:W-:Y:S02]  /*1640*/  IMAD R0, R35, R16.reuse, RZ ;  /* 0x0000001023007224 */ /* 0x080fe400078e02ff */
[----:B------:R-:W-:-:S04]  /*1650*/  IMAD.WIDE.U32 R4, R43, R16, R4 ;  /* 0x000000102b047225 */ /* 0x000fc800078e0004 */
[----:B------:R-:W-:Y:S01]  /*1660*/  IMAD R0, R43, R17, R0 ;  /* 0x000000112b007224 */ /* 0x000fe200078e0200 */
[----:B------:R-:W-:-:S03]  /*1670*/  LEA R2, P2, R4, UR8, 0x1 ;  /* 0x0000000804027c11 */ /* 0x000fc6000f8408ff */
[----:B------:R-:W-:Y:S01]  /*1680*/  IMAD.IADD R0, R5, 0x1, R0 ;  /* 0x0000000105007824 */ /* 0x000fe200078e0200 */
[----:B------:R-:W-:Y:S01]  /*1690*/  LEA.HI.X R15, R26, R205, R27, 0x6, P1 ;  /* 0x000000cd1a0f7211 */ /* 0x000fe200008f341b */
[----:B------:R-:W-:Y:S01]  /*16a0*/  IMAD.IADD R5, R7, 0x1, R8 ;  /* 0x0000000107057824 */ /* 0x000fe200078e0208 */
[----:B------:R-:W-:Y:S01]  /*16b0*/  LEA R10, P1, R24, R202, 0x6 ;  /* 0x000000ca180a7211 */ /* 0x000fe200078230ff */
[----:B------:R-:W-:Y:S01]  /*16c0*/  IMAD R7, R29, UR6, RZ ;  /* 0x000000061d077c24 */ /* 0x000fe2000f8e02ff */
[----:B------:R-:W-:Y:S01]  /*16d0*/  LEA.HI.X R3, R4, UR9, R0, 0x1, P2 ;  /* 0x0000000904037c11 */ /* 0x000fe200090f0c00 */
[----:B------:R-:W-:Y:S01]  /*16e0*/  IMAD.MOV.U32 R4, RZ, RZ, R6 ;  /* 0x000000ffff047224 */ /* 0x000fe200078e0006 */
[----:B------:R-:W-:Y:S01]  /*16f0*/  LEA.HI.X R11, R24, R203, R25, 0x6, P1 ;  /* 0x000000cb180b7211 */ /* 0x000fe200008f3419 */
[C---:B------:R-:W-:Y:S01]  /*1700*/  IMAD R6, R9.reuse, UR7, R7 ;  /* 0x0000000709067c24 */ /* 0x040fe2000f8e0207 */
[----:B------:R-:W-:Y:S01]  /*1710*/  LEA R8, P1, R16, R2, 0x6 ;  /* 0x0000000210087211 */ /* 0x000fe200078230ff */
[----:B------:R-:W-:Y:S01]  /*1720*/  IMAD.WIDE.U32 R4, R9, UR6, R4 ;  /* 0x0000000609047c25 */ /* 0x000fe2000f8e0004 */
[----:B------:R-:W-:-:S03]  /*1730*/  ULDC.64 UR6, c[0x0][0x218] ;  /* 0x0000860000067ab9 */ /* 0x000fc60000000a00 */
[----:B------:R-:W-:Y:S01]  /*1740*/  IMAD.IADD R0, R12, 0x1, R30 ;  /* 0x000000010c007824 */ /* 0x000fe200078e021e */
[----:B------:R-:W-:Y:S01]  /*1750*/  LEA.HI.X R9, R16, R3, R17, 0x6, P1 ;  /* 0x0000000310097211 */ /* 0x000fe200008f3411 */
[----:B------:R-:W-:Y:S02]  /*1760*/  IMAD.IADD R5, R5, 0x1, R6 ;  /* 0x0000000105057824 */ /* 0x000fe400078e0206 */
[----:B---3--:R-:W-:Y:S01]  /*1770*/  IMAD.WIDE R6, R0, 0x4, R18 ;  /* 0x0000000400067825 */ /* 0x008fe200078e0212 */
[----:B------:R-:W-:-:S03]  /*1780*/  SHF.R.S32.HI R0, RZ, 0x1f, R22 ;  /* 0x0000001fff007819 */ /* 0x000fc60000011416 */
[----:B------:R-:W-:Y:S01]  /*1790*/  IMAD.WIDE.U32 R4, R43, R20, R4 ;  /* 0x000000142b047225 */ /* 0x000fe200078e0004 */
[----:B------:R-:W-:-:S03]  /*17a0*/  SHF.L.U64.HI R243, R22, 0x2, R0 ;  /* 0x0000000216f37819 */ /* 0x000fc60000010200 */
[----:B------:R-:W-:Y:S02]  /*17b0*/  IMAD.MOV.U32 R221, RZ, RZ, R7 ;  /* 0x000000ffffdd7224 */ /* 0x000fe400078e0007 */
[----:B------:R-:W-:Y:S02]  /*17c0*/  IMAD.MOV.U32 R222, RZ, RZ, R6 ;  /* 0x000000ffffde7224 */ /* 0x000fe400078e0006 */
[----:B------:R-:W-:Y:S02]  /*17d0*/  IMAD.SHL.U32 R242, R22, 0x4, RZ ;  /* 0x0000000416f27824 */ /* 0x000fe400078e00ff */
[----:B------:R-:W-:-:S03]  /*17e0*/  IMAD R237, R38, UR4, RZ ;  /* 0x0000000426ed7c24 */ /* 0x000fc6000f8e02ff */
[----:B------:R-:W-:Y:S01]  /*17f0*/  IADD3 R6, P2, R242, R222, RZ ;  /* 0x000000def2067210 */ /* 0x000fe20007f5e0ff */
[----:B------:R-:W-:Y:S01]  /*1800*/  IMAD.MOV.U32 R176, RZ, RZ, 0x20 ;  /* 0x00000020ffb07424 */ /* 0x000fe200078e00ff */
        /* <DEDUP_REMOVED lines=16> */
[----:B-1----:R-:W-:-:S02]  /*1910*/  CS2R R46, SRZ ;  /* 0x00000000002e7805 */ /* 0x002fc4000001ff00 */
[----:B--2---:R-:W-:Y:S02]  /*1920*/  CS2R R44, SRZ ;  /* 0x00000000002c7805 */ /* 0x004fe4000001ff00 */
[----:B------:R-:W-:Y:S02]  /*1930*/  CS2R R50, SRZ ;  /* 0x0000000000327805 */ /* 0x000fe4000001ff00 */
[----:B------:R-:W-:Y:S02]  /*1940*/  CS2R R48, SRZ ;  /* 0x0000000000307805 */ /* 0x000fe4000001ff00 */
[----:B------:R-:W-:Y:S02]  /*1950*/  CS2R R26, SRZ ;  /* 0x00000000001a7805 */ /* 0x000fe4000001ff00 */
[----:B------:R-:W-:Y:S02]  /*1960*/  CS2R R24, SRZ ;  /* 0x0000000000187805 */ /* 0x000fe4000001ff00 */
[----:B------:R-:W-:-:S05]  /*1970*/  LEA R208, R36, UR5, 0x1 ;  /* 0x0000000524d07c11 */ /* 0x000fca000f8e08ff */
[----:B------:R-:W-:Y:S01]  /*1980*/  @!PT LDS RZ, [RZ] ;  /* 0x00000000fffff984 */ /* 0x000fe20000000800 */
[----:B------:R-:W-:Y:S01]  /*1990*/  @!PT LDS RZ, [RZ] ;  /* 0x00000000fffff984 */ /* 0x000fe20000000800 */
[----:B------:R-:W-:Y:S01]  /*19a0*/  @!PT LDS RZ, [RZ] ;  /* 0x00000000fffff984 */ /* 0x000fe20000000800 */
[----:B------:R-:W-:Y:S04]  /*19b0*/  LDGSTS.E.BYPASS.LTC128B.128 [R208+0x10000], desc[UR18][R2.64] ;  /* 0x1000000002d07fae */ /* 0x000fe8000b901d52 */
[----:B------:R1:W-:Y:S04]  /*19c0*/  LDGSTS.E.BYPASS.LTC128B.128 [R208+0x12000], desc[UR18][R2.64+0x80] ;  /* 0x1200008002d07fae */ /* 0x0003e8000b901d52 */
[----:B------:R-:W-:Y:S04]  /*19d0*/  LDGSTS.E.BYPASS.LTC128B.128 [R208+0x11000], desc[UR18][R8.64] ;  /* 0x1100000008d07fae */ /* 0x000fe8000b901d52 */
[----:B------:R-:W-:Y:S04]  /*19e0*/  LDGSTS.E.BYPASS.LTC128B.128 [R208+0x13000], desc[UR18][R8.64+0x80] ;  /* 0x1300008008d07fae */ /* 0x000fe8000b901d52 */
[----:B------:R-:W0:Y:S04]  /*19f0*/  LDGDEPBAR ;  /* 0x00000000000079af */ /* 0x000e280000000000 */
[----:B------:R-:W-:Y:S04]  /*1a00*/  LDGSTS.E.BYPASS.LTC128B.128 [R208+0x8000], desc[UR18][R202.64] ;  /* 0x08000000cad07fae */ /* 0x000fe8000b901d52 */
[----:B------:R-:W-:Y:S04]  /*1a10*/  LDGSTS.E.BYPASS.LTC128B.128 [R208+0xa000], desc[UR18][R202.64+0x80] ;  /* 0x0a000080cad07fae */ /* 0x000fe8000b901d52 */
[----:B------:R-:W-:Y:S01]  /*1a20*/  LDGSTS.E.BYPASS.LTC128B.128 [R208+0x9000], desc[UR18][R10.64] ;  /* 0x090000000ad07fae */ /* 0x000fe2000b901d52 */
[----:B-1----:R-:W-:-:S03]  /*1a30*/  IMAD R3, R35, R20, RZ ;  /* 0x0000001423037224 */ /* 0x002fc600078e02ff */
[----:B------:R1:W-:Y:S01]  /*1a40*/  LDGSTS.E.BYPASS.LTC128B.128 [R208+0xb000], desc[UR18][R10.64+0x80] ;  /* 0x0b0000800ad07fae */ /* 0x0003e2000b901d52 */
[----:B------:R-:W-:Y:S02]  /*1a50*/  VIADD R2, R36, 0x2000 ;  /* 0x0000200024027836 */ /* 0x000fe40000000000 */
[----:B------:R-:W-:-:S03]  /*1a60*/  IMAD R3, R43, R21, R3 ;  /* 0x000000152b037224 */ /* 0x000fc600078e0203 */
[----:B------:R-:W-:Y:S01]  /*1a70*/  SEL R7, R2, R36, !P0 ;  /* 0x0000002402077207 */ /* 0x000fe20004000000 */
[----:B------:R-:W-:Y:S01]  /*1a80*/  IMAD.IADD R0, R5, 0x1, R3 ;  /* 0x0000000105007824 */ /* 0x000fe200078e0203 */
[C---:B------:R-:W-:Y:S02]  /*1a90*/  LEA R2, P1, R4.reuse, UR6, 0x1 ;  /* 0x0000000604027c11 */ /* 0x040fe4000f8208ff */
[----:B------:R-:W-:Y:S02]  /*1aa0*/  LEA R207, R7, UR5, 0x1 ;  /* 0x0000000507cf7c11 */ /* 0x000fe4000f8e08ff */
[----:B------:R-:W-:Y:S02]  /*1ab0*/  LEA.HI.X R3, R4, UR7, R0, 0x1, P1 ;  /* 0x0000000704037c11 */ /* 0x000fe400088f0c00 */
[C---:B------:R-:W-:Y:S01]  /*1ac0*/  LEA R4, P1, R20.reuse, R2, 0x6 ;  /* 0x0000000214047211 */ /* 0x040fe200078230ff */
[----:B------:R-:W-:Y:S04]  /*1ad0*/  LDGSTS.E.BYPASS.LTC128B.128 [R207], desc[UR18][R204.64] ;  /* 0x00000000cccf7fae */ /* 0x000fe8000b901d52 */
[----:B------:R-:W-:Y:S01]  /*1ae0*/  LDGSTS.E.BYPASS.LTC128B.128 [R207+0x2000], desc[UR18][R204.64+0x80] ;  /* 0x02000080cccf7fae */ /* 0x000fe2000b901d52 */
[----:B------:R-:W-:-:S03]  /*1af0*/  LEA.HI.X R5, R20, R3, R21, 0x6, P1 ;  /* 0x0000000314057211 */ /* 0x000fc600008f3415 */
[----:B------:R-:W-:Y:S01]  /*1b00*/  LDGSTS.E.BYPASS.LTC128B.128 [R207+0x1000], desc[UR18][R14.64] ;  /* 0x010000000ecf7fae */ /* 0x000fe2000b901d52 */
[----:B------:R-:W-:-:S03]  /*1b10*/  IMAD.SHL.U32 R0, R237, 0x40, RZ ;  /* 0x00000040ed007824 */ /* 0x000fc600078e00ff */
[----:B------:R2:W-:Y:S04]  /*1b20*/  LDGSTS.E.BYPASS.LTC128B.128 [R207+0x3000], desc[UR18][R14.64+0x80] ;  /* 0x030000800ecf7fae */ /* 0x0005e8000b901d52 */
[----:B------:R-:W-:Y:S04]  /*1b30*/  LDGSTS.E.BYPASS.LTC128B.128 [R208+0xc000], desc[UR18][R2.64] ;  /* 0x0c00000002d07fae */ /* 0x000fe8000b901d52 */
[----:B------:R3:W-:Y:S01]  /*1b40*/  LDGSTS.E.BYPASS.LTC128B.128 [R208+0xe000], desc[UR18][R2.64+0x80] ;  /* 0x0e00008002d07fae */ /* 0x0007e2000b901d52 */
[----:B------:R-:W-:Y:S01]  /*1b50*/  IADD3.X R7, R243, R221, RZ, P2, !PT ;  /* 0x000000ddf3077210 */ /* 0x000fe200017fe4ff */
[----:B------:R-:W-:-:S02]  /*1b60*/  USHF.R.S32.HI UR6, URZ, 0x1f, UR4 ;  /* 0x0000001f3f067899 */ /* 0x000fc40008011404 */
[----:B------:R-:W-:Y:S04]  /*1b70*/  LDGSTS.E.BYPASS.LTC128B.128 [R208+0xd000], desc[UR18][R4.64] ;  /* 0x0d00000004d07fae */ /* 0x000fe8000b901d52 */
[----:B------:R4:W-:Y:S04]  /*1b80*/  LDGSTS.E.BYPASS.LTC128B.128 [R208+0xf000], desc[UR18][R4.64+0x80] ;  /* 0x0f00008004d07fae */ /* 0x0009e8000b901d52 */
[----:B------:R-:W0:Y:S04]  /*1b90*/  LDGDEPBAR ;  /* 0x00000000000079af */ /* 0x000e280000000000 */
[----:B------:R-:W5:Y:S01]  /*1ba0*/  LDG.E R217, desc[UR18][R6.64] ;  /* 0x0000001206d97981 */ /* 0x000f62000c1e1900 */
[----:B-1----:R-:W-:Y:S01]  /*1bb0*/  IMAD.WIDE.U32 R10, R38, UR4, RZ ;  /* 0x00000004260a7c25 */ /* 0x002fe2000f8e00ff */
[----:B--2---:R-:W1:Y:S02]  /*1bc0*/  LDC.64 R14, c[0x0][0x478] ;  /* 0x00011e00ff0e7b82 */ /* 0x004e640000000a00 */
[----:B------:R2:W5:Y:S01]  /*1bd0*/  LDG.E R216, desc[UR18][R6.64+0x20] ;  /* 0x0000201206d87981 */ /* 0x000562000c1e1900 */
[----:B---3--:R-:W-:-:S05]  /*1be0*/  IMAD R2, R28, R237, R23 ;  /* 0x000000ed1c027224 */ /* 0x008fca00078e0217 */
[----:B------:R-:W-:Y:S02]  /*1bf0*/  IADD3 R3, P2, P1, R2, R0, R37 ;  /* 0x0000000002037210 */ /* 0x000fe4000795e025 */
[----:B------:R-:W-:Y:S02]  /*1c00*/  SHF.R.S32.HI R0, RZ, 0x1f, R0 ;  /* 0x0000001fff007819 */ /* 0x000fe40000011400 */
[----:B------:R-:W-:Y:S01]  /*1c10*/  SHF.R.S32.HI R2, RZ, 0x1f, R2 ;  /* 0x0000001fff027819 */ /* 0x000fe20000011402 */
[----:B----4-:R-:W-:Y:S01]  /*1c20*/  IMAD.WIDE R4, R41, UR16, R12 ;  /* 0x0000001029047c25 */ /* 0x010fe2000f8e020c */
[----:B------:R-:W-:-:S04]  /*1c30*/  DEPBAR.LE SB0, 0x1 ;  /* 0x000080400000791a */ /* 0x000fc80000000000 */
[----:B------:R-:W-:Y:S01]  /*1c40*/  IADD3.X R8, R2, R0, R39, P2, P1 ;  /* 0x0000000002087210 */ /* 0x000fe200017e2427 */
[----:B------:R-:W-:Y:S01]  /*1c50*/  BAR.SYNC.DEFER_BLOCKING 0x0 ;  /* 0x0000000000007b1d */ /* 0x000fe20000010000 */
[----:B------:R-:W-:Y:S01]  /*1c60*/  IADD3 R2, P1, R3, R33, RZ ;  /* 0x0000002103027210 */ /* 0x000fe20007f3e0ff */
[----:B--2---:R-:W-:Y:S01]  /*1c70*/  IMAD R7, R38, UR6, RZ ;  /* 0x0000000626077c24 */ /* 0x004fe2000f8e02ff */
[----:B------:R-:W-:-:S03]  /*1c80*/  IADD3 R3, -R223, R245, R52 ;  /* 0x000000f5df037210 */ /* 0x000fc60007ffe134 */
[----:B------:R-:W-:Y:S01]  /*1c90*/  IMAD R7, R42, UR4, R7 ;  /* 0x000000042a077c24 */ /* 0x000fe2000f8e0207 */
[----:B------:R-:W-:Y:S01]  /*1ca0*/  ULDC UR4, c[0x0][0x398] ;  /* 0x0000e60000047ab9 */ /* 0x000fe20000000800 */
[----:B------:R-:W-:Y:S01]  /*1cb0*/  IADD3 R0, P2, R4, UR23, RZ ;  /* 0x0000001704007c10 */ /* 0x000fe2000ff5e0ff */
[----:B------:R-:W-:Y:S01]  /*1cc0*/  VIADD R4, R3, -UR4 ;  /* 0x8000000403047c36 */ /* 0x000fe20008000000 */
[----:B------:R-:W-:-:S04]  /*1cd0*/  ULDC.64 UR6, c[0x0][0x400] ;  /* 0x0001000000067ab9 */ /* 0x000fc80000000a00 */
[----:B------:R-:W-:Y:S01]  /*1ce0*/  SHF.R.S32.HI R6, RZ, 0x1f, R4 ;  /* 0x0000001fff067819 */ /* 0x000fe20000011404 */
[----:B------:R-:W-:Y:S02]  /*1cf0*/  IMAD.IADD R7, R11, 0x1, R7 ;  /* 0x000000010b077824 */ /* 0x000fe400078e0207 */
[----:B------:R-:W-:Y:S01]  /*1d00*/  IMAD.X R3, R8, 0x1, R34, P1 ;  /* 0x0000000108037824 */ /* 0x000fe200008e0622 */
[----:B------:R-:W-:Y:S02]  /*1d10*/  LEA.HI R4, R6, R4, RZ, 0x6 ;  /* 0x0000000406047211 */ /* 0x000fe400078f30ff */
[----:B------:R-:W-:Y:S01]  /*1d20*/  LEA.HI R6, R54, R53, RZ, 0x3 ;  /* 0x0000003536067211 */ /* 0x000fe200078f18ff */
[----:B------:R-:W-:Y:S02]  /*1d30*/  IMAD R7, R7, R0, RZ ;  /* 0x0000000007077224 */ /* 0x000fe400078e02ff */
[----:B------:R-:W-:Y:S01]  /*1d40*/  IMAD.WIDE.U32 R2, R0, R10, R2 ;  /* 0x0000000a00027225 */ /* 0x000fe200078e0002 */
[----:B------:R-:W-:Y:S01]  /*1d50*/  LOP3.LUT R0, R6, 0xfffffff8, RZ, 0xc0, !PT ;  /* 0xfffffff806007812 */ /* 0x000fe200078ec0ff */
[----:B------:R2:W3:Y:S01]  /*1d60*/  LDSM.16.M88.4 R116, [R190+UR5+0x10000] ;  /* 0x01000005be74783b */ /* 0x0004e20008000200 */
[----:B------:R-:W-:-:S03]  /*1d70*/  SHF.R.S32.HI R4, RZ, 0x6, R4 ;  /* 0x00000006ff047819 */ /* 0x000fc60000011404 */
[----:B------:R-:W-:Y:S01]  /*1d80*/  IMAD.IADD R0, R53, 0x1, -R0 ;  /* 0x0000000135007824 */ /* 0x000fe200078e0a00 */
[----:B------:R-:W-:Y:S01]  /*1d90*/  VIMNMX R233, RZ, R4, !PT ;  /* 0x00000004ffe97248 */ /* 0x000fe20007fe0100 */
[----:B------:R-:W-:Y:S01]  /*1da0*/  IMAD.IADD R12, R12, 0x1, R31 ;  /* 0x000000010c0c7824 */ /* 0x000fe200078e021f */
[----:B------:R-:W-:Y:S01]  /*1db0*/  IADD3.X R5, R5, UR22, RZ, P2, !PT ;  /* 0x0000001605057c10 */ /* 0x000fe200097fe4ff */
[----:B------:R2:W4:Y:S01]  /*1dc0*/  LDSM.16.M88.4 R120, [R190+UR5+0x10800] ;  /* 0x01080005be78783b */ /* 0x0005220008000200 */
[----:B------:R-:W-:Y:S02]  /*1dd0*/  LOP3.LUT P1, RZ, R0, 0x2, RZ, 0xc0, !PT ;  /* 0x0000000200ff7812 */ /* 0x000fe4000782c0ff */
[----:B------:R-:W-:Y:S01]  /*1de0*/  ISETP.GT.AND P3, PT, R32, R233, PT ;  /* 0x000000e92000720c */ /* 0x000fe20003f64270 */
[----:B------:R2:W2:Y:S01]  /*1df0*/  LDSM.16.M88.4 R124, [R191+0x10000] ;  /* 0x01000000bf7c783b */ /* 0x0004a20000000200 */
[----:B------:R-:W-:Y:S01]  /*1e00*/  SEL R176, R176, 0xffffffe0, !P1 ;  /* 0xffffffe0b0b07807 */ /* 0x000fe20004800000 */
[----:B------:R-:W-:Y:S01]  /*1e10*/  IMAD R5, R5, R10, R7 ;  /* 0x0000000a05057224 */ /* 0x000fe200078e0207 */
[----:B------:R-:W-:Y:S01]  /*1e20*/  LEA R200, P2, R2, UR6, 0x2 ;  /* 0x0000000602c87c11 */ /* 0x000fe2000f8410ff */
[----:B------:R2:W2:Y:S02]  /*1e30*/  LDSM.16.M88.4 R128, [R191+0x10800] ;  /* 0x01080000bf80783b */ /* 0x0004a40000000200 */
[----:B------:R-:W-:-:S02]  /*1e40*/  IMAD.IADD R176, R176, 0x1, R188 ;  /* 0x00000001b0b07824 */ /* 0x000fc400078e02bc */
[----:B------:R-:W-:Y:S01]  /*1e50*/  IMAD.IADD R3, R3, 0x1, R5 ;  /* 0x0000000103037824 */ /* 0x000fe200078e0205 */
[----:B------:R2:W2:Y:S04]  /*1e60*/  LDSM.16.M88.4 R132, [R188+0x10000] ;  /* 0x01000000bc84783b */ /* 0x0004a80000000200 */
[----:B------:R2:W2:Y:S01]  /*1e70*/  LDSM.16.M88.4 R140, [R176+0x10000] ;  /* 0x01000000b08c783b */ /* 0x0004a20000000200 */
[----:B------:R-:W-:-:S03]  /*1e80*/  LEA.HI.X R201, R2, UR7, R3, 0x2, P2 ;  /* 0x0000000702c97c11 */ /* 0x000fc600090f1403 */
[----:B------:R2:W2:Y:S04]  /*1e90*/  LDSM.16.M88.4 R144, [R176+0x10800] ;  /* 0x01080000b090783b */ /* 0x0004a80000000200 */
[----:B------:R2:W2:Y:S01]  /*1ea0*/  LDSM.16.M88.4 R172, [R176+0x12000] ;  /* 0x01200000b0ac783b */ /* 0x0004a20000000200 */
[----:B-1----:R-:W-:-:S03]  /*1eb0*/  IMAD.WIDE R12, R12, 0x4, R14 ;  /* 0x000000040c0c7825 */ /* 0x002fc600078e020e */
[----:B------:R-:W1:Y:S01]  /*1ec0*/  LDSM.16.M88.4 R176, [R176+0x12800] ;  /* 0x01280000b0b0783b */ /* 0x000e620000000200 */
[----:B------:R-:W-:-:S03]  /*1ed0*/  CS2R R42, SRZ ;  /* 0x00000000002a7805 */ /* 0x000fc6000001ff00 */
[----:B------:R1:W1:Y:S01]  /*1ee0*/  LDSM.16.M88.4 R136, [R188+0x10800] ;  /* 0x01080000bc88783b */ /* 0x0002620000000200 */
[----:B------:R-:W-:-:S03]  /*1ef0*/  CS2R R40, SRZ ;  /* 0x0000000000287805 */ /* 0x000fc6000001ff00 */
[----:B------:R1:W1:Y:S01]  /*1f00*/  LDSM.16.M88.4 R148, [R190+UR5+0x12000] ;  /* 0x01200005be94783b */ /* 0x0002620008000200 */
[----:B------:R-:W-:-:S03]  /*1f10*/  CS2R R38, SRZ ;  /* 0x0000000000267805 */ /* 0x000fc6000001ff00 */
[----:B------:R1:W1:Y:S01]  /*1f20*/  LDSM.16.M88.4 R152, [R190+UR5+0x12800] ;  /* 0x01280005be98783b */ /* 0x0002620008000200 */
[----:B------:R-:W-:-:S03]  /*1f30*/  CS2R R36, SRZ ;  /* 0x0000000000247805 */ /* 0x000fc6000001ff00 */
[----:B------:R1:W1:Y:S01]  /*1f40*/  LDSM.16.M88.4 R156, [R191+0x12000] ;  /* 0x01200000bf9c783b */ /* 0x0002620000000200 */
[----:B------:R-:W-:-:S03]  /*1f50*/  CS2R R30, SRZ ;  /* 0x00000000001e7805 */ /* 0x000fc6000001ff00 */
[----:B------:R1:W1:Y:S01]  /*1f60*/  LDSM.16.M88.4 R160, [R191+0x12800] ;  /* 0x01280000bfa0783b */ /* 0x0002620000000200 */
[----:B------:R-:W-:-:S03]  /*1f70*/  CS2R R28, SRZ ;  /* 0x00000000001c7805 */ /* 0x000fc6000001ff00 */
[----:B------:R1:W1:Y:S01]  /*1f80*/  LDSM.16.M88.4 R164, [R188+0x12000] ;  /* 0x01200000bca4783b */ /* 0x0002620000000200 */
[----:B------:R-:W-:-:S03]  /*1f90*/  CS2R R34, SRZ ;  /* 0x0000000000227805 */ /* 0x000fc6000001ff00 */
[----:B------:R1:W1:Y:S01]  /*1fa0*/  LDSM.16.M88.4 R168, [R188+0x12800] ;  /* 0x01280000bca8783b */ /* 0x0002620000000200 */
[----:B------:R-:W-:Y:S02]  /*1fb0*/  CS2R R32, SRZ ;  /* 0x0000000000207805 */ /* 0x000fe4000001ff00 */
[----:B------:R-:W-:Y:S02]  /*1fc0*/  CS2R R22, SRZ ;  /* 0x0000000000167805 */ /* 0x000fe4000001ff00 */
[----:B------:R-:W-:Y:S01]  /*1fd0*/  CS2R R20, SRZ ;  /* 0x0000000000147805 */ /* 0x000fe2000001ff00 */
[----:B---34-:R-:W-:Y:S06]  /*1fe0*/  @!P3 BRA `(.L_x_451) ;  /* 0x0000002c0024b947 */ /* 0x018fec0003800000 */
[----:B------:R-:W-:Y:S01]  /*1ff0*/  LEA.HI R0, R54, R53, RZ, 0x4 ;  /* 0x0000003536007211 */ /* 0x000fe200078f20ff */
[C---:B------:R-:W-:Y:S01]  /*2000*/  IMAD.SHL.U32 R218, R237.reuse, 0x10, RZ ;  /* 0x00000010edda7824 */ /* 0x040fe200078e00ff */
[----:B------:R-:W-:Y:S01]  /*2010*/  SHF.L.U32 R209, R237, 0x3, RZ ;  /* 0x00000003edd17819 */ /* 0x000fe200000006ff */
[----:B------:R-:W-:Y:S01]  /*2020*/  IMAD.MOV.U32 R193, RZ, RZ, 0x20 ;  /* 0x00000020ffc17424 */ /* 0x000fe200078e00ff */
[----:B------:R-:W-:Y:S01]  /*2030*/  LOP3.LUT R0, R0, 0xfffffff0, RZ, 0xc0, !PT ;  /* 0xfffffff000007812 */ /* 0x000fe200078ec0ff */
[C---:B------:R-:W-:Y:S01]  /*2040*/  VIADD R247, R218.reuse, 0x60 ;  /* 0x00000060daf77836 */ /* 0x040fe20000000000 */
[C---:B------:R-:W-:Y:S01]  /*2050*/  IADD3 R246, R218.reuse, 0x20, RZ ;  /* 0x00000020daf67810 */ /* 0x040fe20007ffe0ff */
[----:B------:R-:W-:Y:S01]  /*2060*/  VIADD R248, R218, 0x40 ;  /* 0x00000040daf87836 */ /* 0x000fe20000000000 */
[----:B------:R-:W-:Y:S01]  /*2070*/  IADD3 R245, R52, R245, RZ ;  /* 0x000000f534f57210 */ /* 0x000fe20007ffe0ff */
[----:B------:R-:W-:Y:S01]  /*2080*/  IMAD.IADD R0, R53, 0x1, -R0 ;  /* 0x0000000135007824 */ /* 0x000fe200078e0a00 */
[C---:B------:R-:W-:Y:S01]  /*2090*/  IADD3 R4, R209.reuse, R246, RZ ;  /* 0x000000f6d1047210 */ /* 0x040fe20007ffe0ff */
[C---:B------:R-:W-:Y:S01]  /*20a0*/  IMAD.IADD R5, R209.reuse, 0x1, R247 ;  /* 0x00000001d1057824 */ /* 0x040fe200078e02f7 */
[----:B------:R-:W-:Y:S01]  /*20b0*/  MOV R189, 0x40 ;  /* 0x0000004000bd7802 */ /* 0x000fe20000000f00 */
[C---:B------:R-:W-:Y:S01]  /*20c0*/  IMAD.IADD R3, R209.reuse, 0x1, R248 ;  /* 0x00000001d1037824 */ /* 0x040fe200078e02f8 */
[----:B------:R-:W-:Y:S01]  /*20d0*/  SHF.R.S32.HI R2, RZ, 0x1f, R0 ;  /* 0x0000001fff027819 */ /* 0x000fe20000011400 */
[C---:B------:R-:W-:Y:S01]  /*20e0*/  IMAD.IADD R227, R209.reuse, 0x1, R4 ;  /* 0x00000001d1e37824 */ /* 0x040fe200078e0204 */
[----:B------:R-:W-:Y:S01]  /*20f0*/  IADD3 R231, R209, R5, RZ ;  /* 0x00000005d1e77210 */ /* 0x000fe20007ffe0ff */
[C---:B------:R-:W-:Y:S01]  /*2100*/  IMAD R241, R237.reuse, 0x18, RZ ;  /* 0x00000018edf17824 */ /* 0x040fe200078e02ff */
[----:B------:R-:W-:Y:S01]  /*2110*/  LEA.HI R2, R2, R0, RZ, 0x3 ;  /* 0x0000000002027211 */ /* 0x000fe200078f18ff */
[----:B------:R-:W-:Y:S01]  /*2120*/  IMAD.SHL.U32 R240, R237, 0x20, RZ ;  /* 0x00000020edf07824 */ /* 0x000fe200078e00ff */
[C---:B------:R-:W-:Y:S01]  /*2130*/  IADD3 R232, R209.reuse, R3, RZ ;  /* 0x00000003d1e87210 */ /* 0x040fe20007ffe0ff */
[----:B------:R-:W-:Y:S01]  /*2140*/  IMAD.IADD R230, R209, 0x1, R231 ;  /* 0x00000001d1e67824 */ /* 0x000fe200078e02e7 */
[----:B------:R-:W-:Y:S01]  /*2150*/  LOP3.LUT R2, R2, 0xfffffff8, RZ, 0xc0, !PT ;  /* 0xfffffff802027812 */ /* 0x000fe200078ec0ff */
[----:B------:R-:W-:Y:S01]  /*2160*/  IMAD R239, R237, 0x28, RZ ;  /* 0x00000028edef7824 */ /* 0x000fe200078e02ff */
[C---:B------:R-:W-:Y:S01]  /*2170*/  IADD3 R226, R209.reuse, R227, RZ ;  /* 0x000000e3d1e27210 */ /* 0x040fe20007ffe0ff */
[C---:B------:R-:W-:Y:S01]  /*2180*/  IMAD.IADD R228, R209.reuse, 0x1, R232 ;  /* 0x00000001d1e47824 */ /* 0x040fe200078e02e8 */
[----:B------:R-:W-:Y:S01]  /*2190*/  IADD3 R229, R209, R230, RZ ;  /* 0x000000e6d1e57210 */ /* 0x000fe20007ffe0ff */
[----:B------:R-:W-:Y:S01]  /*21a0*/  IMAD.IADD R2, R0, 0x1, -R2 ;  /* 0x0000000100027824 */ /* 0x000fe200078e0a02 */
[----:B------:R-:W-:Y:S01]  /*21b0*/  IADD3 R0, R199, 0x2000, RZ ;  /* 0x00002000c7007810 */ /* 0x000fe20007ffe0ff */
[C---:B------:R-:W-:Y:S01]  /*21c0*/  IMAD.IADD R225, R209.reuse, 0x1, R226 ;  /* 0x00000001d1e17824 */ /* 0x040fe200078e02e2 */
[----:B------:R-:W-:Y:S01]  /*21d0*/  IADD3 R224, R209, R228, RZ ;  /* 0x000000e4d1e07210 */ /* 0x000fe20007ffe0ff */
[----:B------:R-:W-:Y:S01]  /*21e0*/  IMAD R238, R237, 0x30, RZ ;  /* 0x00000030edee7824 */ /* 0x000fe200078e02ff */
[----:B------:R-:W-:Y:S01]  /*21f0*/  R2P PR, R2, 0x6 ;  /* 0x0000000602007804 */ /* 0x000fe20000000000 */
[----:B------:R-:W-:Y:S01]  /*2200*/  VIADD R2, R198, 0x2000 ;  /* 0x00002000c6027836 */ /* 0x000fe20000000000 */
[----:B------:R-:W-:Y:S01]  /*2210*/  SEL R0, R0, R199, !P0 ;  /* 0x000000c700007207 */ /* 0x000fe20004000000 */
[----:B------:R-:W-:Y:S01]  /*2220*/  IMAD.MOV.U32 R220, RZ, RZ, R12 ;  /* 0x000000ffffdc7224 */ /* 0x000fe200078e000c */
[----:B------:R-:W-:Y:S01]  /*2230*/  IADD3 R245, -R223, 0x40, R245 ;  /* 0x00000040dff57810 */ /* 0x000fe20007ffe1f5 */
[----:B------:R-:W-:Y:S01]  /*2240*/  IMAD.MOV.U32 R219, RZ, RZ, R13 ;  /* 0x000000ffffdb7224 */ /* 0x000fe200078e000d */
[----:B------:R-:W-:Y:S01]  /*2250*/  SEL R193, R193, 0xffffffe0, !P1 ;  /* 0xffffffe0c1c17807 */ /* 0x000fe20004800000 */
[----:B------:R-:W-:Y:S01]  /*2260*/  IMAD R237, R237, 0x38, RZ ;  /* 0x00000038eded7824 */ /* 0x000fe200078e02ff */
[----:B------:R-:W-:Y:S01]  /*2270*/  SEL R2, R2, R198, !P0 ;  /* 0x000000c602027207 */ /* 0x000fe20004000000 */
[----:B------:R-:W-:Y:S01]  /*2280*/  IMAD.MOV.U32 R95, RZ, RZ, RZ ;  /* 0x000000ffff5f7224 */ /* 0x000fe200078e00ff */
[----:B------:R-:W-:Y:S01]  /*2290*/  LEA R184, R0, UR5, 0x1 ;  /* 0x0000000500b87c11 */ /* 0x000fe2000f8e08ff */
[C---:B------:R-:W-:Y:S01]  /*22a0*/  IMAD.IADD R236, R209.reuse, 0x1, R229 ;  /* 0x00000001d1ec7824 */ /* 0x040fe200078e02e5 */
[----:B------:R-:W-:Y:S01]  /*22b0*/  LEA R187, R2, UR5, 0x1 ;  /* 0x0000000502bb7c11 */ /* 0x000fe2000f8e08ff */
[----:B------:R-:W-:Y:S01]  /*22c0*/  IMAD.IADD R195, R194, 0x1, R193 ;  /* 0x00000001c2c37824 */ /* 0x000fe200078e02c1 */
[----:B------:R-:W-:Y:S01]  /*22d0*/  IADD3 R235, R209, R225, RZ ;  /* 0x000000e1d1eb7210 */ /* 0x000fe20007ffe0ff */
[----:B------:R-:W-:Y:S01]  /*22e0*/  ULDC UR4, c[0x0][0x270] ;  /* 0x00009c0000047ab9 */ /* 0x000fe20000000800 */
[----:B------:R-:W-:-:S02]  /*22f0*/  SEL R189, R189, 0xffffffc0, !P2 ;  /* 0xffffffc0bdbd7807 */ /* 0x000fc40005000000 */
[----:B------:R-:W-:Y:S02]  /*2300*/  IADD3 R234, R209, R224, RZ ;  /* 0x000000e0d1ea7210 */ /* 0x000fe40007ffe0ff */
[----:B------:R-:W-:Y:S01]  /*2310*/  IADD3 R196, R194, R189, RZ ;  /* 0x000000bdc2c47210 */ /* 0x000fe20007ffe0ff */
[----:B------:R-:W-:Y:S01]  /*2320*/  ULDC UR7, c[0x0][0x39c] ;  /* 0x0000e70000077ab9 */ /* 0x000fe20000000800 */
[----:B------:R-:W-:Y:S01]  /*2330*/  IADD3 R197, R189, R195, RZ ;  /* 0x000000c3bdc57210 */ /* 0x000fe20007ffe0ff */
[----:B------:R-:W-:-:S06]  /*2340*/  ULDC UR6, c[0x0][0x2ec] ;  /* 0x0000bb0000067ab9 */ /* 0x000fcc0000000800 */
.L_x_454:
[----:B------:R-:W0:Y:S01]  /*2350*/  LDGDEPBAR ;  /* 0x00000000000079af */ /* 0x000e220000000000 */
[C---:B------:R-:W-:Y:S02]  /*2360*/  IADD3 R0, R187.reuse, R193, RZ ;  /* 0x000000c1bb007210 */ /* 0x040fe40007ffe0ff */
[-C--:B------:R-:W-:Y:S02]  /*2370*/  IADD3 R2, R187, R189.reuse, RZ ;  /* 0x000000bdbb027210 */ /* 0x080fe40007ffe0ff */
[----:B------:R-:W-:Y:S02]  /*2380*/  IADD3 R3, R0, R189, RZ ;  /* 0x000000bd00037210 */ /* 0x000fe40007ffe0ff */
[C---:B-----5:R-:W-:Y:S02]  /*2390*/  FSETP.NEU.FTZ.AND P0, PT, R217.reuse, -INF , PT ;  /* 0xff800000d900780b */ /* 0x060fe40003f1d000 */
[C---:B------:R-:W-:Y:S01]  /*23a0*/  ISETP.GT.AND P4, PT, R206.reuse, R233, PT ;  /* 0x000000e9ce00720c */ /* 0x040fe20003f84270 */
[----:B------:R-:W-:Y:S04]  /*23b0*/  DEPBAR.LE SB0, 0x0 ;  /* 0x000080000000791a */ /* 0x000fe80000000000 */
[----:B------:R-:W-:Y:S06]  /*23c0*/  BAR.SYNC.DEFER_BLOCKING 0x0 ;  /* 0x0000000000007b1d */ /* 0x000fec0000010000 */
[----:B------:R-:W-:Y:S08]  /*23d0*/  LDSM.16.M88.4 R16, [R187] ;  /* 0x00000000bb10783b */ /* 0x000ff00000000200 */
[----:B------:R-:W3:Y:S08]  /*23e0*/  LDSM.16.M88.4 R8, [R190+UR5+0xc000] ;  /* 0x00c00005be08783b */ /* 0x000ef00008000200 */
[----:B------:R-:W4:Y:S08]  /*23f0*/  LDSM.16.M88.4 R52, [R190+UR5+0xc800] ;  /* 0x00c80005be34783b */ /* 0x000f300008000200 */
[----:B------:R-:W-:Y:S08]  /*2400*/  LDSM.16.M88.4 R56, [R0] ;  /* 0x000000000038783b */ /* 0x000ff00000000200 */
[----:B------:R-:W1:Y:S08]  /*2410*/  LDSM.16.M88.4 R60, [R191+0xc000] ;  /* 0x00c00000bf3c783b */ /* 0x000e700000000200 */
[----:B------:R-:W2:Y:S01]  /*2420*/  LDSM.16.M88.4 R64, [R191+0xc800] ;  /* 0x00c80000bf40783b */ /* 0x000ea20000000200 */
[C---:B---3--:R-:W-:Y:S07]  /*2430*/  HMMA.16816.F32.BF16 R4, R16.reuse, R8, RZ ;  /* 0x000000081004723c */ /* 0x048fee00000418ff */
[----:B------:R-:W-:Y:S01]  /*2440*/  LDSM.16.M88.4 R100, [R2] ;  /* 0x000000000264783b */ /* 0x000fe20000000200 */
[C---:B------:R-:W-:Y:S07]  /*2450*/  HMMA.16816.F32.BF16 R8, R16.reuse, R10, RZ ;  /* 0x0000000a1008723c */ /* 0x040fee00000418ff */
[----:B------:R-:W3:Y:S01]  /*2460*/  LDSM.16.M88.4 R104, [R188+0xc000] ;  /* 0x00c00000bc68783b */ /* 0x000ee20000000200 */
[C---:B----4-:R-:W-:Y:S07]  /*2470*/  HMMA.16816.F32.BF16 R12, R16.reuse, R52, RZ ;  /* 0x00000034100c723c */ /* 0x050fee00000418ff */
[----:B------:R-:W-:Y:S01]  /*2480*/  LDSM.16.M88.4 R108, [R3] ;  /* 0x00000000036c783b */ /* 0x000fe20000000200 */
[----:B------:R-:W-:Y:S06]  /*2490*/  HMMA.16816.F32.BF16 R16, R16, R54, RZ ;  /* 0x000000361010723c */ /* 0x000fec00000418ff */
[C---:B-1----:R-:W-:Y:S01]  /*24a0*/  HMMA.16816.F32.BF16 R4, R56.reuse, R60, R4 ;  /* 0x0000003c3804723c */ /* 0x042fe20000041804 */
[----:B------:R-:W1:Y:S05]  /*24b0*/  LDSM.16.M88.4 R52, [R188+0xc800] ;  /* 0x00c80000bc34783b */ /* 0x000e6a0000000200 */
[C---:B------:R-:W-:Y:S03]  /*24c0*/  HMMA.16816.F32.BF16 R8, R56.reuse, R62, R8 ;  /* 0x0000003e3808723c */ /* 0x040fe60000041808 */
[----:B------:R-:W4:Y:S03]  /*24d0*/  LDSM.16.M88.4 R112, [R192] ;  /* 0x00000000c070783b */ /* 0x000f260000000200 */
[C---:B--2---:R-:W-:Y:S05]  /*24e0*/  HMMA.16816.F32.BF16 R12, R56.reuse, R64, R12 ;  /* 0x00000040380c723c */ /* 0x044fea000004180c */
[----:B------:R-:W-:Y:S01]  /*24f0*/  LDSM.16.M88.4 R60, [R187+0x2000] ;  /* 0x00200000bb3c783b */ /* 0x000fe20000000200 */
[----:B------:R-:W-:Y:S06]  /*2500*/  HMMA.16816.F32.BF16 R16, R56, R66, R16 ;  /* 0x000000423810723c */ /* 0x000fec0000041810 */
[C---:B---3--:R-:W-:Y:S01]  /*2510*/  HMMA.16816.F32.BF16 R4, R100.reuse, R104, R4 ;  /* 0x000000686404723c */ /* 0x048fe20000041804 */
[----:B------:R-:W2:Y:S05]  /*2520*/  LDSM.16.M88.4 R56, [R192+0x800] ;  /* 0x00080000c038783b */ /* 0x000eaa0000000200 */
[C---:B------:R-:W-:Y:S03]  /*2530*/  HMMA.16816.F32.BF16 R8, R100.reuse, R106, R8 ;  /* 0x0000006a6408723c */ /* 0x040fe60000041808 */
[----:B------:R-:W3:Y:S03]  /*2540*/  LDSM.16.M88.4 R64, [R190+UR5+0xe000] ;  /* 0x00e00005be40783b */ /* 0x000ee60008000200 */
[C---:B-1----:R-:W-:Y:S05]  /*2550*/  HMMA.16816.F32.BF16 R12, R100.reuse, R52, R12 ;  /* 0x00000034640c723c */ /* 0x042fea000004180c */
[----:B------:R-:W-:Y:S01]  /*2560*/  LDSM.16.M88.4 R104, [R191+0xe000] ;  /* 0x00e00000bf68783b */ /* 0x000fe20000000200 */
[----:B------:R-:W-:Y:S07]  /*2570*/  HMMA.16816.F32.BF16 R16, R100, R54, R16 ;  /* 0x000000366410723c */ /* 0x000fee0000041810 */
[----:B------:R-:W1:Y:S01]  /*2580*/  LDSM.16.M88.4 R52, [R190+UR5+0xe800] ;  /* 0x00e80005be34783b */ /* 0x000e620008000200 */
[C---:B----4-:R-:W-:Y:S07]  /*2590*/  HMMA.16816.F32.BF16 R4, R108.reuse, R112, R4 ;  /* 0x000000706c04723c */ /* 0x050fee0000041804 */
[----:B------:R4:W1:Y:S01]  /*25a0*/  LDSM.16.M88.4 R100, [R0+0x2000] ;  /* 0x002000000064783b */ /* 0x0008620000000200 */
[C---:B------:R-:W-:Y:S06]  /*25b0*/  HMMA.16816.F32.BF16 R8, R108.reuse, R114, R8 ;  /* 0x000000726c08723c */ /* 0x040fec0000041808 */
[C---:B--2---:R-:W-:Y:S01]  /*25c0*/  HMMA.16816.F32.BF16 R12, R108.reuse, R56, R12 ;  /* 0x000000386c0c723c */ /* 0x044fe2000004180c */
[----:B------:R-:W-:Y:S05]  /*25d0*/  LDSM.16.M88.4 R112, [R188+0xe000] ;  /* 0x00e00000bc70783b */ /* 0x000fea0000000200 */
[----:B------:R-:W-:Y:S03]  /*25e0*/  HMMA.16816.F32.BF16 R16, R108, R58, R16 ;  /* 0x0000003a6c10723c */ /* 0x000fe60000041810 */
[----:B------:R-:W2:Y:S03]  /*25f0*/  LDSM.16.M88.4 R56, [R191+0xe800] ;  /* 0x00e80000bf38783b */ /* 0x000ea60000000200 */
[C---:B---3--:R-:W-:Y:S05]  /*2600*/  HMMA.16816.F32.BF16 R4, R60.reuse, R64, R4 ;  /* 0x000000403c04723c */ /* 0x048fea0000041804 */
[----:B------:R-:W3:Y:S01]  /*2610*/  LDSM.16.M88.4 R108, [R2+0x2000] ;  /* 0x00200000026c783b */ /* 0x000ee20000000200 */
[C---:B------:R-:W-:Y:S05]  /*2620*/  HMMA.16816.F32.BF16 R8, R60.reuse, R66, R8 ;  /* 0x000000423c08723c */ /* 0x040fea0000041808 */
[----:B----4-:R-:W-:Y:S01]  /*2630*/  SHF.L.U32 R0, R206, 0x6, RZ ;  /* 0x00000006ce007819 */ /* 0x010fe200000006ff */
[C---:B-1----:R-:W-:Y:S01]  /*2640*/  HMMA.16816.F32.BF16 R12, R60.reuse, R52, R12 ;  /* 0x000000343c0c723c */ /* 0x042fe2000004180c */
[----:B------:R-:W-:Y:S02]  /*2650*/  LDSM.16.M88.4 R64, [R192+0x2000] ;  /* 0x00200000c040783b */ /* 0x000fe40000000200 */
[----:B------:R-:W-:Y:S03]  /*2660*/  ISETP.GE.AND P2, PT, R0, R245, PT ;  /* 0x000000f50000720c */ /* 0x000fe60003f46270 */
[----:B------:R-:W-:Y:S03]  /*2670*/  HMMA.16816.F32.BF16 R16, R60, R54, R16 ;  /* 0x000000363c10723c */ /* 0x000fe60000041810 */
[----:B------:R-:W1:Y:S03]  /*2680*/  LDSM.16.M88.4 R52, [R188+0xe800] ;  /* 0x00e80000bc34783b */ /* 0x000e660000000200 */
[C---:B------:R-:W-:Y:S05]  /*2690*/  HMMA.16816.F32.BF16 R4, R100.reuse, R104, R4 ;  /* 0x000000686404723c */ /* 0x040fea0000041804 */
[----:B------:R4:W1:Y:S01]  /*26a0*/  LDSM.16.M88.4 R60, [R3+0x2000] ;  /* 0x00200000033c783b */ /* 0x0008620000000200 */
[C---:B------:R-:W-:Y:S06]  /*26b0*/  HMMA.16816.F32.BF16 R8, R100.reuse, R106, R8 ;  /* 0x0000006a6408723c */ /* 0x040fec0000041808 */
[C---:B--2---:R-:W-:Y:S06]  /*26c0*/  HMMA.16816.F32.BF16 R12, R100.reuse, R56, R12 ;  /* 0x00000038640c723c */ /* 0x044fec000004180c */
[----:B------:R-:W-:Y:S06]  /*26d0*/  HMMA.16816.F32.BF16 R16, R100, R58, R16 ;  /* 0x0000003a6410723c */ /* 0x000fec0000041810 */
[C---:B---3--:R-:W-:Y:S05]  /*26e0*/  HMMA.16816.F32.BF16 R4, R108.reuse, R112, R4 ;  /* 0x000000706c04723c */ /* 0x048fea0000041804 */
[----:B----4-:R-:W-:Y:S01]  /*26f0*/  FMUL.FTZ R3, R217, 1.4426950216293334961 ;  /* 0x3fb8aa3bd9037820 */ /* 0x010fe20000410000 */
[C---:B------:R-:W-:Y:S05]  /*2700*/  HMMA.16816.F32.BF16 R8, R108.reuse, R114, R8 ;  /* 0x000000726c08723c */ /* 0x040fea0000041808 */
[----:B------:R-:W-:Y:S01]  /*2710*/  FSEL R3, R3, RZ, P0 ;  /* 0x000000ff03037208 */ /* 0x000fe20000000000 */
[C---:B-1----:R-:W-:Y:S03]  /*2720*/  HMMA.16816.F32.BF16 R12, R108.reuse, R52, R12 ;  /* 0x000000346c0c723c */ /* 0x042fe6000004180c */
[----:B------:R-:W-:Y:S03]  /*2730*/  FSETP.NEU.FTZ.AND P0, PT, R216, -INF , PT ;  /* 0xff800000d800780b */ /* 0x000fe60003f1d000 */
        /* <DEDUP_REMOVED lines=9> */
[----:B------:R2:W3:Y:S02]  /*27d0*/  MUFU.TANH R67, R4 ;  /* 0x0000000400437308 */ /* 0x0004e40000002400 */
[----:B------:R-:W-:Y:S01]  /*27e0*/  FMUL.FTZ R10, R10, UR7 ;  /* 0x000000070a0a7c20 */ /* 0x000fe20008410000 */
[----:B------:R-:W-:Y:S01]  /*27f0*/  FMUL.FTZ R11, R11, UR7 ;  /* 0x000000070b0b7c20 */ /* 0x000fe20008410000 */
[----:B------:R-:W-:Y:S01]  /*2800*/  FMUL.FTZ R9, R9, UR7 ;  /* 0x0000000709097c20 */ /* 0x000fe20008410000 */
[----:B------:R-:W-:Y:S01]  /*2810*/  FMUL.FTZ R8, R8, UR7 ;  /* 0x0000000708087c20 */ /* 0x000fe20008410000 */
[C---:B-1----:R-:W-:Y:S04]  /*2820*/  HMMA.16816.F32.BF16 R12, R60.reuse, R52, R12 ;  /* 0x000000343c0c723c */ /* 0x042fe8000004180c */
[----:B------:R-:W1:Y:S02]  /*2830*/  MUFU.TANH R105, R6 ;  /* 0x0000000600697308 */ /* 0x000e640000002400 */
[----:B------:R-:W-:Y:S08]  /*2840*/  HMMA.16816.F32.BF16 R16, R60, R54, R16 ;  /* 0x000000363c10723c */ /* 0x000ff00000041810 */
[----:B------:R4:W4:Y:S03]  /*2850*/  MUFU.TANH R66, R5 ;  /* 0x0000000500427308 */ /* 0x0009260000002400 */
[--C-:B--2---:R-:W-:Y:S02]  /*2860*/  @!P2 IADD3 R4, R0, R251, R223.reuse ;  /* 0x000000fb0004a210 */ /* 0x104fe40007ffe0df */
[----:B------:R-:W-:Y:S05]  /*2870*/  @!P2 LEA R0, R244, R252, 0x6 ;  /* 0x000000fcf400a211 */ /* 0x000fea00078e30ff */
[----:B------:R2:W-:Y:S01]  /*2880*/  MUFU.TANH R65, R8 ;  /* 0x0000000800417308 */ /* 0x0005e20000002400 */
[----:B---3--:R-:W-:Y:S02]  /*2890*/  MOV R2, R67 ;  /* 0x0000004300027202 */ /* 0x008fe40000000f00 */
[----:B-1----:R-:W-:Y:S01]  /*28a0*/  MOV R6, R105 ;  /* 0x0000006900067202 */ /* 0x002fe20000000f00 */
[----:B------:R-:W-:Y:S06]  /*28b0*/  FMUL.FTZ R12, R12, UR7 ;  /* 0x000000070c0c7c20 */ /* 0x000fec0008410000 */
[----:B------:R1:W3:Y:S01]  /*28c0*/  MUFU.TANH R104, R7 ;  /* 0x0000000700687308 */ /* 0x0002e20000002400 */
[C---:B----4-:R-:W-:Y:S01]  /*28d0*/  @!P2 VIMNMX R5, R4.reuse, R223, PT ;  /* 0x000000df0405a248 */ /* 0x050fe20003fe0100 */
        /* <DEDUP_REMOVED lines=39> */
[----:B------:R-:W-:Y:S03]  /*2b50*/  @!P2 ISETP.GE.AND P0, PT, R7, R5, PT ;  /* 0x000000050700a20c */ /* 0x000fe60003f06270 */
[--C-:B------:R-:W-:Y:S01]  /*2b60*/  FFMA.FTZ R8, R8, UR6, -R3.reuse ;  /* 0x0000000608087c23 */ /* 0x100fe20008010803 */
[----:B--2---:R-:W-:Y:S01]  /*2b70*/  MOV R9, R64 ;  /* 0x0000004000097202 */ /* 0x004fe20000000f00 */
[----:B------:R-:W2:Y:S01]  /*2b80*/  MUFU.TANH R101, R14 ;  /* 0x0000000e00657308 */ /* 0x000ea20000002400 */
[----:B------:R-:W-:Y:S02]  /*2b90*/  @!P2 FSEL R9, R64, -INF , !P0 ;  /* 0xff8000004009a808 */ /* 0x000fe40004000000 */
[-C--:B------:R-:W-:Y:S02]  /*2ba0*/  @!P2 ISETP.GE.AND P0, PT, R6, R4.reuse, PT ;  /* 0x000000040600a20c */ /* 0x080fe40003f06270 */
        /* <DEDUP_REMOVED lines=77> */
[-C--:B------:R-:W-:Y:S03]  /*3080*/  IADD3 R56, R189, R0.reuse, RZ ;  /* 0x00000000bd387210 */ /* 0x080fe60007ffe0ff */
        /* <DEDUP_REMOVED lines=51> */
[C---:B------:R-:W-:Y:S11]  /*33c0*/  FADD.FTZ R8, -R2.reuse, R8 ;  /* 0x0000000802087221 */ /* 0x040ff60000010100 */
[----:B------:R-:W-:Y:S01]  /*33d0*/  @!UPT UIADD3 URZ, URZ, URZ, URZ ;  /* 0x0000003f3f3ff290 */ /* 0x000fe2000fffe03f */
[----:B------:R-:W-:Y:S01]  /*33e0*/  FADD.FTZ R54, -R2, R16 ;  /* 0x0000001002367221 */ /* 0x000fe20000010100 */
[----:B------:R-:W-:Y:S01]  /*33f0*/  FMUL.FTZ R4, R113, R4 ;  /* 0x0000000471047220 */ /* 0x000fe20000410000 */
[----:B------:R-:W-:Y:S01]  /*3400*/  FMUL.FTZ R52, R111, R5 ;  /* 0x000000056f347220 */ /* 0x000fe20000410000 */
[----:B------:R-:W-:Y:S01]  /*3410*/  FFMA.FTZ R5, -R66, R66, 1 ;  /* 0x3f80000042057423 */ /* 0x000fe20000010142 */
[----:B------:R-:W-:Y:S01]  /*3420*/  FADD.FTZ R53, -R2, R9 ;  /* 0x0000000902357221 */ /* 0x000fe20000010100 */
[----:B------:R-:W-:Y:S01]  /*3430*/  FMUL.FTZ R3, R4, R3 ;  /* 0x0000000304037220 */ /* 0x000fe20000410000 */
[----:B------:R-:W-:Y:S01]  /*3440*/  FFMA.FTZ R4, -R65, R65, 1 ;  /* 0x3f80000041047423 */ /* 0x000fe20000010141 */
[C---:B------:R-:W-:Y:S01]  /*3450*/  FADD.FTZ R12, -R2.reuse, R12 ;  /* 0x0000000c020c7221 */ /* 0x040fe20000010100 */
[C---:B------:R-:W-:Y:S01]  /*3460*/  FADD.FTZ R13, -R2.reuse, R13 ;  /* 0x0000000d020d7221 */ /* 0x040fe20000010100 */
[----:B------:R-:W-:Y:S01]  /*3470*/  FADD.FTZ R16, -R2, R17 ;  /* 0x0000001102107221 */ /* 0x000fe20000010100 */
[----:B------:R-:W-:Y:S01]  /*3480*/  FMUL.FTZ R5, R5, UR7 ;  /* 0x0000000705057c20 */ /* 0x000fe20008410000 */
[----:B------:R-:W-:Y:S01]  /*3490*/  FMUL.FTZ R9, R110, R8 ;  /* 0x000000086e097220 */ /* 0x000fe20000410000 */
[----:B------:R-:W-:Y:S01]  /*34a0*/  FMUL.FTZ R2, R4, UR7 ;  /* 0x0000000704027c20 */ /* 0x000fe20008410000 */
[----:B------:R-:W-:Y:S01]  /*34b0*/  FFMA.FTZ R8, -R64, R64, 1 ;  /* 0x3f80000040087423 */ /* 0x000fe20000010140 */
[----:B------:R-:W-:Y:S01]  /*34c0*/  FMUL.FTZ R5, R52, R5 ;  /* 0x0000000534057220 */ /* 0x000fe20000410000 */
[----:B------:R-:W-:Y:S01]  /*34d0*/  FMUL.FTZ R17, R112, R12 ;  /* 0x0000000c70117220 */ /* 0x000fe20000410000 */
[----:B------:R-:W-:Y:S01]  /*34e0*/  FMUL.FTZ R2, R9, R2 ;  /* 0x0000000209027220 */ /* 0x000fe20000410000 */
[----:B------:R-:W-:Y:S01]  /*34f0*/  FMUL.FTZ R53, R108, R53 ;  /* 0x000000356c357220 */ /* 0x000fe20000410000 */
[----:B------:R-:W-:Y:S01]  /*3500*/  FMUL.FTZ R8, R8, UR7 ;  /* 0x0000000708087c20 */ /* 0x000fe20008410000 */
[----:B------:R-:W-:Y:S01]  /*3510*/  FFMA.FTZ R12, -R59, R59, 1 ;  /* 0x3f8000003b0c7423 */ /* 0x000fe2000001013b */
[----:B------:R-:W-:Y:S01]  /*3520*/  FFMA.FTZ R9, -R58, R58, 1 ;  /* 0x3f8000003a097423 */ /* 0x000fe2000001013a */
[----:B------:R-:W-:Y:S01]  /*3530*/  FMUL.FTZ R52, R109, R13 ;  /* 0x0000000d6d347220 */ /* 0x000fe20000410000 */
[----:B------:R-:W-:Y:S01]  /*3540*/  FMUL.FTZ R8, R53, R8 ;  /* 0x0000000835087220 */ /* 0x000fe20000410000 */
[----:B------:R-:W-:Y:S01]  /*3550*/  F2FP.BF16.F32.PACK_AB R5, R5, R3 ;  /* 0x000000030505723e */ /* 0x000fe200000010ff */
        /* <DEDUP_REMOVED lines=8> */
[----:B------:R-:W-:Y:S01]  /*35e0*/  FMUL.FTZ R4, R4, UR7 ;  /* 0x0000000704047c20 */ /* 0x000fe20008410000 */
[----:B------:R-:W-:Y:S01]  /*35f0*/  FMUL.FTZ R3, R3, UR7 ;  /* 0x0000000703037c20 */ /* 0x000fe20008410000 */
[----:B------:R-:W-:Y:S01]  /*3600*/  F2FP.BF16.F32.PACK_AB R8, R8, R2 ;  /* 0x000000020808723e */ /* 0x000fe200000010ff */
[----:B----4-:R-:W-:Y:S01]  /*3610*/  FADD.FTZ R2, -R0, R7 ;  /* 0x0000000700027221 */ /* 0x010fe20000010100 */
[----:B------:R-:W-:Y:S01]  /*3620*/  FMUL.FTZ R4, R17, R4 ;  /* 0x0000000411047220 */ /* 0x000fe20000410000 */
[----:B------:R-:W-:Y:S01]  /*3630*/  FMUL.FTZ R3, R52, R3 ;  /* 0x0000000334037220 */ /* 0x000fe20000410000 */
[----:B------:R-:W-:Y:S01]  /*3640*/  F2FP.BF16.F32.PACK_AB R7, R9, R12 ;  /* 0x0000000c0907723e */ /* 0x000fe200000010ff */
[----:B------:R-:W-:Y:S01]  /*3650*/  FMUL.FTZ R9, R183, R2 ;  /* 0x00000002b7097220 */ /* 0x000fe20000410000 */
[----:B------:R-:W-:Y:S01]  /*3660*/  FADD.FTZ R13, -R0, R6 ;  /* 0x00000006000d7221 */ /* 0x000fe20000010100 */
[----:B------:R-:W-:Y:S01]  /*3670*/  FFMA.FTZ R2, -R105, R105, 1 ;  /* 0x3f80000069027423 */ /* 0x000fe20000010169 */
[----:B------:R-:W-:Y:S01]  /*3680*/  F2FP.BF16.F32.PACK_AB R6, R3, R4 ;  /* 0x000000040306723e */ /* 0x000fe200000010ff */
[----:B------:R-:W-:Y:S01]  /*3690*/  FFMA.FTZ R4, -R104, R104, 1 ;  /* 0x3f80000068047423 */ /* 0x000fe20000010168 */
[----:B------:R-:W-:Y:S01]  /*36a0*/  FMUL.FTZ R3, R211, R13 ;  /* 0x0000000dd3037220 */ /* 0x000fe20000410000 */
[----:B------:R-:W-:Y:S01]  /*36b0*/  FMUL.FTZ R2, R2, UR7 ;  /* 0x0000000702027c20 */ /* 0x000fe20008410000 */
[C---:B------:R-:W-:Y:S01]  /*36c0*/  FADD.FTZ R10, -R0.reuse, R10 ;  /* 0x0000000a000a7221 */ /* 0x040fe20000010100 */
[----:B------:R-:W-:Y:S01]  /*36d0*/  FADD.FTZ R11, -R0, R11 ;  /* 0x0000000b000b7221 */ /* 0x000fe20000010100 */
[----:B------:R-:W-:Y:S01]  /*36e0*/  FFMA.FTZ R13, -R102, R102, 1 ;  /* 0x3f800000660d7423 */ /* 0x000fe20000010166 */
[----:B------:R-:W-:Y:S01]  /*36f0*/  FMUL.FTZ R2, R3, R2 ;  /* 0x0000000203027220 */ /* 0x000fe20000410000 */
[----:B------:R-:W-:Y:S01]  /*3700*/  FADD.FTZ R3, -R0, R14 ;  /* 0x0000000e00037221 */ /* 0x000fe20000010100 */
[----:B------:R-:W-:Y:S01]  /*3710*/  FFMA.FTZ R14, -R103, R103, 1 ;  /* 0x3f800000670e7423 */ /* 0x000fe20000010167 */
[----:B------:R-:W-:Y:S01]  /*3720*/  FMUL.FTZ R4, R4, UR7 ;  /* 0x0000000704047c20 */ /* 0x000fe20008410000 */
[----:B------:R-:W-:Y:S01]  /*3730*/  FMUL.FTZ R10, R182, R10 ;  /* 0x0000000ab60a7220 */ /* 0x000fe20000410000 */
[----:B------:R-:W-:Y:S01]  /*3740*/  FMUL.FTZ R11, R180, R11 ;  /* 0x0000000bb40b7220 */ /* 0x000fe20000410000 */
[----:B------:R-:W-:Y:S01]  /*3750*/  FMUL.FTZ R14, R14, UR7 ;  /* 0x000000070e0e7c20 */ /* 0x000fe20008410000 */
[----:B------:R-:W-:Y:S01]  /*3760*/  FMUL.FTZ R13, R13, UR7 ;  /* 0x000000070d0d7c20 */ /* 0x000fe20008410000 */
[----:B------:R-:W-:Y:S01]  /*3770*/  FMUL.FTZ R4, R9, R4 ;  /* 0x0000000409047220 */ /* 0x000fe20000410000 */
[----:B------:R-:W-:Y:S01]  /*3780*/  FADD.FTZ R15, -R0, R15 ;  /* 0x0000000f000f7221 */ /* 0x000fe20000010100 */
[----:B------:R-:W-:Y:S01]  /*3790*/  FMUL.FTZ R14, R10, R14 ;  /* 0x0000000e0a0e7220 */ /* 0x000fe20000410000 */
[----:B------:R-:W-:Y:S01]  /*37a0*/  FMUL.FTZ R13, R11, R13 ;  /* 0x0000000d0b0d7220 */ /* 0x000fe20000410000 */
[C---:B------:R-:W-:Y:S01]  /*37b0*/  FADD.FTZ R18, -R0.reuse, R18 ;  /* 0x0000001200127221 */ /* 0x040fe20000010100 */
        /* <DEDUP_REMOVED lines=18> */
[----:B------:R-:W-:Y:S06]  /*38e0*/  @!P4 BRA `(.L_x_452) ;  /* 0x00000000005cc947 */ /* 0x000fec0003800000 */
        /* <DEDUP_REMOVED lines=8> */
[C---:B-1----:R-:W-:Y:S05]  /*3970*/  IMAD.U32 R2, R15.reuse, -0x40, RZ ;  /* 0xffffffc00f027824 */ /* 0x042fea00078e00ff */
[C---:B------:R-:W-:Y:S04]  /*3980*/  LEA R3, P0, R2.reuse, R204, 0x1 ;  /* 0x000000cc02037211 */ /* 0x040fe800078008ff */
[----:B------:R-:W-:Y:S01]  /*3990*/  LEA.HI.X.SX32 R2, R2, R205, 0x1, P0 ;  /* 0x000000cd02027211 */ /* 0x000fe200000f0eff */
[----:B------:R-:W-:Y:S04]  /*39a0*/  IMAD.MOV.U32 R204, RZ, RZ, R3 ;  /* 0x000000ffffcc7224 */ /* 0x000fe800078e0003 */
[----:B------:R-:W-:Y:S01]  /*39b0*/  IMAD.MOV.U32 R205, RZ, RZ, R2 ;  /* 0x000000ffffcd7224 */ /* 0x000fe200078e0002 */
[C---:B------:R-:W-:Y:S04]  /*39c0*/  LEA R2, P0, R15.reuse, R204, 0x6 ;  /* 0x000000cc0f027211 */ /* 0x040fe800078030ff */
        /* <DEDUP_REMOVED lines=9> */
.L_x_452:
[----:B-1----:R-:W-:Y:S01]  /*3a60*/  F2FP.BF16.F32.PACK_AB R2, R13, R14 ;  /* 0x0000000e0d02723e */ /* 0x002fe200000010ff */
        /* <DEDUP_REMOVED lines=86> */
.L_x_453:
[----:B------:R-:W-:Y:S01]  /*3fd0*/  LDSM.16.M88.4 R64, [R194] ;  /* 0x00000000c240783b */ /* 0x000fe20000000200 */
[C---:B-1----:R-:W-:Y:S01]  /*3fe0*/  LEA R2, P1, R209.reuse, R200, 0x2 ;  /* 0x000000c8d1027211 */ /* 0x042fe200078210ff */
[C---:B------:R-:W-:Y:S02]  /*3ff0*/  IMAD.IADD R210, R209.reuse, 0x1, R246 ;  /* 0x00000001d1d27824 */ /* 0x040fe400078e02f6 */
[----:B------:R-:W1:Y:S01]  /*4000*/  LDSM.16.MT88.4 R16, [R0+0xc000] ;  /* 0x00c000000010783b */ /* 0x000e620000004200 */
[-C--:B------:R-:W-:Y:S03]  /*4010*/  LEA.HI.X.SX32 R3, R209, R201.reuse, 0x2, P1 ;  /* 0x000000c9d1037211 */ /* 0x080fe600008f16ff */
        /* <DEDUP_REMOVED lines=198> */
.L_x_451:
[----:B------:R-:W3:Y:S01]  /*4c80*/  LDL.64 R52, [R1+0x8] ;  /* 0x0000080001347983 */ /* 0x000ee20000100a00 */
[----:B------:R-:W-:Y:S01]  /*4c90*/  ULDC UR4, c[0x0][0x390] ;  /* 0x0000e40000047ab9 */ /* 0x000fe20000000800 */
[----:B------:R-:W-:Y:S01]  /*4ca0*/  F2FP.BF16.F32.PACK_AB R20, R21, R20 ;  /* 0x000000141514723e */ /* 0x000fe200000010ff */
[----:B------:R-:W-:Y:S01]  /*4cb0*/  ULDC.64 UR6, c[0x0][0x3f0] ;  /* 0x0000fc0000067ab9 */ /* 0x000fe20000000a00 */
[----:B------:R-:W4:Y:S04]  /*4cc0*/  LDL.LU R18, [R1+0x10] ;  /* 0x0000100001127983 */ /* 0x000f280000300800 */
[----:B------:R-:W2:Y:S01]  /*4cd0*/  LDL.LU R19, [R1] ;  /* 0x0000000001137983 */ /* 0x000ea20000300800 */
        /* <DEDUP_REMOVED lines=39> */
[----:B------:R-:W-:-:S02]  /*4f50*/  F2FP.BF16.F32.PACK_AB R9, R9, R76 ;  /* 0x0000004c0909723e */ /* 0x000fc400000010ff */
[----:B------:R-:W-:Y:S02]  /*4f60*/  F2FP.BF16.F32.PACK_AB R8, R8, R78 ;  /* 0x0000004e0808723e */ /* 0x000fe400000010ff */
[----:B------:R-:W-:Y:S02]  /*4f70*/  F2FP.BF16.F32.PACK_AB R7, R7, R84 ;  /* 0x000000540707723e */ /* 0x000fe400000010ff */
[----:B------:R-:W-:Y:S01]  /*4f80*/  F2FP.BF16.F32.PACK_AB R6, R6, R86 ;  /* 0x000000560606723e */ /* 0x000fe200000010ff */
[----:B------:R-:W-:Y:S01]  /*4f90*/  STS [R249], R15 ;  /* 0x0000000ff9007388 */ /* 0x000fe20000000800 */
[----:B------:R-:W-:Y:S02]  /*4fa0*/  F2FP.BF16.F32.PACK_AB R3, R3, R96 ;  /* 0x000000600303723e */ /* 0x000fe400000010ff */
[----:B------:R-:W-:Y:S01]  /*4fb0*/  F2FP.BF16.F32.PACK_AB R2, R2, R98 ;  /* 0x000000620202723e */ /* 0x000fe200000010ff */
[----:B------:R1:W-:Y:S01]  /*4fc0*/  STS [R249+0x400], R14 ;  /* 0x0004000ef9007388 */ /* 0x0003e20000000800 */
[----:B------:R-:W-:-:S02]  /*4fd0*/  F2FP.BF16.F32.PACK_AB R5, R5, R88 ;  /* 0x000000580505723e */ /* 0x000fc400000010ff */
[----:B------:R-:W-:Y:S01]  /*4fe0*/  F2FP.BF16.F32.PACK_AB R4, R4, R90 ;  /* 0x0000005a0404723e */ /* 0x000fe200000010ff */
[----:B------:R-:W-:Y:S01]  /*4ff0*/  STS [R250], R11 ;  /* 0x0000000bfa007388 */ /* 0x000fe20000000800 */
[----:B------:R-:W-:Y:S02]  /*5000*/  F2FP.BF16.F32.PACK_AB R0, R0, R92 ;  /* 0x0000005c0000723e */ /* 0x000fe400000010ff */
[----:B------:R-:W-:Y:S01]  /*5010*/  F2FP.BF16.F32.PACK_AB R16, R16, R94 ;  /* 0x0000005e1010723e */ /* 0x000fe200000010ff */
[----:B------:R1:W-:Y:S01]  /*5020*/  STS [R250+0x400], R10 ;  /* 0x0004000afa007388 */ /* 0x0003e20000000800 */
[----:B------:R-:W-:Y:S02]  /*5030*/  F2FP.BF16.F32.PACK_AB R22, R23, R22 ;  /* 0x000000161716723e */ /* 0x000fe400000010ff */
[----:B------:R-:W-:Y:S01]  /*5040*/  F2FP.BF16.F32.PACK_AB R32, R33, R32 ;  /* 0x000000202120723e */ /* 0x000fe200000010ff */
[----:B------:R-:W-:Y:S01]  /*5050*/  STS [R249+0x1000], R13 ;  /* 0x0010000df9007388 */ /* 0x000fe20000000800 */
[----:B------:R-:W-:-:S02]  /*5060*/  F2FP.BF16.F32.PACK_AB R34, R35, R34 ;  /* 0x000000222322723e */ /* 0x000fc400000010ff */
[----:B------:R-:W-:Y:S01]  /*5070*/  F2FP.BF16.F32.PACK_AB R24, R25, R24 ;  /* 0x000000181918723e */ /* 0x000fe200000010ff */
[----:B------:R1:W-:Y:S01]  /*5080*/  STS [R249+0x1400], R12 ;  /* 0x0014000cf9007388 */ /* 0x0003e20000000800 */
[----:B------:R-:W-:Y:S02]  /*5090*/  F2FP.BF16.F32.PACK_AB R26, R27, R26 ;  /* 0x0000001a1b1a723e */ /* 0x000fe400000010ff */
[----:B------:R-:W-:Y:S01]  /*50a0*/  F2FP.BF16.F32.PACK_AB R28, R29, R28 ;  /* 0x0000001c1d1c723e */ /* 0x000fe200000010ff */
[----:B------:R-:W-:Y:S01]  /*50b0*/  STS [R250+0x1000], R9 ;  /* 0x00100009fa007388 */ /* 0x000fe20000000800 */
[----:B------:R-:W-:Y:S02]  /*50c0*/  F2FP.BF16.F32.PACK_AB R30, R31, R30 ;  /* 0x0000001e1f1e723e */ /* 0x000fe400000010ff */
[----:B------:R-:W-:Y:S01]  /*50d0*/  F2FP.BF16.F32.PACK_AB R36, R37, R36 ;  /* 0x000000242524723e */ /* 0x000fe200000010ff */
[----:B------:R-:W-:Y:S01]  /*50e0*/  STS [R250+0x1400], R8 ;  /* 0x00140008fa007388 */ /* 0x000fe20000000800 */
[----:B------:R-:W-:Y:S01]  /*50f0*/  F2FP.BF16.F32.PACK_AB R38, R39, R38 ;  /* 0x000000262726723e */ /* 0x000fe200000010ff */
[----:B-1----:R-:W1:Y:S01]  /*5100*/  LDC.64 R14, c[0x0][0x440] ;  /* 0x00011000ff0e7b82 */ /* 0x002e620000000a00 */
[----:B------:R-:W-:Y:S01]  /*5110*/  F2FP.BF16.F32.PACK_AB R48, R49, R48 ;  /* 0x000000303130723e */ /* 0x000fe200000010ff */
[----:B------:R-:W-:Y:S01]  /*5120*/  STS [R249+0x2000], R7 ;  /* 0x00200007f9007388 */ /* 0x000fe20000000800 */
[----:B------:R-:W-:-:S02]  /*5130*/  F2FP.BF16.F32.PACK_AB R50, R51, R50 ;  /* 0x000000323332723e */ /* 0x000fc400000010ff */
[----:B------:R-:W-:Y:S01]  /*5140*/  F2FP.BF16.F32.PACK_AB R40, R41, R40 ;  /* 0x000000282928723e */ /* 0x000fe200000010ff */
[----:B------:R1:W-:Y:S01]  /*5150*/  STS [R249+0x2400], R6 ;  /* 0x00240006f9007388 */ /* 0x0003e20000000800 */
[----:B------:R-:W-:Y:S01]  /*5160*/  F2FP.BF16.F32.PACK_AB R42, R43, R42 ;  /* 0x0000002a2b2a723e */ /* 0x000fe200000010ff */
[----:B------:R-:W4:Y:S01]  /*5170*/  LDC.64 R10, c[0x0][0x458] ;  /* 0x00011600ff0a7b82 */ /* 0x000f220000000a00 */
[----:B------:R-:W-:Y:S01]  /*5180*/  F2FP.BF16.F32.PACK_AB R44, R45, R44 ;  /* 0x0000002c2d2c723e */ /* 0x000fe200000010ff */
[----:B------:R-:W-:Y:S01]  /*5190*/  STS [R250+0x2000], R3 ;  /* 0x00200003fa007388 */ /* 0x000fe20000000800 */
[----:B------:R-:W-:-:S03]  /*51a0*/  F2FP.BF16.F32.PACK_AB R46, R47, R46 ;  /* 0x0000002e2f2e723e */ /* 0x000fc600000010ff */
[----:B------:R-:W-:Y:S02]  /*51b0*/  STS [R250+0x2400], R2 ;  /* 0x00240002fa007388 */ /* 0x000fe40000000800 */
[----:B------:R-:W4:Y:S02]  /*51c0*/  LDC.64 R12, c[0x0][0x450] ;  /* 0x00011400ff0c7b82 */ /* 0x000f240000000a00 */
[----:B------:R-:W-:Y:S04]  /*51d0*/  STS [R249+0x3000], R5 ;  /* 0x00300005f9007388 */ /* 0x000fe80000000800 */
[----:B------:R-:W-:Y:S04]  /*51e0*/  STS [R249+0x3400], R4 ;  /* 0x00340004f9007388 */ /* 0x000fe80000000800 */
[----:B------:R-:W-:Y:S04]  /*51f0*/  STS [R250+0x3000], R0 ;  /* 0x00300000fa007388 */ /* 0x000fe80000000800 */
[----:B------:R1:W-:Y:S02]  /*5200*/  STS [R250+0x3400], R16 ;  /* 0x00340010fa007388 */ /* 0x0003e40000000800 */
[----:B-1----:R-:W1:Y:S02]  /*5210*/  LDC.64 R6, c[0x0][0x438] ;  /* 0x00010e00ff067b82 */ /* 0x002e640000000a00 */
[----:B------:R-:W-:Y:S04]  /*5220*/  STS [R249+0x4000], R20 ;  /* 0x00400014f9007388 */ /* 0x000fe80000000800 */
[----:B------:R-:W-:Y:S04]  /*5230*/  STS [R249+0x4400], R22 ;  /* 0x00440016f9007388 */ /* 0x000fe80000000800 */
[----:B------:R-:W-:Y:S04]  /*5240*/  STS [R250+0x4000], R32 ;  /* 0x00400020fa007388 */ /* 0x000fe80000000800 */
[----:B------:R-:W-:Y:S04]  /*5250*/  STS [R250+0x4400], R34 ;  /* 0x00440022fa007388 */ /* 0x000fe80000000800 */
[----:B------:R-:W-:Y:S04]  /*5260*/  STS [R249+0x5000], R24 ;  /* 0x00500018f9007388 */ /* 0x000fe80000000800 */
[----:B------:R-:W-:Y:S01]  /*5270*/  STS [R249+0x5400], R26 ;  /* 0x0054001af9007388 */ /* 0x000fe20000000800 */
[----:B------:R-:W1:Y:S03]  /*5280*/  LDC.64 R16, c[0x0][0x468] ;  /* 0x00011a00ff107b82 */ /* 0x000e660000000a00 */
[----:B------:R-:W-:Y:S04]  /*5290*/  STS [R250+0x5000], R28 ;  /* 0x0050001cfa007388 */ /* 0x000fe80000000800 */
[----:B------:R-:W-:Y:S04]  /*52a0*/  STS [R250+0x5400], R30 ;  /* 0x0054001efa007388 */ /* 0x000fe80000000800 */
[----:B------:R-:W-:Y:S04]  /*52b0*/  STS [R249+0x6000], R36 ;  /* 0x00600024f9007388 */ /* 0x000fe80000000800 */
[----:B------:R-:W-:Y:S04]  /*52c0*/  STS [R249+0x6400], R38 ;  /* 0x00640026f9007388 */ /* 0x000fe80000000800 */
[----:B------:R1:W-:Y:S01]  /*52d0*/  STS [R250+0x6000], R48 ;  /* 0x00600030fa007388 */ /* 0x0003e20000000800 */
[----:B------:R-:W1:Y:S03]  /*52e0*/  S2R R49, SR_TID.X ;  /* 0x0000000000317919 */ /* 0x000e660000002100 */
[----:B------:R-:W-:Y:S04]  /*52f0*/  STS [R250+0x6400], R50 ;  /* 0x00640032fa007388 */ /* 0x000fe80000000800 */
[----:B------:R-:W-:Y:S04]  /*5300*/  STS [R249+0x7000], R40 ;  /* 0x00700028f9007388 */ /* 0x000fe80000000800 */
[----:B------:R-:W-:Y:S04]  /*5310*/  STS [R249+0x7400], R42 ;  /* 0x0074002af9007388 */ /* 0x000fe80000000800 */
[----:B------:R-:W-:Y:S04]  /*5320*/  STS [R250+0x7000], R44 ;  /* 0x0070002cfa007388 */ /* 0x000fe80000000800 */
[----:B------:R-:W-:Y:S01]  /*5330*/  STS [R250+0x7400], R46 ;  /* 0x0074002efa007388 */ /* 0x000fe20000000800 */
[----:B-1----:R-:W1:Y:S01]  /*5340*/  S2R R48, SR_TID.X ;  /* 0x0000000000307919 */ /* 0x002e620000002100 */
[----:B------:R-:W-:Y:S06]  /*5350*/  BAR.SYNC.DEFER_BLOCKING 0x0 ;  /* 0x0000000000007b1d */ /* 0x000fec0000010000 */
[----:B------:R-:W2:Y:S01]  /*5360*/  LDS.128 R44, [R208+0xc000] ;  /* 0x00c00000d02c7984 */ /* 0x000ea20000000c00 */
[----:B-1----:R-:W-:-:S03]  /*5370*/  SHF.R.S32.HI R48, RZ, 0x1f, R48 ;  /* 0x0000001fff307819 */ /* 0x002fc60000011430 */
[----:B------:R-:W1:Y:S01]  /*5380*/  LDS.128 R40, [R208+0xe000] ;  /* 0x00e00000d0287984 */ /* 0x000e620000000c00 */
[----:B------:R-:W-:-:S03]  /*5390*/  LEA.HI R48, R48, R49, RZ, 0x3 ;  /* 0x0000003130307211 */ /* 0x000fc600078f18ff */
[----:B------:R-:W1:Y:S01]  /*53a0*/  LDS.128 R36, [R208+0xd000] ;  /* 0x00d00000d0247984 */ /* 0x000e620000000c00 */
[----:B------:R-:W-:-:S03]  /*53b0*/  SHF.R.S32.HI R48, RZ, 0x3, R48 ;  /* 0x00000003ff307819 */ /* 0x000fc60000011430 */
[----:B------:R-:W1:Y:S04]  /*53c0*/  LDS.128 R32, [R208+0xf000] ;  /* 0x00f00000d0207984 */ /* 0x000e680000000c00 */
[----:B------:R-:W1:Y:S04]  /*53d0*/  LDS.128 R28, [R208+0x10000] ;  /* 0x01000000d01c7984 */ /* 0x000e680000000c00 */
[----:B------:R-:W1:Y:S04]  /*53e0*/  LDS.128 R20, [R208+0x12000] ;  /* 0x01200000d0147984 */ /* 0x000e680000000c00 */
[----:B------:R-:W1:Y:S01]  /*53f0*/  LDS.128 R24, [R208+0x11000] ;  /* 0x01100000d0187984 */ /* 0x000e620000000c00 */
[----:B---3--:R-:W-:-:S02]  /*5400*/  SHF.R.S32.HI R3, RZ, 0x1f, R52 ;  /* 0x0000001fff037819 */ /* 0x008fc40000011434 */
[----:B------:R-:W-:Y:S01]  /*5410*/  MOV R2, R52 ;  /* 0x0000003400027202 */ /* 0x000fe20000000f00 */
[C---:B----4-:R-:W-:Y:S02]  /*5420*/  IMAD R0, R18.reuse, R12, RZ ;  /* 0x0000000c12007224 */ /* 0x050fe400078e02ff */
[----:B------:R-:W-:Y:S02]  /*5430*/  IMAD R8, R18, R10, RZ ;  /* 0x0000000a12087224 */ /* 0x000fe400078e02ff */
[C---:B--2---:R-:W-:Y:S02]  /*5440*/  IMAD R0, R19.reuse, R13, R0 ;  /* 0x0000000d13007224 */ /* 0x044fe400078e0200 */
[----:B------:R-:W-:-:S04]  /*5450*/  IMAD.WIDE.U32 R4, R19, R12, R2 ;  /* 0x0000000c13047225 */ /* 0x000fc800078e0002 */
[----:B------:R-:W-:Y:S01]  /*5460*/  IMAD.WIDE.U32 R2, R19, R10, R2 ;  /* 0x0000000a13027225 */ /* 0x000fe200078e0002 */
[----:B------:R-:W-:-:S03]  /*5470*/  IADD3 R5, R5, R0, RZ ;  /* 0x0000000005057210 */ /* 0x000fc60007ffe0ff */
[----:B------:R-:W-:Y:S02]  /*5480*/  IMAD R0, R19, R11, R8 ;  /* 0x0000000b13007224 */ /* 0x000fe400078e0208 */
[----:B------:R-:W2:Y:S01]  /*5490*/  LDC.64 R8, c[0x0][0x470] ;  /* 0x00011c00ff087b82 */ /* 0x000ea20000000a00 */
[C---:B------:R-:W-:Y:S02]  /*54a0*/  IMAD R18, R6.reuse, UR17, RZ ;  /* 0x0000001106127c24 */ /* 0x040fe4000f8e02ff */
[----:B------:R-:W-:Y:S01]  /*54b0*/  IMAD.WIDE.U32 R4, R6, UR14, R4 ;  /* 0x0000000e06047c25 */ /* 0x000fe2000f8e0004 */
[----:B------:R-:W-:-:S03]  /*54c0*/  IADD3 R3, R3, R0, RZ ;  /* 0x0000000003037210 */ /* 0x000fc60007ffe0ff */
[----:B------:R-:W-:Y:S02]  /*54d0*/  IMAD R7, R7, UR14, R18 ;  /* 0x0000000e07077c24 */ /* 0x000fe4000f8e0212 */
[C---:B------:R-:W-:Y:S02]  /*54e0*/  IMAD R0, R14.reuse, UR17, RZ ;  /* 0x000000110e007c24 */ /* 0x040fe4000f8e02ff */
[----:B------:R-:W-:Y:S01]  /*54f0*/  IMAD.WIDE.U32 R2, R14, UR14, R2 ;  /* 0x0000000e0e027c25 */ /* 0x000fe2000f8e0002 */
[----:B------:R-:W-:-:S03]  /*5500*/  IADD3 R5, R5, R7, RZ ;  /* 0x0000000705057210 */ /* 0x000fc60007ffe0ff */
[C---:B------:R-:W-:Y:S02]  /*5510*/  IMAD R14, R16.reuse, UR20, RZ ;  /* 0x00000014100e7c24 */ /* 0x040fe4000f8e02ff */
[----:B------:R-:W-:Y:S01]  /*5520*/  IMAD R0, R15, UR14, R0 ;  /* 0x0000000e0f007c24 */ /* 0x000fe2000f8e0200 */
[----:B------:R-:W-:Y:S01]  /*5530*/  SHF.R.S32.HI R15, RZ, 0x1f, R48 ;  /* 0x0000001fff0f7819 */ /* 0x000fe20000011430 */
[----:B------:R-:W-:Y:S02]  /*5540*/  IMAD R14, R17, UR15, R14 ;  /* 0x0000000f110e7c24 */ /* 0x000fe4000f8e020e */
[----:B------:R-:W-:Y:S01]  /*5550*/  IMAD.WIDE.U32 R4, R16, UR15, R4 ;  /* 0x0000000f10047c25 */ /* 0x000fe2000f8e0004 */
[----:B------:R-:W-:Y:S01]  /*5560*/  IADD3 R3, R3, R0, RZ ;  /* 0x0000000003037210 */ /* 0x000fe20007ffe0ff */
[----:B------:R-:W3:Y:S02]  /*5570*/  LDS.128 R16, [R208+0x13000] ;  /* 0x01300000d0107984 */ /* 0x000ee40000000c00 */
[----:B--2---:R-:W-:-:S02]  /*5580*/  IMAD R0, R8, UR20, RZ ;  /* 0x0000001408007c24 */ /* 0x004fc4000f8e02ff */
[----:B------:R-:W-:Y:S01]  /*5590*/  IMAD.WIDE.U32 R6, R8, UR15, R2 ;  /* 0x0000000f08067c25 */ /* 0x000fe2000f8e0002 */
[----:B------:R-:W-:Y:S02]  /*55a0*/  IADD3 R3, R5, R14, RZ ;  /* 0x0000000e05037210 */ /* 0x000fe40007ffe0ff */
[----:B------:R-:W-:Y:S01]  /*55b0*/  MOV R2, R4 ;  /* 0x0000000400027202 */ /* 0x000fe20000000f00 */
[-C--:B------:R-:W-:Y:S02]  /*55c0*/  IMAD R5, R15, R12.reuse, RZ ;  /* 0x0000000c0f057224 */ /* 0x080fe400078e02ff */
[----:B------:R-:W-:Y:S02]  /*55d0*/  IMAD R0, R9, UR15, R0 ;  /* 0x0000000f09007c24 */ /* 0x000fe4000f8e0200 */
[C---:B------:R-:W-:Y:S02]  /*55e0*/  IMAD R4, R48.reuse, R13, R5 ;  /* 0x0000000d30047224 */ /* 0x040fe400078e0205 */
[----:B------:R-:W-:Y:S01]  /*55f0*/  IMAD.WIDE.U32 R2, R48, R12, R2 ;  /* 0x0000000c30027225 */ /* 0x000fe200078e0002 */
[----:B------:R-:W-:-:S03]  /*5600*/  IADD3 R7, R7, R0, RZ ;  /* 0x0000000007077210 */ /* 0x000fc60007ffe0ff */
[----:B------:R-:W-:Y:S01]  /*5610*/  IMAD R0, R15, R10, RZ ;  /* 0x0000000a0f007224 */ /* 0x000fe200078e02ff */
[----:B------:R-:W-:Y:S01]  /*5620*/  IADD3 R3, R3, R4, RZ ;  /* 0x0000000403037210 */ /* 0x000fe20007ffe0ff */
[----:B------:R-:W-:Y:S01]  /*5630*/  IMAD.WIDE.U32 R6, R48, R10, R6 ;  /* 0x0000000a30067225 */ /* 0x000fe200078e0006 */
[----:B------:R-:W-:-:S03]  /*5640*/  LEA R4, P0, R2, UR6, 0x1 ;  /* 0x0000000602047c11 */ /* 0x000fc6000f8008ff */
[----:B------:R-:W-:Y:S01]  /*5650*/  IMAD R0, R48, R11, R0 ;  /* 0x0000000b30007224 */ /* 0x000fe200078e0200 */
[----:B------:R-:W-:Y:S01]  /*5660*/  LEA.HI.X R5, R2, UR7, R3, 0x1, P0 ;  /* 0x0000000702057c11 */ /* 0x000fe200080f0c03 */
[----:B------:R-:W-:Y:S01]  /*5670*/  ULDC.64 UR6, c[0x0][0x3f8] ;  /* 0x0000fe0000067ab9 */ /* 0x000fe20000000a00 */
[----:B------:R-:W-:Y:S02]  /*5680*/  LEA R8, P1, R12, R4, 0x6 ;  /* 0x000000040c087211 */ /* 0x000fe400078230ff */
[----:B------:R-:W-:Y:S01]  /*5690*/  IADD3 R0, R7, R0, RZ ;  /* 0x0000000007007210 */ /* 0x000fe20007ffe0ff */
[----:B------:R2:W-:Y:S01]  /*56a0*/  STG.E.128 desc[UR18][R4.64], R44 ;  /* 0x0000002c04007986 */ /* 0x0005e2000c101d12 */
[----:B------:R-:W-:Y:S02]  /*56b0*/  LEA R2, P0, R6, UR6, 0x1 ;  /* 0x0000000606027c11 */ /* 0x000fe4000f8008ff */
[----:B------:R-:W-:Y:S01]  /*56c0*/  LEA.HI.X R9, R12, R5, R13, 0x6, P1 ;  /* 0x000000050c097211 */ /* 0x000fe200008f340d */
[----:B-1----:R2:W-:Y:S01]  /*56d0*/  STG.E.128 desc[UR18][R4.64+0x80], R40 ;  /* 0x0000802804007986 */ /* 0x0025e2000c101d12 */
[----:B------:R-:W-:-:S02]  /*56e0*/  LEA.HI.X R3, R6, UR7, R0, 0x1, P0 ;  /* 0x0000000706037c11 */ /* 0x000fc400080f0c00 */
[C---:B------:R-:W-:Y:S01]  /*56f0*/  LEA R6, P0, R10.reuse, R2, 0x6 ;  /* 0x000000020a067211 */ /* 0x040fe200078030ff */
[----:B------:R2:W-:Y:S03]  /*5700*/  STG.E.128 desc[UR18][R8.64], R36 ;  /* 0x0000002408007986 */ /* 0x0005e6000c101d12 */
[----:B------:R-:W-:Y:S01]  /*5710*/  LEA.HI.X R7, R10, R3, R11, 0x6, P0 ;  /* 0x000000030a077211 */ /* 0x000fe200000f340b */
[----:B------:R2:W-:Y:S04]  /*5720*/  STG.E.128 desc[UR18][R8.64+0x80], R32 ;  /* 0x0000802008007986 */ /* 0x0005e8000c101d12 */
[----:B------:R2:W-:Y:S04]  /*5730*/  STG.E.128 desc[UR18][R2.64], R28 ;  /* 0x0000001c02007986 */ /* 0x0005e8000c101d12 */
[----:B------:R2:W-:Y:S04]  /*5740*/  STG.E.128 desc[UR18][R2.64+0x80], R20 ;  /* 0x0000801402007986 */ /* 0x0005e8000c101d12 */
[----:B------:R2:W-:Y:S04]  /*5750*/  STG.E.128 desc[UR18][R6.64], R24 ;  /* 0x0000001806007986 */ /* 0x0005e8000c101d12 */
[----:B---3--:R2:W-:Y:S02]  /*5760*/  STG.E.128 desc[UR18][R6.64+0x80], R16 ;  /* 0x0000801006007986 */ /* 0x0085e4000c101d12 */
.L_x_448:
[----:B------:R-:W1:Y:S01]  /*5770*/  LDC R0, c[0x0][0xc] ;  /* 0x00000300ff007b82 */ /* 0x000e620000000800 */
[----:B------:R-:W-:Y:S02]  /*5780*/  ULDC UR6, c[0x0][0x2c8] ;  /* 0x0000b20000067ab9 */ /* 0x000fe40000000800 */
[----:B------:R-:W-:-:S04]  /*5790*/  UIADD3 UR6, UR6, 0x3f, URZ ;  /* 0x0000003f06067890 */ /* 0x000fc8000fffe03f */
[----:B------:R-:W-:-:S04]  /*57a0*/  USHF.R.S32.HI UR4, URZ, 0x1f, UR6 ;  /* 0x0000001f3f047899 */ /* 0x000fc80008011406 */
[----:B------:R-:W-:-:S04]  /*57b0*/  ULEA.HI UR4, UR4, UR6, URZ, 0x6 ;  /* 0x0000000604047291 */ /* 0x000fc8000f8f303f */
[----:B------:R-:W-:Y:S01]  /*57c0*/  USHF.R.S32.HI UR4, URZ, 0x6, UR4 ;  /* 0x000000063f047899 */ /* 0x000fe20008011404 */
[----:B-1----:R-:W-:-:S05]  /*57d0*/  IADD3 R244, R0, R244, RZ ;  /* 0x000000f400f47210 */ /* 0x002fca0007ffe0ff */
[----:B------:R-:W-:-:S13]  /*57e0*/  ISETP.GE.AND P0, PT, R244, UR4, PT ;  /* 0x00000004f4007c0c */ /* 0x000fda000bf06270 */
[----:B------:R-:W-:Y:S05]  /*57f0*/  @P0 BRA `(.L_x_455) ;  /* 0x0000000000040947 */ /* 0x000fea0003800000 */
[----:B------:R-:W-:Y:S05]  /*5800*/  BRA `(.L_x_456) ;  /* 0xffffffb0005c7947 */ /* 0x000fea000383ffff */
.L_x_455:
[----:B------:R-:W-:Y:S05]  /*5810*/  EXIT ;  /* 0x000000000000794d */ /* 0x000fea0003800000 */
.L_x_457:
        /* <DEDUP_REMOVED lines=14> */
.L_x_1078:


//--------------------- .text._ZN5flash44flash_bwd_dq_dk_dv_loop_seqk_parallel_kernelI23Flash_bwd_kernel_traitsILi128ELi64ELi64ELi8ELi4ELi2ELi2ELb1ELb0EN7cutlass10bfloat16_tE19Flash_kernel_traitsILi128ELi64ELi64ELi8ES3_EELb1ELb1ELb0ELb0ELb0ELb1ELb0EEEvNS_16Flash_bwd_paramsE --------------------------
	.section	.text._ZN5flash44flash_bwd_dq_dk_dv_loop_seqk_parallel_kernelI23Flash_bwd_kernel_traitsILi128ELi64ELi64ELi8ELi4ELi2ELi2ELb1ELb0EN7cutlass10bfloat16_tE19Flash_kernel_traitsILi128ELi64ELi64ELi8ES3_EELb1ELb1ELb0ELb0ELb0ELb1ELb0EEEvNS_16Flash_bwd_paramsE,"ax",@progbits
	.align	128
        .global         _ZN5flash44flash_bwd_dq_dk_dv_loop_seqk_parallel_kernelI23Flash_bwd_kernel_traitsILi128ELi64ELi64ELi8ELi4ELi2ELi2ELb1ELb0EN7cutlass10bfloat16_tE19Flash_kernel_traitsILi128ELi64ELi64ELi8ES3_EELb1ELb1ELb0ELb0ELb0ELb1ELb0EEEvNS_16Flash_bwd_paramsE
        .type           _ZN5flash44flash_bwd_dq_dk_dv_loop_seqk_parallel_kernelI23Flash_bwd_kernel_traitsILi128ELi64ELi64ELi8ELi4ELi2ELi2ELb1ELb0EN7cutlass10bfloat16_tE19Flash_kernel_traitsILi128ELi64ELi64ELi8ES3_EELb1ELb1ELb0ELb0ELb0ELb1ELb0EEEvNS_16Flash_bwd_paramsE,@function
        .size           _ZN5flash44flash_bwd_dq_dk_dv_loop_seqk_parallel_kernelI23Flash_bwd_kernel_traitsILi128ELi64ELi64ELi8ELi4ELi2ELi2ELb1ELb0EN7cutlass10bfloat16_tE19Flash_kernel_traitsILi128ELi64ELi64ELi8ES3_EELb1ELb1ELb0ELb0ELb0ELb1ELb0EEEvNS_16Flash_bwd_paramsE,(.L_x_1079 - _ZN5flash44flash_bwd_dq_dk_dv_loop_seqk_parallel_kernelI23Flash_bwd_kernel_traitsILi128ELi64ELi64ELi8ELi4ELi2ELi2ELb1ELb0EN7cutlass10bfloat16_tE19Flash_kernel_traitsILi128ELi64ELi64ELi8ES3_EELb1ELb1ELb0ELb0ELb0ELb1ELb0EEEvNS_16Flash_bwd_paramsE)
        .other          _ZN5flash44flash_bwd_dq_dk_dv_loop_seqk_parallel_kernelI23Flash_bwd_kernel_traitsILi128ELi64ELi64ELi8ELi4ELi2ELi2ELb1ELb0EN7cutlass10bfloat16_tE19Flash_kernel_traitsILi128ELi64ELi64ELi8ES3_EELb1ELb1ELb0ELb0ELb0ELb1ELb0EEEvNS_16Flash_bwd_paramsE,@"STO_CUDA_ENTRY STV_DEFAULT"
_ZN5flash44flash_bwd_dq_dk_dv_loop_seqk_parallel_kernelI23Flash_bwd_kernel_traitsILi128ELi64ELi64ELi8ELi4ELi2ELi2ELb1ELb0EN7cutlass10bfloat16_tE19Flash_kernel_traitsILi128ELi64ELi64ELi8ES3_EELb1ELb1ELb0ELb0ELb0ELb1ELb0EEEvNS_16Flash_bwd_paramsE:
.text._ZN5flash44flash_bwd_dq_dk_dv_loop_seqk_parallel_kernelI23Flash_bwd_kernel_traitsILi128ELi64ELi64ELi8ELi4ELi2ELi2ELb1ELb0EN7cutlass10bfloat16_tE19Flash_kernel_traitsILi128ELi64ELi64ELi8ES3_EELb1ELb1ELb0ELb0ELb0ELb1ELb0EEEvNS_16Flash_bwd_paramsE:
        /* <DEDUP_REMOVED lines=14> */
[----:B------:R-:W-:-:S06]  /*00e0*/  IMAD.MOV.U32 R236, RZ, RZ, -0x10 ;  /* 0xfffffff0ffec7424 */ /* 0x000fcc00078e00ff */
[----:B------:R-:W3:Y:S08]  /*00f0*/  S2UR UR6, SR_CTAID.Z ;  /* 0x00000000000679c3 */ /* 0x000ef00000002700 */
[----:B------:R-:W4:Y:S01]  /*0100*/  S2UR UR7, SR_CTAID.Y ;  /* 0x00000000000779c3 */ /* 0x000f220000002600 */
[----:B--2---:R-:W-:Y:S01]  /*0110*/  ULEA UR4, UR4, UR5, 0x18 ;  /* 0x0000000504047291 */ /* 0x004fe2000f8ec03f */
[----:B-1----:R-:W-:Y:S01]  /*0120*/  SHF.R.S32.HI R2, RZ, 0x1f, R5 ;  /* 0x0000001fff027819 */ /* 0x002fe20000011405 */
[----:B---3--:R-:W-:-:S02]  /*0130*/  USHF.R.S32.HI UR5, URZ, 0x1f, UR6 ;  /* 0x0000001f3f057899 */ /* 0x008fc40008011406 */
[----:B------:R-:W-:Y:S01]  /*0140*/  USHF.R.S32.HI UR6, URZ, 0x1f, UR6 ;  /* 0x0000001f3f067899 */ /* 0x000fe20008011406 */
[CC--:B------:R-:W-:Y:S02]  /*0150*/  LEA.HI R0, R2.reuse, R5.reuse, RZ, 0x4 ;  /* 0x0000000502007211 */ /* 0x0c0fe400078f20ff */
[CC--:B------:R-:W-:Y:S01]  /*0160*/  LEA.HI R15, R2.reuse, R5.reuse, RZ, 0x3 ;  /* 0x00000005020f7211 */ /* 0x0c0fe200078f18ff */
[----:B------:R-:W-:Y:S01]  /*0170*/  IMAD.U32 R225, RZ, RZ, UR5 ;  /* 0x00000005ffe17e24 */ /* 0x000fe2000f8e00ff */
[-C--:B------:R-:W-:Y:S01]  /*0180*/  LEA.HI R3, R2, R5.reuse, RZ, 0x5 ;  /* 0x0000000502037211 */ /* 0x080fe200078f28ff */
[----:B----4-:R-:W-:Y:S01]  /*0190*/  USHF.R.S32.HI UR5, URZ, 0x1f, UR7 ;  /* 0x0000001f3f057899 */ /* 0x010fe20008011407 */
[----:B------:R-:W-:Y:S01]  /*01a0*/  LOP3.LUT R4, R0, 0xfffffff0, RZ, 0xc0, !PT ;  /* 0xfffffff000047812 */ /* 0x000fe200078ec0ff */
[----:B------:R-:W-:Y:S01]  /*01b0*/  IMAD.U32 R222, RZ, RZ, UR6 ;  /* 0x00000006ffde7e24 */ /* 0x000fe2000f8e00ff */
[CC--:B------:R-:W-:Y:S01]  /*01c0*/  LEA.HI R7, R2.reuse, R5.reuse, RZ, 0x2 ;  /* 0x0000000502077211 */ /* 0x0c0fe200078f10ff */
[----:B------:R-:W-:Y:S01]  /*01d0*/  UIADD3 UR6, UR4, 0xc000, URZ ;  /* 0x0000c00004067890 */ /* 0x000fe2000fffe03f */
[----:B------:R-:W-:Y:S01]  /*01e0*/  SHF.R.S32.HI R217, RZ, 0x3, R15 ;  /* 0x00000003ffd97819 */ /* 0x000fe2000001140f */
[----:B------:R-:W-:Y:S01]  /*01f0*/  IMAD.IADD R13, R5, 0x1, -R4 ;  /* 0x00000001050d7824 */ /* 0x000fe200078e0a04 */
[CC--:B------:R-:W-:Y:S01]  /*0200*/  LEA.HI R214, R2.reuse, R5.reuse, RZ, 0x7 ;  /* 0x0000000502d67211 */ /* 0x0c0fe200078f38ff */
[----:B------:R-:W-:Y:S01]  /*0210*/  IMAD.U32 R223, RZ, RZ, UR5 ;  /* 0x00000005ffdf7e24 */ /* 0x000fe2000f8e00ff */
[----:B------:R-:W-:Y:S01]  /*0220*/  LEA.HI R8, R2, R5, RZ, 0x6 ;  /* 0x0000000502087211 */ /* 0x000fe200078f30ff */
[----:B------:R-:W-:Y:S01]  /*0230*/  IMAD.SHL.U32 R9, R217, 0x40, RZ ;  /* 0x00000040d9097824 */ /* 0x000fe200078e00ff */
[----:B------:R-:W-:Y:S01]  /*0240*/  LOP3.LUT R10, R3, 0xffffffe0, RZ, 0xc0, !PT ;  /* 0xffffffe0030a7812 */ /* 0x000fe200078ec0ff */
[----:B------:R-:W-:Y:S01]  /*0250*/  USHF.L.U32 UR8, UR7, 0x7, URZ ;  /* 0x0000000707087899 */ /* 0x000fe2000800063f */
[----:B------:R-:W-:Y:S01]  /*0260*/  LOP3.LUT R6, R15, 0xfffffff8, RZ, 0xc0, !PT ;  /* 0xfffffff80f067812 */ /* 0x000fe200078ec0ff */
[----:B------:R-:W-:Y:S01]  /*0270*/  UIADD3 UR5, UR4, 0x10000, URZ ;  /* 0x0001000004057890 */ /* 0x000fe2000fffe03f */
        /* <DEDUP_REMOVED lines=8> */
[--C-:B------:R-:W-:Y:S01]  /*0300*/  SHF.R.S32.HI R2, RZ, 0x2, R7.reuse ;  /* 0x00000002ff027819 */ /* 0x100fe20000011407 */
[----:B------:R-:W-:Y:S01]  /*0310*/  IMAD.U32 R224, RZ, RZ, UR8 ;  /* 0x00000008ffe07e24 */ /* 0x000fe2000f8e00ff */
[----:B------:R-:W-:-:S02]  /*0320*/  SHF.R.S32.HI R7, RZ, 0x1f, R7 ;  /* 0x0000001fff077819 */ /* 0x000fc40000011407 */
        /* <DEDUP_REMOVED lines=20> */
[----:B------:R-:W-:Y:S02]  /*0470*/  SHF.R.S32.HI R2, RZ, 0x1f, R11 ;  /* 0x0000001fff027819 */ /* 0x000fe4000001140b */
[----:B------:R-:W-:Y:S01]  /*0480*/  LOP3.LUT R210, R6, 0x10, R9, 0xf8, !PT ;  /* 0x0000001006d27812 */ /* 0x000fe200078ef809 */
[----:B------:R-:W-:Y:S01]  /*0490*/  IMAD.IADD R215, R4, 0x1, -R215 ;  /* 0x0000000104d77824 */ /* 0x000fe200078e0ad7 */
[----:B------:R-:W-:Y:S01]  /*04a0*/  LEA.HI R2, R2, R11, RZ, 0x2 ;  /* 0x0000000b02027211 */ /* 0x000fe200078f10ff */
[----:B------:R-:W-:Y:S01]  /*04b0*/  IMAD.SHL.U32 R11, R0, 0x200, RZ ;  /* 0x00000200000b7824 */ /* 0x000fe200078e00ff */
[----:B------:R-:W-:Y:S02]  /*04c0*/  SHF.R.S32.HI R4, RZ, 0x1f, R13 ;  /* 0x0000001fff047819 */ /* 0x000fe4000001140d */
[----:B------:R-:W-:Y:S02]  /*04d0*/  LOP3.LUT R12, R6, 0x8, R15, 0xf8, !PT ;  /* 0x00000008060c7812 */ /* 0x000fe400078ef80f */
[----:B------:R-:W-:-:S02]  /*04e0*/  SHF.R.U32.HI R9, RZ, 0x3, R6 ;  /* 0x00000003ff097819 */ /* 0x000fc40000011606 */
[----:B------:R-:W-:Y:S02]  /*04f0*/  LOP3.LUT R210, R210, 0x8, R15, 0xf8, !PT ;  /* 0x00000008d2d27812 */ /* 0x000fe400078ef80f */
[----:B------:R-:W-:Y:S02]  /*0500*/  LOP3.LUT R10, R7, 0x1, RZ, 0xc0, !PT ;  /* 0x00000001070a7812 */ /* 0x000fe400078ec0ff */
[----:B------:R-:W-:Y:S02]  /*0510*/  LEA.HI R4, R4, R13, RZ, 0x3 ;  /* 0x0000000d04047211 */ /* 0x000fe400078f18ff */
[----:B------:R-:W-:Y:S02]  /*0520*/  LOP3.LUT R201, R12, R9, RZ, 0x3c, !PT ;  /* 0x000000090cc97212 */ /* 0x000fe400078e3cff */
[----:B------:R-:W-:Y:S02]  /*0530*/  LOP3.LUT R210, R11, R210, R9, 0xf6, !PT ;  /* 0x000000d20bd27212 */ /* 0x000fe400078ef609 */
[----:B------:R-:W-:-:S02]  /*0540*/  SHF.R.S32.HI R214, RZ, 0x7, R214 ;  /* 0x00000007ffd67819 */ /* 0x000fc400000114d6 */
[----:B------:R-:W-:Y:S01]  /*0550*/  ISETP.NE.U32.AND P0, PT, R10, 0x1, PT ;  /* 0x000000010a00780c */ /* 0x000fe20003f05070 */
[----:B------:R-:W-:Y:S01]  /*0560*/  IMAD.SHL.U32 R10, R7, 0x40, RZ ;  /* 0x00000040070a7824 */ /* 0x000fe200078e00ff */
[----:B------:R-:W-:Y:S01]  /*0570*/  SHF.R.S32.HI R9, RZ, 0x6, R8 ;  /* 0x00000006ff097819 */ /* 0x000fe20000011408 */
[----:B------:R-:W-:Y:S01]  /*0580*/  IMAD R12, R214, 0x800, R11 ;  /* 0x00000800d60c7824 */ /* 0x000fe200078e020b */
[----:B------:R-:W-:Y:S01]  /*0590*/  LOP3.LUT R6, R4, 0xfffffff8, RZ, 0xc0, !PT ;  /* 0xfffffff804067812 */ /* 0x000fe200078ec0ff */
[----:B------:R-:W-:Y:S01]  /*05a0*/  IMAD.SHL.U32 R8, R5, 0x2, RZ ;  /* 0x0000000205087824 */ /* 0x000fe200078e00ff */
[----:B------:R-:W-:Y:S01]  /*05b0*/  R2P PR, R7, 0x6 ;  /* 0x0000000607007804 */ /* 0x000fe20000000000 */
[C---:B------:R-:W-:Y:S01]  /*05c0*/  IMAD R216, R9.reuse, 0x200, R216 ;  /* 0x0000020009d87824 */ /* 0x040fe200078e02d8 */
[----:B------:R-:W-:Y:S01]  /*05d0*/  LOP3.LUT R10, R10, 0x1c0, RZ, 0xc0, !PT ;  /* 0x000001c00a0a7812 */ /* 0x000fe200078ec0ff */
[----:B------:R-:W-:Y:S01]  /*05e0*/  IMAD.SHL.U32 R7, R9, 0x8, RZ ;  /* 0x0000000809077824 */ /* 0x000fe200078e00ff */
[----:B------:R-:W-:Y:S01]  /*05f0*/  SEL R236, R236, 0x10, !P0 ;  /* 0x00000010ecec7807 */ /* 0x000fe20004000000 */
[----:B------:R-:W-:Y:S01]  /*0600*/  IMAD.SHL.U32 R9, R214, 0x20, RZ ;  /* 0x00000020d6097824 */ /* 0x000fe200078e00ff */
[----:B------:R-:W-:Y:S01]  /*0610*/  SHF.R.U32.HI R5, RZ, 0x3, R10 ;  /* 0x00000003ff057819 */ /* 0x000fe2000001160a */
[----:B------:R-:W-:Y:S01]  /*0620*/  IMAD.IADD R6, R13, 0x1, -R6 ;  /* 0x000000010d067824 */ /* 0x000fe200078e0a06 */
[----:B------:R-:W-:Y:S01]  /*0630*/  LOP3.LUT R7, R7, 0x18, RZ, 0xc0, !PT ;  /* 0x0000001807077812 */ /* 0x000fe200078ec0ff */
[----:B------:R-:W-:Y:S01]  /*0640*/  IMAD.IADD R201, R12, 0x1, R201 ;  /* 0x000000010cc97824 */ /* 0x000fe200078e02c9 */
[----:B------:R-:W-:Y:S01]  /*0650*/  LOP3.LUT R14, R10, 0x20, R9, 0xf8, !PT ;  /* 0x000000200a0e7812 */ /* 0x000fe200078ef809 */
[----:B------:R-:W-:Y:S01]  /*0660*/  IMAD.SHL.U32 R12, R0, 0x20, RZ ;  /* 0x00000020000c7824 */ /* 0x000fe200078e00ff */
[----:B------:R-:W-:Y:S01]  /*0670*/  LOP3.LUT R228, R5, R10, R7, 0x1e, !PT ;  /* 0x0000000a05e47212 */ /* 0x000fe200078e1e07 */
[----:B------:R-:W-:Y:S01]  /*0680*/  IMAD.SHL.U32 R9, R6, 0x40, RZ ;  /* 0x0000004006097824 */ /* 0x000fe200078e00ff */
[----:B------:R-:W-:Y:S01]  /*0690*/  LOP3.LUT R6, R14, R5, RZ, 0x3c, !PT ;  /* 0x000000050e067212 */ /* 0x000fe200078e3cff */
[----:B------:R-:W-:Y:S01]  /*06a0*/  IMAD R227, R215, 0x400, R8 ;  /* 0x00000400d7e37824 */ /* 0x000fe200078e0208 */
[----:B------:R-:W-:Y:S01]  /*06b0*/  LOP3.LUT R211, R7, 0x20, R12, 0xf8, !PT ;  /* 0x0000002007d37812 */ /* 0x000fe200078ef80c */
[----:B------:R-:W-:Y:S01]  /*06c0*/  IMAD.SHL.U32 R7, R0, 0x8, RZ ;  /* 0x0000000800077824 */ /* 0x000fe200078e00ff */
[----:B------:R-:W-:Y:S01]  /*06d0*/  LOP3.LUT R10, R9, 0x1c0, RZ, 0xc0, !PT ;  /* 0x000001c0090a7812 */ /* 0x000fe200078ec0ff */
[----:B------:R-:W-:Y:S01]  /*06e0*/  IMAD.SHL.U32 R0, R4, 0x40, RZ ;  /* 0x0000004004007824 */ /* 0x000fe200078e00ff */
[----:B------:R-:W-:Y:S01]  /*06f0*/  LEA R201, R201, UR4, 0x1 ;  /* 0x00000004c9c97c11 */ /* 0x000fe2000f8e08ff */
[----:B------:R-:W-:Y:S01]  /*0700*/  IMAD.IADD R227, R227, 0x1, R6 ;  /* 0x00000001e3e37824 */ /* 0x000fe200078e0206 */
[----:B------:R-:W-:Y:S01]  /*0710*/  SHF.R.U32.HI R209, RZ, 0x3, R10 ;  /* 0x00000003ffd17819 */ /* 0x000fe2000001160a */
[----:B------:R-:W-:Y:S01]  /*0720*/  IMAD R5, R3, 0x400, R8 ;  /* 0x0000040003057824 */ /* 0x000fe200078e0208 */
[----:B------:R-:W-:-:S02]  /*0730*/  LOP3.LUT R4, R10, 0x8, R7, 0xf8, !PT ;  /* 0x000000080a047812 */ /* 0x000fc400078ef807 */
[----:B------:R-:W-:Y:S01]  /*0740*/  LOP3.LUT R0, R0, 0xfffffe00, RZ, 0xc0, !PT ;  /* 0xfffffe0000007812 */ /* 0x000fe200078ec0ff */
[----:B------:R-:W-:Y:S01]  /*0750*/  IMAD.IADD R228, R5, 0x1, R228 ;  /* 0x0000000105e47824 */ /* 0x000fe200078e02e4 */
[----:B------:R-:W-:Y:S02]  /*0760*/  LOP3.LUT R211, R209, R211, R10, 0x1e, !PT ;  /* 0x000000d3d1d37212 */ /* 0x000fe400078e1e0a */
[----:B------:R-:W-:Y:S01]  /*0770*/  LOP3.LUT R209, R4, R209, RZ, 0x3c, !PT ;  /* 0x000000d104d17212 */ /* 0x000fe200078e3cff */
[--C-:B------:R-:W-:Y:S01]  /*0780*/  IMAD R212, R215, 0x400, R0.reuse ;  /* 0x00000400d7d47824 */ /* 0x100fe200078e0200 */
[----:B------:R-:W-:Y:S01]  /*0790*/  LOP3.LUT R211, R211, R0, RZ, 0xfc, !PT ;  /* 0x00000000d3d37212 */ /* 0x000fe200078efcff */
[----:B------:R-:W-:Y:S01]  /*07a0*/  IMAD R4, R3, 0x400, R0 ;  /* 0x0000040003047824 */ /* 0x000fe200078e0200 */
[----:B------:R-:W-:Y:S01]  /*07b0*/  LEA R227, R227, UR4, 0x1 ;  /* 0x00000004e3e37c11 */ /* 0x000fe2000f8e08ff */
[----:B------:R-:W-:Y:S01]  /*07c0*/  IMAD.MOV.U32 R3, RZ, RZ, 0x20 ;  /* 0x00000020ff037424 */ /* 0x000fe200078e00ff */
[----:B------:R-:W-:Y:S01]  /*07d0*/  LEA R228, R228, UR6, 0x1 ;  /* 0x00000006e4e47c11 */ /* 0x000fe2000f8e08ff */
[----:B------:R-:W-:Y:S01]  /*07e0*/  IMAD.MOV.U32 R0, RZ, RZ, 0x40 ;  /* 0x00000040ff007424 */ /* 0x000fe200078e00ff */
[----:B------:R-:W-:Y:S01]  /*07f0*/  LEA R210, R210, UR4, 0x1 ;  /* 0x00000004d2d27c11 */ /* 0x000fe2000f8e08ff */
[----:B------:R-:W-:Y:S01]  /*0800*/  IMAD.IADD R212, R212, 0x1, R209 ;  /* 0x00000001d4d47824 */ /* 0x000fe200078e02d1 */
[----:B------:R-:W-:Y:S01]  /*0810*/  LEA R226, R216, UR4, 0x1 ;  /* 0x00000004d8e27c11 */ /* 0x000fe2000f8e08ff */
[----:B------:R-:W-:Y:S01]  /*0820*/  IMAD.IADD R209, R209, 0x1, R4 ;  /* 0x00000001d1d17824 */ /* 0x000fe200078e0204 */
[----:B------:R-:W-:Y:S01]  /*0830*/  SHF.R.S32.HI R4, RZ, 0x2, R2 ;  /* 0x00000002ff047819 */ /* 0x000fe20000011402 */
[----:B------:R-:W-:Y:S01]  /*0840*/  VIADD R229, R227, 0x20 ;  /* 0x00000020e3e57836 */ /* 0x000fe20000000000 */
[----:B------:R-:W-:Y:S01]  /*0850*/  SEL R2, R3, 0xffffffe0, !P4 ;  /* 0xffffffe003027807 */ /* 0x000fe20006000000 */
[----:B------:R-:W-:Y:S01]  /*0860*/  @P1 VIADD R229, R227, 0xffffffe0 ;  /* 0xffffffe0e3e51836 */ /* 0x000fe20000000000 */
[----:B------:R-:W-:Y:S01]  /*0870*/  SEL R0, R0, 0xffffffc0, !P3 ;  /* 0xffffffc000007807 */ /* 0x000fe20005800000 */
[----:B------:R-:W-:Y:S01]  /*0880*/  VIADD R230, R228, 0x40 ;  /* 0x00000040e4e67836 */ /* 0x000fe20000000000 */
[----:B------:R-:W-:Y:S01]  /*0890*/  LEA R209, R209, UR5, 0x1 ;  /* 0x00000005d1d17c11 */ /* 0x000fe2000f8e08ff */
[--C-:B------:R-:W-:Y:S01]  /*08a0*/  IMAD.IADD R200, R2, 0x1, R201.reuse ;  /* 0x0000000102c87824 */ /* 0x100fe200078e02c9 */
[C---:B------:R-:W-:Y:S01]  /*08b0*/  IADD3 R2, R0.reuse, R201, R2 ;  /* 0x000000c900027210 */ /* 0x040fe20007ffe002 */
[----:B------:R-:W-:Y:S01]  /*08c0*/  IMAD.IADD R3, R0, 0x1, R201 ;  /* 0x0000000100037824 */ /* 0x000fe200078e02c9 */
[----:B------:R-:W-:Y:S01]  /*08d0*/  ULDC.64 UR6, c[0x0][0x208] ;  /* 0x0000820000067ab9 */ /* 0x000fe20000000a00 */
[----:B------:R-:W-:-:S02]  /*08e0*/  IMAD.IADD R231, R227, 0x1, R236 ;  /* 0x00000001e3e77824 */ /* 0x000fc400078e02ec */
[----:B------:R-:W-:Y:S02]  /*08f0*/  IMAD R219, R215, 0x10, R4 ;  /* 0x00000010d7db7824 */ /* 0x000fe400078e0204 */
[----:B------:R-:W-:Y:S02]  /*0900*/  IMAD.IADD R0, R0, 0x1, R210 ;  /* 0x0000000100007824 */ /* 0x000fe400078e02d2 */
[----:B------:R-:W-:Y:S02]  /*0910*/  @P2 VIADD R230, R228, 0xffffffc0 ;  /* 0xffffffc0e4e62836 */ /* 0x000fe40000000000 */
[----:B------:R-:W-:-:S07]  /*0920*/  IMAD.IADD R236, R236, 0x1, R229 ;  /* 0x00000001ecec7824 */ /* 0x000fce00078e02e5 */
.L_x_486:
[----:B-1----:R-:W1:Y:S01]  /*0930*/  S2UR UR5, SR_CTAID.Y ;  /* 0x00000000000579c3 */ /* 0x002e620000002600 */
[----:B------:R-:W-:Y:S01]  /*0940*/  ULDC.64 UR8, c[0x0][0x308] ;  /* 0x0000c20000087ab9 */ /* 0x000fe20000000a00 */
[----:B------:R-:W-:Y:S01]  /*0950*/  ULDC.64 UR10, c[0x0][0x300] ;  /* 0x0000c000000a7ab9 */ /* 0x000fe20000000a00 */
[----:B------:R-:W-:Y:S02]  /*0960*/  UISETP.NE.U32.AND UP3, UPT, UR8, URZ, UPT ;  /* 0x0000003f0800728c */ /* 0x000fe4000bf65070 */
[----:B------:R-:W-:Y:S02]  /*0970*/  UISETP.NE.U32.AND UP4, UPT, UR10, URZ, UPT ;  /* 0x0000003f0a00728c */ /* 0x000fe4000bf85070 */
[----:B------:R-:W-:Y:S02]  /*0980*/  UISETP.NE.AND.EX UP3, UPT, UR9, URZ, UPT, UP3 ;  /* 0x0000003f0900728c */ /* 0x000fe4000bf65330 */
[----:B------:R-:W-:Y:S01]  /*0990*/  UISETP.NE.AND.EX UP4, UPT, UR11, URZ, UPT, UP4 ;  /* 0x0000003f0b00728c */ /* 0x000fe2000bf85340 */
[----:B------:R-:W-:Y:S01]  /*09a0*/  ULDC.64 UR12, c[0x0][0x2f0] ;  /* 0x0000bc00000c7ab9 */ /* 0x000fe20000000a00 */
[----:B------:R-:W-:-:S02]  /*09b0*/  ULDC.U8 UR17, c[0x0][0x3c2] ;  /* 0x0000f08000117ab9 */ /* 0x000fc40000000000 */
[----:B------:R-:W-:Y:S02]  /*09c0*/  PLOP3.LUT P0, PT, PT, PT, UP3, 0x80, 0x0 ;  /* 0x000000000000781c */ /* 0x000fe40003f0f038 */
[----:B------:R-:W-:Y:S01]  /*09d0*/  PLOP3.LUT P1, PT, PT, PT, UP4, 0x80, 0x0 ;  /* 0x000000000000781c */ /* 0x000fe20003f2f048 */
[----:B-1----:R-:W-:Y:S02]  /*09e0*/  USHF.R.S32.HI UR53, URZ, 0x1f, UR5 ;  /* 0x0000001f3f357899 */ /* 0x002fe40008011405 */
[----:B------:R-:W-:Y:S02]  /*09f0*/  USHF.L.U32 UR16, UR5, 0x2, URZ ;  /* 0x0000000205107899 */ /* 0x000fe4000800063f */
[----:B------:R-:W-:Y:S02]  /*0a00*/  USHF.L.U64.HI UR5, UR5, 0x2, UR53 ;  /* 0x0000000205057899 */ /* 0x000fe40008010235 */
[----:B------:R-:W-:Y:S02]  /*0a10*/  @UP3 UIADD3 UR8, UP0, UR16, UR8, URZ ;  /* 0x0000000810083290 */ /* 0x000fe4000ff1e03f */
[----:B------:R-:W-:-:S02]  /*0a20*/  UIADD3 UR15, UP2, UR16, UR12, URZ ;  /* 0x0000000c100f7290 */ /* 0x000fc4000ff5e03f */
[----:B------:R-:W-:Y:S02]  /*0a30*/  @UP3 UIADD3.X UR9, UR5, UR9, URZ, UP0, !UPT ;  /* 0x0000000905093290 */ /* 0x000fe400087fe43f */
[----:B------:R-:W-:Y:S01]  /*0a40*/  UISETP.NE.U32.AND UP0, UPT, UR12, URZ, UPT ;  /* 0x0000003f0c00728c */ /* 0x000fe2000bf05070 */
[----:B--234-:R-:W-:Y:S01]  /*0a50*/  IMAD.U32 R4, RZ, RZ, UR8 ;  /* 0x00000008ff047e24 */ /* 0x01cfe2000f8e00ff */
[----:B------:R-:W-:Y:S02]  /*0a60*/  @UP4 UIADD3 UR10, UP1, UR16, UR10, URZ ;  /* 0x0000000a100a4290 */ /* 0x000fe4000ff3e03f */
[----:B------:R-:W-:Y:S01]  /*0a70*/  UIADD3.X UR14, UR5, UR13, URZ, UP2, !UPT ;  /* 0x0000000d050e7290 */ /* 0x000fe200097fe43f */
[----:B------:R-:W-:Y:S01]  /*0a80*/  IMAD.U32 R5, RZ, RZ, UR9 ;  /* 0x00000009ff057e24 */ /* 0x000fe2000f8e00ff */
[----:B------:R-:W-:Y:S02]  /*0a90*/  UISETP.NE.AND.EX UP2, UPT, UR13, URZ, UPT, UP0 ;  /* 0x0000003f0d00728c */ /* 0x000fe4000bf45300 */
[----:B------:R-:W-:Y:S01]  /*0aa0*/  @UP4 UIADD3.X UR11, UR5, UR11, URZ, UP1, !UPT ;  /* 0x0000000b050b4290 */ /* 0x000fe20008ffe43f */
[----:B------:R-:W-:Y:S01]  /*0ab0*/  IMAD.U32 R14, RZ, RZ, UR10 ;  /* 0x0000000aff0e7e24 */ /* 0x000fe2000f8e00ff */
[----:B------:R-:W-:Y:S01]  /*0ac0*/  ULDC.64 UR12, c[0x0][0x2f8] ;  /* 0x0000be00000c7ab9 */ /* 0x000fe20000000a00 */
[----:B------:R-:W-:Y:S01]  /*0ad0*/  UISETP.NE.AND UP1, UPT, UR17, URZ, UPT ;  /* 0x0000003f1100728c */ /* 0x000fe2000bf25270 */
[----:B------:R-:W2:Y:S01]  /*0ae0*/  @P0 LDG.E R5, desc[UR6][R4.64] ;  /* 0x0000000604050981 */ /* 0x000ea2000c1e1900 */
[----:B------:R-:W-:Y:S01]  /*0af0*/  UISETP.EQ.U32.AND UP4, UPT, UR12, URZ, UPT ;  /* 0x0000003f0c00728c */ /* 0x000fe2000bf82070 */
[----:B------:R-:W-:Y:S01]  /*0b00*/  IMAD.U32 R15, RZ, RZ, UR11 ;  /* 0x0000000bff0f7e24 */ /* 0x000fe2000f8e00ff */
[----:B------:R-:W-:-:S02]  /*0b10*/  PLOP3.LUT P3, PT, PT, PT, UP2, 0x80, 0x0 ;  /* 0x000000000000781c */ /* 0x000fc40003f6f028 */
[----:B------:R-:W-:Y:S02]  /*0b20*/  UISETP.EQ.OR.EX UP4, UPT, UR13, URZ, !UP1, UP4 ;  /* 0x0000003f0d00728c */ /* 0x000fe4000cf82740 */
[----:B------:R-:W-:Y:S01]  /*0b30*/  UIADD3 UR8, UP0, UR16, UR12, URZ ;  /* 0x0000000c10087290 */ /* 0x000fe2000ff1e03f */
[----:B------:R-:W3:Y:S03]  /*0b40*/  @P1 LDG.E R7, desc[UR6][R14.64] ;  /* 0x000000060e071981 */ /* 0x000ee6000c1e1900 */
[----:B------:R-:W-:Y:S01]  /*0b50*/  PLOP3.LUT P2, PT, PT, PT, UP4, 0x80, 0x0 ;  /* 0x000000000000781c */ /* 0x000fe20003f4f048 */
[----:B------:R-:W-:Y:S01]  /*0b60*/  UIADD3.X UR5, UR5, UR13, URZ, UP0, !UPT ;  /* 0x0000000d05057290 */ /* 0x000fe200087fe43f */
[----:B------:R-:W-:Y:S01]  /*0b70*/  IMAD.U32 R8, RZ, RZ, UR8 ;  /* 0x00000008ff087e24 */ /* 0x000fe2000f8e00ff */
[----:B------:R-:W-:-:S04]  /*0b80*/  @!UP3 ULDC.64 UR8, c[0x0][0x318] ;  /* 0x0000c6000008bab9 */ /* 0x000fc80000000a00 */
[----:B------:R-:W-:Y:S02]  /*0b90*/  IMAD.U32 R9, RZ, RZ, UR5 ;  /* 0x00000005ff097e24 */ /* 0x000fe4000f8e00ff */
[----:B------:R-:W-:Y:S02]  /*0ba0*/  IMAD.U32 R12, RZ, RZ, UR15 ;  /* 0x0000000fff0c7e24 */ /* 0x000fe4000f8e00ff */
[----:B------:R-:W-:Y:S01]  /*0bb0*/  IMAD.U32 R13, RZ, RZ, UR14 ;  /* 0x0000000eff0d7e24 */ /* 0x000fe2000f8e00ff */
[----:B------:R-:W-:Y:S01]  /*0bc0*/  @!UP3 UISETP.NE.U32.AND UP0, UPT, UR8, URZ, UPT ;  /* 0x0000003f0800b28c */ /* 0x000fe2000bf05070 */
[----:B------:R-:W4:Y:S01]  /*0bd0*/  @!P2 LDG.E R4, desc[UR6][R8.64] ;  /* 0x000000060804a981 */ /* 0x000f22000c1e1900 */
[----:B------:R-:W-:Y:S01]  /*0be0*/  UMOV UR61, URZ ;  /* 0x0000003f003d7c82 */ /* 0x000fe20008000000 */
[----:B------:R-:W-:Y:S02]  /*0bf0*/  @!UP3 ULDC UR5, c[0x0][0x2cc] ;  /* 0x0000b3000005bab9 */ /* 0x000fe40000000800 */
[----:B-----5:R-:W5:Y:S04]  /*0c00*/  @P3 LDG.E R10, desc[UR6][R12.64] ;  /* 0x000000060c0a3981 */ /* 0x020f68000c1e1900 */
[----:B------:R-:W5:Y:S01]  /*0c10*/  @P3 LDG.E R6, desc[UR6][R12.64+0x4] ;  /* 0x000004060c063981 */ /* 0x000f62000c1e1900 */
[----:B------:R-:W-:-:S03]  /*0c20*/  @!UP3 UISETP.NE.AND.EX UP0, UPT, UR9, URZ, UPT, UP0 ;  /* 0x0000003f0900b28c */ /* 0x000fc6000bf05300 */
[----:B------:R-:W-:Y:S01]  /*0c30*/  UMOV UR9, 0xffffffff ;  /* 0xffffffff00097882 */ /* 0x000fe20000000000 */
[----:B------:R-:W-:Y:S01]  /*0c40*/  USHF.L.U32 UR8, UR60, 0x6, URZ ;  /* 0x000000063c087899 */ /* 0x000fe2000800063f */
[----:B------:R-:W-:-:S05]  /*0c50*/  UMOV UR11, 0xffffffff ;  /* 0xffffffff000b7882 */ /* 0x000fca0000000000 */
[----:B------:R-:W-:Y:S01]  /*0c60*/  IMAD.U32 R241, RZ, RZ, UR8 ;  /* 0x00000008fff17e24 */ /* 0x000fe2000f8e00ff */
[----:B------:R-:W-:-:S03]  /*0c70*/  @!UP3 USEL UR8, UR5, URZ, UP0 ;  /* 0x0000003f0508b287 */ /* 0x000fc60008000000 */
[----:B------:R-:W-:Y:S01]  /*0c80*/  ULDC UR5, c[0x0][0x2c8] ;  /* 0x0000b20000057ab9 */ /* 0x000fe20000000800 */
[----:B--2---:R-:W-:Y:S02]  /*0c90*/  @P0 R2UR UR10, R5 ;  /* 0x00000000050a02ca */ /* 0x004fe400000e0000 */
[----:B------:R-:W-:-:S04]  /*0ca0*/  ISETP.NE.U32.AND P0, PT, RZ, UR12, PT ;  /* 0x0000000cff007c0c */ /* 0x000fc8000bf05070 */
[----:B------:R-:W-:Y:S02]  /*0cb0*/  ISETP.NE.AND.EX P0, PT, RZ, UR13, PT, P0 ;  /* 0x0000000dff007c0c */ /* 0x000fe4000bf05300 */
[----:B---3--:R-:W-:Y:S02]  /*0cc0*/  @P1 R2UR UR61, R7 ;  /* 0x00000000073d12ca */ /* 0x008fe400000e0000 */
[----:B----4-:R-:W-:-:S11]  /*0cd0*/  @!P2 R2UR UR9, R4 ;  /* 0x000000000409a2ca */ /* 0x010fd600000e0000 */
[----:B------:R-:W-:Y:S01]  /*0ce0*/  @UP3 UIADD3 UR10, UR10, -UR61, URZ ;  /* 0x8000003d0a0a3290 */ /* 0x000fe2000fffe03f */
[----:B-----5:R-:W-:Y:S02]  /*0cf0*/  @P3 R2UR UR11, R10 ;  /* 0x000000000a0b32ca */ /* 0x020fe400000e0000 */
[----:B------:R-:W-:Y:S01]  /*0d00*/  @P3 R2UR UR59, R6 ;  /* 0x00000000063b32ca */ /* 0x000fe200000e0000 */
[----:B------:R-:W-:Y:S01]  /*0d10*/  IMAD.U32 R242, RZ, RZ, UR9 ;  /* 0x00000009fff27e24 */ /* 0x000fe2000f8e00ff */
[----:B------:R-:W-:-:S13]  /*0d20*/  @!P0 BRA `(.L_x_458) ;  /* 0x00000000001c8947 */ /* 0x000fda0003800000 */
[----:B------:R-:W-:Y:S02]  /*0d30*/  PLOP3.LUT P0, PT, PT, PT, UP1, 0x80, 0x0 ;  /* 0x000000000000781c */ /* 0x000fe40003f0f018 */
[----:B------:R-:W-:-:S11]  /*0d40*/  R2UR UR9, R242 ;  /* 0x00000000f20972ca */ /* 0x000fd600000e0000 */
[----:B------:R-:W2:Y:S04]  /*0d50*/  @P0 LDG.E R4, desc[UR6][R8.64+0x4] ;  /* 0x0000040608040981 */ /* 0x000ea8000c1e1900 */
[----:B------:R-:W3:Y:S01]  /*0d60*/  @!P0 LDG.E R5, desc[UR6][R8.64] ;  /* 0x0000000608058981 */ /* 0x000ee2000c1e1900 */
[----:B--2---:R-:W-:-:S13]  /*0d70*/  @P0 R2UR UR5, R4 ;  /* 0x00000000040502ca */ /* 0x004fda00000e0000 */
[----:B------:R-:W-:-:S07]  /*0d80*/  @UP1 UIADD3 UR5, UR5, -UR9, URZ ;  /* 0x8000000905051290 */ /* 0x000fce000fffe03f */
[----:B---3--:R-:W-:-:S15]  /*0d90*/  @!P0 R2UR UR5, R5 ;  /* 0x00000000050582ca */ /* 0x008fde00000e0000 */
.L_x_458:
[----:B------:R-:W-:Y:S01]  /*0da0*/  R2UR UR9, R241 ;  /* 0x00000000f10972ca */ /* 0x000fe200000e0000 */
[----:B------:R-:W-:Y:S02]  /*0db0*/  @!UP3 UIADD3 UR10, UR8, UR5, -UR61 ;  /* 0x00000005080ab290 */ /* 0x000fe4000fffe83d */
[----:B------:R-:W-:-:S07]  /*0dc0*/  @UP2 UIADD3 UR59, UR59, -UR11, URZ ;  /* 0x8000000b3b3b2290 */ /* 0x000fce000fffe03f */
[----:B------:R-:W-:-:S03]  /*0dd0*/  @!UP2 ULDC UR59, c[0x0][0x2c4] ;  /* 0x0000b100003baab9 */ /* 0x000fc60000000800 */
[----:B------:R-:W-:-:S06]  /*0de0*/  UISETP.GT.AND UP0, UPT, UR10, UR9, UPT ;  /* 0x000000090a00728c */ /* 0x000fcc000bf04270 */
[----:B------:R-:W-:-:S13]  /*0df0*/  PLOP3.LUT P0, PT, PT, PT, UP0, 0x80, 0x0 ;  /* 0x000000000000781c */ /* 0x000fda0003f0f008 */
[----:B------:R-:W-:Y:S05]  /*0e00*/  @!P0 BRA `(.L_x_459) ;  /* 0x0000006800b48947 */ /* 0x000fea0003800000 */
[----:B------:R-:W1:Y:S01]  /*0e10*/  LDC R4, c[0x0][0x278] ;  /* 0x00009e00ff047b82 */ /* 0x000e620000000800 */
[----:B------:R-:W-:Y:S01]  /*0e20*/  R2UR UR14, R241 ;  /* 0x00000000f10e72ca */ /* 0x000fe200000e0000 */
[----:B------:R-:W-:Y:S01]  /*0e30*/  UISETP.NE.AND UP0, UPT, UR11, -0x1, UPT ;  /* 0xffffffff0b00788c */ /* 0x000fe2000bf05270 */
[----:B------:R-:W-:Y:S01]  /*0e40*/  R2UR UR24, R242 ;  /* 0x00000000f21872ca */ /* 0x000fe200000e0000 */
[----:B------:R-:W-:Y:S01]  /*0e50*/  ULDC.64 UR8, c[0x0][0x228] ;  /* 0x00008a0000087ab9 */ /* 0x000fe20000000a00 */
[----:B------:R-:W-:Y:S01]  /*0e60*/  ULDC.64 UR12, c[0x0][0x488] ;  /* 0x00012200000c7ab9 */ /* 0x000fe20000000a00 */
[----:B------:R-:W-:Y:S01]  /*0e70*/  ULDC UR54, c[0x0][0x2d4] ;  /* 0x0000b50000367ab9 */ /* 0x000fe20000000800 */
[----:B------:R-:W-:Y:S01]  /*0e80*/  ULDC.64 UR36, c[0x0][0x240] ;  /* 0x0000900000247ab9 */ /* 0x000fe20000000a00 */
[----:B------:R-:W2:Y:S01]  /*0e90*/  S2UR UR40, SR_CTAID.Y ;  /* 0x00000000002879c3 */ /* 0x000ea20000002600 */
[----:B------:R-:W-:Y:S01]  /*0ea0*/  ULDC UR56, c[0x0][0x2dc] ;  /* 0x0000b70000387ab9 */ /* 0x000fe20000000800 */
[----:B------:R-:W-:Y:S01]  /*0eb0*/  ULDC UR55, c[0x0][0x270] ;  /* 0x00009c0000377ab9 */ /* 0x000fe20000000800 */
[----:B------:R-:W-:Y:S01]  /*0ec0*/  UIMAD UR23, UR11, UR37, URZ ;  /* 0x000000250b1772a4 */ /* 0x000fe2000f8e023f */
[----:B------:R-:W-:-:S02]  /*0ed0*/  ULDC.U8 UR20, c[0x0][0x3d8] ;  /* 0x0000f60000147ab9 */ /* 0x000fc40000000000 */
[----:B------:R-:W-:Y:S02]  /*0ee0*/  USHF.R.S32.HI UR35, URZ, 0x1f, UR14 ;  /* 0x0000001f3f237899 */ /* 0x000fe4000801140e */
[----:B------:R-:W3:Y:S01]  /*0ef0*/  S2UR UR5, SR_CTAID.X ;  /* 0x00000000000579c3 */ /* 0x000ee20000002500 */
[----:B------:R-:W-:Y:S02]  /*0f00*/  UISETP.NE.AND UP3, UPT, UR20, URZ, UPT ;  /* 0x0000003f1400728c */ /* 0x000fe4000bf65270 */
[----:B------:R-:W-:Y:S01]  /*0f10*/  UISETP.NE.AND UP1, UPT, UR24, -0x1, UPT ;  /* 0xffffffff1800788c */ /* 0x000fe2000bf25270 */
[----:B------:R-:W-:Y:S01]  /*0f20*/  ULDC UR42, c[0x0][0x2c4] ;  /* 0x0000b100002a7ab9 */ /* 0x000fe20000000800 */
[----:B------:R-:W-:Y:S01]  /*0f30*/  ULDC.U8 UR21, c[0x0][0x480] ;  /* 0x0001200000157ab9 */ /* 0x000fe20000000000 */
[----:B-1----:R-:W-:Y:S02]  /*0f40*/  IABS R7, R4 ;  /* 0x0000000400077213 */ /* 0x002fe40000000000 */
[----:B------:R-:W1:Y:S01]  /*0f50*/  S2UR UR41, SR_CTAID.Z ;  /* 0x00000000002979c3 */ /* 0x000e620000002700 */
[----:B------:R-:W-:Y:S01]  /*0f60*/  UISETP.NE.AND UP4, UPT, UR21, URZ, UPT ;  /* 0x0000003f1500728c */ /* 0x000fe2000bf85270 */
[----:B------:R-:W-:Y:S01]  /*0f70*/  ISETP.NE.AND P3, PT, R4, RZ, PT ;  /* 0x000000ff0400720c */ /* 0x000fe20003f65270 */
[----:B------:R-:W4:Y:S03]  /*0f80*/  I2F.RP R8, R7 ;  /* 0x0000000700087306 */ /* 0x000f260000209400 */
[----:B------:R-:W-:-:S02]  /*0f90*/  @UP1 UIADD3 UR22, UR61, UR24, URZ ;  /* 0x000000183d161290 */ /* 0x000fc4000fffe03f */
[----:B--2---:R-:W-:Y:S01]  /*0fa0*/  UIMAD.WIDE.U32 UR16, UR40, UR8, URZ ;  /* 0x00000008281072a5 */ /* 0x004fe2000f8e003f */
[----:B------:R-:W2:Y:S01]  /*0fb0*/  S2UR UR14, SR_CTAID.Y ;  /* 0x00000000000e79c3 */ /* 0x000ea20000002600 */
[----:B------:R-:W-:Y:S02]  /*0fc0*/  UIMAD UR8, UR53, UR8, URZ ;  /* 0x00000008350872a4 */ /* 0x000fe4000f8e023f */
[----:B------:R-:W-:Y:S02]  /*0fd0*/  USHF.L.U64.HI UR18, UR40, 0x7, UR53 ;  /* 0x0000000728127899 */ /* 0x000fe40008010235 */
[----:B------:R-:W-:Y:S02]  /*0fe0*/  UIMAD UR28, UR40, UR9, UR8 ;  /* 0x00000009281c72a4 */ /* 0x000fe4000f8e0208 */
[----:B---3--:R-:W-:Y:S01]  /*0ff0*/  UIMAD.WIDE.U32 UR26, UR5, UR12, URZ ;  /* 0x0000000c051a72a5 */ /* 0x008fe2000f8e003f */
[----:B------:R-:W-:Y:S01]  /*1000*/  @!UP0 ULDC.64 UR8, c[0x0][0x418] ;  /* 0x0001060000088ab9 */ /* 0x000fe20000000a00 */
[----:B----4-:R-:W3:Y:S02]  /*1010*/  MUFU.RCP R8, R8 ;  /* 0x0000000800087308 */ /* 0x010ee40000001000 */
[----:B------:R-:W-:-:S02]  /*1020*/  UIMAD UR39, UR5, UR13, UR27 ;  /* 0x0000000d052772a4 */ /* 0x000fc4000f8e021b */
[----:B------:R-:W-:Y:S02]  /*1030*/  @!UP0 UIMAD UR5, UR53, UR8, URZ ;  /* 0x00000008350582a4 */ /* 0x000fe4000f8e023f */
[----:B------:R-:W-:Y:S01]  /*1040*/  USHF.R.S32.HI UR27, URZ, 0x1f, UR54 ;  /* 0x0000001f3f1b7899 */ /* 0x000fe20008011436 */
[----:B-1----:R-:W-:Y:S01]  /*1050*/  IABS R5, UR41 ;  /* 0x0000002900057c13 */ /* 0x002fe20008000000 */
[----:B------:R-:W-:Y:S02]  /*1060*/  @!UP0 UIMAD UR38, UR40, UR9, UR5 ;  /* 0x00000009282682a4 */ /* 0x000fe4000f8e0205 */
[----:B------:R-:W-:Y:S01]  /*1070*/  UIADD3 UR5, UR59, 0x3f, URZ ;  /* 0x0000003f3b057890 */ /* 0x000fe2000fffe03f */
[----:B------:R-:W-:Y:S01]  /*1080*/  @UP0 ULDC.64 UR12, c[0x0][0x420] ;  /* 0x00010800000c0ab9 */ /* 0x000fe20000000a00 */
[----:B------:R-:W-:Y:S02]  /*1090*/  @!UP0 UIMAD.WIDE.U32 UR30, UR40, UR8, URZ ;  /* 0x00000008281e82a5 */ /* 0x000fe4000f8e003f */
[----:B------:R-:W-:-:S02]  /*10a0*/  USHF.R.S32.HI UR19, URZ, 0x1f, UR5 ;  /* 0x0000001f3f137899 */ /* 0x000fc40008011405 */
[----:B--2---:R-:W-:Y:S01]  /*10b0*/  USHF.L.U32 UR14, UR14, 0x7, URZ ;  /* 0x000000070e0e7899 */ /* 0x004fe2000800063f */
[----:B---3--:R-:W-:Y:S01]  /*10c0*/  VIADD R8, R8, 0xffffffe ;  /* 0x0ffffffe08087836 */ /* 0x008fe20000000000 */
[----:B------:R-:W-:Y:S02]  /*10d0*/  @UP0 UIMAD.WIDE.U32 UR32, UR11, UR12, URZ ;  /* 0x0000000c0b2002a5 */ /* 0x000fe4000f8e003f */
[----:B------:R-:W-:Y:S01]  /*10e0*/  ULEA.HI UR25, UR19, UR5, URZ, 0x6 ;  /* 0x0000000513197291 */ /* 0x000fe2000f8f303f */
[----:B------:R-:W1:Y:S01]  /*10f0*/  F2I.FTZ.U32.TRUNC.NTZ R9, R8 ;  /* 0x0000000800097305 */ /* 0x000e62000021f000 */
[----:B------:R-:W-:Y:S02]  /*1100*/  UIMAD UR5, UR27, UR40, URZ ;  /* 0x000000281b0572a4 */ /* 0x000fe4000f8e023f */
[----:B------:R-:W-:Y:S02]  /*1110*/  USEL UR29, UR14, URZ, UP2 ;  /* 0x0000003f0e1d7287 */ /* 0x000fe40009000000 */
[----:B------:R-:W-:-:S02]  /*1120*/  @UP0 UIMAD UR45, UR11, UR13, UR33 ;  /* 0x0000000d0b2d02a4 */ /* 0x000fc4000f8e0221 */
[----:B------:R-:W-:Y:S02]  /*1130*/  UIMAD.WIDE.U32 UR14, UR11, UR36, URZ ;  /* 0x000000240b0e72a5 */ /* 0x000fe4000f8e003f */
[----:B------:R-:W-:Y:S02]  /*1140*/  UIMAD.WIDE UR8, UR56, UR55, URZ ;  /* 0x00000037380872a5 */ /* 0x000fe4000f8e023f */
[----:B------:R-:W-:Y:S02]  /*1150*/  UIMAD.WIDE.U32 UR12, UR40, UR54, URZ ;  /* 0x00000036280c72a5 */ /* 0x000fe4000f8e003f */
[----:B------:R-:W-:Y:S01]  /*1160*/  UIMAD UR5, UR53, UR54, UR5 ;  /* 0x00000036350572a4 */ /* 0x000fe2000f8e0205 */
[----:B-1----:R-:W-:Y:S01]  /*1170*/  IMAD.MOV R6, RZ, RZ, -R9 ;  /* 0x000000ffff067224 */ /* 0x002fe200078e0a09 */
[----:B------:R-:W-:Y:S01]  /*1180*/  UIADD3 UR43, UR17, UR28, URZ ;  /* 0x0000001c112b7290 */ /* 0x000fe2000fffe03f */
[----:B------:R-:W-:Y:S01]  /*1190*/  IMAD.MOV.U32 R8, RZ, RZ, RZ ;  /* 0x000000ffff087224 */ /* 0x000fe200078e00ff */
[----:B------:R-:W-:Y:S01]  /*11a0*/  USEL UR51, UR16, UR14, !UP0 ;  /* 0x0000000e10337287 */ /* 0x000fe2000c000000 */
[----:B------:R-:W-:Y:S01]  /*11b0*/  IMAD R6, R6, R7, RZ ;  /* 0x0000000706067224 */ /* 0x000fe200078e02ff */
[----:B------:R-:W-:-:S02]  /*11c0*/  @UP0 UIADD3 UR43, UR15, UR23, URZ ;  /* 0x000000170f2b0290 */ /* 0x000fc4000fffe03f */
[----:B------:R-:W-:Y:S01]  /*11d0*/  UIMAD.WIDE.U32 UR16, UR8, UR12, URZ ;  /* 0x0000000c081072a5 */ /* 0x000fe2000f8e003f */
[----:B------:R-:W-:Y:S01]  /*11e0*/  IMAD.HI.U32 R6, R9, R6, R8 ;  /* 0x0000000609067227 */ /* 0x000fe200078e0008 */
[----:B------:R-:W-:Y:S02]  /*11f0*/  UIMAD UR15, UR9, UR12, URZ ;  /* 0x0000000c090f72a4 */ /* 0x000fe4000f8e023f */
[----:B------:R-:W-:Y:S02]  /*1200*/  UIADD3 UR5, UR13, UR5, URZ ;  /* 0x000000050d057290 */ /* 0x000fe4000fffe03f */
[----:B------:R-:W-:Y:S01]  /*1210*/  UIMAD.WIDE.U32 UR12, UR8, UR11, URZ ;  /* 0x0000000b080c72a5 */ /* 0x000fe2000f8e003f */
[----:B------:R-:W-:Y:S01]  /*1220*/  IMAD.HI.U32 R22, R6, R5, RZ ;  /* 0x0000000506167227 */ /* 0x000fe200078e00ff */
[----:B------:R-:W-:Y:S02]  /*1230*/  ULOP3.LUT UR14, UR25, 0xffffffc0, URZ, 0xc0, !UPT ;  /* 0xffffffc0190e7892 */ /* 0x000fe4000f8ec03f */
[----:B------:R-:W-:Y:S01]  /*1240*/  UIMAD UR5, UR8, UR5, UR15 ;  /* 0x00000005080572a4 */ /* 0x000fe2000f8e020f */
[----:B------:R-:W-:Y:S01]  /*1250*/  IMAD.MOV R6, RZ, RZ, -R22 ;  /* 0x000000ffff067224 */ /* 0x000fe200078e0a16 */
[----:B------:R-:W-:-:S02]  /*1260*/  USEL UR52, UR16, UR12, !UP0 ;  /* 0x0000000c10347287 */ /* 0x000fc4000c000000 */
[----:B------:R-:W-:Y:S01]  /*1270*/  UIADD3 UR16, UR14, -0x40, URZ ;  /* 0xffffffc00e107890 */ /* 0x000fe2000fffe03f */
[C---:B------:R-:W-:Y:S01]  /*1280*/  IMAD R6, R7.reuse, R6, R5 ;  /* 0x0000000607067224 */ /* 0x040fe200078e0205 */
[----:B------:R-:W-:Y:S01]  /*1290*/  USEL UR34, UR18, URZ, UP2 ;  /* 0x0000003f12227287 */ /* 0x000fe20009000000 */
[----:B------:R-:W-:Y:S01]  /*12a0*/  LOP3.LUT R5, R4, UR41, RZ, 0x3c, !PT ;  /* 0x0000002904057c12 */ /* 0x000fe2000f8e3cff */
[----:B------:R-:W-:Y:S02]  /*12b0*/  UIADD3 UR44, UR17, UR5, URZ ;  /* 0x00000005112c7290 */ /* 0x000fe4000fffe03f */
[----:B------:R-:W-:Y:S01]  /*12c0*/  ISETP.GT.U32.AND P1, PT, R7, R6, PT ;  /* 0x000000060700720c */ /* 0x000fe20003f24070 */
[----:B------:R-:W-:Y:S01]  /*12d0*/  UIADD3 UR5, UP2, UR16, UR29, URZ ;  /* 0x0000001d10057290 */ /* 0x000fe2000ff5e03f */
[----:B------:R-:W-:Y:S01]  /*12e0*/  ISETP.GE.AND P2, PT, R5, RZ, PT ;  /* 0x000000ff0500720c */ /* 0x000fe20003f46270 */
[----:B------:R-:W-:Y:S02]  /*12f0*/  USHF.R.S32.HI UR27, URZ, 0x1f, UR16 ;  /* 0x0000001f3f1b7899 */ /* 0x000fe40008011410 */
[----:B------:R-:W-:-:S02]  /*1300*/  UIMAD UR15, UR9, UR11, URZ ;  /* 0x0000000b090f72a4 */ /* 0x000fc4000f8e023f */
[----:B------:R-:W-:Y:S02]  /*1310*/  UIMAD UR9, UR9, UR5, URZ ;  /* 0x00000005090972a4 */ /* 0x000fe4000f8e023f */
[----:B------:R-:W-:Y:S02]  /*1320*/  UIMAD.WIDE.U32 UR28, UR8, UR5, URZ ;  /* 0x00000005081c72a5 */ /* 0x000fe4000f8e003f */
[----:B------:R-:W-:Y:S02]  /*1330*/  UIADD3.X UR12, UR27, UR34, URZ, UP2, !UPT ;  /* 0x000000221b0c7290 */ /* 0x000fe400097fe43f */
[----:B------:R-:W-:Y:S01]  /*1340*/  @!P1 IMAD.IADD R6, R6, 0x1, -R7 ;  /* 0x0000000106069824 */ /* 0x000fe200078e0a07 */
[----:B------:R-:W-:Y:S01]  /*1350*/  @UP3 UIMAD UR5, UR40, UR42, URZ ;  /* 0x0000002a280532a4 */ /* 0x000fe2000f8e023f */
[----:B------:R-:W-:Y:S01]  /*1360*/  @!P1 VIADD R22, R22, 0x1 ;  /* 0x0000000116169836 */ /* 0x000fe20000000000 */
[----:B------:R-:W-:Y:S01]  /*1370*/  PLOP3.LUT P1, PT, PT, PT, UP1, 0x80, 0x0 ;  /* 0x000000000000781c */ /* 0x000fe20003f2f018 */
[----:B------:R-:W-:Y:S01]  /*1380*/  @UP1 UIADD3 UR24, UR61, UR24, URZ ;  /* 0x000000183d181290 */ /* 0x000fe2000fffe03f */
[----:B------:R-:W-:Y:S01]  /*1390*/  ISETP.GE.U32.AND P0, PT, R6, R7, PT ;  /* 0x000000070600720c */ /* 0x000fe20003f06070 */
[----:B------:R-:W-:-:S02]  /*13a0*/  UIMAD UR17, UR8, UR12, UR9 ;  /* 0x0000000c081172a4 */ /* 0x000fc4000f8e0209 */
[----:B------:R-:W-:Y:S01]  /*13b0*/  @UP3 USEL UR8, UR5, UR11, !UP0 ;  /* 0x0000000b05083287 */ /* 0x000fe2000c000000 */
[----:B------:R-:W-:Y:S01]  /*13c0*/  @UP1 ULDC.64 UR20, c[0x0][0x248] ;  /* 0x0000920000141ab9 */ /* 0x000fe20000000a00 */
[----:B------:R-:W-:Y:S01]  /*13d0*/  @UP1 ULDC.64 UR18, c[0x0][0x250] ;  /* 0x0000940000121ab9 */ /* 0x000fe20000000a00 */
[----:B------:R-:W-:Y:S01]  /*13e0*/  @UP0 UIADD3 UR44, UR13, UR15, URZ ;  /* 0x0000000f0d2c0290 */ /* 0x000fe2000fffe03f */
[----:B------:R-:W-:Y:S01]  /*13f0*/  @UP3 ULDC UR5, c[0x0][0x2e4] ;  /* 0x0000b90000053ab9 */ /* 0x000fe20000000800 */
[----:B------:R-:W-:Y:S02]  /*1400*/  @UP1 UIMAD.WIDE.U32 UR14, UR22, UR20, URZ ;  /* 0x00000014160e12a5 */ /* 0x000fe4000f8e003f */
[----:B------:R-:W-:-:S03]  /*1410*/  @UP1 UIMAD.WIDE.U32 UR12, UR24, UR18, URZ ;  /* 0x00000012180c12a5 */ /* 0x000fc6000f8e003f */
[----:B------:R-:W-:Y:S01]  /*1420*/  @P0 VIADD R22, R22, 0x1 ;  /* 0x0000000116160836 */ /* 0x000fe20000000000 */
[----:B------:R-:W-:Y:S01]  /*1430*/  @UP3 UIMAD UR23, UR41, UR5, UR8 ;  /* 0x00000005291732a4 */ /* 0x000fe2000f8e0208 */
[----:B------:R-:W-:Y:S01]  /*1440*/  PLOP3.LUT P0, PT, PT, PT, UP3, 0x80, 0x0 ;  /* 0x000000000000781c */ /* 0x000fe20003f0f038 */
[----:B------:R-:W-:Y:S01]  /*1450*/  @!UP3 UIMAD UR5, UR40, UR55, UR41 ;  /* 0x000000372805b2a4 */ /* 0x000fe2000f8e0229 */
[----:B------:R-:W-:Y:S01]  /*1460*/  @!P2 IMAD.MOV R22, RZ, RZ, -R22 ;  /* 0x000000ffff16a224 */ /* 0x000fe200078e0a16 */
[----:B------:R-:W-:Y:S01]  /*1470*/  UIMAD UR46, UR41, UR56, URZ ;  /* 0x00000038292e72a4 */ /* 0x000fe2000f8e023f */
[----:B------:R-:W-:Y:S01]  /*1480*/  @!P3 LOP3.LUT R22, RZ, R4, RZ, 0x33, !PT ;  /* 0x00000004ff16b212 */ /* 0x000fe200078e33ff */
[----:B------:R-:W-:Y:S02]  /*1490*/  @UP1 UIMAD UR22, UR22, UR21, URZ ;  /* 0x00000015161612a4 */ /* 0x000fe4000f8e023f */
[----:B------:R-:W-:Y:S02]  /*14a0*/  @UP1 UIMAD UR9, UR24, UR19, URZ ;  /* 0x00000013180912a4 */ /* 0x000fe4000f8e023f */
[----:B------:R-:W-:-:S02]  /*14b0*/  USEL UR48, UR39, URZ, UP4 ;  /* 0x0000003f27307287 */ /* 0x000fc4000a000000 */
[----:B------:R-:W-:Y:S02]  /*14c0*/  @!UP3 UIMAD UR23, UR5, UR42, URZ ;  /* 0x0000002a0517b2a4 */ /* 0x000fe4000f8e023f */
[----:B------:R-:W-:Y:S02]  /*14d0*/  @!UP0 UIADD3 UR45, UR31, UR38, URZ ;  /* 0x000000261f2d8290 */ /* 0x000fe4000fffe03f */
[----:B------:R-:W-:Y:S02]  /*14e0*/  USHF.R.S32.HI UR50, URZ, 0x1f, UR46 ;  /* 0x0000001f3f327899 */ /* 0x000fe4000801142e */
[----:B------:R-:W-:Y:S02]  /*14f0*/  USEL UR49, UR26, URZ, UP4 ;  /* 0x0000003f1a317287 */ /* 0x000fe4000a000000 */
[----:B------:R-:W-:Y:S02]  /*1500*/  USHF.R.S32.HI UR40, URZ, 0x6, UR25 ;  /* 0x000000063f287899 */ /* 0x000fe40008011419 */
[----:B------:R-:W-:-:S02]  /*1510*/  @UP1 UIADD3 UR41, UR13, UR9, URZ ;  /* 0x000000090d291290 */ /* 0x000fc4000fffe03f */
[----:B------:R-:W-:Y:S02]  /*1520*/  UIADD3 UR47, UR29, UR17, URZ ;  /* 0x000000111d2f7290 */ /* 0x000fe4000fffe03f */
[----:B------:R-:W-:Y:S01]  /*1530*/  @UP1 UIADD3 UR42, UR15, UR22, URZ ;  /* 0x000000160f2a1290 */ /* 0x000fe2000fffe03f */
[----:B------:R-:W-:Y:S01]  /*1540*/  @UP1 UMOV UR39, UR14 ;  /* 0x0000000e00271c82 */ /* 0x000fe20008000000 */
[----:B------:R-:W-:Y:S01]  /*1550*/  @UP1 UMOV UR34, UR12 ;  /* 0x0000000c00221c82 */ /* 0x000fe20008000000 */
[----:B------:R-:W-:Y:S09]  /*1560*/  @P1 BRA `(.L_x_460) ;  /* 0x0000000000341947 */ /* 0x000ff20003800000 */
[----:B------:R-:W1:Y:S01]  /*1570*/  S2UR UR14, SR_CTAID.Y ;  /* 0x00000000000e79c3 */ /* 0x000e620000002600 */
        /* <DEDUP_REMOVED lines=8> */
[----:B-1----:R-:W-:Y:S02]  /*1600*/  UIMAD.WIDE.U32 UR8, UR14, UR12, UR8 ;  /* 0x0000000c0e0872a5 */ /* 0x002fe4000f8e0008 */
[----:B------:R-:W-:-:S04]  /*1610*/  UIMAD UR5, UR14, UR13, UR5 ;  /* 0x0000000d0e0572a4 */ /* 0x000fc8000f8e0205 */
[----:B------:R-:W-:Y:S01]  /*1620*/  UIADD3 UR42, UR9, UR5, URZ ;  /* 0x00000005092a7290 */ /* 0x000fe2000fffe03f */
[----:B------:R-:W-:-:S11]  /*1630*/  UMOV UR39, UR8 ;  /* 0x0000000800277c82 */ /* 0x000fd60008000000 */
.L_x_460:
[----:B------:R-:W-:Y:S05]  /*1640*/  @P1 BRA `(.L_x_461) ;  /* 0x0000000000341947 */ /* 0x000fea0003800000 */
        /* <DEDUP_REMOVED lines=13> */
.L_x_461:
[----:B------:R-:W-:Y:S01]  /*1720*/  @UP0 UMOV UR8, UR32 ;  /* 0x0000002000080c82 */ /* 0x000fe20008000000 */
[----:B------:R-:W-:Y:S01]  /*1730*/  @!UP0 UMOV UR8, UR30 ;  /* 0x0000001e00088c82 */ /* 0x000fe20008000000 */
[----:B------:R-:W-:Y:S01]  /*1740*/  SHF.R.S32.HI R9, RZ, 0x1f, R22 ;  /* 0x0000001fff097819 */ /* 0x000fe20000011416 */
[----:B------:R-:W-:Y:S06]  /*1750*/  @!P0 BRA `(.L_x_462) ;  /* 0x0000000000248947 */ /* 0x000fec0003800000 */
[----:B------:R-:W1:Y:S01]  /*1760*/  S2UR UR13, SR_CTAID.Y ;  /* 0x00000000000d79c3 */ /* 0x000e620000002600 */
[----:B------:R-:W-:Y:S01]  /*1770*/  ULDC UR5, c[0x0][0x2c0] ;  /* 0x0000b00000057ab9 */ /* 0x000fe20000000800 */
[----:B------:R-:W-:Y:S02]  /*1780*/  ULDC UR9, c[0x0][0x2e4] ;  /* 0x0000b90000097ab9 */ /* 0x000fe40000000800 */
[----:B------:R-:W-:-:S04]  /*1790*/  ULEA UR9, UR5, UR9, 0x7 ;  /* 0x0000000905097291 */ /* 0x000fc8000f8e383f */
[----:B------:R-:W2:Y:S01]  /*17a0*/  S2UR UR12, SR_CTAID.Z ;  /* 0x00000000000c79c3 */ /* 0x000ea20000002700 */
[----:B-1----:R-:W-:-:S04]  /*17b0*/  @!UP0 UIMAD UR11, UR13, UR54, URZ ;  /* 0x000000360d0b82a4 */ /* 0x002fc8000f8e023f */
[----:B------:R-:W-:-:S04]  /*17c0*/  ULEA UR5, UR13, UR11, 0x7 ;  /* 0x0000000b0d057291 */ /* 0x000fc8000f8e383f */
[----:B--2---:R-:W-:Y:S01]  /*17d0*/  UIMAD UR5, UR9, UR12, UR5 ;  /* 0x0000000c090572a4 */ /* 0x004fe2000f8e0205 */
[----:B------:R-:W-:Y:S11]  /*17e0*/  BRA `(.L_x_463) ;  /* 0x0000000000107947 */ /* 0x000ff60003800000 */
.L_x_462:
[----:B------:R-:W-:Y:S08]  /*17f0*/  S2UR UR9, SR_CTAID.Z ;  /* 0x00000000000979c3 */ /* 0x000ff00000002700 */
[----:B------:R-:W1:Y:S02]  /*1800*/  S2UR UR5, SR_CTAID.Y ;  /* 0x00000000000579c3 */ /* 0x000e640000002600 */
[----:B-1----:R-:W-:-:S04]  /*1810*/  UIMAD UR5, UR5, UR55, UR9 ;  /* 0x00000037050572a4 */ /* 0x002fc8000f8e0209 */
[----:B------:R-:W-:-:S12]  /*1820*/  UIMAD UR5, UR5, UR54, URZ ;  /* 0x00000036050572a4 */ /* 0x000fd8000f8e023f */
.L_x_463:
[----:B------:R-:W1:Y:S01]  /*1830*/  S2UR UR9, SR_CTAID.Z ;  /* 0x00000000000979c3 */ /* 0x000e620000002700 */
[----:B------:R-:W2:Y:S01]  /*1840*/  S2R R11, SR_TID.X ;  /* 0x00000000000b7919 */ /* 0x000ea20000002100 */
[----:B------:R-:W-:Y:S01]  /*1850*/  SHF.R.S32.HI R13, RZ, 0x1f, R217 ;  /* 0x0000001fff0d7819 */ /* 0x000fe200000114d9 */
[----:B------:R-:W-:Y:S01]  /*1860*/  ULDC.64 UR12, c[0x0][0x258] ;  /* 0x00009600000c7ab9 */ /* 0x000fe20000000a00 */
[----:B------:R-:W-:Y:S01]  /*1870*/  IADD3 R7, P0, R217, UR16, RZ ;  /* 0x00000010d9077c10 */ /* 0x000fe2000ff1e0ff */
[----:B------:R-:W-:Y:S01]  /*1880*/  ULDC UR17, c[0x0][0x398] ;  /* 0x0000e60000117ab9 */ /* 0x000fe20000000800 */
[--C-:B------:R-:W-:Y:S01]  /*1890*/  SHF.R.S32.HI R221, RZ, 0x1f, R220.reuse ;  /* 0x0000001fffdd7819 */ /* 0x100fe200000114dc */
[----:B------:R-:W-:Y:S01]  /*18a0*/  UIMAD UR38, UR56, UR55, URZ ;  /* 0x00000037382672a4 */ /* 0x000fe2000f8e023f */
[----:B------:R-:W3:Y:S01]  /*18b0*/  LDC.64 R4, c[0x0][0x420] ;  /* 0x00010800ff047b82 */ /* 0x000ee20000000a00 */
[----:B------:R-:W-:Y:S01]  /*18c0*/  IADD3.X R6, R13, UR27, RZ, P0, !PT ;  /* 0x0000001b0d067c10 */ /* 0x000fe200087fe4ff */
[----:B------:R-:W-:Y:S01]  /*18d0*/  ULDC.64 UR24, c[0x0][0x210] ;  /* 0x0000840000187ab9 */ /* 0x000fe20000000a00 */
[----:B------:R-:W-:Y:S01]  /*18e0*/  R2UR UR11, R241 ;  /* 0x00000000f10b72ca */ /* 0x000fe200000e0000 */
[----:B------:R-:W-:Y:S01]  /*18f0*/  IMAD.WIDE.U32 R14, R7, UR36, R220 ;  /* 0x00000024070e7c25 */ /* 0x000fe2000f8e00dc */
[----:B------:R-:W-:Y:S01]  /*1900*/  IADD3 R16, P0, R220, UR8, RZ ;  /* 0x00000008dc107c10 */ /* 0x000fe2000ff1e0ff */
[----:B------:R-:W-:Y:S01]  /*1910*/  UIADD3 UR26, UR16, UR5, URZ ;  /* 0x00000005101a7290 */ /* 0x000fe2000fffe03f */
[----:B------:R-:W-:Y:S01]  /*1920*/  BSSY B1, `(.L_x_459) ;  /* 0x00005fb000017945 */ /* 0x000fe20003800000 */
[----:B------:R-:W4:Y:S01]  /*1930*/  S2UR UR54, SR_CTAID.Z ;  /* 0x00000000003679c3 */ /* 0x000f220000002700 */
[----:B------:R-:W-:Y:S01]  /*1940*/  IMAD R6, R6, UR36, RZ ;  /* 0x0000002406067c24 */ /* 0x000fe2000f8e02ff */
[----:B------:R-:W-:Y:S01]  /*1950*/  IADD3 R18, P2, R14, UR51, RZ ;  /* 0x000000330e127c10 */ /* 0x000fe2000ff5e0ff */
[----:B------:R-:W-:Y:S01]  /*1960*/  ULDC.64 UR30, c[0x0][0x478] ;  /* 0x00011e00001e7ab9 */ /* 0x000fe20000000a00 */
[----:B------:R-:W-:Y:S01]  /*1970*/  IADD3.X R17, R221, UR45, RZ, P0, !PT ;  /* 0x0000002ddd117c10 */ /* 0x000fe200087fe4ff */
[----:B------:R-:W-:Y:S01]  /*1980*/  IMAD R6, R7, UR37, R6 ;  /* 0x0000002507067c24 */ /* 0x000fe2000f8e0206 */
[----:B------:R-:W-:-:S02]  /*1990*/  UIADD3 UR29, UR16, UR23, URZ ;  /* 0x00000017101d7290 */ /* 0x000fc4000fffe03f */
[----:B-1----:R-:W-:Y:S02]  /*19a0*/  USHF.R.S32.HI UR22, URZ, 0x1f, UR9 ;  /* 0x0000001f3f167899 */ /* 0x002fe40008011409 */
[----:B------:R-:W-:Y:S01]  /*19b0*/  IADD3.X R19, R15, UR43, R6, P2, !PT ;  /* 0x0000002b0f137c10 */ /* 0x000fe200097fe406 */
[----:B------:R-:W-:Y:S01]  /*19c0*/  ULDC.64 UR8, c[0x0][0x428] ;  /* 0x00010a0000087ab9 */ /* 0x000fe20000000a00 */
[----:B------:R-:W-:Y:S01]  /*19d0*/  UIADD3 UR14, -UR10, UR59, UR11 ;  /* 0x0000003b0a0e7290 */ /* 0x000fe2000fffe10b */
[----:B------:R-:W-:Y:S01]  /*19e0*/  IMAD.U32 R14, RZ, RZ, UR8 ;  /* 0x00000008ff0e7e24 */ /* 0x000fe2000f8e00ff */
[----:B------:R-:W-:Y:S01]  /*19f0*/  UIMAD UR11, UR22, UR8, URZ ;  /* 0x00000008160b72a4 */ /* 0x000fe2000f8e023f */
[C---:B---3--:R-:W-:Y:S01]  /*1a00*/  IMAD R6, R4.reuse, UR27, RZ ;  /* 0x0000001b04067c24 */ /* 0x048fe2000f8e02ff */
[----:B------:R-:W-:Y:S01]  /*1a10*/  UIMAD UR8, UR22, UR12, URZ ;  /* 0x0000000c160872a4 */ /* 0x000fe2000f8e023f */
[----:B------:R-:W-:Y:S01]  /*1a20*/  IMAD.WIDE.U32 R20, R4, UR16, R16 ;  /* 0x0000001004147c25 */ /* 0x000fe2000f8e0010 */
[----:B--2---:R-:W-:Y:S01]  /*1a30*/  SHF.R.S32.HI R10, RZ, 0x1f, R11 ;  /* 0x0000001fff0a7819 */ /* 0x004fe2000001140b */
[----:B------:R-:W-:Y:S01]  /*1a40*/  ULDC.64 UR22, c[0x0][0x3e0] ;  /* 0x0000f80000167ab9 */ /* 0x000fe20000000a00 */
[----:B------:R-:W-:Y:S01]  /*1a50*/  ULDC.64 UR32, c[0x0][0x2b0] ;  /* 0x0000ac0000207ab9 */ /* 0x000fe20000000a00 */
[----:B------:R-:W-:Y:S01]  /*1a60*/  IMAD R6, R5, UR16, R6 ;  /* 0x0000001005067c24 */ /* 0x000fe2000f8e0206 */
[----:B------:R-:W-:Y:S01]  /*1a70*/  UIADD3 UR5, UR40, -0x1, URZ ;  /* 0xffffffff28057890 */ /* 0x000fe2000fffe03f */
[----:B------:R-:W-:Y:S01]  /*1a80*/  IMAD.U32 R16, RZ, RZ, UR12 ;  /* 0x0000000cff107e24 */ /* 0x000fe2000f8e00ff */
[----:B----4-:R-:W-:Y:S01]  /*1a90*/  UIMAD UR13, UR54, UR13, UR8 ;  /* 0x0000000d360d72a4 */ /* 0x010fe2000f8e0208 */
[----:B------:R-:W-:Y:S01]  /*1aa0*/  IMAD.IADD R7, R21, 0x1, R6 ;  /* 0x0000000115077824 */ /* 0x000fe200078e0206 */
[----:B------:R-:W-:Y:S01]  /*1ab0*/  UIADD3 UR8, UR14, -UR17, URZ ;  /* 0x800000110e087290 */ /* 0x000fe2000fffe03f */
[----:B------:R-:W-:Y:S01]  /*1ac0*/  IMAD.MOV.U32 R6, RZ, RZ, R20 ;  /* 0x000000ffff067224 */ /* 0x000fe200078e0014 */
[----:B------:R-:W-:Y:S01]  /*1ad0*/  UIMAD UR15, UR54, UR9, UR11 ;  /* 0x00000009360f72a4 */ /* 0x000fe2000f8e020b */
[----:B------:R-:W-:Y:S01]  /*1ae0*/  IMAD.WIDE.U32 R16, R16, UR54, R18 ;  /* 0x0000003610107c25 */ /* 0x000fe2000f8e0012 */
[----:B------:R-:W-:-:S02]  /*1af0*/  USHF.R.S32.HI UR27, URZ, 0x1f, UR8 ;  /* 0x0000001f3f1b7899 */ /* 0x000fc40008011408 */
[----:B------:R-:W-:Y:S01]  /*1b00*/  USHF.L.U32 UR9, UR38, 0x6, URZ ;  /* 0x0000000626097899 */ /* 0x000fe2000800063f */
[----:B------:R-:W-:Y:S01]  /*1b10*/  IMAD.WIDE.U32 R14, R14, UR54, R6 ;  /* 0x000000360e0e7c25 */ /* 0x000fe2000f8e0006 */
[----:B------:R-:W-:Y:S01]  /*1b20*/  LEA.HI R7, R10, R11, RZ, 0x5 ;  /* 0x0000000b0a077211 */ /* 0x000fe200078f28ff */
[----:B------:R-:W-:Y:S01]  /*1b30*/  ULEA.HI UR27, UR27, UR8, URZ, 0x6 ;  /* 0x000000081b1b7291 */ /* 0x000fe2000f8f303f */
[----:B------:R-:W-:Y:S01]  /*1b40*/  LEA R248, P2, R16, UR24, 0x1 ;  /* 0x0000001810f87c11 */ /* 0x000fe2000f8408ff */
[----:B------:R-:W-:Y:S01]  /*1b50*/  UIADD3 UR11, UP2, UP0, UR28, UR9, UR46 ;  /* 0x000000091c0b7290 */ /* 0x000fe2000f85e02e */
[----:B------:R-:W-:Y:S01]  /*1b60*/  LOP3.LUT R250, R7, 0xffffffe0, RZ, 0xc0, !PT ;  /* 0xffffffe007fa7812 */ /* 0x000fe200078ec0ff */
[----:B------:R-:W-:Y:S01]  /*1b70*/  USHF.R.S32.HI UR9, URZ, 0x1f, UR9 ;  /* 0x0000001f3f097899 */ /* 0x000fe20008011409 */
[----:B------:R-:W-:Y:S01]  /*1b80*/  SHF.R.S32.HI R7, RZ, 0x5, R7 ;  /* 0x00000005ff077819 */ /* 0x000fe20000011407 */
[----:B------:R-:W-:Y:S01]  /*1b90*/  USHF.R.S32.HI UR27, URZ, 0x6, UR27 ;  /* 0x000000063f1b7899 */ /* 0x000fe2000801141b */
[----:B------:R-:W-:Y:S01]  /*1ba0*/  VIADD R15, R15, UR15 ;  /* 0x0000000f0f0f7c36 */ /* 0x000fe20008000000 */
[----:B------:R-:W-:Y:S01]  /*1bb0*/  UIADD3.X UR9, UR47, UR9, UR50, UP2, UP0 ;  /* 0x000000092f097290 */ /* 0x000fe200097e0432 */
[----:B------:R-:W-:Y:S01]  /*1bc0*/  IMAD.IADD R250, R11, 0x1, -R250 ;  /* 0x000000010bfa7824 */ /* 0x000fe200078e0afa */
[----:B------:R-:W-:Y:S01]  /*1bd0*/  UISETP.LT.AND UP0, UPT, URZ, UR27, UPT ;  /* 0x0000001b3f00728c */ /* 0x000fe2000bf01270 */
[-C--:B------:R-:W-:Y:S01]  /*1be0*/  IMAD R6, R13, R4.reuse, RZ ;  /* 0x000000040d067224 */ /* 0x080fe200078e02ff */
[----:B------:R-:W-:Y:S01]  /*1bf0*/  UIADD3 UR8, UP3, UP2, UR49, UR11, UR52 ;  /* 0x0000000b31087290 */ /* 0x000fe2000fa7e034 */
[----:B------:R-:W-:Y:S01]  /*1c00*/  IMAD R12, R7, UR38, R250 ;  /* 0x00000026070c7c24 */ /* 0x000fe2000f8e02fa */
[----:B------:R-:W-:Y:S01]  /*1c10*/  USEL UR27, URZ, UR27, !UP0 ;  /* 0x0000001b3f1b7287 */ /* 0x000fe2000c000000 */
[----:B------:R-:W-:Y:S01]  /*1c20*/  VIADD R7, R17, UR13 ;  /* 0x0000000d11077c36 */ /* 0x000fe20008000000 */
[----:B------:R-:W-:Y:S01]  /*1c30*/  UIADD3.X UR9, UR48, UR9, UR44, UP3, UP2 ;  /* 0x0000000930097290 */ /* 0x000fe20009fe442c */
[C---:B------:R-:W-:Y:S01]  /*1c40*/  IMAD R6, R217.reuse, R5, R6 ;  /* 0x00000005d9067224 */ /* 0x040fe200078e0206 */
[----:B------:R-:W-:Y:S01]  /*1c50*/  UISETP.GT.AND UP0, UPT, UR40, UR27, UPT ;  /* 0x0000001b2800728c */ /* 0x000fe2000bf04270 */
[----:B------:R-:W-:Y:S01]  /*1c60*/  IADD3 R8, P0, R12, UR8, RZ ;  /* 0x000000080c087c10 */ /* 0x000fe2000ff1e0ff */
[----:B------:R-:W-:Y:S01]  /*1c70*/  IMAD.WIDE.U32 R14, R217, R4, R14 ;  /* 0x00000004d90e7225 */ /* 0x000fe200078e000e */
[----:B------:R-:W-:Y:S01]  /*1c80*/  LEA.HI.X R249, R16, UR25, R7, 0x1, P2 ;  /* 0x0000001910f97c11 */ /* 0x000fe200090f0c07 */
[----:B------:R-:W-:Y:S01]  /*1c90*/  UIMAD.WIDE UR14, UR26, 0x4, UR30 ;  /* 0x000000041a0e78a5 */ /* 0x000fe2000f8e021e */
[----:B------:R-:W-:Y:S01]  /*1ca0*/  LEA.HI.X.SX32 R7, R12, UR9, 0x1, P0 ;  /* 0x000000090c077c11 */ /* 0x000fe200080f0eff */
[----:B------:R-:W-:Y:S01]  /*1cb0*/  ULDC.64 UR16, c[0x0][0x400] ;  /* 0x0001000000107ab9 */ /* 0x000fe20000000a00 */
[----:B------:R-:W-:Y:S01]  /*1cc0*/  PLOP3.LUT P0, PT, PT, PT, UP0, 0x80, 0x0 ;  /* 0x000000000000781c */ /* 0x000fe20003f0f008 */
[----:B------:R-:W-:Y:S01]  /*1cd0*/  IMAD.IADD R6, R15, 0x1, R6 ;  /* 0x000000010f067824 */ /* 0x000fe200078e0206 */
[----:B------:R-:W-:Y:S01]  /*1ce0*/  LEA R244, P2, R8, UR16, 0x2 ;  /* 0x0000001008f47c11 */ /* 0x000fe2000f8410ff */
[----:B------:R-:W-:Y:S01]  /*1cf0*/  UIMAD.WIDE UR8, UR29, 0x4, UR32 ;  /* 0x000000041d0878a5 */ /* 0x000fe2000f8e0220 */
[----:B------:R-:W-:Y:S01]  /*1d00*/  LEA R246, P3, R14, UR22, 0x1 ;  /* 0x000000160ef67c11 */ /* 0x000fe2000f8608ff */
[----:B------:R-:W-:Y:S01]  /*1d10*/  UMOV UR13, UR14 ;  /* 0x0000000e000d7c82 */ /* 0x000fe20008000000 */
[----:B------:R-:W-:Y:S01]  /*1d20*/  LEA.HI.X R245, R8, UR17, R7, 0x2, P2 ;  /* 0x0000001108f57c11 */ /* 0x000fe200090f1407 */
[----:B------:R-:W-:Y:S01]  /*1d30*/  UMOV UR12, UR15 ;  /* 0x0000000f000c7c82 */ /* 0x000fe20008000000 */
[----:B------:R-:W-:-:S05]  /*1d40*/  LEA.HI.X R247, R14, UR23, R6, 0x1, P3 ;  /* 0x000000170ef77c11 */ /* 0x000fca00098f0c06 */
[----:B------:R-:W-:Y:S05]  /*1d50*/  @P0 BRA `(.L_x_464) ;  /* 0x0000000800280947 */ /* 0x000fea0003800000 */
[----:B------:R-:W-:Y:S01]  /*1d60*/  R2UR UR5, R242 ;  /* 0x00000000f20572ca */ /* 0x000fe200000e0000 */
[----:B------:R-:W-:-:S12]  /*1d70*/  @UP1 ULDC.64 UR8, c[0x0][0x450] ;  /* 0x0001140000081ab9 */ /* 0x000fd80000000a00 */
[----:B------:R-:W-:-:S04]  /*1d80*/  @UP1 UIADD3 UR5, UR61, UR5, URZ ;  /* 0x000000053d051290 */ /* 0x000fc8000fffe03f */
[----:B------:R-:W-:Y:S02]  /*1d90*/  @UP1 UIMAD.WIDE.U32 UR12, UR5, UR8, URZ ;  /* 0x00000008050c12a5 */ /* 0x000fe4000f8e003f */
[----:B------:R-:W-:-:S04]  /*1da0*/  @UP1 UIMAD UR5, UR5, UR9, URZ ;  /* 0x00000009050512a4 */ /* 0x000fc8000f8e023f */
[----:B------:R-:W-:Y:S01]  /*1db0*/  @UP1 UIADD3 UR18, UR13, UR5, URZ ;  /* 0x000000050d121290 */ /* 0x000fe2000fffe03f */
[----:B------:R-:W-:Y:S01]  /*1dc0*/  @UP1 UMOV UR11, UR12 ;  /* 0x0000000c000b1c82 */ /* 0x000fe20008000000 */
[----:B------:R-:W-:Y:S10]  /*1dd0*/  @P1 BRA `(.L_x_465) ;  /* 0x0000000000341947 */ /* 0x000ff40003800000 */
        /* <DEDUP_REMOVED lines=13> */
.L_x_465:
        /* <DEDUP_REMOVED lines=21> */
.L_x_466:
[----:B------:R-:W-:Y:S01]  /*2000*/  R2UR UR14, R241 ;  /* 0x00000000f10e72ca */ /* 0x000fe200000e0000 */
[----:B------:R-:W-:Y:S01]  /*2010*/  UIMAD UR5, UR35, UR8, URZ ;  /* 0x00000008230572a4 */ /* 0x000fe2000f8e023f */
[----:B------:R-:W-:Y:S01]  /*2020*/  IMAD.U32 R7, RZ, RZ, UR8 ;  /* 0x00000008ff077e24 */ /* 0x000fe2000f8e00ff */
[----:B------:R-:W-:Y:S01]  /*2030*/  UIMAD UR10, UR60, -0x40, UR10 ;  /* 0xffffffc03c0a78a4 */ /* 0x000fe2000f8e020a */
[C---:B------:R-:W-:Y:S01]  /*2040*/  IADD3 R4, R217.reuse, 0x20, RZ ;  /* 0x00000020d9047810 */ /* 0x040fe20007ffe0ff */
[----:B------:R-:W-:Y:S04]  /*2050*/  BSSY B0, `(.L_x_467) ;  /* 0x000001d000007945 */ /* 0x000fe80003800000 */
[----:B------:R-:W-:-:S04]  /*2060*/  ISETP.GE.AND P1, PT, R217, UR10, PT ;  /* 0x0000000ad9007c0c */ /* 0x000fc8000bf26270 */
[----:B------:R-:W-:Y:S01]  /*2070*/  UIMAD UR5, UR14, UR9, UR5 ;  /* 0x000000090e0572a4 */ /* 0x000fe2000f8e0205 */
[----:B------:R-:W-:Y:S01]  /*2080*/  IMAD.WIDE.U32 R6, R7, UR14, R220 ;  /* 0x0000000e07067c25 */ /* 0x000fe2000f8e00dc */
[----:B------:R-:W1:Y:S04]  /*2090*/  S2UR UR14, SR_CTAID.Z ;  /* 0x00000000000e79c3 */ /* 0x000e680000002700 */
[----:B------:R-:W-:Y:S01]  /*20a0*/  IMAD.U32 R5, RZ, RZ, UR5 ;  /* 0x00000005ff057e24 */ /* 0x000fe2000f8e00ff */
[----:B------:R-:W-:-:S04]  /*20b0*/  IADD3 R8, P0, R6, UR11, RZ ;  /* 0x0000000b06087c10 */ /* 0x000fc8000ff1e0ff */
[----:B------:R-:W-:Y:S02]  /*20c0*/  IADD3.X R9, R7, UR18, R5, P0, !PT ;  /* 0x0000001207097c10 */ /* 0x000fe400087fe405 */
[----:B------:R-:W-:Y:S01]  /*20d0*/  ISETP.GE.AND P0, PT, R4, UR10, PT ;  /* 0x0000000a04007c0c */ /* 0x000fe2000bf06270 */
[----:B-1----:R-:W-:-:S03]  /*20e0*/  USHF.R.S32.HI UR19, URZ, 0x1f, UR14 ;  /* 0x0000001f3f137899 */ /* 0x002fc6000801140e */
[----:B------:R-:W-:Y:S02]  /*20f0*/  ULDC.64 UR14, c[0x0][0x468] ;  /* 0x00011a00000e7ab9 */ /* 0x000fe40000000a00 */
[----:B------:R-:W-:Y:S01]  /*2100*/  UIMAD UR5, UR19, UR14, URZ ;  /* 0x0000000e130572a4 */ /* 0x000fe2000f8e023f */
[----:B------:R-:W-:-:S05]  /*2110*/  IMAD.U32 R6, RZ, RZ, UR14 ;  /* 0x0000000eff067e24 */ /* 0x000fca000f8e00ff */
[----:B------:R-:W1:Y:S02]  /*2120*/  S2UR UR19, SR_CTAID.Z ;  /* 0x00000000001379c3 */ /* 0x000e640000002700 */
[----:B-1----:R-:W-:Y:S01]  /*2130*/  UIMAD UR15, UR19, UR15, UR5 ;  /* 0x0000000f130f72a4 */ /* 0x002fe2000f8e0205 */
        /* <DEDUP_REMOVED lines=14> */
.L_x_468:
[----:B------:R-:W-:Y:S05]  /*2220*/  BSYNC B0 ;  /* 0x0000000000007941 */ /* 0x000fea0003800000 */
.L_x_467:
        /* <DEDUP_REMOVED lines=15> */
.L_x_470:
[----:B------:R-:W-:Y:S05]  /*2320*/  BSYNC B0 ;  /* 0x0000000000007941 */ /* 0x000fea0003800000 */
.L_x_469:
[----:B------:R-:W3:Y:S01]  /*2330*/  S2UR UR8, SR_CTAID.Z ;  /* 0x00000000000879c3 */ /* 0x000ee20000002700 */
[----:B------:R-:W-:Y:S01]  /*2340*/  R2UR UR9, R241 ;  /* 0x00000000f10972ca */ /* 0x000fe200000e0000 */
[----:B------:R-:W-:Y:S01]  /*2350*/  IMAD.U32 R5, RZ, RZ, UR12 ;  /* 0x0000000cff057e24 */ /* 0x000fe2000f8e00ff */
[----:B------:R-:W-:Y:S01]  /*2360*/  UIMAD UR5, UR35, UR12, URZ ;  /* 0x0000000c230572a4 */ /* 0x000fe2000f8e023f */
[----:B------:R-:W-:Y:S04]  /*2370*/  BSSY B0, `(.L_x_471) ;  /* 0x000001a000007945 */ /* 0x000fe80003800000 */
[----:B------:R-:W4:Y:S06]  /*2380*/  S2UR UR10, SR_CTAID.Z ;  /* 0x00000000000a79c3 */ /* 0x000f2c0000002700 */
[----:B------:R-:W-:Y:S01]  /*2390*/  IMAD.WIDE.U32 R4, R5, UR9, R220 ;  /* 0x0000000905047c25 */ /* 0x000fe2000f8e00dc */
[----:B------:R-:W-:-:S02]  /*23a0*/  UIMAD UR5, UR9, UR13, UR5 ;  /* 0x0000000d090572a4 */ /* 0x000fc4000f8e0205 */
[----:B------:R-:W-:-:S04]  /*23b0*/  IADD3 R8, P2, R4, UR16, RZ ;  /* 0x0000001004087c10 */ /* 0x000fc8000ff5e0ff */
[----:B------:R-:W-:Y:S01]  /*23c0*/  IMAD.U32 R4, RZ, RZ, UR5 ;  /* 0x00000005ff047e24 */ /* 0x000fe2000f8e00ff */
[----:B---3--:R-:W-:-:S04]  /*23d0*/  USHF.R.S32.HI UR11, URZ, 0x1f, UR8 ;  /* 0x0000001f3f0b7899 */ /* 0x008fc80008011408 */
[----:B------:R-:W-:Y:S01]  /*23e0*/  IADD3.X R9, R5, UR17, R4, P2, !PT ;  /* 0x0000001105097c10 */ /* 0x000fe200097fe404 */
[----:B------:R-:W-:Y:S02]  /*23f0*/  ULDC.64 UR8, c[0x0][0x470] ;  /* 0x00011c0000087ab9 */ /* 0x000fe40000000a00 */
[----:B------:R-:W-:Y:S01]  /*2400*/  UIMAD UR5, UR11, UR8, URZ ;  /* 0x000000080b0572a4 */ /* 0x000fe2000f8e023f */
[----:B--2---:R-:W-:-:S03]  /*2410*/  MOV R6, UR8 ;  /* 0x0000000800067c02 */ /* 0x004fc60008000f00 */
[----:B----4-:R-:W-:Y:S02]  /*2420*/  UIMAD UR9, UR10, UR9, UR5 ;  /* 0x000000090a0972a4 */ /* 0x010fe4000f8e0205 */
        /* <DEDUP_REMOVED lines=10> */
[----:B-1----:R-:W-:-:S04]  /*24d0*/  LEA R10, P1, R8, UR8, 0x1 ;  /* 0x00000008080a7c11 */ /* 0x002fc8000f8208ff */
[----:B------:R-:W-:-:S05]  /*24e0*/  LEA.HI.X R11, R8, UR9, R4, 0x1, P1 ;  /* 0x00000009080b7c11 */ /* 0x000fca00088f0c04 */
[----:B------:R2:W-:Y:S04]  /*24f0*/  STG.E.128 desc[UR6][R10.64], RZ ;  /* 0x000000ff0a007986 */ /* 0x0005e8000c101d06 */
[----:B------:R2:W-:Y:S02]  /*2500*/  STG.E.128 desc[UR6][R10.64+0x80], RZ ;  /* 0x000080ff0a007986 */ /* 0x0005e4000c101d06 */
.L_x_472:
[----:B------:R-:W-:Y:S05]  /*2510*/  BSYNC B0 ;  /* 0x0000000000007941 */ /* 0x000fea0003800000 */
.L_x_471:
        /* <DEDUP_REMOVED lines=14> */
.L_x_464:
[----:B------:R-:W-:Y:S01]  /*2600*/  R2UR UR22, R241 ;  /* 0x00000000f11672ca */ /* 0x000fe200000e0000 */
[----:B------:R-:W-:Y:S01]  /*2610*/  UIMAD UR15, UR35, UR18, URZ ;  /* 0x00000012230f72a4 */ /* 0x000fe2000f8e023f */
[----:B------:R-:W-:Y:S01]  /*2620*/  IMAD.U32 R7, RZ, RZ, UR18 ;  /* 0x00000012ff077e24 */ /* 0x000fe2000f8e00ff */
[----:B------:R-:W-:Y:S01]  /*2630*/  UIMAD UR14, UR60, -0x40, UR10 ;  /* 0xffffffc03c0e78a4 */ /* 0x000fe2000f8e020a */
[----:B------:R-:W-:Y:S01]  /*2640*/  VIADD R8, R217, 0x20 ;  /* 0x00000020d9087836 */ /* 0x000fe20000000000 */
[----:B------:R-:W-:Y:S01]  /*2650*/  UIMAD UR11, UR5, -0x40, UR59 ;  /* 0xffffffc0050b78a4 */ /* 0x000fe2000f8e023b */
[----:B------:R-:W-:Y:S02]  /*2660*/  IMAD.MOV.U32 R238, RZ, RZ, 0x7f800000 ;  /* 0x7f800000ffee7424 */ /* 0x000fe400078e00ff */
[----:B------:R-:W-:Y:S01]  /*2670*/  IMAD.MOV.U32 R239, RZ, RZ, 0x7f800000 ;  /* 0x7f800000ffef7424 */ /* 0x000fe200078e00ff */
[C---:B------:R-:W-:Y:S01]  /*2680*/  ISETP.GE.AND P3, PT, R8.reuse, UR14, PT ;  /* 0x0000000e08007c0c */ /* 0x040fe2000bf66270 */
[----:B------:R-:W-:Y:S01]  /*2690*/  S2UR UR23, SR_CTAID.Y ;  /* 0x00000000001779c3 */ /* 0x000fe20000002600 */
[----:B------:R-:W-:-:S02]  /*26a0*/  ISETP.GE.AND P1, PT, R8, UR11, PT ;  /* 0x0000000b08007c0c */ /* 0x000fc4000bf26270 */
[----:B------:R-:W-:Y:S01]  /*26b0*/  UIMAD UR16, UR22, UR19, UR15 ;  /* 0x00000013161072a4 */ /* 0x000fe2000f8e020f */
[--C-:B------:R-:W-:Y:S01]  /*26c0*/  IMAD.WIDE.U32 R14, R7, UR22, R220.reuse ;  /* 0x00000016070e7c25 */ /* 0x100fe2000f8e00dc */
[----:B------:R-:W-:Y:S01]  /*26d0*/  UIMAD UR15, UR35, UR20, URZ ;  /* 0x00000014230f72a4 */ /* 0x000fe2000f8e023f */
[----:B------:R-:W-:Y:S02]  /*26e0*/  ISETP.GE.AND P4, PT, R217, UR14, PT ;  /* 0x0000000ed9007c0c */ /* 0x000fe4000bf86270 */
[----:B------:R-:W-:Y:S01]  /*26f0*/  IMAD.U32 R7, RZ, RZ, UR20 ;  /* 0x00000014ff077e24 */ /* 0x000fe2000f8e00ff */
[----:B------:R-:W-:Y:S01]  /*2700*/  UIMAD UR15, UR22, UR21, UR15 ;  /* 0x00000015160f72a4 */ /* 0x000fe2000f8e020f */
[----:B------:R-:W-:Y:S01]  /*2710*/  IMAD.U32 R6, RZ, RZ, UR16 ;  /* 0x00000010ff067e24 */ /* 0x000fe2000f8e00ff */
[----:B------:R-:W-:Y:S01]  /*2720*/  IADD3 R14, P0, R14, UR34, RZ ;  /* 0x000000220e0e7c10 */ /* 0x000fe2000ff1e0ff */
[----:B------:R-:W-:Y:S01]  /*2730*/  IMAD.WIDE.U32 R16, R7, UR22, R220 ;  /* 0x0000001607107c25 */ /* 0x000fe2000f8e00dc */
[----:B------:R-:W-:Y:S01]  /*2740*/  ULDC.64 UR16, c[0x0][0x268] ;  /* 0x00009a0000107ab9 */ /* 0x000fe20000000a00 */
[----:B------:R-:W1:Y:S01]  /*2750*/  S2UR UR24, SR_CTAID.Z ;  /* 0x00000000001879c3 */ /* 0x000e620000002700 */
[----:B------:R-:W-:Y:S01]  /*2760*/  IADD3.X R15, R15, UR41, R6, P0, !PT ;  /* 0x000000290f0f7c10 */ /* 0x000fe200087fe406 */
[----:B------:R-:W-:Y:S01]  /*2770*/  IMAD.U32 R6, RZ, RZ, UR15 ;  /* 0x0000000fff067e24 */ /* 0x000fe2000f8e00ff */
[----:B------:R-:W-:Y:S01]  /*2780*/  IADD3 R16, P0, R16, UR39, RZ ;  /* 0x0000002710107c10 */ /* 0x000fe2000ff1e0ff */
[----:B------:R-:W-:Y:S01]  /*2790*/  IMAD R7, R9, UR16, RZ ;  /* 0x0000001009077c24 */ /* 0x000fe2000f8e02ff */
[----:B------:R-:W-:-:S02]  /*27a0*/  ULDC.64 UR14, c[0x0][0x260] ;  /* 0x00009800000e7ab9 */ /* 0x000fc40000000a00 */
[----:B------:R-:W-:Y:S01]  /*27b0*/  IADD3.X R17, R17, UR42, R6, P0, !PT ;  /* 0x0000002a11117c10 */ /* 0x000fe200087fe406 */
[C---:B------:R-:W-:Y:S01]  /*27c0*/  IMAD R26, R22.reuse, UR17, R7 ;  /* 0x00000011161a7c24 */ /* 0x040fe2000f8e0207 */
[----:B------:R-:W-:Y:S01]  /*27d0*/  @!P3 IADD3 R20, P0, R217, 0x20, RZ ;  /* 0x00000020d914b810 */ /* 0x000fe20007f1e0ff */
[----:B------:R-:W-:Y:S01]  /*27e0*/  IMAD R9, R9, UR14, RZ ;  /* 0x0000000e09097c24 */ /* 0x000fe2000f8e02ff */
[----:B------:R-:W2:Y:S01]  /*27f0*/  LDC R235, c[0x0][0x270] ;  /* 0x00009c00ffeb7b82 */ /* 0x000ea20000000800 */
[----:B------:R-:W-:Y:S01]  /*2800*/  IMAD.WIDE.U32 R6, R22, UR16, R14 ;  /* 0x0000001016067c25 */ /* 0x000fe2000f8e000e */
[----:B------:R-:W-:-:S03]  /*2810*/  UIMAD.WIDE.U32 UR16, UR36, 0x40, URZ ;  /* 0x00000040241078a5 */ /* 0x000fc6000f8e003f */
[----:B------:R-:W-:-:S04]  /*2820*/  IMAD.WIDE.U32 R14, R4, 0x40, RZ ;  /* 0x00000040040e7825 */ /* 0x000fc800078e00ff */
[----:B------:R-:W-:Y:S01]  /*2830*/  IMAD R24, R22, UR15, R9 ;  /* 0x0000000f16187c24 */ /* 0x000fe2000f8e0209 */
[----:B------:R-:W-:Y:S01]  /*2840*/  @!P1 IADD3 R18, P2, R246, R14, RZ ;  /* 0x0000000ef6129210 */ /* 0x000fe20007f5e0ff */
[----:B------:R-:W-:Y:S01]  /*2850*/  IMAD.SHL.U32 R9, R5, 0x40, RZ ;  /* 0x0000004005097824 */ /* 0x000fe200078e00ff */
[----:B------:R-:W-:Y:S01]  /*2860*/  USHF.L.U32 UR15, UR37, 0x6, URZ ;  /* 0x00000006250f7899 */ /* 0x000fe2000800063f */
[----:B------:R-:W-:Y:S01]  /*2870*/  IMAD.IADD R27, R7, 0x1, R26 ;  /* 0x00000001071b7824 */ /* 0x000fe200078e021a */
[----:B------:R-:W3:Y:S01]  /*2880*/  @!P4 LDC.64 R4, c[0x0][0x220] ;  /* 0x00008800ff04cb82 */ /* 0x000ee20000000a00 */
[----:B------:R-:W-:Y:S01]  /*2890*/  @!P3 IMAD.X R7, RZ, RZ, R13, P0 ;  /* 0x000000ffff07b224 */ /* 0x000fe200000e060d */
[----:B------:R-:W-:Y:S01]  /*28a0*/  @!P1 IADD3.X R19, R247, R15, R9, P2, !PT ;  /* 0x0000000ff7139210 */ /* 0x000fe200017fe409 */
[----:B------:R-:W-:Y:S01]  /*28b0*/  @!P4 IMAD.MOV.U32 R26, RZ, RZ, R6 ;  /* 0x000000ffff1ac224 */ /* 0x000fe200078e0006 */
[----:B------:R-:W-:Y:S01]  /*28c0*/  @!P3 IADD3 R15, P0, R217, 0x20, RZ ;  /* 0x00000020d90fb810 */ /* 0x000fe20007f1e0ff */
[----:B------:R-:W-:-:S02]  /*28d0*/  @!P3 IMAD R7, R7, UR18, RZ ;  /* 0x000000120707bc24 */ /* 0x000fc4000f8e02ff */
[----:B------:R-:W-:Y:S02]  /*28e0*/  @!P3 IMAD.MOV.U32 R8, RZ, RZ, R6 ;  /* 0x000000ffff08b224 */ /* 0x000fe400078e0006 */
[----:B------:R-:W-:Y:S01]  /*28f0*/  @!P3 IMAD.X R14, RZ, RZ, R13, P0 ;  /* 0x000000ffff0eb224 */ /* 0x000fe200000e060d */
[----:B------:R-:W-:Y:S01]  /*2900*/  PLOP3.LUT P0, PT, PT, PT, UP4, 0x80, 0x0 ;  /* 0x000000000000781c */ /* 0x000fe20003f0f048 */
[----:B------:R-:W-:Y:S02]  /*2910*/  @!P3 IMAD.MOV.U32 R9, RZ, RZ, R27 ;  /* 0x000000ffff09b224 */ /* 0x000fe400078e001b */
[C---:B------:R-:W-:Y:S02]  /*2920*/  @!P3 IMAD R12, R20.reuse, UR19, R7 ;  /* 0x00000013140cbc24 */ /* 0x040fe4000f8e0207 */
[----:B------:R-:W4:Y:S01]  /*2930*/  @!P3 LDC.64 R6, c[0x0][0x220] ;  /* 0x00008800ff06bb82 */ /* 0x000f220000000a00 */
[----:B------:R-:W-:-:S04]  /*2940*/  @!P3 IMAD.WIDE.U32 R20, R20, UR18, R8 ;  /* 0x000000121414bc25 */ /* 0x000fc8000f8e0008 */
[----:B------:R-:W-:Y:S01]  /*2950*/  IMAD.WIDE.U32 R22, R22, UR14, R16 ;  /* 0x0000000e16167c25 */ /* 0x000fe2000f8e0010 */
[----:B------:R-:W-:Y:S02]  /*2960*/  ULEA.HI UR14, UR5, UR5, URZ, 0x1 ;  /* 0x00000005050e7291 */ /* 0x000fe4000f8f083f */
[----:B------:R-:W1:Y:S01]  /*2970*/  @!P4 LDC.64 R8, c[0x0][0x218] ;  /* 0x00008600ff08cb82 */ /* 0x000e620000000a00 */
[----:B------:R-:W-:-:S07]  /*2980*/  @!P4 IMAD R16, R13, UR18, RZ ;  /* 0x000000120d10cc24 */ /* 0x000fce000f8e02ff */
[----:B------:R-:W-:Y:S01]  /*2990*/  @P0 BAR.SYNC.DEFER_BLOCKING 0x0 ;  /* 0x0000000000000b1d */ /* 0x000fe20000010000 */
[----:B------:R-:W-:Y:S01]  /*29a0*/  @!P4 IMAD.WIDE.U32 R26, R217, UR18, R26 ;  /* 0x00000012d91acc25 */ /* 0x000fe2000f8e001a */
[----:B------:R-:W-:-:S03]  /*29b0*/  ULOP3.LUT UR14, UR14, 0xfffffffe, URZ, 0xc0, !UPT ;  /* 0xfffffffe0e0e7892 */ /* 0x000fc6000f8ec03f */
[----:B------:R-:W-:Y:S01]  /*29c0*/  @!P4 IMAD R16, R217, UR19, R16 ;  /* 0x00000013d910cc24 */ /* 0x000fe2000f8e0210 */
[C---:B---3--:R-:W-:Y:S01]  /*29d0*/  @!P4 LEA R28, P2, R26.reuse, R4, 0x1 ;  /* 0x000000041a1cc211 */ /* 0x048fe200078408ff */
[----:B------:R-:W-:Y:S01]  /*29e0*/  IMAD.IADD R25, R23, 0x1, R24 ;  /* 0x0000000117197824 */ /* 0x000fe200078e0218 */
[----:B------:R-:W-:Y:S01]  /*29f0*/  UIADD3 UR14, UR5, -UR14, URZ ;  /* 0x8000000e050e7290 */ /* 0x000fe2000fffe03f */
[----:B------:R-:W-:Y:S02]  /*2a00*/  @!P4 IMAD.IADD R16, R27, 0x1, R16 ;  /* 0x000000011b10c824 */ /* 0x000fe400078e0210 */
[----:B------:R-:W-:Y:S01]  /*2a10*/  @!P4 IMAD R4, R13, UR20, RZ ;  /* 0x000000140d04cc24 */ /* 0x000fe2000f8e02ff */
[----:B------:R-:W-:Y:S01]  /*2a20*/  UISETP.NE.AND UP0, UPT, UR14, 0x1, UPT ;  /* 0x000000010e00788c */ /* 0x000fe2000bf05270 */
[----:B------:R-:W-:Y:S01]  /*2a30*/  @!P4 IMAD.MOV.U32 R24, RZ, RZ, R22 ;  /* 0x000000ffff18c224 */ /* 0x000fe200078e0016 */
[----:B------:R-:W-:Y:S01]  /*2a40*/  @!P4 LEA.HI.X R29, R26, R5, R16, 0x1, P2 ;  /* 0x000000051a1dc211 */ /* 0x000fe200010f0c10 */
[----:B------:R-:W-:Y:S01]  /*2a50*/  @!P3 IMAD.MOV.U32 R23, RZ, RZ, R25 ;  /* 0x000000ffff17b224 */ /* 0x000fe200078e0019 */
[----:B----4-:R-:W-:Y:S01]  /*2a60*/  @!P3 LEA R16, P2, R20, R6, 0x1 ;  /* 0x000000061410b211 */ /* 0x010fe200078408ff */
[----:B------:R-:W-:-:S02]  /*2a70*/  @!P3 IMAD.IADD R12, R21, 0x1, R12 ;  /* 0x00000001150cb824 */ /* 0x000fc400078e020c */
[C---:B------:R-:W-:Y:S02]  /*2a80*/  @!P4 IMAD R13, R217.reuse, UR21, R4 ;  /* 0x00000015d90dcc24 */ /* 0x040fe4000f8e0204 */
[----:B------:R-:W-:Y:S01]  /*2a90*/  @!P4 IMAD.WIDE.U32 R24, R217, UR20, R24 ;  /* 0x00000014d918cc25 */ /* 0x000fe2000f8e0018 */
[----:B------:R-:W3:Y:S01]  /*2aa0*/  @!P3 LDC.64 R4, c[0x0][0x218] ;  /* 0x00008600ff04bb82 */ /* 0x000ee20000000a00 */
[----:B------:R-:W-:Y:S01]  /*2ab0*/  @!P3 LEA.HI.X R17, R20, R7, R12, 0x1, P2 ;  /* 0x000000071411b211 */ /* 0x000fe200010f0c0c */
[----:B------:R4:W-:Y:S01]  /*2ac0*/  @P4 STS.128 [R226+0x10000], RZ ;  /* 0x010000ffe2004388 */ /* 0x0009e20000000c00 */
[----:B------:R-:W-:Y:S01]  /*2ad0*/  @!P4 IMAD.IADD R6, R25, 0x1, R13 ;  /* 0x000000011906c824 */ /* 0x000fe200078e020d */
[----:B-1----:R-:W-:Y:S01]  /*2ae0*/  @!P4 LEA R26, P0, R24, R8, 0x1 ;  /* 0x00000008181ac211 */ /* 0x002fe200078008ff */
[----:B------:R-:W-:Y:S01]  /*2af0*/  @!P3 IMAD R14, R14, UR20, RZ ;  /* 0x000000140e0ebc24 */ /* 0x000fe2000f8e02ff */
[----:B------:R-:W-:Y:S01]  /*2b00*/  ISETP.GE.AND P2, PT, R217, UR11, PT ;  /* 0x0000000bd9007c0c */ /* 0x000fe2000bf46270 */
[----:B------:R4:W-:Y:S01]  /*2b10*/  @P4 STS.128 [R226+0x12000], RZ ;  /* 0x012000ffe2004388 */ /* 0x0009e20000000c00 */
[----:B------:R-:W-:Y:S01]  /*2b20*/  @!P4 LEA.HI.X R27, R24, R9, R6, 0x1, P0 ;  /* 0x00000009181bc211 */ /* 0x000fe200000f0c06 */
[----:B------:R-:W-:Y:S01]  /*2b30*/  VIADD R9, R216, 0x2000 ;  /* 0x00002000d8097836 */ /* 0x000fe20000000000 */
[----:B------:R-:W-:Y:S01]  /*2b40*/  PLOP3.LUT P0, PT, PT, PT, UP0, 0x80, 0x0 ;  /* 0x000000000000781c */ /* 0x000fe20003f0f008 */
[----:B------:R-:W-:Y:S01]  /*2b50*/  @!PT LDS RZ, [RZ] ;  /* 0x00000000fffff984 */ /* 0x000fe20000000800 */
[----:B------:R-:W-:Y:S01]  /*2b60*/  @!PT LDS RZ, [RZ] ;  /* 0x00000000fffff984 */ /* 0x000fe20000000800 */
[----:B------:R-:W-:Y:S01]  /*2b70*/  @!PT LDS RZ, [RZ] ;  /* 0x00000000fffff984 */ /* 0x000fe20000000800 */
[----:B------:R-:W-:Y:S01]  /*2b80*/  @!P4 LDGSTS.E.BYPASS.LTC128B.128 [R226+0x10000], desc[UR6][R28.64] ;  /* 0x100000001ce2cfae */ /* 0x000fe2000b901d46 */
[----:B------:R-:W-:Y:S01]  /*2b90*/  IMAD.U32 R7, RZ, RZ, UR15 ;  /* 0x0000000fff077e24 */ /* 0x000fe2000f8e00ff */
[----:B------:R-:W-:Y:S01]  /*2ba0*/  @!P1 IADD3 R6, P6, R248, UR16, RZ ;  /* 0x00000010f8069c10 */ /* 0x000fe2000ffde0ff */
[----:B------:R-:W-:Y:S01]  /*2bb0*/  @!P3 IMAD R14, R15, UR21, R14 ;  /* 0x000000150f0ebc24 */ /* 0x000fe2000f8e020e */
[----:B------:R1:W-:Y:S01]  /*2bc0*/  @!P4 LDGSTS.E.BYPASS.LTC128B.128 [R226+0x12000], desc[UR6][R28.64+0x80] ;  /* 0x120000801ce2cfae */ /* 0x0003e2000b901d46 */
[----:B------:R-:W-:Y:S01]  /*2bd0*/  SEL R9, R9, R216, !P0 ;  /* 0x000000d809097207 */ /* 0x000fe20004000000 */
[----:B------:R-:W-:Y:S01]  /*2be0*/  @!P3 IMAD.WIDE.U32 R22, R15, UR20, R22 ;  /* 0x000000140f16bc25 */ /* 0x000fe2000f8e0016 */
[----:B------:R-:W-:Y:S01]  /*2bf0*/  @!P1 IADD3.X R7, R249, UR17, R7, P6, !PT ;  /* 0x00000011f9079c10 */ /* 0x000fe2000b7fe407 */
[----:B------:R4:W-:Y:S01]  /*2c00*/  @P3 STS.128 [R226+0x11000], RZ ;  /* 0x011000ffe2003388 */ /* 0x0009e20000000c00 */
[----:B------:R-:W-:Y:S01]  /*2c10*/  LEA R240, R9, UR4, 0x1 ;  /* 0x0000000409f07c11 */ /* 0x000fe2000f8e08ff */
[----:B------:R-:W-:Y:S01]  /*2c20*/  @!P3 IMAD.IADD R14, R23, 0x1, R14 ;  /* 0x00000001170eb824 */ /* 0x000fe200078e020e */
[----:B------:R-:W-:Y:S01]  /*2c30*/  LEA.HI R8, R10, R11, RZ, 0x3 ;  /* 0x0000000b0a087211 */ /* 0x000fe200078f18ff */
[----:B------:R4:W-:Y:S01]  /*2c40*/  @P3 STS.128 [R226+0x13000], RZ ;  /* 0x013000ffe2003388 */ /* 0x0009e20000000c00 */
[----:B---3--:R-:W-:Y:S01]  /*2c50*/  @!P3 LEA R4, P5, R22, R4, 0x1 ;  /* 0x000000041604b211 */ /* 0x008fe200078a08ff */
[----:B------:R-:W-:-:S02]  /*2c60*/  USHF.L.U32 UR18, UR38, 0x4, URZ ;  /* 0x0000000426127899 */ /* 0x000fc4000800063f */
[----:B------:R-:W-:Y:S01]  /*2c70*/  @!PT LDS RZ, [RZ] ;  /* 0x00000000fffff984 */ /* 0x000fe20000000800 */
[----:B------:R-:W-:Y:S01]  /*2c80*/  @!PT LDS RZ, [RZ] ;  /* 0x00000000fffff984 */ /* 0x000fe20000000800 */
[----:B------:R-:W-:Y:S01]  /*2c90*/  @!PT LDS RZ, [RZ] ;  /* 0x00000000fffff984 */ /* 0x000fe20000000800 */
[----:B------:R-:W-:Y:S01]  /*2ca0*/  @!P3 LDGSTS.E.BYPASS.LTC128B.128 [R226+0x11000], desc[UR6][R16.64] ;  /* 0x1100000010e2bfae */ /* 0x000fe2000b901d46 */
[----:B------:R-:W-:Y:S02]  /*2cb0*/  @!P3 LEA.HI.X R5, R22, R5, R14, 0x1, P5 ;  /* 0x000000051605b211 */ /* 0x000fe400028f0c0e */
[----:B------:R-:W-:Y:S01]  /*2cc0*/  SHF.R.S32.HI R237, RZ, 0x1f, R250 ;  /* 0x0000001fffed7819 */ /* 0x000fe200000114fa */
[----:B------:R-:W-:Y:S01]  /*2cd0*/  @!P3 LDGSTS.E.BYPASS.LTC128B.128 [R226+0x13000], desc[UR6][R16.64+0x80] ;  /* 0x1300008010e2bfae */ /* 0x000fe2000b901d46 */
[----:B------:R-:W3:Y:S01]  /*2ce0*/  LDC.64 R14, c[0x0][0x3b8] ;  /* 0x0000ee00ff0e7b82 */ /* 0x000ee20000000a00 */
[----:B------:R-:W-:Y:S02]  /*2cf0*/  USHF.L.U32 UR14, UR38, 0x3, URZ ;  /* 0x00000003260e7899 */ /* 0x000fe4000800063f */
[----:B------:R-:W0:Y:S01]  /*2d00*/  LDGDEPBAR ;  /* 0x00000000000079af */ /* 0x000e220000000000 */
[----:B------:R-:W-:Y:S02]  /*2d10*/  IMAD.MOV.U32 R206, RZ, RZ, 0x20 ;  /* 0x00000020ffce7424 */ /* 0x000fe400078e00ff */
[----:B------:R-:W-:Y:S01]  /*2d20*/  IMAD.MOV.U32 R205, RZ, RZ, 0x40 ;  /* 0x00000040ffcd7424 */ /* 0x000fe200078e00ff */
[----:B------:R4:W-:Y:S01]  /*2d30*/  @P2 STS.128 [R226+0x8000], RZ ;  /* 0x008000ffe2002388 */ /* 0x0009e20000000c00 */
[----:B------:R-:W-:-:S02]  /*2d40*/  UIADD3 UR46, UR59, 0x40, UR22 ;  /* 0x000000403b2e7890 */ /* 0x000fc4000fffe016 */
[----:B------:R-:W-:Y:S01]  /*2d50*/  UIADD3 UR45, UR22, 0x40, URZ ;  /* 0x00000040162d7890 */ /* 0x000fe2000fffe03f */
[----:B------:R4:W-:Y:S01]  /*2d60*/  @P2 STS.128 [R226+0xa000], RZ ;  /* 0x00a000ffe2002388 */ /* 0x0009e20000000c00 */
[----:B------:R-:W-:Y:S01]  /*2d70*/  IMAD.SHL.U32 R234, R214, 0x20, RZ ;  /* 0x00000020d6ea7824 */ /* 0x000fe200078e00ff */
[----:B------:R-:W-:Y:S01]  /*2d80*/  CS2R R94, SRZ ;  /* 0x00000000005e7805 */ /* 0x000fe2000001ff00 */
[----:B------:R-:W-:Y:S01]  /*2d90*/  IMAD.MOV.U32 R233, RZ, RZ, 0x8 ;  /* 0x00000008ffe97424 */ /* 0x000fe200078e00ff */
[----:B------:R-:W-:Y:S01]  /*2da0*/  @!PT LDS RZ, [RZ] ;  /* 0x00000000fffff984 */ /* 0x000fe20000000800 */
[----:B------:R-:W-:Y:S01]  /*2db0*/  @!PT LDS RZ, [RZ] ;  /* 0x00000000fffff984 */ /* 0x000fe20000000800 */
[----:B------:R-:W-:Y:S01]  /*2dc0*/  @!PT LDS RZ, [RZ] ;  /* 0x00000000fffff984 */ /* 0x000fe20000000800 */
[----:B------:R-:W-:Y:S01]  /*2dd0*/  @!P2 LDGSTS.E.BYPASS.LTC128B.128 [R226+0x8000], desc[UR6][R246.64] ;  /* 0x08000000f6e2afae */ /* 0x000fe2000b901d46 */
[----:B------:R-:W-:Y:S01]  /*2de0*/  IMAD.MOV.U32 R232, RZ, RZ, 0x4 ;  /* 0x00000004ffe87424 */ /* 0x000fe200078e00ff */
[----:B------:R-:W-:Y:S02]  /*2df0*/  CS2R R92, SRZ ;  /* 0x00000000005c7805 */ /* 0x000fe4000001ff00 */
[----:B------:R-:W-:Y:S01]  /*2e00*/  CS2R R98, SRZ ;  /* 0x0000000000627805 */ /* 0x000fe2000001ff00 */
[----:B------:R-:W-:Y:S01]  /*2e10*/  @!P2 LDGSTS.E.BYPASS.LTC128B.128 [R226+0xa000], desc[UR6][R246.64+0x80] ;  /* 0x0a000080f6e2afae */ /* 0x000fe2000b901d46 */
[----:B------:R-:W-:-:S02]  /*2e20*/  CS2R R96, SRZ ;  /* 0x0000000000607805 */ /* 0x000fc4000001ff00 */
[----:B------:R-:W-:Y:S02]  /*2e30*/  CS2R R90, SRZ ;  /* 0x00000000005a7805 */ /* 0x000fe4000001ff00 */
[----:B------:R-:W-:Y:S01]  /*2e40*/  CS2R R88, SRZ ;  /* 0x0000000000587805 */ /* 0x000fe2000001ff00 */
[----:B------:R4:W-:Y:S01]  /*2e50*/  @P1 STS.128 [R226+0x9000], RZ ;  /* 0x009000ffe2001388 */ /* 0x0009e20000000c00 */
        /* <DEDUP_REMOVED lines=14> */
[----:B------:R-:W-:Y:S01]  /*2f40*/  @!P1 LDGSTS.E.BYPASS.LTC128B.128 [R226+0xb000], desc[UR6][R18.64+0x80] ;  /* 0x0b00008012e29fae */ /* 0x000fe2000b901d46 */
[----:B------:R-:W-:-:S02]  /*2f50*/  CS2R R68, SRZ ;  /* 0x0000000000447805 */ /* 0x000fc4000001ff00 */
[----:B------:R-:W-:Y:S02]  /*2f60*/  CS2R R46, SRZ ;  /* 0x00000000002e7805 */ /* 0x000fe4000001ff00 */
[----:B------:R-:W-:Y:S01]  /*2f70*/  CS2R R44, SRZ ;  /* 0x00000000002c7805 */ /* 0x000fe2000001ff00 */
[----:B------:R4:W-:Y:S01]  /*2f80*/  @P2 STS [R240], RZ ;  /* 0x000000fff0002388 */ /* 0x0009e20000000800 */
[----:B------:R-:W-:Y:S02]  /*2f90*/  CS2R R50, SRZ ;  /* 0x0000000000327805 */ /* 0x000fe4000001ff00 */
[----:B------:R-:W-:Y:S02]  /*2fa0*/  CS2R R48, SRZ ;  /* 0x0000000000307805 */ /* 0x000fe4000001ff00 */
[----:B------:R-:W-:Y:S01]  /*2fb0*/  CS2R R42, SRZ ;  /* 0x00000000002a7805 */ /* 0x000fe2000001ff00 */
[----:B------:R4:W-:Y:S01]  /*2fc0*/  @P2 STS [R240+0x4], RZ ;  /* 0x000004fff0002388 */ /* 0x0009e20000000800 */
[----:B------:R-:W-:-:S02]  /*2fd0*/  CS2R R40, SRZ ;  /* 0x0000000000287805 */ /* 0x000fc4000001ff00 */
[----:B------:R-:W-:Y:S02]  /*2fe0*/  CS2R R38, SRZ ;  /* 0x0000000000267805 */ /* 0x000fe4000001ff00 */
[----:B------:R-:W-:Y:S01]  /*2ff0*/  CS2R R36, SRZ ;  /* 0x0000000000247805 */ /* 0x000fe2000001ff00 */
[----:B------:R4:W-:Y:S01]  /*3000*/  @P2 STS [R240+0x8], RZ ;  /* 0x000008fff0002388 */ /* 0x0009e20000000800 */
[----:B------:R-:W-:Y:S02]  /*3010*/  CS2R R30, SRZ ;  /* 0x00000000001e7805 */ /* 0x000fe4000001ff00 */
[----:B-1----:R-:W-:Y:S02]  /*3020*/  CS2R R28, SRZ ;  /* 0x00000000001c7805 */ /* 0x002fe4000001ff00 */
[----:B------:R-:W-:Y:S01]  /*3030*/  CS2R R34, SRZ ;  /* 0x0000000000227805 */ /* 0x000fe2000001ff00 */
[----:B------:R4:W-:Y:S01]  /*3040*/  @P2 STS [R240+0xc], RZ ;  /* 0x00000cfff0002388 */ /* 0x0009e20000000800 */
[----:B------:R-:W-:-:S02]  /*3050*/  CS2R R32, SRZ ;  /* 0x0000000000207805 */ /* 0x000fc4000001ff00 */
[----:B------:R-:W-:Y:S02]  /*3060*/  CS2R R24, SRZ ;  /* 0x0000000000187805 */ /* 0x000fe4000001ff00 */
[----:B------:R-:W-:Y:S01]  /*3070*/  CS2R R20, SRZ ;  /* 0x0000000000147805 */ /* 0x000fe2000001ff00 */
[----:B------:R4:W-:Y:S01]  /*3080*/  @P2 STS [R240+0x2000], RZ ;  /* 0x002000fff0002388 */ /* 0x0009e20000000800 */
[----:B------:R-:W-:Y:S02]  /*3090*/  UIMAD UR42, UR38, 0x18, URZ ;  /* 0x00000018262a78a4 */ /* 0x000fe4000f8e023f */
[----:B------:R-:W-:Y:S01]  /*30a0*/  USHF.L.U32 UR41, UR38, 0x5, URZ ;  /* 0x0000000526297899 */ /* 0x000fe2000800063f */
[----:B------:R4:W-:Y:S01]  /*30b0*/  @P2 STS [R240+0x2004], RZ ;  /* 0x002004fff0002388 */ /* 0x0009e20000000800 */
[----:B------:R-:W-:Y:S02]  /*30c0*/  UIMAD UR40, UR38, 0x28, URZ ;  /* 0x00000028262878a4 */ /* 0x000fe4000f8e023f */
[----:B------:R-:W-:Y:S01]  /*30d0*/  UIMAD UR39, UR38, 0x30, URZ ;  /* 0x00000030262778a4 */ /* 0x000fe2000f8e023f */
[----:B------:R4:W-:Y:S01]  /*30e0*/  @P2 STS [R240+0x2008], RZ ;  /* 0x002008fff0002388 */ /* 0x0009e20000000800 */
[----:B------:R-:W-:Y:S01]  /*30f0*/  ULDC.U8 UR17, c[0x0][0x388] ;  /* 0x0000e20000117ab9 */ /* 0x000fe20000000000 */
[----:B------:R-:W-:-:S02]  /*3100*/  ULDC UR16, c[0x0][0x2ec] ;  /* 0x0000bb0000107ab9 */ /* 0x000fc40000000800 */
[----:B------:R4:W-:Y:S04]  /*3110*/  @P2 STS [R240+0x200c], RZ ;  /* 0x00200cfff0002388 */ /* 0x0009e80000000800 */
[----:B------:R-:W-:Y:S01]  /*3120*/  @!PT LDS RZ, [RZ] ;  /* 0x00000000fffff984 */ /* 0x000fe20000000800 */
[----:B------:R-:W-:Y:S01]  /*3130*/  @!PT LDS RZ, [RZ] ;  /* 0x00000000fffff984 */ /* 0x000fe20000000800 */
[----:B------:R-:W-:Y:S01]  /*3140*/  @!PT LDS RZ, [RZ] ;  /* 0x00000000fffff984 */ /* 0x000fe20000000800 */
[----:B------:R-:W-:Y:S04]  /*3150*/  @!P2 LDGSTS.E.BYPASS.LTC128B.128 [R240], desc[UR6][R248.64] ;  /* 0x00000000f8f0afae */ /* 0x000fe8000b901d46 */
[----:B------:R-:W-:Y:S01]  /*3160*/  @!P2 LDGSTS.E.BYPASS.LTC128B.128 [R240+0x2000], desc[UR6][R248.64+0x80] ;  /* 0x02000080f8f0afae */ /* 0x000fe2000b901d46 */
[----:B------:R-:W-:-:S03]  /*3170*/  ISETP.GE.AND P2, PT, R219, UR11, PT ;  /* 0x0000000bdb007c0c */ /* 0x000fc6000bf46270 */
[----:B------:R4:W-:Y:S04]  /*3180*/  @P1 STS [R240+0x1000], RZ ;  /* 0x001000fff0001388 */ /* 0x0009e80000000800 */
[----:B------:R4:W-:Y:S04]  /*3190*/  @P1 STS [R240+0x1004], RZ ;  /* 0x001004fff0001388 */ /* 0x0009e80000000800 */
[----:B------:R4:W-:Y:S04]  /*31a0*/  @P1 STS [R240+0x1008], RZ ;  /* 0x001008fff0001388 */ /* 0x0009e80000000800 */
[----:B------:R4:W-:Y:S04]  /*31b0*/  @P1 STS [R240+0x100c], RZ ;  /* 0x00100cfff0001388 */ /* 0x0009e80000000800 */
        /* <DEDUP_REMOVED lines=8> */
[----:B------:R1:W-:Y:S04]  /*3240*/  @!P1 LDGSTS.E.BYPASS.LTC128B.128 [R240+0x3000], desc[UR6][R6.64+0x80] ;  /* 0x0300008006f09fae */ /* 0x0003e8000b901d46 */
[----:B------:R4:W-:Y:S04]  /*3250*/  @P4 STS.128 [R226+0xc000], RZ ;  /* 0x00c000ffe2004388 */ /* 0x0009e80000000c00 */
[----:B------:R4:W-:Y:S04]  /*3260*/  @P4 STS.128 [R226+0xe000], RZ ;  /* 0x00e000ffe2004388 */ /* 0x0009e80000000c00 */
[----:B------:R-:W-:Y:S01]  /*3270*/  @!PT LDS RZ, [RZ] ;  /* 0x00000000fffff984 */ /* 0x000fe20000000800 */
[----:B------:R-:W-:Y:S01]  /*3280*/  @!PT LDS RZ, [RZ] ;  /* 0x00000000fffff984 */ /* 0x000fe20000000800 */
[----:B------:R-:W-:Y:S01]  /*3290*/  @!PT LDS RZ, [RZ] ;  /* 0x00000000fffff984 */ /* 0x000fe20000000800 */
[----:B------:R-:W-:Y:S04]  /*32a0*/  @!P4 LDGSTS.E.BYPASS.LTC128B.128 [R226+0xc000], desc[UR6][R26.64] ;  /* 0x0c0000001ae2cfae */ /* 0x000fe8000b901d46 */
[----:B------:R2:W-:Y:S04]  /*32b0*/  @!P4 LDGSTS.E.BYPASS.LTC128B.128 [R226+0xe000], desc[UR6][R26.64+0x80] ;  /* 0x0e0000801ae2cfae */ /* 0x0005e8000b901d46 */
[----:B------:R4:W-:Y:S04]  /*32c0*/  @P3 STS.128 [R226+0xd000], RZ ;  /* 0x00d000ffe2003388 */ /* 0x0009e80000000c00 */
[----:B------:R4:W-:Y:S01]  /*32d0*/  @P3 STS.128 [R226+0xf000], RZ ;  /* 0x00f000ffe2003388 */ /* 0x0009e20000000c00 */
[----:B-1----:R-:W-:-:S03]  /*32e0*/  VIADD R6, R219, 0x8 ;  /* 0x00000008db067836 */ /* 0x002fc60000000000 */
[----:B------:R-:W-:Y:S01]  /*32f0*/  @!PT LDS RZ, [RZ] ;  /* 0x00000000fffff984 */ /* 0x000fe20000000800 */
[----:B------:R-:W-:Y:S01]  /*3300*/  @!PT LDS RZ, [RZ] ;  /* 0x00000000fffff984 */ /* 0x000fe20000000800 */
[----:B------:R-:W-:Y:S01]  /*3310*/  @!PT LDS RZ, [RZ] ;  /* 0x00000000fffff984 */ /* 0x000fe20000000800 */
[----:B------:R-:W-:Y:S04]  /*3320*/  @!P3 LDGSTS.E.BYPASS.LTC128B.128 [R226+0xd000], desc[UR6][R4.64] ;  /* 0x0d00000004e2bfae */ /* 0x000fe8000b901d46 */
[----:B------:R1:W-:Y:S01]  /*3330*/  @!P3 LDGSTS.E.BYPASS.LTC128B.128 [R226+0xf000], desc[UR6][R4.64+0x80] ;  /* 0x0f00008004e2bfae */ /* 0x0003e2000b901d46 */
[----:B------:R-:W-:Y:S01]  /*3340*/  ISETP.GE.AND P1, PT, R6, UR11, PT ;  /* 0x0000000b06007c0c */ /* 0x000fe2000bf26270 */
[----:B------:R-:W-:Y:S02]  /*3350*/  IMAD.MOV.U32 R6, RZ, RZ, 0x4 ;  /* 0x00000004ff067424 */ /* 0x000fe400078e00ff */
[----:B------:R-:W0:Y:S02]  /*3360*/  LDGDEPBAR ;  /* 0x00000000000079af */ /* 0x000e240000000000 */
[----:B------:R-:W-:-:S05]  /*3370*/  IMAD.WIDE R16, R219, R6, UR8 ;  /* 0x00000008db107e25 */ /* 0x000fca000f8e0206 */
[----:B------:R4:W5:Y:S04]  /*3380*/  @!P2 LDG.E R238, desc[UR6][R16.64] ;  /* 0x0000000610eea981 */ /* 0x000968000c1e1900 */
[----:B------:R4:W5:Y:S01]  /*3390*/  @!P1 LDG.E R239, desc[UR6][R16.64+0x20] ;  /* 0x0000200610ef9981 */ /* 0x000962000c1e1900 */
[----:B------:R-:W-:-:S04]  /*33a0*/  DEPBAR.LE SB0, 0x1 ;  /* 0x000080400000791a */ /* 0x000fc80000000000 */
[----:B------:R-:W-:Y:S06]  /*33b0*/  BAR.SYNC.DEFER_BLOCKING 0x0 ;  /* 0x0000000000007b1d */ /* 0x000fec0000010000 */
[----:B---3--:R-:W3:Y:S04]  /*33c0*/  LDG.E.64 R4, desc[UR6][R14.64] ;  /* 0x000000060e047981 */ /* 0x008ee8000c1e1b00 */
[----:B------:R-:W4:Y:S01]  /*33d0*/  LDG.E.64 R12, desc[UR6][R14.64+0x8] ;  /* 0x000008060e0c7981 */ /* 0x000f22000c1e1b00 */
[----:B------:R-:W-:-:S02]  /*33e0*/  LOP3.LUT R8, R8, 0xfffffff8, RZ, 0xc0, !PT ;  /* 0xfffffff808087812 */ /* 0x000fc400078ec0ff */
[----:B------:R-:W-:Y:S01]  /*33f0*/  LEA.HI R6, R10, R11, RZ, 0x4 ;  /* 0x0000000b0a067211 */ /* 0x000fe200078f20ff */
[----:B------:R1:W1:Y:S02]  /*3400*/  LDSM.16.M88.4 R112, [R201+0x10000] ;  /* 0x01000000c970783b */ /* 0x0002640000000200 */
[----:B------:R-:W-:Y:S02]  /*3410*/  IMAD.IADD R8, R11, 0x1, -R8 ;  /* 0x000000010b087824 */ /* 0x000fe400078e0a08 */
[----:B------:R1:W1:Y:S03]  /*3420*/  LDSM.16.M88.4 R116, [R201+0x10800] ;  /* 0x01080000c974783b */ /* 0x0002660000000200 */
[----:B------:R-:W-:Y:S01]  /*3430*/  LOP3.LUT P3, RZ, R8, 0x2, RZ, 0xc0, !PT ;  /* 0x0000000208ff7812 */ /* 0x000fe2000786c0ff */
[----:B------:R1:W1:Y:S01]  /*3440*/  LDSM.16.M88.4 R120, [R200+0x10000] ;  /* 0x01000000c878783b */ /* 0x0002620000000200 */
[----:B------:R-:W-:-:S03]  /*3450*/  LOP3.LUT R6, R6, 0xfffffff0, RZ, 0xc0, !PT ;  /* 0xfffffff006067812 */ /* 0x000fc600078ec0ff */
[----:B------:R1:W1:Y:S02]  /*3460*/  LDSM.16.M88.4 R124, [R200+0x10800] ;  /* 0x01080000c87c783b */ /* 0x0002640000000200 */
[----:B------:R-:W-:Y:S02]  /*3470*/  IMAD.IADD R6, R11, 0x1, -R6 ;  /* 0x000000010b067824 */ /* 0x000fe400078e0a06 */
[----:B------:R1:W1:Y:S04]  /*3480*/  LDSM.16.M88.4 R128, [R3+0x10000] ;  /* 0x010000000380783b */ /* 0x0002680000000200 */
[----:B------:R1:W1:Y:S04]  /*3490*/  LDSM.16.M88.4 R132, [R3+0x10800] ;  /* 0x010800000384783b */ /* 0x0002680000000200 */
[----:B------:R1:W1:Y:S04]  /*34a0*/  LDSM.16.M88.4 R144, [R201+0x12000] ;  /* 0x01200000c990783b */ /* 0x0002680000000200 */
[----:B------:R1:W1:Y:S04]  /*34b0*/  LDSM.16.M88.4 R148, [R201+0x12800] ;  /* 0x01280000c994783b */ /* 0x0002680000000200 */
[----:B------:R1:W1:Y:S04]  /*34c0*/  LDSM.16.M88.4 R152, [R200+0x12000] ;  /* 0x01200000c898783b */ /* 0x0002680000000200 */
[----:B------:R1:W1:Y:S04]  /*34d0*/  LDSM.16.M88.4 R156, [R200+0x12800] ;  /* 0x01280000c89c783b */ /* 0x0002680000000200 */
[----:B------:R1:W1:Y:S04]  /*34e0*/  LDSM.16.M88.4 R160, [R3+0x12000] ;  /* 0x0120000003a0783b */ /* 0x0002680000000200 */
[----:B------:R1:W1:Y:S01]  /*34f0*/  LDSM.16.M88.4 R164, [R3+0x12800] ;  /* 0x0128000003a4783b */ /* 0x0002620000000200 */
[----:B------:R-:W-:Y:S01]  /*3500*/  SHF.R.S32.HI R7, RZ, 0x1f, R6 ;  /* 0x0000001fff077819 */ /* 0x000fe20000011406 */
[----:B------:R-:W-:-:S03]  /*3510*/  UIMAD UR11, UR23, UR55, UR24 ;  /* 0x00000037170b72a4 */ /* 0x000fc6000f8e0218 */
[----:B------:R-:W-:Y:S01]  /*3520*/  LEA.HI R7, R7, R6, RZ, 0x3 ;  /* 0x0000000607077211 */ /* 0x000fe200078f18ff */
[----:B------:R-:W-:-:S03]  /*3530*/  USHF.L.U32 UR11, UR11, 0x5, URZ ;  /* 0x000000050b0b7899 */ /* 0x000fc6000800063f */
[----:B------:R-:W-:Y:S01]  /*3540*/  LOP3.LUT R7, R7, 0xfffffff8, RZ, 0xc0, !PT ;  /* 0xfffffff807077812 */ /* 0x000fe200078ec0ff */
[----:B------:R-:W-:Y:S02]  /*3550*/  UIADD3 UR34, UR18, 0x40, URZ ;  /* 0x0000004012227890 */ /* 0x000fe4000fffe03f */
[----:B------:R-:W-:Y:S02]  /*3560*/  UIADD3 UR32, UR18, 0x60, URZ ;  /* 0x0000006012207890 */ /* 0x000fe4000fffe03f */
[----:B------:R-:W-:Y:S01]  /*3570*/  IMAD.IADD R7, R6, 0x1, -R7 ;  /* 0x0000000106077824 */ /* 0x000fe200078e0a07 */
[----:B------:R-:W-:Y:S02]  /*3580*/  UIADD3 UR26, UR18, 0x20, URZ ;  /* 0x00000020121a7890 */ /* 0x000fe4000fffe03f */
[----:B------:R-:W-:Y:S02]  /*3590*/  UIADD3 UR33, UR14, UR34, URZ ;  /* 0x000000220e217290 */ /* 0x000fe4000fffe03f */
[----:B------:R-:W-:-:S02]  /*35a0*/  UIADD3 UR31, UR14, UR32, URZ ;  /* 0x000000200e1f7290 */ /* 0x000fc4000fffe03f */
[----:B------:R-:W-:Y:S01]  /*35b0*/  UIADD3 UR25, UR14, UR26, URZ ;  /* 0x0000001a0e197290 */ /* 0x000fe2000fffe03f */
[----:B------:R-:W-:Y:S01]  /*35c0*/  VIADD R6, R211, 0x2000 ;  /* 0x00002000d3067836 */ /* 0x000fe20000000000 */
[----:B------:R-:W-:Y:S02]  /*35d0*/  UIADD3 UR30, UR14, UR31, URZ ;  /* 0x0000001f0e1e7290 */ /* 0x000fe4000fffe03f */
[----:B------:R-:W-:Y:S02]  /*35e0*/  UIADD3 UR24, UR14, UR25, URZ ;  /* 0x000000190e187290 */ /* 0x000fe4000fffe03f */
[----:B------:R-:W-:Y:S02]  /*35f0*/  UIADD3 UR21, UR14, UR33, URZ ;  /* 0x000000210e157290 */ /* 0x000fe4000fffe03f */
[----:B------:R-:W-:Y:S01]  /*3600*/  USHF.R.S32.HI UR15, URZ, 0x1f, UR11 ;  /* 0x0000001f3f0f7899 */ /* 0x000fe2000801140b */
[----:B------:R-:W-:Y:S01]  /*3610*/  SEL R6, R6, R211, !P0 ;  /* 0x000000d306067207 */ /* 0x000fe20004000000 */
[----:B------:R-:W-:-:S02]  /*3620*/  UIADD3 UR29, UR14, UR30, URZ ;  /* 0x0000001e0e1d7290 */ /* 0x000fc4000fffe03f */
[----:B------:R-:W-:Y:S02]  /*3630*/  UIADD3 UR23, UR14, UR24, URZ ;  /* 0x000000180e177290 */ /* 0x000fe4000fffe03f */
[----:B------:R-:W-:Y:S01]  /*3640*/  UIADD3 UR20, UR14, UR21, URZ ;  /* 0x000000150e147290 */ /* 0x000fe2000fffe03f */
[----:B--2---:R-:W-:Y:S01]  /*3650*/  CS2R R26, SRZ ;  /* 0x00000000001a7805 */ /* 0x004fe2000001ff00 */
[----:B------:R-:W-:Y:S01]  /*3660*/  UIADD3 UR28, UR14, UR29, URZ ;  /* 0x0000001d0e1c7290 */ /* 0x000fe2000fffe03f */
[----:B------:R-:W-:Y:S01]  /*3670*/  CS2R R22, SRZ ;  /* 0x0000000000167805 */ /* 0x000fe2000001ff00 */
[----:B------:R-:W-:Y:S01]  /*3680*/  UIADD3 UR22, UR14, UR23, URZ ;  /* 0x000000170e167290 */ /* 0x000fe2000fffe03f */
[----:B------:R-:W-:Y:S01]  /*3690*/  LEA R207, R6, UR4, 0x1 ;  /* 0x0000000406cf7c11 */ /* 0x000fe2000f8e08ff */
[----:B------:R-:W-:Y:S02]  /*36a0*/  UIADD3 UR19, UR14, UR20, URZ ;  /* 0x000000140e137290 */ /* 0x000fe4000fffe03f */
[----:B------:R-:W-:-:S02]  /*36b0*/  UIMAD UR38, UR38, 0x38, URZ ;  /* 0x00000038262678a4 */ /* 0x000fc4000f8e023f */
[----:B------:R-:W-:Y:S02]  /*36c0*/  UIADD3 UR46, UR46, -UR10, URZ ;  /* 0x8000000a2e2e7290 */ /* 0x000fe4000fffe03f */
[----:B------:R-:W-:Y:S02]  /*36d0*/  UIADD3 UR37, UR14, UR28, URZ ;  /* 0x0000001c0e257290 */ /* 0x000fe4000fffe03f */
[----:B------:R-:W-:Y:S02]  /*36e0*/  UIADD3 UR36, UR14, UR22, URZ ;  /* 0x000000160e247290 */ /* 0x000fe4000fffe03f */
[----:B------:R-:W-:Y:S01]  /*36f0*/  UIADD3 UR35, UR14, UR19, URZ ;  /* 0x000000130e237290 */ /* 0x000fe2000fffe03f */
[----:B---3--:R-:W-:Y:S01]  /*3700*/  R2UR UR43, R4 ;  /* 0x00000000042b72ca */ /* 0x008fe200000e0000 */
[----:B-1----:R-:W-:-:S05]  /*3710*/  IMAD.MOV.U32 R4, RZ, RZ, 0x20 ;  /* 0x00000020ff047424 */ /* 0x002fca00078e00ff */
[----:B------:R-:W-:-:S05]  /*3720*/  SEL R4, R4, 0xffffffe0, !P3 ;  /* 0xffffffe004047807 */ /* 0x000fca0005800000 */
[----:B------:R-:W-:-:S05]  /*3730*/  IMAD.IADD R4, R4, 0x1, R3 ;  /* 0x0000000104047824 */ /* 0x000fca00078e0203 */
[----:B------:R1:W2:Y:S04]  /*3740*/  LDSM.16.M88.4 R136, [R4+0x10000] ;  /* 0x010000000488783b */ /* 0x0002a80000000200 */
[----:B------:R1:W3:Y:S04]  /*3750*/  LDSM.16.M88.4 R140, [R4+0x10800] ;  /* 0x01080000048c783b */ /* 0x0002e80000000200 */
[----:B------:R1:W1:Y:S04]  /*3760*/  LDSM.16.M88.4 R168, [R4+0x12000] ;  /* 0x0120000004a8783b */ /* 0x0002680000000200 */
[----:B------:R1:W1:Y:S01]  /*3770*/  LDSM.16.M88.4 R172, [R4+0x12800] ;  /* 0x0128000004ac783b */ /* 0x0002620000000200 */
[----:B----4-:R-:W-:-:S04]  /*3780*/  IADD3 R250, P5, P4, R12, UR11, R250 ;  /* 0x0000000b0cfa7c10 */ /* 0x010fc8000fcbe0fa */
[----:B------:R-:W-:Y:S02]  /*3790*/  R2P PR, R7, 0x6 ;  /* 0x0000000607007804 */ /* 0x000fe40000000000 */
[----:B------:R-:W-:Y:S01]  /*37a0*/  R2UR UR44, R5 ;  /* 0x00000000052c72ca */ /* 0x000fe200000e0000 */
[----:B------:R-:W-:Y:S02]  /*37b0*/  VIADD R5, R212, 0x2000 ;  /* 0x00002000d4057836 */ /* 0x000fe40000000000 */
[----:B------:R-:W-:Y:S02]  /*37c0*/  SEL R206, R206, 0xffffffe0, !P1 ;  /* 0xffffffe0cece7807 */ /* 0x000fe40004800000 */
[----:B------:R-:W-:Y:S02]  /*37d0*/  SEL R205, R205, 0xffffffc0, !P2 ;  /* 0xffffffc0cdcd7807 */ /* 0x000fe40005000000 */
[----:B------:R-:W-:Y:S01]  /*37e0*/  SEL R5, R5, R212, !P0 ;  /* 0x000000d405057207 */ /* 0x000fe20004000000 */
[----:B------:R-:W-:Y:S01]  /*37f0*/  IMAD.IADD R204, R209, 0x1, R206 ;  /* 0x00000001d1cc7824 */ /* 0x000fe200078e02ce */
[----:B------:R-:W-:Y:S01]  /*3800*/  IADD3.X R237, R13, UR15, R237, P5, P4 ;  /* 0x0000000f0ded7c10 */ /* 0x000fe2000afe84ed */
[----:B------:R-:W-:Y:S01]  /*3810*/  IMAD.IADD R202, R209, 0x1, R205 ;  /* 0x00000001d1ca7824 */ /* 0x000fe200078e02cd */
[----:B------:R-:W-:Y:S01]  /*3820*/  LEA R208, R5, UR4, 0x1 ;  /* 0x0000000405d07c11 */ /* 0x000fe2000f8e08ff */
[----:B------:R-:W-:-:S02]  /*3830*/  IMAD.IADD R203, R205, 0x1, R204 ;  /* 0x00000001cdcb7824 */ /* 0x000fc400078e02cc */
[----:B------:R-:W-:Y:S01]  /*3840*/  IMAD.WIDE.U32 R250, R250, -0x2daee0ad, RZ ;  /* 0xd2511f53fafa7825 */ /* 0x000fe200078e00ff */
[----:B------:R-:W-:Y:S02]  /*3850*/  UIADD3 UR58, UR43, -0x61c88647, URZ ;  /* 0x9e3779b92b3a7890 */ /* 0x000fe4000fffe03f */
[----:B------:R-:W-:Y:S02]  /*3860*/  UIADD3 UR57, UR44, -0x4498517b, URZ ;  /* 0xbb67ae852c397890 */ /* 0x000fe4000fffe03f */
[----:B------:R-:W-:Y:S02]  /*3870*/  UIADD3 UR56, UR43, 0x3c6ef372, URZ ;  /* 0x3c6ef3722b387890 */ /* 0x000fe4000fffe03f */
[----:B------:R-:W-:Y:S02]  /*3880*/  UIADD3 UR55, UR44, 0x76cf5d0a, URZ ;  /* 0x76cf5d0a2c377890 */ /* 0x000fe4000fffe03f */
[----:B------:R-:W-:Y:S02]  /*3890*/  UIADD3 UR54, UR43, -0x255992d5, URZ ;  /* 0xdaa66d2b2b367890 */ /* 0x000fe4000fffe03f */
[----:B------:R-:W-:-:S02]  /*38a0*/  UIADD3 UR53, UR44, 0x32370b8f, URZ ;  /* 0x32370b8f2c357890 */ /* 0x000fc4000fffe03f */
[----:B------:R-:W-:Y:S02]  /*38b0*/  UIADD3 UR52, UR43, 0x78dde6e4, URZ ;  /* 0x78dde6e42b347890 */ /* 0x000fe4000fffe03f */
[----:B------:R-:W-:Y:S02]  /*38c0*/  UIADD3 UR51, UR44, -0x126145ec, URZ ;  /* 0xed9eba142c337890 */ /* 0x000fe4000fffe03f */
[----:B------:R-:W-:Y:S02]  /*38d0*/  UIADD3 UR50, UR43, 0x1715609d, URZ ;  /* 0x1715609d2b327890 */ /* 0x000fe4000fffe03f */
[----:B------:R-:W-:Y:S02]  /*38e0*/  UIADD3 UR49, UR44, -0x56f99767, URZ ;  /* 0xa90668992c317890 */ /* 0x000fe4000fffe03f */
[----:B------:R-:W-:Y:S02]  /*38f0*/  UIADD3 UR48, UR43, -0x4ab325aa, URZ ;  /* 0xb54cda562b307890 */ /* 0x000fe4000fffe03f */
[----:B-123--:R-:W-:-:S12]  /*3900*/  UIADD3 UR47, UR44, 0x646e171e, URZ ;  /* 0x646e171e2c2f7890 */ /* 0x00efd8000fffe03f */
.L_x_476:
[----:B------:R-:W0:Y:S01]  /*3910*/  LDGDEPBAR ;  /* 0x00000000000079af */ /* 0x000e220000000000 */
[C---:B------:R-:W-:Y:S01]  /*3920*/  IMAD.IADD R178, R208.reuse, 0x1, R206 ;  /* 0x00000001d0b27824 */ /* 0x040fe200078e02ce */
[----:B------:R-:W-:Y:S01]  /*3930*/  USHF.L.U32 UR11, UR5, 0x6, URZ ;  /* 0x00000006050b7899 */ /* 0x000fe2000800063f */
[--C-:B------:R-:W-:Y:S01]  /*3940*/  IMAD.IADD R177, R208, 0x1, R205.reuse ;  /* 0x00000001d0b17824 */ /* 0x100fe200078e02cd */
[----:B-----5:R-:W-:Y:S01]  /*3950*/  FSETP.NEU.FTZ.AND P5, PT, R238, -INF , PT ;  /* 0xff800000ee00780b */ /* 0x020fe20003fbd000 */
[----:B------:R-:W-:Y:S01]  /*3960*/  IMAD.IADD R176, R178, 0x1, R205 ;  /* 0x00000001b2b07824 */ /* 0x000fe200078e02cd */
[----:B------:R-:W-:Y:S01]  /*3970*/  UISETP.GE.AND UP0, UPT, UR11, UR46, UPT ;  /* 0x0000002e0b00728c */ /* 0x000fe2000bf06270 */
[----:B------:R-:W-:Y:S01]  /*3980*/  IMAD.U32 R182, RZ, RZ, UR5 ;  /* 0x00000005ffb67e24 */ /* 0x000fe2000f8e00ff */
[----:B------:R-:W-:Y:S01]  /*3990*/  UISETP.GT.AND UP2, UPT, UR5, UR27, UPT ;  /* 0x0000001b0500728c */ /* 0x000fe2000bf44270 */
[----:B------:R-:W-:Y:S01]  /*39a0*/  IMAD.U32 R181, RZ, RZ, UR60 ;  /* 0x0000003cffb57e24 */ /* 0x000fe2000f8e00ff */
[----:B------:R-:W-:Y:S01]  /*39b0*/  UISETP.LT.AND UP0, UPT, UR45, UR10, UP0 ;  /* 0x0000000a2d00728c */ /* 0x000fe20008701270 */
[----:B------:R-:W-:Y:S02]  /*39c0*/  IMAD R182, R182, 0x4, R215 ;  /* 0x00000004b6b67824 */ /* 0x000fe400078e02d7 */
[----:B------:R-:W-:Y:S02]  /*39d0*/  IMAD R181, R181, 0x2, R214 ;  /* 0x00000002b5b57824 */ /* 0x000fe400078e02d6 */
[----:B------:R-:W-:Y:S01]  /*39e0*/  IMAD.U32 R184, RZ, RZ, UR13 ;  /* 0x0000000dffb87e24 */ /* 0x000fe2000f8e00ff */
[----:B------:R-:W-:Y:S01]  /*39f0*/  PLOP3.LUT P4, PT, PT, PT, UP0, 0x80, 0x0 ;  /* 0x000000000000781c */ /* 0x000fe20003f8f008 */
[----:B------:R-:W-:Y:S01]  /*3a00*/  IMAD.WIDE.U32 R194, R182, -0x326172a9, RZ ;  /* 0xcd9e8d57b6c27825 */ /* 0x000fe200078e00ff */
[----:B------:R-:W-:Y:S02]  /*3a10*/  LOP3.LUT R182, R251, UR44, R181, 0x96, !PT ;  /* 0x0000002cfbb67c12 */ /* 0x000fe4000f8e96b5 */
[----:B------:R-:W-:Y:S01]  /*3a20*/  LEA R188, P0, R219, R184, 0x2 ;  /* 0x000000b8dbbc7211 */ /* 0x000fe200078010ff */
[----:B------:R-:W-:Y:S01]  /*3a30*/  IMAD.U32 R184, RZ, RZ, UR59 ;  /* 0x0000003bffb87e24 */ /* 0x000fe2000f8e00ff */
[----:B------:R-:W-:Y:S01]  /*3a40*/  LOP3.LUT R190, R195, UR43, R237, 0x96, !PT ;  /* 0x0000002bc3be7c12 */ /* 0x000fe2000f8e96ed */
[----:B------:R-:W-:Y:S01]  /*3a50*/  IMAD.U32 R185, RZ, RZ, UR12 ;  /* 0x0000000cffb97e24 */ /* 0x000fe2000f8e00ff */
[----:B------:R-:W-:Y:S04]  /*3a60*/  DEPBAR.LE SB0, 0x0 ;  /* 0x000080000000791a */ /* 0x000fe80000000000 */
[----:B------:R-:W-:Y:S01]  /*3a70*/  BAR.SYNC.DEFER_BLOCKING 0x0 ;  /* 0x0000000000007b1d */ /* 0x000fe20000010000 */
[----:B------:R-:W-:Y:S01]  /*3a80*/  IMAD.WIDE.U32 R182, R182, -0x326172a9, RZ ;  /* 0xcd9e8d57b6b67825 */ /* 0x000fe200078e00ff */
[----:B------:R-:W-:Y:S02]  /*3a90*/  @!P4 IADD3 R186, -R184, 0x1, R219 ;  /* 0x00000001b8bac810 */ /* 0x000fe40007ffe1db */
[----:B------:R-:W-:Y:S01]  /*3aa0*/  LEA.HI.X.SX32 R189, R219, R185, 0x2, P0 ;  /* 0x000000b9dbbd7211 */ /* 0x000fe200000f16ff */
[----:B------:R-:W-:Y:S01]  /*3ab0*/  IMAD.U32 R179, RZ, RZ, UR11 ;  /* 0x0000000bffb37e24 */ /* 0x000fe2000f8e00ff */
[----:B------:R-:W-:Y:S01]  /*3ac0*/  LOP3.LUT R194, R183, UR58, R194, 0x96, !PT ;  /* 0x0000003ab7c27c12 */ /* 0x000fe2000f8e96c2 */
[----:B------:R-:W-:Y:S01]  /*3ad0*/  IMAD.WIDE.U32 R190, R190, -0x2daee0ad, RZ ;  /* 0xd2511f53bebe7825 */ /* 0x000fe200078e00ff */
[----:B------:R-:W-:Y:S02]  /*3ae0*/  FSETP.NEU.FTZ.AND P0, PT, R239, -INF , PT ;  /* 0xff800000ef00780b */ /* 0x000fe40003f1d000 */
[----:B------:R-:W-:Y:S01]  /*3af0*/  @!P4 IADD3 R186, R179, UR10, R186 ;  /* 0x0000000ab3bacc10 */ /* 0x000fe2000fffe0ba */
[----:B------:R-:W-:Y:S01]  /*3b00*/  IMAD.WIDE.U32 R194, R194, -0x2daee0ad, RZ ;  /* 0xd2511f53c2c27825 */ /* 0x000fe200078e00ff */
[----:B------:R-:W-:Y:S02]  /*3b10*/  LOP3.LUT R196, R191, UR57, R250, 0x96, !PT ;  /* 0x00000039bfc47c12 */ /* 0x000fe4000f8e96fa */
[----:B------:R-:W-:Y:S01]  /*3b20*/  @!P4 VIMNMX R185, R186, UR10, PT ;  /* 0x0000000abab9cc48 */ /* 0x000fe2000bfe0100 */
[----:B------:R-:W-:Y:S01]  /*3b30*/  IMAD.U32 R184, RZ, RZ, UR60 ;  /* 0x0000003cffb87e24 */ /* 0x000fe2000f8e00ff */
[----:B------:R-:W-:Y:S01]  /*3b40*/  LOP3.LUT R190, R195, UR55, R190, 0x96, !PT ;  /* 0x00000037c3be7c12 */ /* 0x000fe2000f8e96be */
[----:B------:R-:W-:Y:S01]  /*3b50*/  IMAD.WIDE.U32 R196, R196, -0x326172a9, RZ ;  /* 0xcd9e8d57c4c47825 */ /* 0x000fe200078e00ff */
[----:B------:R-:W-:Y:S03]  /*3b60*/  @!P4 VIADDMNMX R187, R186, R233, UR10, PT ;  /* 0x0000000ababbce46 */ /* 0x000fe6000b8001e9 */
[----:B------:R-:W-:Y:S01]  /*3b70*/  IMAD.WIDE.U32 R190, R190, -0x326172a9, RZ ;  /* 0xcd9e8d57bebe7825 */ /* 0x000fe200078e00ff */
[----:B------:R-:W-:Y:S01]  /*3b80*/  LOP3.LUT R192, R197, UR56, R182, 0x96, !PT ;  /* 0x00000038c5c07c12 */ /* 0x000fe2000f8e96b6 */
[----:B------:R-:W-:Y:S03]  /*3b90*/  LDSM.16.M88.4 R52, [R208] ;  /* 0x00000000d034783b */ /* 0x000fe60000000200 */
[----:B------:R-:W-:Y:S01]  /*3ba0*/  LOP3.LUT R186, R191, UR54, R196, 0x96, !PT ;  /* 0x00000036bfba7c12 */ /* 0x000fe2000f8e96c4 */
[----:B------:R-:W-:Y:S04]  /*3bb0*/  IMAD.WIDE.U32 R192, R192, -0x2daee0ad, RZ ;  /* 0xd2511f53c0c07825 */ /* 0x000fe800078e00ff */
[----:B------:R-:W-:Y:S01]  /*3bc0*/  FMUL.FTZ R196, R239, 1.4426950216293334961 ;  /* 0x3fb8aa3befc47820 */ /* 0x000fe20000410000 */
[----:B------:R-:W-:Y:S01]  /*3bd0*/  IMAD.WIDE.U32 R198, R186, -0x2daee0ad, RZ ;  /* 0xd2511f53bac67825 */ /* 0x000fe200078e00ff */
[----:B------:R-:W1:Y:S02]  /*3be0*/  LDSM.16.M88.4 R56, [R201+0xc000] ;  /* 0x00c00000c938783b */ /* 0x000e640000000200 */
[----:B------:R-:W-:Y:S01]  /*3bf0*/  LOP3.LUT R183, R193, UR53, R194, 0x96, !PT ;  /* 0x00000035c1b77c12 */ /* 0x000fe2000f8e96c2 */
[----:B------:R-:W-:Y:S01]  /*3c00*/  FMUL.FTZ R194, R238, 1.4426950216293334961 ;  /* 0x3fb8aa3beec27820 */ /* 0x000fe20000410000 */
[----:B------:R-:W-:Y:S02]  /*3c10*/  FSEL R196, R196, RZ, P0 ;  /* 0x000000ffc4c47208 */ /* 0x000fe40000000000 */
[----:B------:R-:W-:Y:S02]  /*3c20*/  LOP3.LUT R191, R199, UR51, R192, 0x96, !PT ;  /* 0x00000033c7bf7c12 */ /* 0x000fe4000f8e96c0 */
[----:B------:R-:W2:Y:S01]  /*3c30*/  LDSM.16.M88.4 R60, [R201+0xc800] ;  /* 0x00c80000c93c783b */ /* 0x000ea20000000200 */
[----:B------:R-:W-:Y:S07]  /*3c40*/  FSEL R194, R194, RZ, P5 ;  /* 0x000000ffc2c27208 */ /* 0x000fee0002800000 */
[----:B------:R-:W-:Y:S08]  /*3c50*/  LDSM.16.M88.4 R64, [R178] ;  /* 0x00000000b240783b */ /* 0x000ff00000000200 */
[----:B------:R-:W3:Y:S08]  /*3c60*/  LDSM.16.M88.4 R100, [R200+0xc000] ;  /* 0x00c00000c864783b */ /* 0x000ef00000000200 */
[----:B------:R-:W4:Y:S01]  /*3c70*/  LDSM.16.M88.4 R104, [R200+0xc800] ;  /* 0x00c80000c868783b */ /* 0x000f220000000200 */
[C---:B-1----:R-:W-:Y:S07]  /*3c80*/  HMMA.16816.F32.BF16 R4, R52.reuse, R56, RZ ;  /* 0x000000383404723c */ /* 0x042fee00000418ff */
[----:B------:R-:W4:Y:S04]  /*3c90*/  LDG.E R179, desc[UR6][R188.64+0x20] ;  /* 0x00002006bcb37981 */ /* 0x000f28000c1e1900 */
[----:B------:R-:W-:Y:S01]  /*3ca0*/  LDSM.16.M88.4 R108, [R3+0xc000] ;  /* 0x00c00000036c783b */ /* 0x000fe20000000200 */
[C---:B------:R-:W-:Y:S06]  /*3cb0*/  HMMA.16816.F32.BF16 R8, R52.reuse, R58, RZ ;  /* 0x0000003a3408723c */ /* 0x040fec00000418ff */
[C---:B--2---:R-:W-:Y:S01]  /*3cc0*/  HMMA.16816.F32.BF16 R12, R52.reuse, R60, RZ ;  /* 0x0000003c340c723c */ /* 0x044fe200000418ff */
[----:B------:R-:W1:Y:S05]  /*3cd0*/  LDSM.16.M88.4 R56, [R177] ;  /* 0x00000000b138783b */ /* 0x000e6a0000000200 */
[----:B------:R-:W-:Y:S03]  /*3ce0*/  HMMA.16816.F32.BF16 R16, R52, R62, RZ ;  /* 0x0000003e3410723c */ /* 0x000fe600000418ff */
[----:B------:R-:W2:Y:S03]  /*3cf0*/  LDSM.16.M88.4 R52, [R3+0xc800] ;  /* 0x00c800000334783b */ /* 0x000ea60000000200 */
[C---:B---3--:R-:W-:Y:S05]  /*3d00*/  HMMA.16816.F32.BF16 R4, R64.reuse, R100, R4 ;  /* 0x000000644004723c */ /* 0x048fea0000041804 */
[----:B------:R-:W-:Y:S01]  /*3d10*/  LDSM.16.M88.4 R60, [R176] ;  /* 0x00000000b03c783b */ /* 0x000fe20000000200 */
[C---:B------:R-:W-:Y:S06]  /*3d20*/  HMMA.16816.F32.BF16 R8, R64.reuse, R102, R8 ;  /* 0x000000664008723c */ /* 0x040fec0000041808 */
[C---:B----4-:R-:W-:Y:S01]  /*3d30*/  HMMA.16816.F32.BF16 R12, R64.reuse, R104, R12 ;  /* 0x00000068400c723c */ /* 0x050fe2000004180c */
[----:B------:R-:W3:Y:S05]  /*3d40*/  LDSM.16.M88.4 R100, [R2+0xc000] ;  /* 0x00c000000264783b */ /* 0x000eea0000000200 */
[----:B------:R-:W-:Y:S03]  /*3d50*/  HMMA.16816.F32.BF16 R16, R64, R106, R16 ;  /* 0x0000006a4010723c */ /* 0x000fe60000041810 */
[----:B------:R-:W4:Y:S03]  /*3d60*/  LDSM.16.M88.4 R64, [R2+0xc800] ;  /* 0x00c800000240783b */ /* 0x000f260000000200 */
[C---:B-1----:R-:W-:Y:S05]  /*3d70*/  HMMA.16816.F32.BF16 R4, R56.reuse, R108, R4 ;  /* 0x0000006c3804723c */ /* 0x042fea0000041804 */
[----:B------:R-:W-:Y:S01]  /*3d80*/  LDSM.16.M88.4 R104, [R208+0x2000] ;  /* 0x00200000d068783b */ /* 0x000fe20000000200 */
[C---:B------:R-:W-:Y:S07]  /*3d90*/  HMMA.16816.F32.BF16 R8, R56.reuse, R110, R8 ;  /* 0x0000006e3808723c */ /* 0x040fee0000041808 */
[----:B------:R-:W1:Y:S01]  /*3da0*/  LDSM.16.M88.4 R108, [R201+0xe000] ;  /* 0x00e00000c96c783b */ /* 0x000e620000000200 */
[C---:B--2---:R-:W-:Y:S01]  /*3db0*/  HMMA.16816.F32.BF16 R12, R56.reuse, R52, R12 ;  /* 0x00000034380c723c */ /* 0x044fe2000004180c */
[----:B------:R-:W2:Y:S05]  /*3dc0*/  @!P4 S2R R180, SR_TID.X ;  /* 0x0000000000b4c919 */ /* 0x000eaa0000002100 */
[----:B------:R-:W-:Y:S01]  /*3dd0*/  HMMA.16816.F32.BF16 R16, R56, R54, R16 ;  /* 0x000000363810723c */ /* 0x000fe20000041810 */
[----:B------:R-:W2:Y:S05]  /*3de0*/  LDSM.16.M88.4 R52, [R201+0xe800] ;  /* 0x00e80000c934783b */ /* 0x000eaa0000000200 */
[C---:B---3--:R-:W-:Y:S03]  /*3df0*/  HMMA.16816.F32.BF16 R4, R60.reuse, R100, R4 ;  /* 0x000000643c04723c */ /* 0x048fe60000041804 */
[----:B------:R-:W-:Y:S03]  /*3e00*/  LDSM.16.M88.4 R56, [R178+0x2000] ;  /* 0x00200000b238783b */ /* 0x000fe60000000200 */
[C---:B------:R-:W-:Y:S06]  /*3e10*/  HMMA.16816.F32.BF16 R8, R60.reuse, R102, R8 ;  /* 0x000000663c08723c */ /* 0x040fec0000041808 */
[C---:B----4-:R-:W-:Y:S01]  /*3e20*/  HMMA.16816.F32.BF16 R12, R60.reuse, R64, R12 ;  /* 0x000000403c0c723c */ /* 0x050fe2000004180c */
[----:B------:R-:W3:Y:S05]  /*3e30*/  LDSM.16.M88.4 R100, [R200+0xe000] ;  /* 0x00e00000c864783b */ /* 0x000eea0000000200 */
[----:B------:R-:W-:Y:S03]  /*3e40*/  HMMA.16816.F32.BF16 R16, R60, R66, R16 ;  /* 0x000000423c10723c */ /* 0x000fe60000041810 */
[----:B------:R-:W4:Y:S03]  /*3e50*/  LDSM.16.M88.4 R60, [R200+0xe800] ;  /* 0x00e80000c83c783b */ /* 0x000f260000000200 */
[C---:B-1----:R-:W-:Y:S05]  /*3e60*/  HMMA.16816.F32.BF16 R4, R104.reuse, R108, R4 ;  /* 0x0000006c6804723c */ /* 0x042fea0000041804 */
[----:B------:R-:W-:Y:S01]  /*3e70*/  LDSM.16.M88.4 R64, [R177+0x2000] ;  /* 0x00200000b140783b */ /* 0x000fe20000000200 */
[----:B--2---:R-:W-:Y:S01]  /*3e80*/  @!P4 IMAD.SHL.U32 R181, R180, 0x2, RZ ;  /* 0x00000002b4b5c824 */ /* 0x004fe200078e00ff */
[C---:B------:R-:W-:Y:S04]  /*3e90*/  HMMA.16816.F32.BF16 R8, R104.reuse, R110, R8 ;  /* 0x0000006e6808723c */ /* 0x040fe80000041808 */
[----:B------:R-:W-:Y:S02]  /*3ea0*/  @!P4 LOP3.LUT R181, R234, 0x6, R181, 0xf8, !PT ;  /* 0x00000006eab5c812 */ /* 0x000fe400078ef8b5 */
[C---:B------:R-:W-:Y:S01]  /*3eb0*/  HMMA.16816.F32.BF16 R12, R104.reuse, R52, R12 ;  /* 0x00000034680c723c */ /* 0x040fe2000004180c */
[----:B------:R-:W1:Y:S04]  /*3ec0*/  LDSM.16.M88.4 R108, [R3+0xe000] ;  /* 0x00e00000036c783b */ /* 0x000e680000000200 */
[----:B------:R-:W-:Y:S01]  /*3ed0*/  @!P4 IMAD R184, R184, 0x40, R181 ;  /* 0x00000040b8b8c824 */ /* 0x000fe200078e02b5 */
[----:B------:R-:W-:Y:S03]  /*3ee0*/  HMMA.16816.F32.BF16 R16, R104, R54, R16 ;  /* 0x000000366810723c */ /* 0x000fe60000041810 */
[----:B------:R-:W2:Y:S01]  /*3ef0*/  LDSM.16.M88.4 R52, [R3+0xe800] ;  /* 0x00e800000334783b */ /* 0x000ea20000000200 */
[CC--:B------:R-:W-:Y:S01]  /*3f00*/  @!P4 ISETP.GE.AND P2, PT, R184.reuse, R185.reuse, PT ;  /* 0x000000b9b800c20c */ /* 0x0c0fe20003f46270 */
[C---:B------:R-:W-:Y:S02]  /*3f10*/  @!P4 VIADD R182, R184.reuse, 0x1 ;  /* 0x00000001b8b6c836 */ /* 0x040fe40000000000 */
[----:B------:R-:W-:Y:S01]  /*3f20*/  @!P4 VIADD R192, R184, 0x19 ;  /* 0x00000019b8c0c836 */ /* 0x000fe20000000000 */
[C---:B---3--:R-:W-:Y:S03]  /*3f30*/  HMMA.16816.F32.BF16 R4, R56.reuse, R100, R4 ;  /* 0x000000643804723c */ /* 0x048fe60000041804 */
[----:B------:R3:W2:Y:S04]  /*3f40*/  LDG.E R180, desc[UR6][R188.64] ;  /* 0x00000006bcb47981 */ /* 0x0006a8000c1e1900 */
[----:B------:R-:W-:Y:S01]  /*3f50*/  LDSM.16.M88.4 R104, [R2+0xe000] ;  /* 0x00e000000268783b */ /* 0x000fe20000000200 */
[C---:B------:R-:W-:Y:S03]  /*3f60*/  HMMA.16816.F32.BF16 R8, R56.reuse, R102, R8 ;  /* 0x000000663808723c */ /* 0x040fe60000041808 */
[C---:B------:R-:W-:Y:S02]  /*3f70*/  @!P4 ISETP.GE.AND P1, PT, R182.reuse, R185, PT ;  /* 0x000000b9b600c20c */ /* 0x040fe40003f26270 */
[----:B------:R-:W-:Y:S01]  /*3f80*/  @!P4 ISETP.GE.AND P3, PT, R182, R187, PT ;  /* 0x000000bbb600c20c */ /* 0x000fe20003f66270 */
[C---:B----4-:R-:W-:Y:S01]  /*3f90*/  HMMA.16816.F32.BF16 R12, R56.reuse, R60, R12 ;  /* 0x0000003c380c723c */ /* 0x050fe2000004180c */
[----:B------:R4:W4:Y:S04]  /*3fa0*/  LDSM.16.M88.4 R100, [R176+0x2000] ;  /* 0x00200000b064783b */ /* 0x0009280000000200 */
[----:B------:R-:W-:Y:S01]  /*3fb0*/  @!P4 VIADD R182, R184, 0x8 ;  /* 0x00000008b8b6c836 */ /* 0x000fe20000000000 */
[----:B------:R-:W-:Y:S04]  /*3fc0*/  HMMA.16816.F32.BF16 R16, R56, R62, R16 ;  /* 0x0000003e3810723c */ /* 0x000fe80000041810 */
[C---:B------:R-:W-:Y:S02]  /*3fd0*/  @!P4 ISETP.GE.AND P6, PT, R182.reuse, R185, PT ;  /* 0x000000b9b600c20c */ /* 0x040fe40003fc6270 */
[----:B------:R-:W-:Y:S01]  /*3fe0*/  @!P4 ISETP.GE.AND P5, PT, R182, R187, PT ;  /* 0x000000bbb600c20c */ /* 0x000fe20003fa6270 */
[C---:B-1----:R-:W-:Y:S05]  /*3ff0*/  HMMA.16816.F32.BF16 R4, R64.reuse, R108, R4 ;  /* 0x0000006c4004723c */ /* 0x042fea0000041804 */
[----:B------:R-:W-:Y:S01]  /*4000*/  @!P4 VIADD R182, R184, 0x9 ;  /* 0x00000009b8b6c836 */ /* 0x000fe20000000000 */
[C---:B------:R-:W-:Y:S04]  /*4010*/  HMMA.16816.F32.BF16 R8, R64.reuse, R110, R8 ;  /* 0x0000006e4008723c */ /* 0x040fe80000041808 */
[----:B------:R-:W-:Y:S01]  /*4020*/  @!P4 ISETP.GE.AND P0, PT, R182, R185, PT ;  /* 0x000000b9b600c20c */ /* 0x000fe20003f06270 */
[----:B---3--:R-:W-:Y:S01]  /*4030*/  @!P4 VIADD R188, R184, 0x10 ;  /* 0x00000010b8bcc836 */ /* 0x008fe20000000000 */
[C---:B--2---:R-:W-:Y:S05]  /*4040*/  HMMA.16816.F32.BF16 R12, R64.reuse, R52, R12 ;  /* 0x00000034400c723c */ /* 0x044fea000004180c */
[----:B----4-:R-:W-:Y:S01]  /*4050*/  IMAD.WIDE.U32 R176, R183, -0x326172a9, RZ ;  /* 0xcd9e8d57b7b07825 */ /* 0x010fe200078e00ff */
[----:B------:R-:W-:Y:S01]  /*4060*/  HMMA.16816.F32.BF16 R16, R64, R54, R16 ;  /* 0x000000364010723c */ /* 0x000fe20000041810 */
[----:B------:R-:W1:Y:S04]  /*4070*/  LDSM.16.M88.4 R52, [R2+0xe800] ;  /* 0x00e800000234783b */ /* 0x000e680000000200 */
[----:B------:R-:W-:Y:S01]  /*4080*/  LOP3.LUT R186, R177, UR52, R190, 0x96, !PT ;  /* 0x00000034b1ba7c12 */ /* 0x000fe2000f8e96be */
[----:B------:R-:W-:Y:S01]  /*4090*/  IMAD.WIDE.U32 R190, R191, -0x326172a9, RZ ;  /* 0xcd9e8d57bfbe7825 */ /* 0x000fe200078e00ff */
[----:B------:R-:W-:Y:S01]  /*40a0*/  LEA R67, R212, UR4, 0x1 ;  /* 0x00000004d4437c11 */ /* 0x000fe2000f8e08ff */
[C---:B------:R-:W-:Y:S05]  /*40b0*/  HMMA.16816.F32.BF16 R4, R100.reuse, R104, R4 ;  /* 0x000000686404723c */ /* 0x040fea0000041804 */
[--C-:B------:R-:W-:Y:S01]  /*40c0*/  IMAD.IADD R66, R206, 0x1, R67.reuse ;  /* 0x00000001ce427824 */ /* 0x100fe200078e0243 */
[C---:B------:R-:W-:Y:S05]  /*40d0*/  HMMA.16816.F32.BF16 R8, R100.reuse, R106, R8 ;  /* 0x0000006a6408723c */ /* 0x040fea0000041808 */
[----:B------:R-:W-:Y:S01]  /*40e0*/  LOP3.LUT R191, R191, UR50, R176, 0x96, !PT ;  /* 0x00000032bfbf7c12 */ /* 0x000fe2000f8e96b0 */
[C---:B------:R-:W-:Y:S02]  /*40f0*/  IMAD.IADD R65, R205.reuse, 0x1, R67 ;  /* 0x00000001cd417824 */ /* 0x040fe400078e0243 */
[----:B------:R-:W-:Y:S03]  /*4100*/  IMAD.IADD R64, R205, 0x1, R66 ;  /* 0x00000001cd407824 */ /* 0x000fe600078e0242 */
[----:B------:R-:W-:Y:S04]  /*4110*/  IMAD.WIDE.U32 R106, R186, -0x2daee0ad, RZ ;  /* 0xd2511f53ba6a7825 */ /* 0x000fe800078e00ff */
[----:B------:R-:W-:Y:S03]  /*4120*/  IMAD.WIDE.U32 R176, R191, -0x2daee0ad, RZ ;  /* 0xd2511f53bfb07825 */ /* 0x000fe600078e00ff */
[----:B------:R-:W-:Y:S02]  /*4130*/  @!P4 FSEL R4, R4, -INF , !P2 ;  /* 0xff8000000404c808 */ /* 0x000fe40005000000 */
[----:B------:R-:W-:Y:S02]  /*4140*/  @!P4 FSEL R7, R7, -INF , !P3 ;  /* 0xff8000000707c808 */ /* 0x000fe40005800000 */
[----:B------:R-:W-:Y:S01]  /*4150*/  @!P4 FSEL R5, R5, -INF , !P1 ;  /* 0xff8000000505c808 */ /* 0x000fe20004800000 */
[----:B------:R-:W-:Y:S01]  /*4160*/  FFMA.FTZ R181, R4, UR16, -R194 ;  /* 0x0000001004b57c23 */ /* 0x000fe200080108c2 */
[----:B------:R-:W-:Y:S01]  /*4170*/  @!P4 FSEL R8, R8, -INF , !P6 ;  /* 0xff8000000808c808 */ /* 0x000fe20007000000 */
[C---:B-1----:R-:W-:Y:S03]  /*4180*/  HMMA.16816.F32.BF16 R12, R100.reuse, R52, R12 ;  /* 0x00000034640c723c */ /* 0x042fe6000004180c */
[-C--:B------:R-:W-:Y:S01]  /*4190*/  @!P4 ISETP.GE.AND P2, PT, R184, R187.reuse, PT ;  /* 0x000000bbb800c20c */ /* 0x080fe20003f46270 */
[----:B------:R-:W-:Y:S01]  /*41a0*/  FFMA.FTZ R189, R7, UR16, -R196 ;  /* 0x0000001007bd7c23 */ /* 0x000fe200080108c4 */
[-C--:B------:R-:W-:Y:S01]  /*41b0*/  @!P4 ISETP.GE.AND P3, PT, R188, R187.reuse, PT ;  /* 0x000000bbbc00c20c */ /* 0x080fe20003f66270 */
[----:B------:R-:W-:Y:S01]  /*41c0*/  HMMA.16816.F32.BF16 R16, R100, R54, R16 ;  /* 0x000000366410723c */ /* 0x000fe20000041810 */
[----:B------:R-:W1:Y:S02]  /*41d0*/  MUFU.EX2 R181, R181 ;  /* 0x000000b500b57308 */ /* 0x000e640000000800 */
[----:B------:R-:W-:Y:S02]  /*41e0*/  @!P4 ISETP.GE.AND P1, PT, R182, R187, PT ;  /* 0x000000bbb600c20c */ /* 0x000fe40003f26270 */
[----:B------:R-:W-:Y:S01]  /*41f0*/  @!P4 FSEL R6, R6, -INF , !P2 ;  /* 0xff8000000606c808 */ /* 0x000fe20005000000 */
[----:B------:R-:W-:Y:S01]  /*4200*/  FFMA.FTZ R182, R5, UR16, -R194 ;  /* 0x0000001005b67c23 */ /* 0x000fe200080108c2 */
[-C--:B------:R-:W-:Y:S01]  /*4210*/  @!P4 ISETP.GE.AND P2, PT, R188, R185.reuse, PT ;  /* 0x000000b9bc00c20c */ /* 0x080fe20003f46270 */
[----:B------:R-:W-:Y:S03]  /*4220*/  @!P4 VIADD R188, R184, 0x11 ;  /* 0x00000011b8bcc836 */ /* 0x000fe60000000000 */
[----:B------:R-:W-:Y:S01]  /*4230*/  @!P4 FSEL R9, R9, -INF , !P0 ;  /* 0xff8000000909c808 */ /* 0x000fe20004000000 */
[----:B------:R-:W2:Y:S01]  /*4240*/  MUFU.EX2 R182, R182 ;  /* 0x000000b600b67308 */ /* 0x000ea20000000800 */
[----:B------:R-:W-:Y:S01]  /*4250*/  @!P4 ISETP.GE.AND P6, PT, R188, R185, PT ;  /* 0x000000b9bc00c20c */ /* 0x000fe20003fc6270 */
[----:B------:R-:W-:Y:S01]  /*4260*/  FFMA.FTZ R193, R6, UR16, -R196 ;  /* 0x0000001006c17c23 */ /* 0x000fe200080108c4 */
[----:B------:R-:W-:Y:S01]  /*4270*/  @!P4 ISETP.GE.AND P0, PT, R188, R187, PT ;  /* 0x000000bbbc00c20c */ /* 0x000fe20003f06270 */
[----:B------:R-:W-:Y:S01]  /*4280*/  @!P4 VIADD R188, R184, 0x18 ;  /* 0x00000018b8bcc836 */ /* 0x000fe20000000000 */
[----:B------:R-:W-:Y:S01]  /*4290*/  @!P4 FSEL R10, R10, -INF , !P5 ;  /* 0xff8000000a0ac808 */ /* 0x000fe20006800000 */
[----:B------:R-:W-:Y:S01]  /*42a0*/  FFMA.FTZ R186, R9, UR16, -R194 ;  /* 0x0000001009ba7c23 */ /* 0x000fe200080108c2 */
[----:B------:R-:W-:Y:S03]  /*42b0*/  @!P4 FSEL R12, R12, -INF , !P2 ;  /* 0xff8000000c0cc808 */ /* 0x000fe60005000000 */
[----:B------:R3:W-:Y:S01]  /*42c0*/  MUFU.EX2 R184, R189 ;  /* 0x000000bd00b87308 */ /* 0x0007e20000000800 */
[C---:B------:R-:W-:Y:S02]  /*42d0*/  @!P4 ISETP.GE.AND P5, PT, R188.reuse, R185, PT ;  /* 0x000000b9bc00c20c */ /* 0x040fe40003fa6270 */
[----:B------:R-:W-:Y:S02]  /*42e0*/  @!P4 ISETP.GE.AND P2, PT, R188, R187, PT ;  /* 0x000000bbbc00c20c */ /* 0x000fe40003f46270 */
[----:B------:R-:W-:Y:S02]  /*42f0*/  LOP3.LUT R188, R107, UR49, R198, 0x96, !PT ;  /* 0x000000316bbc7c12 */ /* 0x000fe4000f8e96c6 */
[----:B------:R-:W-:Y:S03]  /*4300*/  LOP3.LUT R195, R177, UR47, R106, 0x96, !PT ;  /* 0x0000002fb1c37c12 */ /* 0x000fe6000f8e966a */
[----:B------:R-:W4:Y:S01]  /*4310*/  MUFU.EX2 R183, R193 ;  /* 0x000000c100b77308 */ /* 0x000f220000000800 */
[----:B------:R-:W-:Y:S01]  /*4320*/  @!P4 FSEL R11, R11, -INF , !P1 ;  /* 0xff8000000b0bc808 */ /* 0x000fe20004800000 */
[----:B------:R-:W-:Y:S01]  /*4330*/  IMAD.WIDE.U32 R106, R188, -0x326172a9, RZ ;  /* 0xcd9e8d57bc6a7825 */ /* 0x000fe200078e00ff */
[----:B------:R-:W-:Y:S02]  /*4340*/  @!P4 FSEL R16, R16, -INF , !P5 ;  /* 0xff8000001010c808 */ /* 0x000fe40006800000 */
[----:B------:R-:W-:Y:S01]  /*4350*/  @!P4 ISETP.GE.AND P1, PT, R192, R185, PT ;  /* 0x000000b9c000c20c */ /* 0x000fe20003f26270 */
[----:B------:R-:W-:Y:S01]  /*4360*/  FFMA.FTZ R188, R11, UR16, -R196 ;  /* 0x000000100bbc7c23 */ /* 0x000fe200080108c4 */
[----:B------:R-:W-:Y:S03]  /*4370*/  LOP3.LUT R213, R107, UR48, R190, 0x96, !PT ;  /* 0x000000306bd57c12 */ /* 0x000fe6000f8e96be */
[----:B------:R-:W4:Y:S01]  /*4380*/  MUFU.EX2 R186, R186 ;  /* 0x000000ba00ba7308 */ /* 0x000f220000000800 */
[----:B------:R-:W-:Y:S01]  /*4390*/  @!P4 FSEL R17, R17, -INF , !P1 ;  /* 0xff8000001111c808 */ /* 0x000fe20004800000 */
[----:B------:R-:W-:Y:S01]  /*43a0*/  FFMA.FTZ R185, R8, UR16, -R194 ;  /* 0x0000001008b97c23 */ /* 0x000fe200080108c2 */
[C---:B------:R-:W-:Y:S02]  /*43b0*/  LOP3.LUT R190, R213.reuse, 0xffff, RZ, 0xc0, !PT ;  /* 0x0000ffffd5be7812 */ /* 0x040fe400078ec0ff */
[----:B------:R-:W-:Y:S02]  /*43c0*/  LOP3.LUT R252, R213, 0xff, RZ, 0xc0, !PT ;  /* 0x000000ffd5fc7812 */ /* 0x000fe400078ec0ff */
[----:B------:R-:W-:Y:S03]  /*43d0*/  SHF.R.U32.HI R190, RZ, 0x8, R190 ;  /* 0x00000008ffbe7819 */ /* 0x000fe600000116be */
[----:B------:R-:W-:Y:S01]  /*43e0*/  MUFU.EX2 R188, R188 ;  /* 0x000000bc00bc7308 */ /* 0x000fe20000000800 */
[----:B------:R-:W-:Y:S02]  /*43f0*/  ISETP.LE.U32.AND P5, PT, R252, UR17, PT ;  /* 0x00000011fc007c0c */ /* 0x000fe4000bfa3070 */
[----:B------:R-:W-:Y:S02]  /*4400*/  LOP3.LUT R252, R190, 0xffff, RZ, 0xc0, !PT ;  /* 0x0000ffffbefc7812 */ /* 0x000fe400078ec0ff */
[----:B------:R-:W-:Y:S02]  /*4410*/  SHF.R.U32.HI R191, RZ, 0x18, R176 ;  /* 0x00000018ffbf7819 */ /* 0x000fe400000116b0 */
[----:B------:R-:W-:Y:S03]  /*4420*/  ISETP.LE.U32.AND P1, PT, R252, UR17, PT ;  /* 0x00000011fc007c0c */ /* 0x000fe6000bf23070 */
[----:B------:R-:W4:Y:S01]  /*4430*/  MUFU.EX2 R185, R185 ;  /* 0x000000b900b97308 */ /* 0x000f220000000800 */
[----:B------:R-:W-:Y:S02]  /*4440*/  LOP3.LUT R243, R106, 0xffff, RZ, 0xc0, !PT ;  /* 0x0000ffff6af37812 */ /* 0x000fe400078ec0ff */
[----:B------:R-:W-:Y:S02]  /*4450*/  @!P4 FSEL R15, R15, -INF , !P0 ;  /* 0xff8000000f0fc808 */ /* 0x000fe40004000000 */
[----:B------:R-:W-:Y:S01]  /*4460*/  ISETP.LE.U32.AND P0, PT, R191, UR17, PT ;  /* 0x00000011bf007c0c */ /* 0x000fe2000bf03070 */
[----:B-1----:R-:W-:Y:S01]  /*4470*/  @!P5 FADD.FTZ R181, -R181, -RZ ;  /* 0x800000ffb5b5d221 */ /* 0x002fe20000010100 */
[----:B------:R-:W-:Y:S02]  /*4480*/  SHF.R.U32.HI R191, RZ, 0x10, R213 ;  /* 0x00000010ffbf7819 */ /* 0x000fe400000116d5 */
[----:B------:R-:W-:Y:S02]  /*4490*/  SHF.R.U32.HI R243, RZ, 0x8, R243 ;  /* 0x00000008fff37819 */ /* 0x000fe400000116f3 */
[----:B------:R-:W-:Y:S01]  /*44a0*/  LOP3.LUT R191, R191, 0xff, RZ, 0xc0, !PT ;  /* 0x000000ffbfbf7812 */ /* 0x000fe200078ec0ff */
[----:B--2---:R-:W-:Y:S01]  /*44b0*/  @!P1 FADD.FTZ R182, -R182, -RZ ;  /* 0x800000ffb6b69221 */ /* 0x004fe20000010100 */
[----:B------:R-:W-:Y:S02]  /*44c0*/  LOP3.LUT R243, R243, 0xffff, RZ, 0xc0, !PT ;  /* 0x0000fffff3f37812 */ /* 0x000fe400078ec0ff */
[----:B------:R-:W-:Y:S02]  /*44d0*/  @!P4 FSEL R14, R14, -INF , !P3 ;  /* 0xff8000000e0ec808 */ /* 0x000fe40005800000 */
[----:B------:R-:W-:Y:S02]  /*44e0*/  @!P4 FSEL R18, R18, -INF , !P2 ;  /* 0xff8000001212c808 */ /* 0x000fe40005000000 */
[----:B---3--:R-:W-:Y:S01]  /*44f0*/  LOP3.LUT R189, R176, 0xff, RZ, 0xc0, !PT ;  /* 0x000000ffb0bd7812 */ /* 0x008fe200078ec0ff */
[--C-:B------:R-:W-:Y:S01]  /*4500*/  FFMA.FTZ R252, R14, UR16, -R196.reuse ;  /* 0x000000100efc7c23 */ /* 0x100fe200080108c4 */
[----:B------:R-:W-:Y:S02]  /*4510*/  ISETP.LE.U32.AND P2, PT, R191, UR17, PT ;  /* 0x00000011bf007c0c */ /* 0x000fe4000bf43070 */
[----:B------:R-:W-:Y:S01]  /*4520*/  @!P4 FSEL R13, R13, -INF , !P6 ;  /* 0xff8000000d0dc808 */ /* 0x000fe20007000000 */
[----:B------:R-:W-:Y:S01]  /*4530*/  MUFU.EX2 R191, R252 ;  /* 0x000000fc00bf7308 */ /* 0x000fe20000000800 */
[----:B------:R-:W-:Y:S02]  /*4540*/  ISETP.LE.U32.AND P1, PT, R243, UR17, PT ;  /* 0x00000011f3007c0c */ /* 0x000fe4000bf23070 */
[----:B------:R-:W-:Y:S01]  /*4550*/  @!P4 ISETP.GE.AND P6, PT, R192, R187, PT ;  /* 0x000000bbc000c20c */ /* 0x000fe20003fc6270 */
[----:B------:R-:W-:Y:S01]  /*4560*/  FFMA.FTZ R187, R10, UR16, -R196 ;  /* 0x000000100abb7c23 */ /* 0x000fe200080108c4 */
[----:B------:R-:W-:Y:S02]  /*4570*/  LOP3.LUT R199, R106, 0xff, RZ, 0xc0, !PT ;  /* 0x000000ff6ac77812 */ /* 0x000fe400078ec0ff */
[----:B------:R-:W-:Y:S01]  /*4580*/  ISETP.LE.U32.AND P3, PT, R189, UR17, PT ;  /* 0x00000011bd007c0c */ /* 0x000fe2000bf63070 */
[----:B------:R-:W-:Y:S01]  /*4590*/  FFMA.FTZ R189, R12, UR16, -R194 ;  /* 0x000000100cbd7c23 */ /* 0x000fe200080108c2 */
[----:B------:R-:W-:Y:S01]  /*45a0*/  SHF.R.U32.HI R213, RZ, 0x18, R213 ;  /* 0x00000018ffd57819 */ /* 0x000fe200000116d5 */
[----:B----4-:R-:W-:Y:S01]  /*45b0*/  @!P2 FADD.FTZ R183, -R183, -RZ ;  /* 0x800000ffb7b7a221 */ /* 0x010fe20000010100 */
[----:B------:R-:W-:Y:S01]  /*45c0*/  @!P4 FSEL R19, R19, -INF , !P6 ;  /* 0xff8000001313c808 */ /* 0x000fe20007000000 */
[----:B------:R-:W-:Y:S01]  /*45d0*/  MUFU.EX2 R187, R187 ;  /* 0x000000bb00bb7308 */ /* 0x000fe20000000800 */
[----:B------:R-:W-:Y:S01]  /*45e0*/  SHF.R.U32.HI R192, RZ, 0x18, R106 ;  /* 0x00000018ffc07819 */ /* 0x000fe2000001166a */
[----:B------:R-:W-:Y:S01]  /*45f0*/  @!P1 FADD.FTZ R186, -R186, -RZ ;  /* 0x800000ffbaba9221 */ /* 0x000fe20000010100 */
[----:B------:R-:W-:Y:S02]  /*4600*/  SHF.R.U32.HI R197, RZ, 0x10, R176 ;  /* 0x00000010ffc57819 */ /* 0x000fe400000116b0 */
[----:B------:R-:W-:Y:S01]  /*4610*/  ISETP.LE.U32.AND P4, PT, R199, UR17, PT ;  /* 0x00000011c7007c0c */ /* 0x000fe2000bf83070 */
[----:B------:R-:W-:Y:S01]  /*4620*/  FFMA.FTZ R199, R15, UR16, -R196 ;  /* 0x000000100fc77c23 */ /* 0x000fe200080108c4 */
[----:B------:R-:W-:Y:S03]  /*4630*/  ISETP.LE.U32.AND P6, PT, R213, UR17, PT ;  /* 0x00000011d5007c0c */ /* 0x000fe6000bfc3070 */
[----:B------:R-:W1:Y:S01]  /*4640*/  MUFU.EX2 R189, R189 ;  /* 0x000000bd00bd7308 */ /* 0x000e620000000800 */
[----:B------:R-:W-:Y:S02]  /*4650*/  LOP3.LUT R213, R195, 0xff, RZ, 0xc0, !PT ;  /* 0x000000ffc3d57812 */ /* 0x000fe400078ec0ff */
[----:B------:R-:W-:Y:S02]  /*4660*/  ISETP.LE.U32.AND P5, PT, R192, UR17, PT ;  /* 0x00000011c0007c0c */ /* 0x000fe4000bfa3070 */
[----:B------:R-:W-:Y:S02]  /*4670*/  LOP3.LUT R197, R197, 0xff, RZ, 0xc0, !PT ;  /* 0x000000ffc5c57812 */ /* 0x000fe400078ec0ff */
[----:B------:R-:W-:Y:S03]  /*4680*/  ISETP.LE.U32.AND P2, PT, R213, UR17, PT ;  /* 0x00000011d5007c0c */ /* 0x000fe6000bf43070 */
[----:B------:R2:W-:Y:S01]  /*4690*/  MUFU.EX2 R192, R199 ;  /* 0x000000c700c07308 */ /* 0x0005e20000000800 */
[----:B------:R-:W-:Y:S01]  /*46a0*/  ISETP.LE.U32.AND P1, PT, R197, UR17, PT ;  /* 0x00000011c5007c0c */ /* 0x000fe2000bf23070 */
[----:B------:R-:W-:Y:S01]  /*46b0*/  @!P4 FADD.FTZ R185, -R185, -RZ ;  /* 0x800000ffb9b9c221 */ /* 0x000fe20000010100 */
[----:B------:R-:W-:Y:S01]  /*46c0*/  LOP3.LUT R198, R176, 0xffff, RZ, 0xc0, !PT ;  /* 0x0000ffffb0c67812 */ /* 0x000fe200078ec0ff */
[----:B------:R-:W-:Y:S01]  /*46d0*/  @!P6 FADD.FTZ R184, -R184, -RZ ;  /* 0x800000ffb8b8e221 */ /* 0x000fe20000010100 */
[--C-:B------:R-:W-:Y:S01]  /*46e0*/  SHF.R.U32.HI R197, RZ, 0x10, R195.reuse ;  /* 0x00000010ffc57819 */ /* 0x100fe200000116c3 */
[----:B------:R-:W-:Y:S01]  /*46f0*/  FFMA.FTZ R176, R13, UR16, -R194 ;  /* 0x000000100db07c23 */ /* 0x000fe200080108c2 */
[----:B------:R-:W-:Y:S01]  /*4700*/  SHF.R.U32.HI R193, RZ, 0x10, R106 ;  /* 0x00000010ffc17819 */ /* 0x000fe2000001166a */
[----:B------:R-:W-:Y:S01]  /*4710*/  @!P5 FADD.FTZ R188, -R188, -RZ ;  /* 0x800000ffbcbcd221 */ /* 0x000fe20000010100 */
[----:B------:R-:W-:Y:S01]  /*4720*/  LOP3.LUT R197, R197, 0xff, RZ, 0xc0, !PT ;  /* 0x000000ffc5c57812 */ /* 0x000fe200078ec0ff */
[----:B------:R-:W-:Y:S01]  /*4730*/  MUFU.EX2 R190, R176 ;  /* 0x000000b000be7308 */ /* 0x000fe20000000800 */
[----:B------:R-:W-:Y:S01]  /*4740*/  SHF.R.U32.HI R198, RZ, 0x8, R198 ;  /* 0x00000008ffc67819 */ /* 0x000fe200000116c6 */
[----:B-1----:R-:W-:Y:S01]  /*4750*/  @!P2 FADD.FTZ R189, -R189, -RZ ;  /* 0x800000ffbdbda221 */ /* 0x002fe20000010100 */
[----:B------:R-:W-:Y:S01]  /*4760*/  LOP3.LUT R243, R193, 0xff, RZ, 0xc0, !PT ;  /* 0x000000ffc1f37812 */ /* 0x000fe200078ec0ff */
[--C-:B------:R-:W-:Y:S01]  /*4770*/  FFMA.FTZ R193, R16, UR16, -R194.reuse ;  /* 0x0000001010c17c23 */ /* 0x100fe200080108c2 */
[----:B------:R-:W-:Y:S01]  /*4780*/  LOP3.LUT R198, R198, 0xffff, RZ, 0xc0, !PT ;  /* 0x0000ffffc6c67812 */ /* 0x000fe200078ec0ff */
[----:B------:R-:W-:Y:S01]  /*4790*/  FFMA.FTZ R194, R17, UR16, -R194 ;  /* 0x0000001011c27c23 */ /* 0x000fe200080108c2 */
[----:B------:R-:W-:Y:S02]  /*47a0*/  ISETP.LE.U32.AND P5, PT, R197, UR17, PT ;  /* 0x00000011c5007c0c */ /* 0x000fe4000bfa3070 */
[----:B------:R-:W-:Y:S01]  /*47b0*/  F2FP.RELU.BF16.F32.PACK_AB R197, R182, R181 ;  /* 0x000000b5b6c5723e */ /* 0x000fe200000018ff */
[----:B------:R-:W1:Y:S01]  /*47c0*/  MUFU.EX2 R193, R193 ;  /* 0x000000c100c17308 */ /* 0x000e620000000800 */
[----:B------:R-:W-:Y:S02]  /*47d0*/  F2FP.RELU.BF16.F32.PACK_AB R252, R184, R183 ;  /* 0x000000b7b8fc723e */ /* 0x000fe400000018ff */
[----:B------:R-:W-:Y:S01]  /*47e0*/  ISETP.LE.U32.AND P6, PT, R243, UR17, PT ;  /* 0x00000011f3007c0c */ /* 0x000fe2000bfc3070 */
[----:B------:R-:W-:Y:S01]  /*47f0*/  STS [R227+0x12000], R197 ;  /* 0x012000c5e3007388 */ /* 0x000fe20000000800 */
[----:B------:R-:W-:Y:S02]  /*4800*/  ISETP.LE.U32.AND P2, PT, R198, UR17, PT ;  /* 0x00000011c6007c0c */ /* 0x000fe4000bf43070 */
[----:B------:R-:W-:Y:S01]  /*4810*/  F2FP.RELU.BF16.F32.PACK_AB R198, R186, R185 ;  /* 0x000000b9bac6723e */ /* 0x000fe200000018ff */
[----:B------:R-:W-:Y:S01]  /*4820*/  STS [R227+0x12400], R252 ;  /* 0x012400fce3007388 */ /* 0x000fe20000000800 */
[----:B------:R-:W-:Y:S01]  /*4830*/  SHF.R.U32.HI R213, RZ, 0x18, R195 ;  /* 0x00000018ffd57819 */ /* 0x000fe200000116c3 */
[----:B------:R-:W3:Y:S01]  /*4840*/  MUFU.EX2 R194, R194 ;  /* 0x000000c200c27308 */ /* 0x000ee20000000800 */
[----:B--2---:R-:W-:Y:S01]  /*4850*/  LOP3.LUT R199, R195, 0xffff, RZ, 0xc0, !PT ;  /* 0x0000ffffc3c77812 */ /* 0x004fe200078ec0ff */
[----:B------:R2:W-:Y:S01]  /*4860*/  STS [R231+0x12000], R198 ;  /* 0x012000c6e7007388 */ /* 0x0005e20000000800 */
[----:B------:R-:W-:Y:S01]  /*4870*/  ISETP.LE.U32.AND P4, PT, R213, UR17, PT ;  /* 0x00000011d5007c0c */ /* 0x000fe2000bf83070 */
[--C-:B------:R-:W-:Y:S01]  /*4880*/  FFMA.FTZ R213, R18, UR16, -R196.reuse ;  /* 0x0000001012d57c23 */ /* 0x100fe200080108c4 */
[----:B------:R-:W-:Y:S01]  /*4890*/  SHF.R.U32.HI R199, RZ, 0x8, R199 ;  /* 0x00000008ffc77819 */ /* 0x000fe200000116c7 */
[----:B------:R-:W-:Y:S01]  /*48a0*/  FFMA.FTZ R196, R19, UR16, -R196 ;  /* 0x0000001013c47c23 */ /* 0x000fe200080108c4 */
[----:B------:R-:W-:Y:S03]  /*48b0*/  @!P6 FADD.FTZ R187, -R187, -RZ ;  /* 0x800000ffbbbbe221 */ /* 0x000fe60000010100 */
[----:B------:R4:W4:Y:S01]  /*48c0*/  MUFU.EX2 R195, R213 ;  /* 0x000000d500c37308 */ /* 0x0009220000000800 */
[----:B------:R-:W-:Y:S01]  /*48d0*/  LOP3.LUT R199, R199, 0xffff, RZ, 0xc0, !PT ;  /* 0x0000ffffc7c77812 */ /* 0x000fe200078ec0ff */
[----:B------:R-:W-:Y:S01]  /*48e0*/  @!P5 FADD.FTZ R191, -R191, -RZ ;  /* 0x800000ffbfbfd221 */ /* 0x000fe20000010100 */
[----:B-1----:R-:W-:Y:S01]  /*48f0*/  @!P3 FADD.FTZ R193, -R193, -RZ ;  /* 0x800000ffc1c1b221 */ /* 0x002fe20000010100 */
[----:B------:R-:W-:Y:S02]  /*4900*/  FSETP.GE.FTZ.AND P3, PT, R183, RZ, PT ;  /* 0x000000ffb700720b */ /* 0x000fe40003f76000 */
[----:B------:R-:W-:Y:S04]  /*4910*/  ISETP.LE.U32.AND P6, PT, R199, UR17, PT ;  /* 0x00000011c7007c0c */ /* 0x000fe8000bfc3070 */
[----:B------:R-:W1:Y:S01]  /*4920*/  MUFU.EX2 R196, R196 ;  /* 0x000000c400c47308 */ /* 0x000e620000000800 */
[----:B------:R-:W-:Y:S01]  /*4930*/  @!P4 FADD.FTZ R192, -R192, -RZ ;  /* 0x800000ffc0c0c221 */ /* 0x000fe20000010100 */
[----:B---3--:R-:W-:Y:S01]  /*4940*/  @!P2 FADD.FTZ R194, -R194, -RZ ;  /* 0x800000ffc2c2a221 */ /* 0x008fe20000010100 */
[----:B------:R-:W-:Y:S04]  /*4950*/  FSETP.GE.FTZ.AND P2, PT, R181, RZ, PT ;  /* 0x000000ffb500720b */ /* 0x000fe80003f56000 */
[----:B------:R-:W-:Y:S02]  /*4960*/  F2FP.RELU.BF16.F32.PACK_AB R199, R194, R193 ;  /* 0x000000c1c2c7723e */ /* 0x000fe400000018ff */
[----:B----4-:R-:W-:Y:S01]  /*4970*/  F2FP.RELU.BF16.F32.PACK_AB R213, R188, R187 ;  /* 0x000000bbbcd5723e */ /* 0x010fe200000018ff */
[----:B------:R-:W-:Y:S01]  /*4980*/  @!P1 FADD.FTZ R195, -R195, -RZ ;  /* 0x800000ffc3c39221 */ /* 0x000fe20000010100 */
[----:B------:R-:W-:Y:S01]  /*4990*/  @!P6 FADD.FTZ R190, -R190, -RZ ;  /* 0x800000ffbebee221 */ /* 0x000fe20000010100 */
[----:B--2---:R-:W-:Y:S02]  /*49a0*/  F2FP.RELU.BF16.F32.PACK_AB R198, R192, R191 ;  /* 0x000000bfc0c6723e */ /* 0x004fe400000018ff */
[----:B------:R-:W-:Y:S01]  /*49b0*/  STS [R231+0x12400], R213 ;  /* 0x012400d5e7007388 */ /* 0x000fe20000000800 */
[----:B------:R-:W-:Y:S01]  /*49c0*/  FSETP.GE.FTZ.AND P1, PT, R182, RZ, PT ;  /* 0x000000ffb600720b */ /* 0x000fe20003f36000 */
[----:B-1----:R-:W-:Y:S01]  /*49d0*/  @!P0 FADD.FTZ R196, -R196, -RZ ;  /* 0x800000ffc4c48221 */ /* 0x002fe20000010100 */
[----:B------:R-:W-:Y:S01]  /*49e0*/  F2FP.RELU.BF16.F32.PACK_AB R252, R190, R189 ;  /* 0x000000bdbefc723e */ /* 0x000fe200000018ff */
[----:B------:R-:W-:Y:S01]  /*49f0*/  STS [R229+0x12400], R198 ;  /* 0x012400c6e5007388 */ /* 0x000fe20000000800 */
[----:B------:R-:W-:Y:S02]  /*4a00*/  FSETP.GE.FTZ.AND P0, PT, R185, RZ, PT ;  /* 0x000000ffb900720b */ /* 0x000fe40003f16000 */
[----:B------:R-:W-:Y:S01]  /*4a10*/  F2FP.RELU.BF16.F32.PACK_AB R197, R196, R195 ;  /* 0x000000c3c4c5723e */ /* 0x000fe200000018ff */
[----:B------:R-:W-:Y:S04]  /*4a20*/  STS [R229+0x12000], R252 ;  /* 0x012000fce5007388 */ /* 0x000fe80000000800 */
[----:B------:R-:W-:Y:S04]  /*4a30*/  STS [R236+0x12000], R199 ;  /* 0x012000c7ec007388 */ /* 0x000fe80000000800 */
        /* <DEDUP_REMOVED lines=42> */
[C---:B------:R-:W-:Y:S04]  /*4ce0*/  FADD.FTZ R199, -R180.reuse, R5 ;  /* 0x00000005b4c77221 */ /* 0x040fe80000010100 */
[-C--:B------:R-:W-:Y:S01]  /*4cf0*/  FSEL R198, R197, R180.reuse, P2 ;  /* 0x000000b4c5c67208 */ /* 0x080fe20001000000 */
[C---:B------:R-:W-:Y:S01]  /*4d00*/  FADD.FTZ R213, -R180.reuse, R8 ;  /* 0x00000008b4d57221 */ /* 0x040fe20000010100 */
[----:B------:R-:W-:Y:S02]  /*4d10*/  FSEL R199, R199, R180, P1 ;  /* 0x000000b4c7c77208 */ /* 0x000fe40000800000 */
[----:B------:R-:W-:Y:S01]  /*4d20*/  FSETP.GE.FTZ.AND P2, PT, R189, RZ, PT ;  /* 0x000000ffbd00720b */ /* 0x000fe20003f56000 */
[----:B------:R-:W-:Y:S01]  /*4d30*/  FMUL.FTZ R198, R181, R198 ;  /* 0x000000c6b5c67220 */ /* 0x000fe20000410000 */
[----:B------:R-:W-:Y:S01]  /*4d40*/  FSEL R252, R213, R180, P0 ;  /* 0x000000b4d5fc7208 */ /* 0x000fe20000000000 */
[----:B------:R-:W-:Y:S01]  /*4d50*/  FADD.FTZ R181, -R180, R9 ;  /* 0x00000009b4b57221 */ /* 0x000fe20000010100 */
[----:B------:R-:W-:Y:S01]  /*4d60*/  FSETP.GE.FTZ.AND P0, PT, R186, RZ, PT ;  /* 0x000000ffba00720b */ /* 0x000fe20003f16000 */
[----:B------:R-:W-:Y:S01]  /*4d70*/  FADD.FTZ R197, -R180, R13 ;  /* 0x0000000db4c57221 */ /* 0x000fe20000010100 */
[----:B------:R-:W-:Y:S01]  /*4d80*/  FSETP.GE.FTZ.AND P1, PT, R190, RZ, PT ;  /* 0x000000ffbe00720b */ /* 0x000fe20003f36000 */
[----:B------:R-:W-:Y:S01]  /*4d90*/  FMUL.FTZ R252, R185, R252 ;  /* 0x000000fcb9fc7220 */ /* 0x000fe20000410000 */
[-C--:B------:R-:W-:Y:S01]  /*4da0*/  FSEL R181, R181, R180.reuse, P0 ;  /* 0x000000b4b5b57208 */ /* 0x080fe20000000000 */
[----:B------:R-:W-:Y:S01]  /*4db0*/  FADD.FTZ R185, -R180, R12 ;  /* 0x0000000cb4b97221 */ /* 0x000fe20000010100 */
[----:B------:R-:W-:Y:S01]  /*4dc0*/  FSETP.GE.FTZ.AND P0, PT, R194, RZ, PT ;  /* 0x000000ffc200720b */ /* 0x000fe20003f16000 */
[----:B------:R-:W-:Y:S01]  /*4dd0*/  FMUL.FTZ R199, R182, R199 ;  /* 0x000000c7b6c77220 */ /* 0x000fe20000410000 */
[-C--:B------:R-:W-:Y:S01]  /*4de0*/  FSEL R197, R197, R180.reuse, P1 ;  /* 0x000000b4c5c57208 */ /* 0x080fe20000800000 */
[----:B------:R-:W-:Y:S01]  /*4df0*/  FMUL.FTZ R181, R186, R181 ;  /* 0x000000b5bab57220 */ /* 0x000fe20000410000 */
[----:B------:R-:W-:Y:S01]  /*4e00*/  FSEL R182, R185, R180, P2 ;  /* 0x000000b4b9b67208 */ /* 0x000fe20001000000 */
[----:B------:R-:W-:Y:S01]  /*4e10*/  FADD.FTZ R185, -R180, R16 ;  /* 0x00000010b4b97221 */ /* 0x000fe20000010100 */
[----:B------:R-:W-:Y:S01]  /*4e20*/  FSETP.GE.FTZ.AND P1, PT, R193, RZ, PT ;  /* 0x000000ffc100720b */ /* 0x000fe20003f36000 */
[----:B------:R-:W-:Y:S01]  /*4e30*/  FMUL.FTZ R197, R190, R197 ;  /* 0x000000c5bec57220 */ /* 0x000fe20000410000 */
[----:B------:R-:W-:Y:S01]  /*4e40*/  F2FP.BF16.F32.PACK_AB R252, R181, R252 ;  /* 0x000000fcb5fc723e */ /* 0x000fe200000010ff */
[----:B------:R-:W-:Y:S01]  /*4e50*/  FMUL.FTZ R182, R189, R182 ;  /* 0x000000b6bdb67220 */ /* 0x000fe20000410000 */
[----:B------:R-:W-:Y:S01]  /*4e60*/  FSEL R186, R185, R180, P1 ;  /* 0x000000b4b9ba7208 */ /* 0x000fe20000800000 */
[----:B------:R-:W-:Y:S01]  /*4e70*/  FADD.FTZ R190, -R179, R7 ;  /* 0x00000007b3be7221 */ /* 0x000fe20000010100 */
[----:B------:R-:W-:Y:S01]  /*4e80*/  F2FP.BF16.F32.PACK_AB R198, R199, R198 ;  /* 0x000000c6c7c6723e */ /* 0x000fe200000010ff */
[----:B------:R-:W-:Y:S01]  /*4e90*/  @P0 FADD.FTZ R180, -R180, R17 ;  /* 0x00000011b4b40221 */ /* 0x000fe20000010100 */
[----:B------:R-:W-:Y:S01]  /*4ea0*/  PLOP3.LUT P0, PT, PT, PT, UP2, 0x80, 0x0 ;  /* 0x000000000000781c */ /* 0x000fe20003f0f028 */
[----:B------:R-:W-:Y:S01]  /*4eb0*/  FMUL.FTZ R186, R193, R186 ;  /* 0x000000bac1ba7220 */ /* 0x000fe20000410000 */
[----:B------:R-:W-:Y:S01]  /*4ec0*/  FSETP.GE.FTZ.AND P2, PT, R184, RZ, PT ;  /* 0x000000ffb800720b */ /* 0x000fe20003f56000 */
[----:B------:R-:W-:Y:S01]  /*4ed0*/  FMUL.FTZ R181, R194, R180 ;  /* 0x000000b4c2b57220 */ /* 0x000fe20000410000 */
[----:B------:R-:W-:Y:S01]  /*4ee0*/  F2FP.BF16.F32.PACK_AB R182, R197, R182 ;  /* 0x000000b6c5b6723e */ /* 0x000fe200000010ff */
[----:B------:R-:W-:Y:S08]  /*4ef0*/  FADD.FTZ R180, -R179, R6 ;  /* 0x00000006b3b47221 */ /* 0x000ff00000010100 */
[----:B------:R-:W-:Y:S05]  /*4f00*/  @!P0 BRA `(.L_x_474) ;  /* 0x0000000000548947 */ /* 0x000fea0003800000 */
        /* <DEDUP_REMOVED lines=21> */
.L_x_474:
[----:B------:R-:W-:Y:S01]  /*5060*/  FADD.FTZ R10, -R179, R10 ;  /* 0x0000000ab30a7221 */ /* 0x000fe20000010100 */
[----:B------:R-:W-:Y:S01]  /*5070*/  FSETP.GE.FTZ.AND P1, PT, R187, RZ, PT ;  /* 0x000000ffbb00720b */ /* 0x000fe20003f36000 */
[C---:B------:R-:W-:Y:S01]  /*5080*/  FADD.FTZ R4, -R179.reuse, R11 ;  /* 0x0000000bb3047221 */ /* 0x040fe20000010100 */
[-C--:B------:R-:W-:Y:S01]  /*5090*/  FSEL R5, R190, R179.reuse, P2 ;  /* 0x000000b3be057208 */ /* 0x080fe20001000000 */
[C---:B------:R-:W-:Y:S01]  /*50a0*/  FADD.FTZ R6, -R179.reuse, R15 ;  /* 0x0000000fb3067221 */ /* 0x040fe20000010100 */
[-C--:B------:R-:W-:Y:S01]  /*50b0*/  FSEL R10, R10, R179.reuse, P1 ;  /* 0x000000b30a0a7208 */ /* 0x080fe20000800000 */
[C---:B------:R-:W-:Y:S01]  /*50c0*/  FADD.FTZ R14, -R179.reuse, R14 ;  /* 0x0000000eb30e7221 */ /* 0x040fe20000010100 */
        /* <DEDUP_REMOVED lines=12> */
[-C--:B------:R-:W-:Y:S01]  /*5190*/  FSEL R9, R6, R179.reuse, P3 ;  /* 0x000000b306097208 */ /* 0x080fe20001800000 */
[----:B------:R-:W-:Y:S01]  /*51a0*/  ULDC UR11, c[0x0][0x2dc] ;  /* 0x0000b700000b7ab9 */ /* 0x000fe20000000800 */
        /* <DEDUP_REMOVED lines=23> */
[----:B------:R-:W2:Y:S04]  /*5320*/  LDSM.16.MT88.4 R8, [R213+0x8000] ;  /* 0x00800000d508783b */ /* 0x000ea80000004200 */
[----:B-1----:R-:W1:Y:S04]  /*5330*/  LDSM.16.MT88.4 R12, [R0+0x12000] ;  /* 0x01200000000c783b */ /* 0x002e680000004200 */
[----:B------:R-:W3:Y:S04]  /*5340*/  LDSM.16.MT88.4 R16, [R213+0xa000] ;  /* 0x00a00000d510783b */ /* 0x000ee80000004200 */
[----:B------:R-:W-:Y:S04]  /*5350*/  LDSM.16.MT88.4 R52, [R210+0x12800] ;  /* 0x01280000d234783b */ /* 0x000fe80000004200 */
[----:B------:R-:W4:Y:S04]  /*5360*/  LDSM.16.MT88.4 R56, [R213+0x8800] ;  /* 0x00880000d538783b */ /* 0x000f280000004200 */
[----:B------:R-:W5:Y:S04]  /*5370*/  LDSM.16.MT88.4 R60, [R0+0x12800] ;  /* 0x01280000003c783b */ /* 0x000f680000004200 */
[----:B------:R-:W5:Y:S01]  /*5380*/  LDSM.16.MT88.4 R64, [R213+0xa800] ;  /* 0x00a80000d540783b */ /* 0x000f620000004200 */
[-C--:B--2---:R-:W-:Y:S06]  /*5390*/  HMMA.16816.F32.BF16 R20, R4, R8.reuse, R20 ;  /* 0x000000080414723c */ /* 0x084fec0000041814 */
[C---:B-1----:R-:W-:Y:S06]  /*53a0*/  HMMA.16816.F32.BF16 R24, R12.reuse, R8, R24 ;  /* 0x000000080c18723c */ /* 0x042fec0000041818 */
        /* <DEDUP_REMOVED lines=61> */
.L_x_475:
[----:B------:R-:W-:Y:S01]  /*5780*/  LDSM.16.M88.4 R64, [R209] ;  /* 0x00000000d140783b */ /* 0x000fe20000000200 */
[----:B------:R-:W-:Y:S02]  /*5790*/  @UP2 UIADD3 UR15, UP0, UR8, -0x100, URZ ;  /* 0xffffff00080f2890 */ /* 0x000fe4000ff1e03f */
[----:B------:R-:W-:Y:S01]  /*57a0*/  UISETP.GT.AND UP1, UPT, UR5, UR27, UPT ;  /* 0x0000001b0500728c */ /* 0x000fe2000bf24270 */
[----:B------:R-:W2:Y:S01]  /*57b0*/  LDSM.16.MT88.4 R16, [R213+0xc000] ;  /* 0x00c00000d510783b */ /* 0x000ea20000004200 */
[----:B------:R-:W-:Y:S03]  /*57c0*/  @UP2 UIADD3.X UR11, UR9, -0x1, URZ, UP0, !UPT ;  /* 0xffffffff090b2890 */ /* 0x000fe600087fe43f */
[----:B------:R-:W1:Y:S01]  /*57d0*/  LDSM.16.M88.4 R60, [R209+0x1000] ;  /* 0x00100000d13c783b */ /* 0x000e620000000200 */
[----:B------:R-:W-:Y:S03]  /*57e0*/  @UP2 UMOV UR8, UR15 ;  /* 0x0000000f00082c82 */ /* 0x000fe60008000000 */
[----:B------:R-:W3:Y:S01]  /*57f0*/  LDSM.16.MT88.4 R100, [R213+0xe000] ;  /* 0x00e00000d564783b */ /* 0x000ee20000004200 */
[----:B------:R-:W-:Y:S01]  /*5800*/  @UP2 UMOV UR9, UR11 ;  /* 0x0000000b00092c82 */ /* 0x000fe20008000000 */
[----:B------:R-:W-:Y:S02]  /*5810*/  ULOP3.LUT UR11, UR5, 0x1, URZ, 0xc0, !UPT ;  /* 0x00000001050b7892 */ /* 0x000fe4000f8ec03f */
[----:B------:R-:W-:Y:S01]  /*5820*/  LDSM.16.M88.4 R104, [R204] ;  /* 0x00000000cc68783b */ /* 0x000fe20000000200 */
[----:B------:R-:W-:Y:S02]  /*5830*/  UIADD3 UR5, UR5, -0x1, URZ ;  /* 0xffffffff05057890 */ /* 0x000fe4000fffe03f */
[----:B------:R-:W-:Y:S01]  /*5840*/  UISETP.NE.U32.AND UP0, UPT, UR11, 0x1, UPT ;  /* 0x000000010b00788c */ /* 0x000fe2000bf05070 */
        /* <DEDUP_REMOVED lines=24> */
[----:B------:R-:W3:Y:S04]  /*59d0*/  LDSM.16.M88.4 R176, [R203+0x1000] ;  /* 0x00100000cbb0783b */ /* 0x000ee80000000200 */
[----:B------:R-:W-:Y:S01]  /*59e0*/  @P0 IMAD.WIDE R180, R219, R232, UR8 ;  /* 0x00000008dbb40e25 */ /* 0x000fe2000f8e02e8 */
[----:B------:R-:W-:Y:S01]  /*59f0*/  HMMA.16816.F32.BF16 R64, R104, R182, R64 ;  /* 0x000000b66840723c */ /* 0x000fe20000041840 */
[----:B------:R-:W4:Y:S04]  /*5a00*/  LDSM.16.MT88.4 R104, [R213+0xf800] ;  /* 0x00f80000d568783b */ /* 0x000f280000004200 */
[----:B------:R1:W5:Y:S01]  /*5a10*/  @P0 LDG.E R238, desc[UR6][R180.64] ;  /* 0x00000006b4ee0981 */ /* 0x000362000c1e1900 */
[-C--:B------:R-:W-:Y:S03]  /*5a20*/  HMMA.16816.F32.BF16 R4, R184, R188.reuse, R4 ;  /* 0x000000bcb804723c */ /* 0x080fe60000041804 */
[----:B------:R2:W5:Y:S03]  /*5a30*/  @P0 LDG.E R239, desc[UR6][R180.64+0x20] ;  /* 0x00002006b4ef0981 */ /* 0x000566000c1e1900 */
[C---:B------:R-:W-:Y:S06]  /*5a40*/  HMMA.16816.F32.BF16 R8, R192.reuse, R188, R8 ;  /* 0x000000bcc008723c */ /* 0x040fec0000041808 */
[-C--:B------:R-:W-:Y:S06]  /*5a50*/  HMMA.16816.F32.BF16 R12, R192, R190.reuse, R12 ;  /* 0x000000bec00c723c */ /* 0x080fec000004180c */
[C---:B------:R-:W-:Y:S06]  /*5a60*/  HMMA.16816.F32.BF16 R16, R184.reuse, R190, R16 ;  /* 0x000000beb810723c */ /* 0x040fec0000041810 */
[-C--:B-1----:R-:W-:Y:S06]  /*5a70*/  HMMA.16816.F32.BF16 R52, R184, R100.reuse, R52 ;  /* 0x00000064b834723c */ /* 0x082fec0000041834 */
[C---:B------:R-:W-:Y:S06]  /*5a80*/  HMMA.16816.F32.BF16 R56, R192.reuse, R100, R56 ;  /* 0x00000064c038723c */ /* 0x040fec0000041838 */
[-C--:B------:R-:W-:Y:S01]  /*5a90*/  HMMA.16816.F32.BF16 R60, R192, R102.reuse, R60 ;  /* 0x00000066c03c723c */ /* 0x080fe2000004183c */
[----:B------:R-:W-:Y:S05]  /*5aa0*/  IMAD.U32 R101, RZ, RZ, UR14 ;  /* 0x0000000eff657e24 */ /* 0x000fea000f8e00ff */
[----:B------:R-:W-:Y:S06]  /*5ab0*/  HMMA.16816.F32.BF16 R64, R184, R102, R64 ;  /* 0x00000066b840723c */ /* 0x000fec0000041840 */
[-C--:B--2---:R-:W-:Y:S05]  /*5ac0*/  HMMA.16816.F32.BF16 R4, R108, R196.reuse, R4 ;  /* 0x000000c46c04723c */ /* 0x084fea0000041804 */
[-C--:B------:R-:W-:Y:S01]  /*5ad0*/  LEA R102, P1, R101, R244.reuse, 0x2 ;  /* 0x000000f465667211 */ /* 0x080fe200078210ff */
[C---:B---3--:R-:W-:Y:S01]  /*5ae0*/  HMMA.16816.F32.BF16 R8, R176.reuse, R196, R8 ;  /* 0x000000c4b008723c */ /* 0x048fe20000041808 */
[----:B------:R-:W-:Y:S05]  /*5af0*/  IMAD.U32 R101, RZ, RZ, UR40 ;  /* 0x00000028ff657e24 */ /* 0x000fea000f8e00ff */
[-C--:B------:R-:W-:Y:S06]  /*5b00*/  HMMA.16816.F32.BF16 R12, R176, R198.reuse, R12 ;  /* 0x000000c6b00c723c */ /* 0x080fec000004180c */
[C---:B------:R-:W-:Y:S05]  /*5b10*/  HMMA.16816.F32.BF16 R16, R108.reuse, R198, R16 ;  /* 0x000000c66c10723c */ /* 0x040fea0000041810 */
[----:B------:R-:W-:Y:S01]  /*5b20*/  REDG.E.ADD.F32.FTZ.RN.STRONG.GPU desc[UR6][R244.64], R4 ;  /* 0x00000004f40079a6 */ /* 0x000fe2000c10f386 */
[-C--:B----4-:R-:W-:Y:S06]  /*5b30*/  HMMA.16816.F32.BF16 R52, R108, R104.reuse, R52 ;  /* 0x000000686c34723c */ /* 0x090fec0000041834 */
[C---:B------:R-:W-:Y:S06]  /*5b40*/  HMMA.16816.F32.BF16 R56, R176.reuse, R104, R56 ;  /* 0x00000068b038723c */ /* 0x040fec0000041838 */
[-C--:B------:R-:W-:Y:S01]  /*5b50*/  HMMA.16816.F32.BF16 R60, R176, R106.reuse, R60 ;  /* 0x0000006ab03c723c */ /* 0x080fe2000004183c */
[----:B------:R-:W-:Y:S05]  /*5b60*/  IMAD.U32 R105, RZ, RZ, UR14 ;  /* 0x0000000eff697e24 */ /* 0x000fea000f8e00ff */
[----:B------:R-:W-:Y:S01]  /*5b70*/  HMMA.16816.F32.BF16 R64, R108, R106, R64 ;  /* 0x0000006a6c40723c */ /* 0x000fe20000041840 */
[----:B------:R-:W-:Y:S04]  /*5b80*/  IMAD.U32 R177, RZ, RZ, UR18 ;  /* 0x00000012ffb17e24 */ /* 0x000fe8000f8e00ff */
[-C--:B------:R-:W-:Y:S01]  /*5b90*/  LEA.HI.X.SX32 R103, R105, R245.reuse, 0x2, P1 ;  /* 0x000000f569677211 */ /* 0x080fe200008f16ff */
[----:B------:R-:W-:Y:S02]  /*5ba0*/  IMAD.U32 R105, RZ, RZ, UR18 ;  /* 0x00000012ff697e24 */ /* 0x000fe4000f8e00ff */
[----:B------:R-:W-:Y:S02]  /*5bb0*/  IMAD.U32 R107, RZ, RZ, UR41 ;  /* 0x00000029ff6b7e24 */ /* 0x000fe4000f8e00ff */
[----:B------:R1:W-:Y:S01]  /*5bc0*/  REDG.E.ADD.F32.FTZ.RN.STRONG.GPU desc[UR6][R102.64], R5 ;  /* 0x00000005660079a6 */ /* 0x0003e2000c10f386 */
[-C--:B------:R-:W-:Y:S01]  /*5bd0*/  LEA R106, P0, R105, R244.reuse, 0x2 ;  /* 0x000000f4696a7211 */ /* 0x080fe200078010ff */
[----:B------:R-:W-:Y:S01]  /*5be0*/  IMAD.U32 R111, RZ, RZ, UR42 ;  /* 0x0000002aff6f7e24 */ /* 0x000fe2000f8e00ff */
[-C--:B------:R-:W-:Y:S01]  /*5bf0*/  LEA R104, P1, R107, R244.reuse, 0x2 ;  /* 0x000000f46b687211 */ /* 0x080fe200078210ff */
[----:B------:R-:W-:Y:S01]  /*5c00*/  IMAD.U32 R109, RZ, RZ, UR42 ;  /* 0x0000002aff6d7e24 */ /* 0x000fe2000f8e00ff */
        /* <DEDUP_REMOVED lines=8> */
[-C--:B------:R-:W-:Y:S01]  /*5c90*/  LEA.HI.X.SX32 R105, R105, R245.reuse, 0x2, P1 ;  /* 0x000000f569697211 */ /* 0x080fe200008f16ff */
[----:B------:R-:W-:Y:S02]  /*5ca0*/  IMAD.U32 R179, RZ, RZ, UR38 ;  /* 0x00000026ffb37e24 */ /* 0x000fe4000f8e00ff */
[----:B------:R3:W-:Y:S04]  /*5cb0*/  REDG.E.ADD.F32.FTZ.RN.STRONG.GPU desc[UR6][R100.64], R7 ;  /* 0x00000007640079a6 */ /* 0x0007e8000c10f386 */
[----:B------:R4:W-:Y:S01]  /*5cc0*/  REDG.E.ADD.F32.FTZ.RN.STRONG.GPU desc[UR6][R104.64], R8 ;  /* 0x00000008680079a6 */ /* 0x0009e2000c10f386 */
[----:B-1----:R-:W-:Y:S05]  /*5cd0*/  IMAD.U32 R5, RZ, RZ, UR40 ;  /* 0x00000028ff057e24 */ /* 0x002fea000f8e00ff */
[-C--:B------:R-:W-:Y:S01]  /*5ce0*/  LEA.HI.X.SX32 R109, R5, R245.reuse, 0x2, P0 ;  /* 0x000000f5056d7211 */ /* 0x080fe200000f16ff */
[----:B------:R-:W-:Y:S01]  /*5cf0*/  IMAD.U32 R5, RZ, RZ, UR39 ;  /* 0x00000027ff057e24 */ /* 0x000fe2000f8e00ff */
[-C--:B--2---:R-:W-:Y:S03]  /*5d00*/  LEA R106, P0, R111, R244.reuse, 0x2 ;  /* 0x000000f46f6a7211 */ /* 0x084fe600078010ff */
[----:B------:R1:W-:Y:S01]  /*5d10*/  REDG.E.ADD.F32.FTZ.RN.STRONG.GPU desc[UR6][R108.64], R9 ;  /* 0x000000096c0079a6 */ /* 0x0003e2000c10f386 */
[-C--:B------:R-:W-:Y:S01]  /*5d20*/  LEA R110, P1, R5, R244.reuse, 0x2 ;  /* 0x000000f4056e7211 */ /* 0x080fe200078210ff */
[----:B------:R-:W-:Y:S01]  /*5d30*/  IMAD.U32 R5, RZ, RZ, UR26 ;  /* 0x0000001aff057e24 */ /* 0x000fe2000f8e00ff */
[-C--:B------:R-:W-:Y:S02]  /*5d40*/  LEA.HI.X.SX32 R107, R179, R245.reuse, 0x2, P0 ;  /* 0x000000f5b36b7211 */ /* 0x080fe400000f16ff */
[-C--:B------:R-:W-:Y:S01]  /*5d50*/  LEA.HI.X.SX32 R111, R177, R245.reuse, 0x2, P1 ;  /* 0x000000f5b16f7211 */ /* 0x080fe200008f16ff */
[----:B---3--:R-:W-:Y:S01]  /*5d60*/  IMAD.U32 R7, RZ, RZ, UR25 ;  /* 0x00000019ff077e24 */ /* 0x008fe2000f8e00ff */
[-C--:B------:R-:W-:Y:S01]  /*5d70*/  LEA R6, P1, R5, R244.reuse, 0x2 ;  /* 0x000000f405067211 */ /* 0x080fe200078210ff */
[----:B------:R-:W-:Y:S02]  /*5d80*/  IMAD.U32 R101, RZ, RZ, UR26 ;  /* 0x0000001aff657e24 */ /* 0x000fe4000f8e00ff */
[----:B------:R-:W-:Y:S01]  /*5d90*/  REDG.E.ADD.F32.FTZ.RN.STRONG.GPU desc[UR6][R110.64], R10 ;  /* 0x0000000a6e0079a6 */ /* 0x000fe2000c10f386 */
[-C--:B------:R-:W-:Y:S01]  /*5da0*/  LEA R176, P0, R7, R244.reuse, 0x2 ;  /* 0x000000f407b07211 */ /* 0x080fe200078010ff */
[----:B------:R-:W-:Y:S01]  /*5db0*/  IMAD.U32 R5, RZ, RZ, UR25 ;  /* 0x00000019ff057e24 */ /* 0x000fe2000f8e00ff */
[-C--:B------:R-:W-:Y:S01]  /*5dc0*/  LEA.HI.X.SX32 R7, R101, R245.reuse, 0x2, P1 ;  /* 0x000000f565077211 */ /* 0x080fe200008f16ff */
[----:B------:R2:W-:Y:S01]  /*5dd0*/  REDG.E.ADD.F32.FTZ.RN.STRONG.GPU desc[UR6][R106.64], R11 ;  /* 0x0000000b6a0079a6 */ /* 0x0005e2000c10f386 */
[----:B------:R-:W-:Y:S02]  /*5de0*/  IMAD.U32 R101, RZ, RZ, UR22 ;  /* 0x00000016ff657e24 */ /* 0x000fe4000f8e00ff */
[-C--:B------:R-:W-:Y:S01]  /*5df0*/  LEA.HI.X.SX32 R177, R5, R245.reuse, 0x2, P0 ;  /* 0x000000f505b17211 */ /* 0x080fe200000f16ff */
[----:B------:R-:W-:Y:S01]  /*5e00*/  REDG.E.ADD.F32.FTZ.RN.STRONG.GPU desc[UR6][R244.64+0x80], R16 ;  /* 0x00008010f40079a6 */ /* 0x000fe2000c10f386 */
[----:B----4-:R-:W-:Y:S01]  /*5e10*/  IMAD.U32 R105, RZ, RZ, UR23 ;  /* 0x00000017ff697e24 */ /* 0x010fe2000f8e00ff */
[-C--:B------:R-:W-:Y:S01]  /*5e20*/  LEA R8, P1, R101, R244.reuse, 0x2 ;  /* 0x000000f465087211 */ /* 0x080fe200078210ff */
[----:B------:R-:W-:Y:S01]  /*5e30*/  IMAD.U32 R5, RZ, RZ, UR36 ;  /* 0x00000024ff057e24 */ /* 0x000fe2000f8e00ff */
[----:B------:R3:W-:Y:S02]  /*5e40*/  REDG.E.ADD.F32.FTZ.RN.STRONG.GPU desc[UR6][R102.64+0x80], R17 ;  /* 0x00008011660079a6 */ /* 0x0007e4000c10f386 */
[-C--:B------:R-:W-:Y:S01]  /*5e50*/  LEA R4, P2, R105, R244.reuse, 0x2 ;  /* 0x000000f469047211 */ /* 0x080fe200078410ff */
[----:B------:R-:W-:Y:S01]  /*5e60*/  IMAD.U32 R105, RZ, RZ, UR34 ;  /* 0x00000022ff697e24 */ /* 0x000fe2000f8e00ff */
[----:B------:R4:W-:Y:S01]  /*5e70*/  REDG.E.ADD.F32.FTZ.RN.STRONG.GPU desc[UR6][R6.64], R18 ;  /* 0x00000012060079a6 */ /* 0x0009e2000c10f386 */
[----:B-1----:R-:W-:Y:S02]  /*5e80*/  IMAD.U32 R9, RZ, RZ, UR24 ;  /* 0x00000018ff097e24 */ /* 0x002fe4000f8e00ff */
[----:B------:R-:W-:Y:S01]  /*5e90*/  IMAD.U32 R109, RZ, RZ, UR24 ;  /* 0x00000018ff6d7e24 */ /* 0x000fe2000f8e00ff */
[----:B------:R1:W-:Y:S02]  /*5ea0*/  REDG.E.ADD.F32.FTZ.RN.STRONG.GPU desc[UR6][R176.64], R19 ;  /* 0x00000013b00079a6 */ /* 0x0003e4000c10f386 */
[-C--:B------:R-:W-:Y:S01]  /*5eb0*/  LEA R100, P0, R9, R244.reuse, 0x2 ;  /* 0x000000f409647211 */ /* 0x080fe200078010ff */
[----:B------:R-:W-:Y:S03]  /*5ec0*/  IMAD.U32 R9, RZ, RZ, UR22 ;  /* 0x00000016ff097e24 */ /* 0x000fe6000f8e00ff */
[-C--:B------:R-:W-:Y:S02]  /*5ed0*/  LEA.HI.X.SX32 R101, R109, R245.reuse, 0x2, P0 ;  /* 0x000000f56d657211 */ /* 0x080fe400000f16ff */
[-C--:B------:R-:W-:Y:S01]  /*5ee0*/  LEA.HI.X.SX32 R9, R9, R245.reuse, 0x2, P1 ;  /* 0x000000f509097211 */ /* 0x080fe200008f16ff */
[----:B--2---:R-:W-:Y:S01]  /*5ef0*/  IMAD.U32 R11, RZ, RZ, UR23 ;  /* 0x00000017ff0b7e24 */ /* 0x004fe2000f8e00ff */
[-C--:B------:R-:W-:Y:S01]  /*5f00*/  LEA R106, P0, R5, R244.reuse, 0x2 ;  /* 0x000000f4056a7211 */ /* 0x080fe200078010ff */
[----:B------:R2:W-:Y:S03]  /*5f10*/  REDG.E.ADD.F32.FTZ.RN.STRONG.GPU desc[UR6][R100.64], R12 ;  /* 0x0000000c640079a6 */ /* 0x0005e6000c10f386 */
[-C--:B------:R-:W-:Y:S01]  /*5f20*/  LEA.HI.X.SX32 R5, R11, R245.reuse, 0x2, P2 ;  /* 0x000000f50b057211 */ /* 0x080fe200010f16ff */
[----:B------:R-:W-:Y:S02]  /*5f30*/  IMAD.U32 R11, RZ, RZ, UR21 ;  /* 0x00000015ff0b7e24 */ /* 0x000fe4000f8e00ff */
[----:B---3--:R-:W-:Y:S02]  /*5f40*/  IMAD.U32 R17, RZ, RZ, UR33 ;  /* 0x00000021ff117e24 */ /* 0x008fe4000f8e00ff */
[----:B------:R3:W-:Y:S01]  /*5f50*/  REDG.E.ADD.F32.FTZ.RN.STRONG.GPU desc[UR6][R4.64], R13 ;  /* 0x0000000d040079a6 */ /* 0x0007e2000c10f386 */
[----:B----4-:R-:W-:Y:S03]  /*5f60*/  IMAD.U32 R7, RZ, RZ, UR36 ;  /* 0x00000024ff077e24 */ /* 0x010fe6000f8e00ff */
[----:B------:R4:W-:Y:S01]  /*5f70*/  REDG.E.ADD.F32.FTZ.RN.STRONG.GPU desc[UR6][R8.64], R14 ;  /* 0x0000000e080079a6 */ /* 0x0009e2000c10f386 */
[----:B-1----:R-:W-:Y:S01]  /*5f80*/  IMAD.U32 R19, RZ, RZ, UR33 ;  /* 0x00000021ff137e24 */ /* 0x002fe2000f8e00ff */
[-C--:B------:R-:W-:Y:S02]  /*5f90*/  LEA.HI.X.SX32 R107, R7, R245.reuse, 0x2, P0 ;  /* 0x000000f5076b7211 */ /* 0x080fe400000f16ff */
[----:B------:R-:W-:Y:S02]  /*5fa0*/  MOV R7, UR34 ;  /* 0x0000002200077c02 */ /* 0x000fe40008000f00 */
[-C--:B------:R-:W-:Y:S01]  /*5fb0*/  LEA R16, P1, R19, R244.reuse, 0x2 ;  /* 0x000000f413107211 */ /* 0x080fe200078210ff */
[----:B------:R1:W-:Y:S01]  /*5fc0*/  REDG.E.ADD.F32.FTZ.RN.STRONG.GPU desc[UR6][R106.64], R15 ;  /* 0x0000000f6a0079a6 */ /* 0x0003e2000c10f386 */
[-C--:B------:R-:W-:Y:S01]  /*5fd0*/  LEA R18, P2, R7, R244.reuse, 0x2 ;  /* 0x000000f407127211 */ /* 0x080fe200078410ff */
[----:B------:R-:W-:Y:S01]  /*5fe0*/  IMAD.U32 R7, RZ, RZ, UR21 ;  /* 0x00000015ff077e24 */ /* 0x000fe2000f8e00ff */
[-C--:B------:R-:W-:Y:S01]  /*5ff0*/  LEA.HI.X.SX32 R17, R17, R245.reuse, 0x2, P1 ;  /* 0x000000f511117211 */ /* 0x080fe200008f16ff */
[----:B------:R-:W-:Y:S01]  /*6000*/  REDG.E.ADD.F32.FTZ.RN.STRONG.GPU desc[UR6][R244.64+0x100], R52 ;  /* 0x00010034f40079a6 */ /* 0x000fe2000c10f386 */
[-C--:B------:R-:W-:Y:S02]  /*6010*/  LEA.HI.X.SX32 R19, R105, R245.reuse, 0x2, P2 ;  /* 0x000000f569137211 */ /* 0x080fe400010f16ff */
[-C--:B--2---:R-:W-:Y:S01]  /*6020*/  LEA R100, P0, R11, R244.reuse, 0x2 ;  /* 0x000000f40b647211 */ /* 0x084fe200078010ff */
[----:B------:R2:W-:Y:S01]  /*6030*/  REDG.E.ADD.F32.FTZ.RN.STRONG.GPU desc[UR6][R102.64+0x100], R53 ;  /* 0x00010035660079a6 */ /* 0x0005e2000c10f386 */
[----:B------:R-:W-:Y:S02]  /*6040*/  IMAD.U32 R11, RZ, RZ, UR19 ;  /* 0x00000013ff0b7e24 */ /* 0x000fe4000f8e00ff */
[-C--:B------:R-:W-:Y:S01]  /*6050*/  LEA.HI.X.SX32 R101, R7, R245.reuse, 0x2, P0 ;  /* 0x000000f507657211 */ /* 0x080fe200000f16ff */
[----:B------:R2:W-:Y:S01]  /*6060*/  REDG.E.ADD.F32.FTZ.RN.STRONG.GPU desc[UR6][R18.64], R54 ;  /* 0x00000036120079a6 */ /* 0x0005e2000c10f386 */
[----:B------:R-:W-:Y:S02]  /*6070*/  IMAD.U32 R7, RZ, RZ, UR20 ;  /* 0x00000014ff077e24 */ /* 0x000fe4000f8e00ff */
[----:B---3--:R-:W-:Y:S01]  /*6080*/  IMAD.U32 R13, RZ, RZ, UR19 ;  /* 0x00000013ff0d7e24 */ /* 0x008fe2000f8e00ff */
[----:B------:R3:W-:Y:S01]  /*6090*/  REDG.E.ADD.F32.FTZ.RN.STRONG.GPU desc[UR6][R16.64], R55 ;  /* 0x00000037100079a6 */ /* 0x0007e2000c10f386 */
[----:B------:R-:W-:Y:S01]  /*60a0*/  IMAD.U32 R5, RZ, RZ, UR32 ;  /* 0x00000020ff057e24 */ /* 0x000fe2000f8e00ff */
[-C--:B------:R-:W-:Y:S01]  /*60b0*/  LEA R12, P2, R7, R244.reuse, 0x2 ;  /* 0x000000f4070c7211 */ /* 0x080fe200078410ff */
[----:B----4-:R-:W-:Y:S01]  /*60c0*/  IMAD.U32 R9, RZ, RZ, UR35 ;  /* 0x00000023ff097e24 */ /* 0x010fe2000f8e00ff */
[-C--:B------:R-:W-:Y:S01]  /*60d0*/  LEA R10, P1, R13, R244.reuse, 0x2 ;  /* 0x000000f40d0a7211 */ /* 0x080fe200078210ff */
[----:B------:R4:W-:Y:S01]  /*60e0*/  REDG.E.ADD.F32.FTZ.RN.STRONG.GPU desc[UR6][R100.64], R56 ;  /* 0x00000038640079a6 */ /* 0x0009e2000c10f386 */
[----:B------:R-:W-:Y:S02]  /*60f0*/  IMAD.U32 R7, RZ, RZ, UR35 ;  /* 0x00000023ff077e24 */ /* 0x000fe4000f8e00ff */
[-C--:B------:R-:W-:Y:S02]  /*6100*/  LEA.HI.X.SX32 R11, R11, R245.reuse, 0x2, P1 ;  /* 0x000000f50b0b7211 */ /* 0x080fe400008f16ff */
[-C--:B------:R-:W-:Y:S01]  /*6110*/  LEA R4, P0, R9, R244.reuse, 0x2 ;  /* 0x000000f409047211 */ /* 0x080fe200078010ff */
[----:B-1----:R-:W-:Y:S02]  /*6120*/  IMAD.U32 R15, RZ, RZ, UR20 ;  /* 0x00000014ff0f7e24 */ /* 0x002fe4000f8e00ff */
[----:B------:R-:W-:Y:S03]  /*6130*/  IMAD.U32 R9, RZ, RZ, UR32 ;  /* 0x00000020ff097e24 */ /* 0x000fe6000f8e00ff */
[-C--:B------:R-:W-:Y:S01]  /*6140*/  LEA.HI.X.SX32 R13, R15, R245.reuse, 0x2, P2 ;  /* 0x000000f50f0d7211 */ /* 0x080fe200010f16ff */
[----:B------:R-:W-:Y:S02]  /*6150*/  IMAD.U32 R15, RZ, RZ, UR29 ;  /* 0x0000001dff0f7e24 */ /* 0x000fe4000f8e00ff */
[----:B--2---:R-:W-:Y:S02]  /*6160*/  IMAD.U32 R53, RZ, RZ, UR31 ;  /* 0x0000001fff357e24 */ /* 0x004fe4000f8e00ff */
[----:B------:R1:W-:Y:S01]  /*6170*/  REDG.E.ADD.F32.FTZ.RN.STRONG.GPU desc[UR6][R12.64], R57 ;  /* 0x000000390c0079a6 */ /* 0x0003e2000c10f386 */
[-C--:B------:R-:W-:Y:S01]  /*6180*/  LEA R104, P2, R15, R244.reuse, 0x2 ;  /* 0x000000f40f687211 */ /* 0x080fe200078410ff */
[----:B------:R-:W-:Y:S01]  /*6190*/  IMAD.U32 R19, RZ, RZ, UR30 ;  /* 0x0000001eff137e24 */ /* 0x000fe2000f8e00ff */
[-C--:B------:R-:W-:Y:S01]  /*61a0*/  LEA R54, P1, R5, R244.reuse, 0x2 ;  /* 0x000000f405367211 */ /* 0x080fe200078210ff */
[----:B------:R2:W-:Y:S01]  /*61b0*/  REDG.E.ADD.F32.FTZ.RN.STRONG.GPU desc[UR6][R10.64], R58 ;  /* 0x0000003a0a0079a6 */ /* 0x0005e2000c10f386 */
[-C--:B------:R-:W-:Y:S01]  /*61c0*/  LEA.HI.X.SX32 R5, R7, R245.reuse, 0x2, P0 ;  /* 0x000000f507057211 */ /* 0x080fe200000f16ff */
[----:B---3--:R-:W-:Y:S01]  /*61d0*/  IMAD.U32 R17, RZ, RZ, UR30 ;  /* 0x0000001eff117e24 */ /* 0x008fe2000f8e00ff */
[-C--:B------:R-:W-:Y:S01]  /*61e0*/  LEA.HI.X.SX32 R55, R9, R245.reuse, 0x2, P1 ;  /* 0x000000f509377211 */ /* 0x080fe200008f16ff */
[----:B------:R-:W-:Y:S01]  /*61f0*/  IMAD.U32 R7, RZ, RZ, UR37 ;  /* 0x00000025ff077e24 */ /* 0x000fe2000f8e00ff */
[----:B------:R-:W-:Y:S01]  /*6200*/  MOV R9, UR31 ;  /* 0x0000001f00097c02 */ /* 0x000fe20008000f00 */
[----:B------:R3:W-:Y:S01]  /*6210*/  REDG.E.ADD.F32.FTZ.RN.STRONG.GPU desc[UR6][R4.64], R59 ;  /* 0x0000003b040079a6 */ /* 0x0007e2000c10f386 */
[-C--:B----4-:R-:W-:Y:S02]  /*6220*/  LEA R100, P3, R19, R244.reuse, 0x2 ;  /* 0x000000f413647211 */ /* 0x090fe400078610ff */
[-C--:B------:R-:W-:Y:S01]  /*6230*/  LEA R18, P0, R9, R244.reuse, 0x2 ;  /* 0x000000f409127211 */ /* 0x080fe200078010ff */
[----:B------:R-:W-:Y:S01]  /*6240*/  REDG.E.ADD.F32.FTZ.RN.STRONG.GPU desc[UR6][R244.64+0x180], R64 ;  /* 0x00018040f40079a6 */ /* 0x000fe2000c10f386 */
[-C--:B------:R-:W-:Y:S01]  /*6250*/  LEA.HI.X.SX32 R101, R17, R245.reuse, 0x2, P3 ;  /* 0x000000f511657211 */ /* 0x080fe200018f16ff */
[----:B------:R-:W-:Y:S01]  /*6260*/  IMAD.U32 R9, RZ, RZ, UR28 ;  /* 0x0000001cff097e24 */ /* 0x000fe2000f8e00ff */
[-C--:B------:R-:W-:Y:S01]  /*6270*/  LEA.HI.X.SX32 R19, R53, R245.reuse, 0x2, P0 ;  /* 0x000000f535137211 */ /* 0x080fe200000f16ff */
[----:B------:R-:W-:Y:S01]  /*6280*/  REDG.E.ADD.F32.FTZ.RN.STRONG.GPU desc[UR6][R102.64+0x180], R65 ;  /* 0x00018041660079a6 */ /* 0x000fe2000c10f386 */
[-C--:B------:R-:W-:Y:S03]  /*6290*/  LEA R108, P0, R7, R244.reuse, 0x2 ;  /* 0x000000f4076c7211 */ /* 0x080fe600078010ff */
[----:B------:R-:W-:Y:S04]  /*62a0*/  REDG.E.ADD.F32.FTZ.RN.STRONG.GPU desc[UR6][R54.64], R66 ;  /* 0x00000042360079a6 */ /* 0x000fe8000c10f386 */
[----:B------:R-:W-:Y:S01]  /*62b0*/  REDG.E.ADD.F32.FTZ.RN.STRONG.GPU desc[UR6][R18.64], R67 ;  /* 0x00000043120079a6 */ /* 0x000fe2000c10f386 */
[----:B-1----:R-:W-:Y:S03]  /*62c0*/  IMAD.U32 R13, RZ, RZ, UR28 ;  /* 0x0000001cff0d7e24 */ /* 0x002fe6000f8e00ff */
[----:B------:R-:W-:Y:S01]  /*62d0*/  REDG.E.ADD.F32.FTZ.RN.STRONG.GPU desc[UR6][R100.64], R60 ;  /* 0x0000003c640079a6 */ /* 0x000fe2000c10f386 */
[----:B--2---:R-:W-:Y:S01]  /*62e0*/  IMAD.U32 R11, RZ, RZ, UR29 ;  /* 0x0000001dff0b7e24 */ /* 0x004fe2000f8e00ff */
[----:B------:R-:W-:Y:S02]  /*62f0*/  LEA R106, P1, R13, R244, 0x2 ;  /* 0x000000f40d6a7211 */ /* 0x000fe400078210ff */
[----:B------:R-:W-:Y:S02]  /*6300*/  LDSM.16.MT88.4 R12, [R0+0x10000] ;  /* 0x01000000000c783b */ /* 0x000fe40000004200 */
[-C--:B------:R-:W-:Y:S01]  /*6310*/  LEA.HI.X.SX32 R105, R11, R245.reuse, 0x2, P2 ;  /* 0x000000f50b697211 */ /* 0x080fe200010f16ff */
[----:B---3--:R-:W-:Y:S01]  /*6320*/  IMAD.U32 R5, RZ, RZ, UR37 ;  /* 0x00000025ff057e24 */ /* 0x008fe2000f8e00ff */
[-C--:B------:R-:W-:Y:S01]  /*6330*/  LEA.HI.X.SX32 R107, R9, R245.reuse, 0x2, P1 ;  /* 0x000000f5096b7211 */ /* 0x080fe200008f16ff */
[----:B------:R-:W-:Y:S01]  /*6340*/  LDSM.16.MT88.4 R16, [R207+0x2000] ;  /* 0x00200000cf10783b */ /* 0x000fe20000004200 */
[----:B------:R-:W-:Y:S01]  /*6350*/  PLOP3.LUT P1, PT, PT, PT, UP0, 0x80, 0x0 ;  /* 0x000000000000781c */ /* 0x000fe20003f2f008 */
[----:B------:R-:W-:Y:S01]  /*6360*/  @UP2 UIADD3 UR13, UP0, UR13, -0x100, URZ ;  /* 0xffffff000d0d2890 */ /* 0x000fe2000ff1e03f */
[----:B------:R-:W-:Y:S01]  /*6370*/  LEA.HI.X.SX32 R109, R5, R245, 0x2, P0 ;  /* 0x000000f5056d7211 */ /* 0x000fe200000f16ff */
[----:B------:R-:W-:Y:S01]  /*6380*/  REDG.E.ADD.F32.FTZ.RN.STRONG.GPU desc[UR6][R104.64], R61 ;  /* 0x0000003d680079a6 */ /* 0x000fe2000c10f386 */
[----:B------:R-:W-:Y:S01]  /*6390*/  PLOP3.LUT P0, PT, PT, PT, UP1, 0x80, 0x0 ;  /* 0x000000000000781c */ /* 0x000fe20003f0f018 */
[----:B------:R-:W-:Y:S02]  /*63a0*/  @UP2 UIADD3.X UR12, UR12, -0x1, URZ, UP0, !UPT ;  /* 0xffffffff0c0c2890 */ /* 0x000fe400087fe43f */
[----:B------:R-:W-:Y:S04]  /*63b0*/  REDG.E.ADD.F32.FTZ.RN.STRONG.GPU desc[UR6][R106.64], R62 ;  /* 0x0000003e6a0079a6 */ /* 0x000fe8000c10f386 */
[----:B------:R-:W-:Y:S04]  /*63c0*/  REDG.E.ADD.F32.FTZ.RN.STRONG.GPU desc[UR6][R108.64], R63 ;  /* 0x0000003f6c0079a6 */ /* 0x000fe8000c10f386 */
[----:B------:R-:W-:Y:S04]  /*63d0*/  LDSM.16.MT88.4 R4, [R210+0x10000] ;  /* 0x01000000d204783b */ /* 0x000fe80000004200 */
[----:B------:R-:W1:Y:S04]  /*63e0*/  LDSM.16.MT88.4 R8, [R207] ;  /* 0x00000000cf08783b */ /* 0x000e680000004200 */
[----:B------:R-:W-:Y:S04]  /*63f0*/  LDSM.16.MT88.4 R52, [R210+0x10800] ;  /* 0x01080000d234783b */ /* 0x000fe80000004200 */
[----:B------:R-:W2:Y:S04]  /*6400*/  LDSM.16.MT88.4 R56, [R207+0x800] ;  /* 0x00080000cf38783b */ /* 0x000ea80000004200 */
[----:B------:R-:W3:Y:S04]  /*6410*/  LDSM.16.MT88.4 R64, [R0+0x10800] ;  /* 0x010800000040783b */ /* 0x000ee80000004200 */
[----:B------:R-:W4:Y:S04]  /*6420*/  LDSM.16.MT88.4 R100, [R207+0x2800] ;  /* 0x00280000cf64783b */ /* 0x000f280000004200 */
[----:B------:R-:W-:Y:S01]  /*6430*/  LDSM.16.MT88.4 R60, [R0+0x11800] ;  /* 0x01180000003c783b */ /* 0x000fe20000004200 */
        /* <DEDUP_REMOVED lines=22> */
[----:B------:R-:W2:Y:S05]  /*65a0*/  LDSM.16.MT88.4 R52, [R210+0x11800] ;  /* 0x01180000d234783b */ /* 0x000eaa0000004200 */
[-C--:B-1----:R-:W-:Y:S06]  /*65b0*/  HMMA.16816.F32.BF16 R68, R4, R8.reuse, R68 ;  /* 0x000000080444723c */ /* 0x082fec0000041844 */
        /* <DEDUP_REMOVED lines=8> */
[C---:B------:R-:W-:Y:S01]  /*6640*/  VIADD R4, R207.reuse, 0xffffc000 ;  /* 0xffffc000cf047836 */ /* 0x040fe20000000000 */
[C---:B------:R-:W-:Y:S05]  /*6650*/  HMMA.16816.F32.BF16 R72, R60.reuse, R56, R72 ;  /* 0x000000383c48723c */ /* 0x040fea0000041848 */
        /* <DEDUP_REMOVED lines=12> */
[----:B------:R-:W-:-:S05]  /*6720*/  R2UR UR9, R242 ;  /* 0x00000000f20972ca */ /* 0x000fca00000e0000 */
[----:B------:R-:W-:Y:S01]  /*6730*/  ULDC UR5, c[0x0][0x390] ;  /* 0x0000e40000057ab9 */ /* 0x000fe20000000800 */
[----:B------:R-:W-:Y:S01]  /*6740*/  ULDC UR8, c[0x0][0x38c] ;  /* 0x0000e30000087ab9 */ /* 0x000fe20000000800 */
        /* <DEDUP_REMOVED lines=57> */
[----:B------:R-:W-:Y:S01]  /*6ae0*/  FMUL.FTZ R28, R28, UR8 ;  /* 0x000000081c1c7c20 */ /* 0x000fe20008410000 */
[----:B------:R-:W-:Y:S01]  /*6af0*/  FMUL.FTZ R29, R29, UR8 ;  /* 0x000000081d1d7c20 */ /* 0x000fe20008410000 */
[----:B------:R1:W-:Y:S01]  /*6b00*/  STS [R228+0x400], R71 ;  /* 0x00040047e4007388 */ /* 0x0003e20000000800 */
        /* <DEDUP_REMOVED lines=11> */
[----:B------:R1:W-:Y:S01]  /*6bc0*/  STS [R228+0x1000], R73 ;  /* 0x00100049e4007388 */ /* 0x0003e20000000800 */
        /* <DEDUP_REMOVED lines=17> */
[----:B------:R-:W-:Y:S01]  /*6ce0*/  UISETP.NE.AND UP0, UPT, UR9, -0x1, UPT ;  /* 0xffffffff0900788c */ /* 0x000fe2000bf05270 */
[----:B------:R-:W-:Y:S01]  /*6cf0*/  F2FP.BF16.F32.PACK_AB R25, R25, R24 ;  /* 0x000000181919723e */ /* 0x000fe200000010ff */
[----:B------:R1:W-:Y:S01]  /*6d00*/  STS [R228+0x2400], R87 ;  /* 0x00240057e4007388 */ /* 0x0003e20000000800 */
[----:B------:R-:W-:Y:S01]  /*6d10*/  F2FP.BF16.F32.PACK_AB R27, R27, R26 ;  /* 0x0000001a1b1b723e */ /* 0x000fe200000010ff */
[----:B------:R-:W-:Y:S01]  /*6d20*/  FMUL.FTZ R44, R44, UR8 ;  /* 0x000000082c2c7c20 */ /* 0x000fe20008410000 */
[----:B------:R-:W-:Y:S01]  /*6d30*/  F2FP.BF16.F32.PACK_AB R29, R29, R28 ;  /* 0x0000001c1d1d723e */ /* 0x000fe200000010ff */
[----:B------:R1:W-:Y:S01]  /*6d40*/  STS [R230+0x2000], R97 ;  /* 0x00200061e6007388 */ /* 0x0003e20000000800 */
[----:B------:R-:W-:Y:S01]  /*6d50*/  F2FP.BF16.F32.PACK_AB R31, R31, R30 ;  /* 0x0000001e1f1f723e */ /* 0x000fe200000010ff */
[----:B------:R-:W-:Y:S01]  /*6d60*/  FMUL.FTZ R45, R45, UR8 ;  /* 0x000000082d2d7c20 */ /* 0x000fe20008410000 */
[----:B------:R-:W-:Y:S01]  /*6d70*/  F2FP.BF16.F32.PACK_AB R37, R37, R36 ;  /* 0x000000242525723e */ /* 0x000fe200000010ff */
[----:B------:R1:W-:Y:S01]  /*6d80*/  STS [R230+0x2400], R99 ;  /* 0x00240063e6007388 */ /* 0x0003e20000000800 */
[----:B------:R-:W-:Y:S01]  /*6d90*/  F2FP.BF16.F32.PACK_AB R39, R39, R38 ;  /* 0x000000262727723e */ /* 0x000fe200000010ff */
[----:B------:R-:W-:Y:S01]  /*6da0*/  @UP0 UIADD3 UR5, UR61, UR9, URZ ;  /* 0x000000093d050290 */ /* 0x000fe2000fffe03f */
[----:B------:R-:W-:Y:S01]  /*6db0*/  F2FP.BF16.F32.PACK_AB R49, R49, R48 ;  /* 0x000000303131723e */ /* 0x000fe200000010ff */
[----:B------:R1:W-:Y:S01]  /*6dc0*/  STS [R228+0x3000], R89 ;  /* 0x00300059e4007388 */ /* 0x0003e20000000800 */
[----:B------:R-:W-:Y:S01]  /*6dd0*/  F2FP.BF16.F32.PACK_AB R51, R51, R50 ;  /* 0x000000323333723e */ /* 0x000fe200000010ff */
[----:B------:R-:W-:Y:S01]  /*6de0*/  @UP0 ULDC.64 UR14, c[0x0][0x450] ;  /* 0x00011400000e0ab9 */ /* 0x000fe20000000a00 */
[----:B------:R-:W-:Y:S01]  /*6df0*/  F2FP.BF16.F32.PACK_AB R41, R41, R40 ;  /* 0x000000282929723e */ /* 0x000fe200000010ff */
[----:B------:R1:W-:Y:S01]  /*6e00*/  STS [R228+0x3400], R91 ;  /* 0x0034005be4007388 */ /* 0x0003e20000000800 */
[----:B------:R-:W-:Y:S01]  /*6e10*/  F2FP.BF16.F32.PACK_AB R43, R43, R42 ;  /* 0x0000002a2b2b723e */ /* 0x000fe200000010ff */
[----:B------:R-:W-:Y:S01]  /*6e20*/  @UP0 UIMAD.WIDE.U32 UR12, UR5, UR14, URZ ;  /* 0x0000000e050c02a5 */ /* 0x000fe2000f8e003f */
[----:B------:R-:W-:Y:S01]  /*6e30*/  PLOP3.LUT P0, PT, PT, PT, UP0, 0x80, 0x0 ;  /* 0x000000000000781c */ /* 0x000fe20003f0f008 */
[----:B------:R1:W-:Y:S01]  /*6e40*/  STS [R230+0x3000], R93 ;  /* 0x0030005de6007388 */ /* 0x0003e20000000800 */
[----:B------:R-:W-:Y:S01]  /*6e50*/  @UP0 UIMAD UR5, UR5, UR15, URZ ;  /* 0x0000000f050502a4 */ /* 0x000fe2000f8e023f */
[----:B------:R-:W-:Y:S01]  /*6e60*/  FMUL.FTZ R46, R46, UR8 ;  /* 0x000000082e2e7c20 */ /* 0x000fe20008410000 */
[----:B------:R-:W-:Y:S01]  /*6e70*/  FMUL.FTZ R47, R47, UR8 ;  /* 0x000000082f2f7c20 */ /* 0x000fe20008410000 */
[----:B------:R1:W-:Y:S01]  /*6e80*/  STS [R230+0x3400], R95 ;  /* 0x0034005fe6007388 */ /* 0x0003e20000000800 */
[----:B------:R-:W-:Y:S01]  /*6e90*/  @UP0 UIADD3 UR19, UR13, UR5, URZ ;  /* 0x000000050d130290 */ /* 0x000fe2000fffe03f */
[----:B------:R-:W-:-:S02]  /*6ea0*/  @UP0 UMOV UR18, UR12 ;  /* 0x0000000c00120c82 */ /* 0x000fc40008000000 */
        /* <DEDUP_REMOVED lines=15> */
[----:B------:R-:W2:Y:S01]  /*6fa0*/  S2UR UR11, SR_CTAID.Y ;  /* 0x00000000000b79c3 */ /* 0x000ea20000002600 */
[----:B------:R-:W-:Y:S01]  /*6fb0*/  USHF.R.S32.HI UR5, URZ, 0x1f, UR61 ;  /* 0x0000001f3f057899 */ /* 0x000fe2000801143d */
[----:B------:R-:W-:Y:S01]  /*6fc0*/  ULDC.64 UR14, c[0x0][0x450] ;  /* 0x00011400000e7ab9 */ /* 0x000fe20000000a00 */
[----:B------:R-:W-:Y:S02]  /*6fd0*/  ULDC.64 UR12, c[0x0][0x438] ;  /* 0x00010e00000c7ab9 */ /* 0x000fe40000000a00 */
[----:B------:R-:W-:Y:S02]  /*6fe0*/  UIMAD UR5, UR5, UR14, URZ ;  /* 0x0000000e050572a4 */ /* 0x000fe4000f8e023f */
[----:B------:R-:W-:Y:S02]  /*6ff0*/  UIMAD.WIDE.U32 UR8, UR61, UR14, URZ ;  /* 0x0000000e3d0872a5 */ /* 0x000fe4000f8e003f */
[----:B------:R-:W-:-:S04]  /*7000*/  UIMAD UR5, UR61, UR15, UR5 ;  /* 0x0000000f3d0572a4 */ /* 0x000fc8000f8e0205 */
[----:B------:R-:W-:Y:S02]  /*7010*/  UIADD3 UR9, UR9, UR5, URZ ;  /* 0x0000000509097290 */ /* 0x000fe4000fffe03f */
[----:B--2---:R-:W-:Y:S01]  /*7020*/  USHF.R.S32.HI UR16, URZ, 0x1f, UR11 ;  /* 0x0000001f3f107899 */ /* 0x004fe2000801140b */
[----:B------:R-:W2:Y:S03]  /*7030*/  S2UR UR11, SR_CTAID.Y ;  /* 0x00000000000b79c3 */ /* 0x000ea60000002600 */
[----:B------:R-:W-:Y:S02]  /*7040*/  UIMAD UR5, UR16, UR12, URZ ;  /* 0x0000000c100572a4 */ /* 0x000fe4000f8e023f */
[----:B--2---:R-:W-:Y:S02]  /*7050*/  UIMAD.WIDE.U32 UR8, UR11, UR12, UR8 ;  /* 0x0000000c0b0872a5 */ /* 0x004fe4000f8e0008 */
[----:B------:R-:W-:-:S04]  /*7060*/  UIMAD UR5, UR11, UR13, UR5 ;  /* 0x0000000d0b0572a4 */ /* 0x000fc8000f8e0205 */
[----:B------:R-:W-:Y:S01]  /*7070*/  UIADD3 UR19, UR9, UR5, URZ ;  /* 0x0000000509137290 */ /* 0x000fe2000fffe03f */
[----:B------:R-:W-:-:S11]  /*7080*/  UMOV UR18, UR8 ;  /* 0x0000000800127c82 */ /* 0x000fd60008000000 */
.L_x_477:
[----:B------:R-:W-:Y:S01]  /*7090*/  R2UR UR5, R242 ;  /* 0x00000000f20572ca */ /* 0x000fe200000e0000 */
[----:B------:R-:W-:Y:S01]  /*70a0*/  @UP0 ULDC.64 UR8, c[0x0][0x458] ;  /* 0x0001160000080ab9 */ /* 0x000fe20000000a00 */
[----:B------:R-:W-:Y:S02]  /*70b0*/  F2FP.BF16.F32.PACK_AB R45, R45, R44 ;  /* 0x0000002c2d2d723e */ /* 0x000fe400000010ff */
[----:B------:R-:W-:-:S09]  /*70c0*/  F2FP.BF16.F32.PACK_AB R47, R47, R46 ;  /* 0x0000002e2f2f723e */ /* 0x000fd200000010ff */
[----:B------:R-:W-:-:S04]  /*70d0*/  @UP0 UIADD3 UR5, UR61, UR5, URZ ;  /* 0x000000053d050290 */ /* 0x000fc8000fffe03f */
[----:B------:R-:W-:Y:S02]  /*70e0*/  @UP0 UIMAD.WIDE.U32 UR12, UR5, UR8, URZ ;  /* 0x00000008050c02a5 */ /* 0x000fe4000f8e003f */
[----:B------:R-:W-:-:S04]  /*70f0*/  @UP0 UIMAD UR5, UR5, UR9, URZ ;  /* 0x00000009050502a4 */ /* 0x000fc8000f8e023f */
[----:B------:R-:W-:Y:S01]  /*7100*/  @UP0 UIADD3 UR13, UR13, UR5, URZ ;  /* 0x000000050d0d0290 */ /* 0x000fe2000fffe03f */
[----:B------:R-:W-:Y:S11]  /*7110*/  @P0 BRA `(.L_x_478) ;  /* 0x0000000000380947 */ /* 0x000ff60003800000 */
        /* <DEDUP_REMOVED lines=10> */
[----:B------:R-:W-:-:S04]  /*71c0*/  UIMAD UR5, UR20, UR16, URZ ;  /* 0x00000010140572a4 */ /* 0x000fc8000f8e023f */
[----:B--2---:R-:W-:Y:S02]  /*71d0*/  UIMAD UR5, UR11, UR17, UR5 ;  /* 0x000000110b0572a4 */ /* 0x004fe4000f8e0205 */
[----:B------:R-:W-:-:S04]  /*71e0*/  UIMAD.WIDE.U32 UR12, UR11, UR16, UR12 ;  /* 0x000000100b0c72a5 */ /* 0x000fc8000f8e000c */
[----:B------:R-:W-:-:S12]  /*71f0*/  UIADD3 UR13, UR13, UR5, URZ ;  /* 0x000000050d0d7290 */ /* 0x000fd8000fffe03f */
.L_x_478:
[----:B------:R-:W-:Y:S01]  /*7200*/  R2UR UR16, R241 ;  /* 0x00000000f11072ca */ /* 0x000fe200000e0000 */
[----:B------:R-:W-:Y:S01]  /*7210*/  IMAD.U32 R5, RZ, RZ, UR14 ;  /* 0x0000000eff057e24 */ /* 0x000fe2000f8e00ff */
[--C-:B-1----:R-:W-:Y:S01]  /*7220*/  SHF.R.S32.HI R33, RZ, 0x1f, R220.reuse ;  /* 0x0000001fff217819 */ /* 0x102fe200000114dc */
[----:B------:R-:W-:Y:S01]  /*7230*/  IMAD.MOV.U32 R32, RZ, RZ, R220 ;  /* 0x000000ffff207224 */ /* 0x000fe200078e00dc */
[----:B------:R1:W-:Y:S01]  /*7240*/  STS [R230+0x7000], R45 ;  /* 0x0070002de6007388 */ /* 0x0003e20000000800 */
[----:B------:R-:W-:Y:S01]  /*7250*/  UIMAD UR10, UR60, -0x40, UR10 ;  /* 0xffffffc03c0a78a4 */ /* 0x000fe2000f8e020a */
[----:B------:R-:W-:Y:S01]  /*7260*/  IADD3 R4, R217, 0x20, RZ ;  /* 0x00000020d9047810 */ /* 0x000fe20007ffe0ff */
[----:B------:R-:W-:Y:S01]  /*7270*/  BSSY B0, `(.L_x_479) ;  /* 0x0000028000007945 */ /* 0x000fe20003800000 */
[----:B------:R1:W-:Y:S01]  /*7280*/  STS [R230+0x7400], R47 ;  /* 0x0074002fe6007388 */ /* 0x0003e20000000800 */
[----:B------:R-:W-:Y:S01]  /*7290*/  SHF.R.S32.HI R28, RZ, 0x1f, R217 ;  /* 0x0000001fff1c7819 */ /* 0x000fe200000114d9 */
[----:B------:R-:W-:Y:S03]  /*72a0*/  BAR.SYNC.DEFER_BLOCKING 0x0 ;  /* 0x0000000000007b1d */ /* 0x000fe60000010000 */
[----:B------:R-:W-:Y:S01]  /*72b0*/  USHF.R.S32.HI UR5, URZ, 0x1f, UR16 ;  /* 0x0000001f3f057899 */ /* 0x000fe20008011410 */
[----:B------:R-:W-:Y:S01]  /*72c0*/  IMAD.WIDE.U32 R6, R5, UR16, R32 ;  /* 0x0000001005067c25 */ /* 0x000fe2000f8e0020 */
[----:B------:R-:W-:-:S02]  /*72d0*/  ISETP.GE.AND P2, PT, R217, UR10, PT ;  /* 0x0000000ad9007c0c */ /* 0x000fc4000bf46270 */
[----:B------:R-:W-:Y:S01]  /*72e0*/  UIMAD UR11, UR5, UR14, URZ ;  /* 0x0000000e050b72a4 */ /* 0x000fe2000f8e023f */
[----:B------:R-:W-:Y:S02]  /*72f0*/  ISETP.GE.AND P1, PT, R4, UR10, PT ;  /* 0x0000000a04007c0c */ /* 0x000fe4000bf26270 */
[----:B------:R-:W-:Y:S01]  /*7300*/  IADD3 R6, P0, R6, UR18, RZ ;  /* 0x0000001206067c10 */ /* 0x000fe2000ff1e0ff */
[----:B------:R-:W-:Y:S01]  /*7310*/  UIMAD UR11, UR16, UR15, UR11 ;  /* 0x0000000f100b72a4 */ /* 0x000fe2000f8e020b */
[----:B------:R-:W2:Y:S05]  /*7320*/  S2UR UR16, SR_CTAID.Z ;  /* 0x00000000001079c3 */ /* 0x000eaa0000002700 */
[----:B------:R-:W-:-:S05]  /*7330*/  IMAD.U32 R5, RZ, RZ, UR11 ;  /* 0x0000000bff057e24 */ /* 0x000fca000f8e00ff */
[----:B------:R-:W-:Y:S01]  /*7340*/  IADD3.X R7, R7, UR19, R5, P0, !PT ;  /* 0x0000001307077c10 */ /* 0x000fe200087fe405 */
[----:B------:R1:W3:Y:S04]  /*7350*/  LDS.128 R24, [R226+0xd000] ;  /* 0x00d00000e2187984 */ /* 0x0002e80000000c00 */
[----:B------:R1:W4:Y:S04]  /*7360*/  LDS.128 R20, [R226+0xf000] ;  /* 0x00f00000e2147984 */ /* 0x0003280000000c00 */
[----:B------:R1:W1:Y:S01]  /*7370*/  LDS.128 R16, [R226+0x11000] ;  /* 0x01100000e2107984 */ /* 0x0002620000000c00 */
[----:B--2---:R-:W-:-:S03]  /*7380*/  USHF.R.S32.HI UR20, URZ, 0x1f, UR16 ;  /* 0x0000001f3f147899 */ /* 0x004fc60008011410 */
[----:B------:R2:W1:Y:S01]  /*7390*/  LDS.128 R12, [R226+0x13000] ;  /* 0x01300000e20c7984 */ /* 0x0004620000000c00 */
[----:B------:R-:W-:Y:S02]  /*73a0*/  ULDC.64 UR16, c[0x0][0x468] ;  /* 0x00011a0000107ab9 */ /* 0x000fe40000000a00 */
[----:B------:R-:W-:Y:S01]  /*73b0*/  UIMAD UR11, UR20, UR16, URZ ;  /* 0x00000010140b72a4 */ /* 0x000fe2000f8e023f */
[----:B------:R-:W-:-:S04]  /*73c0*/  IMAD.U32 R34, RZ, RZ, UR16 ;  /* 0x00000010ff227e24 */ /* 0x000fc8000f8e00ff */
[----:B------:R-:W2:Y:S02]  /*73d0*/  S2UR UR20, SR_CTAID.Z ;  /* 0x00000000001479c3 */ /* 0x000ea40000002700 */
[----:B--2---:R-:W-:Y:S01]  /*73e0*/  UIMAD UR17, UR20, UR17, UR11 ;  /* 0x00000011141172a4 */ /* 0x004fe2000f8e020b */
[----:B------:R-:W-:-:S05]  /*73f0*/  IMAD.WIDE.U32 R34, R34, UR20, R6 ;  /* 0x0000001422227c25 */ /* 0x000fca000f8e0006 */
[----:B------:R-:W-:Y:S01]  /*7400*/  IADD3 R31, R35, UR17, RZ ;  /* 0x00000011231f7c10 */ /* 0x000fe2000fffe0ff */
[----:B---34-:R-:W-:Y:S06]  /*7410*/  @P2 BRA `(.L_x_480) ;  /* 0x0000000000342947 */ /* 0x018fec0003800000 */
[----:B------:R-:W2:Y:S01]  /*7420*/  LDS.128 R4, [R226+0xc000] ;  /* 0x00c00000e2047984 */ /* 0x000ea20000000c00 */
[----:B------:R-:W-:Y:S01]  /*7430*/  MOV R36, R34 ;  /* 0x0000002200247202 */ /* 0x000fe20000000f00 */
[----:B------:R-:W-:Y:S01]  /*7440*/  IMAD R30, R28, UR14, RZ ;  /* 0x0000000e1c1e7c24 */ /* 0x000fe2000f8e02ff */
[----:B------:R-:W-:Y:S01]  /*7450*/  MOV R37, R31 ;  /* 0x0000001f00257202 */ /* 0x000fe20000000f00 */
[----:B------:R-:W3:Y:S01]  /*7460*/  LDS.128 R8, [R226+0xe000] ;  /* 0x00e00000e2087984 */ /* 0x000ee20000000c00 */
[----:B------:R-:W-:Y:S01]  /*7470*/  ULDC.64 UR16, c[0x0][0x3f0] ;  /* 0x0000fc0000107ab9 */ /* 0x000fe20000000a00 */
[C---:B------:R-:W-:Y:S02]  /*7480*/  IMAD R29, R217.reuse, UR15, R30 ;  /* 0x0000000fd91d7c24 */ /* 0x040fe4000f8e021e */
[----:B------:R-:W-:-:S05]  /*7490*/  IMAD.WIDE.U32 R36, R217, UR14, R36 ;  /* 0x0000000ed9247c25 */ /* 0x000fca000f8e0024 */
[----:B------:R-:W-:Y:S02]  /*74a0*/  IADD3 R29, R29, R37, RZ ;  /* 0x000000251d1d7210 */ /* 0x000fe40007ffe0ff */
[----:B------:R-:W-:-:S04]  /*74b0*/  LEA R38, P0, R36, UR16, 0x1 ;  /* 0x0000001024267c11 */ /* 0x000fc8000f8008ff */
[----:B------:R-:W-:-:S05]  /*74c0*/  LEA.HI.X R39, R36, UR17, R29, 0x1, P0 ;  /* 0x0000001124277c11 */ /* 0x000fca00080f0c1d */
[----:B--2---:R2:W-:Y:S04]  /*74d0*/  STG.E.128 desc[UR6][R38.64], R4 ;  /* 0x0000000426007986 */ /* 0x0045e8000c101d06 */
[----:B---3--:R2:W-:Y:S02]  /*74e0*/  STG.E.128 desc[UR6][R38.64+0x80], R8 ;  /* 0x0000800826007986 */ /* 0x0085e4000c101d06 */
.L_x_480:
[----:B------:R-:W-:Y:S05]  /*74f0*/  BSYNC B0 ;  /* 0x0000000000007941 */ /* 0x000fea0003800000 */
.L_x_479:
[----:B------:R-:W-:Y:S04]  /*7500*/  BSSY B0, `(.L_x_481) ;  /* 0x000000e000007945 */ /* 0x000fe80003800000 */
[----:B------:R-:W-:Y:S05]  /*7510*/  @P1 BRA `(.L_x_482) ;  /* 0x0000000000301947 */ /* 0x000fea0003800000 */
[----:B--2---:R-:W-:Y:S01]  /*7520*/  IADD3 R5, P0, R217, 0x20, RZ ;  /* 0x00000020d9057810 */ /* 0x004fe20007f1e0ff */
[----:B------:R-:W-:Y:S01]  /*7530*/  ULDC.64 UR10, c[0x0][0x3f0] ;  /* 0x0000fc00000a7ab9 */ /* 0x000fe20000000a00 */
[----:B------:R-:W-:Y:S02]  /*7540*/  MOV R30, R34 ;  /* 0x00000022001e7202 */ /* 0x000fe40000000f00 */
[----:B------:R-:W-:-:S03]  /*7550*/  IADD3.X R4, RZ, R28, RZ, P0, !PT ;  /* 0x0000001cff047210 */ /* 0x000fc600007fe4ff */
[----:B------:R-:W-:-:S04]  /*7560*/  IMAD.WIDE.U32 R6, R5, UR14, R30 ;  /* 0x0000000e05067c25 */ /* 0x000fc8000f8e001e */
[----:B------:R-:W-:Y:S01]  /*7570*/  IMAD R4, R4, UR14, RZ ;  /* 0x0000000e04047c24 */ /* 0x000fe2000f8e02ff */
[----:B------:R-:W-:-:S03]  /*7580*/  LEA R8, P0, R6, UR10, 0x1 ;  /* 0x0000000a06087c11 */ /* 0x000fc6000f8008ff */
[----:B------:R-:W-:-:S05]  /*7590*/  IMAD R4, R5, UR15, R4 ;  /* 0x0000000f05047c24 */ /* 0x000fca000f8e0204 */
[----:B------:R-:W-:-:S04]  /*75a0*/  IADD3 R4, R4, R7, RZ ;  /* 0x0000000704047210 */ /* 0x000fc80007ffe0ff */
[----:B------:R-:W-:-:S05]  /*75b0*/  LEA.HI.X R9, R6, UR11, R4, 0x1, P0 ;  /* 0x0000000b06097c11 */ /* 0x000fca00080f0c04 */
[----:B------:R3:W-:Y:S04]  /*75c0*/  STG.E.128 desc[UR6][R8.64], R24 ;  /* 0x0000001808007986 */ /* 0x0007e8000c101d06 */
[----:B------:R3:W-:Y:S02]  /*75d0*/  STG.E.128 desc[UR6][R8.64+0x80], R20 ;  /* 0x0000801408007986 */ /* 0x0007e4000c101d06 */
.L_x_482:
[----:B------:R-:W-:Y:S05]  /*75e0*/  BSYNC B0 ;  /* 0x0000000000007941 */ /* 0x000fea0003800000 */
.L_x_481:
[----:B------:R-:W4:Y:S01]  /*75f0*/  S2UR UR10, SR_CTAID.Z ;  /* 0x00000000000a79c3 */ /* 0x000f220000002700 */
[----:B------:R-:W-:Y:S01]  /*7600*/  R2UR UR11, R241 ;  /* 0x00000000f10b72ca */ /* 0x000fe200000e0000 */
[----:B--23--:R2:W3:Y:S01]  /*7610*/  LDS.128 R8, [R226+0x10000] ;  /* 0x01000000e2087984 */ /* 0x00c4e20000000c00 */
[----:B------:R-:W-:Y:S01]  /*7620*/  IMAD.U32 R21, RZ, RZ, UR8 ;  /* 0x00000008ff157e24 */ /* 0x000fe2000f8e00ff */
[----:B------:R-:W-:Y:S01]  /*7630*/  UIMAD UR5, UR5, UR8, URZ ;  /* 0x00000008050572a4 */ /* 0x000fe2000f8e023f */
[----:B------:R-:W-:Y:S01]  /*7640*/  BSSY B0, `(.L_x_483) ;  /* 0x000001b000007945 */ /* 0x000fe20003800000 */
[----:B------:R2:W1:Y:S02]  /*7650*/  LDS.128 R4, [R226+0x12000] ;  /* 0x01200000e2047984 */ /* 0x0004640000000c00 */
[----:B------:R-:W2:Y:S06]  /*7660*/  S2UR UR14, SR_CTAID.Z ;  /* 0x00000000000e79c3 */ /* 0x000eac0000002700 */
[----:B------:R-:W-:Y:S01]  /*7670*/  IMAD.WIDE.U32 R20, R21, UR11, R32 ;  /* 0x0000000b15147c25 */ /* 0x000fe2000f8e0020 */
[----:B------:R-:W-:-:S02]  /*7680*/  UIMAD UR5, UR11, UR9, UR5 ;  /* 0x000000090b0572a4 */ /* 0x000fc4000f8e0205 */
[----:B------:R-:W-:-:S04]  /*7690*/  IADD3 R22, P0, R20, UR12, RZ ;  /* 0x0000000c14167c10 */ /* 0x000fc8000ff1e0ff */
[----:B------:R-:W-:Y:S01]  /*76a0*/  IMAD.U32 R20, RZ, RZ, UR5 ;  /* 0x00000005ff147e24 */ /* 0x000fe2000f8e00ff */
[----:B----4-:R-:W-:-:S04]  /*76b0*/  USHF.R.S32.HI UR15, URZ, 0x1f, UR10 ;  /* 0x0000001f3f0f7899 */ /* 0x010fc8000801140a */
[----:B------:R-:W-:Y:S01]  /*76c0*/  IADD3.X R23, R21, UR13, R20, P0, !PT ;  /* 0x0000000d15177c10 */ /* 0x000fe200087fe414 */
[----:B------:R-:W-:Y:S02]  /*76d0*/  ULDC.64 UR10, c[0x0][0x470] ;  /* 0x00011c00000a7ab9 */ /* 0x000fe40000000a00 */
[----:B------:R-:W-:Y:S01]  /*76e0*/  UIMAD UR5, UR15, UR10, URZ ;  /* 0x0000000a0f0572a4 */ /* 0x000fe2000f8e023f */
[----:B------:R-:W-:-:S03]  /*76f0*/  MOV R20, UR10 ;  /* 0x0000000a00147c02 */ /* 0x000fc60008000f00 */
[----:B--2---:R-:W-:Y:S02]  /*7700*/  UIMAD UR11, UR14, UR11, UR5 ;  /* 0x0000000b0e0b72a4 */ /* 0x004fe4000f8e0205 */
        /* <DEDUP_REMOVED lines=12> */
[----:B---3--:R2:W-:Y:S04]  /*77d0*/  STG.E.128 desc[UR6][R26.64], R8 ;  /* 0x000000081a007986 */ /* 0x0085e8000c101d06 */
[----:B-1----:R2:W-:Y:S02]  /*77e0*/  STG.E.128 desc[UR6][R26.64+0x80], R4 ;  /* 0x000080041a007986 */ /* 0x0025e4000c101d06 */
.L_x_484:
[----:B------:R-:W-:Y:S05]  /*77f0*/  BSYNC B0 ;  /* 0x0000000000007941 */ /* 0x000fea0003800000 */
.L_x_483:
[----:B------:R-:W-:Y:S05]  /*7800*/  @P1 BRA `(.L_x_473) ;  /* 0x0000000000301947 */ /* 0x000fea0003800000 */
[----:B-12---:R-:W-:Y:S01]  /*7810*/  IADD3 R4, P0, R217, 0x20, RZ ;  /* 0x00000020d9047810 */ /* 0x006fe20007f1e0ff */
        /* <DEDUP_REMOVED lines=9> */
[----:B------:R4:W-:Y:S04]  /*78b0*/  STG.E.128 desc[UR6][R4.64], R16 ;  /* 0x0000001004007986 */ /* 0x0009e8000c101d06 */
[----:B------:R4:W-:Y:S02]  /*78c0*/  STG.E.128 desc[UR6][R4.64+0x80], R12 ;  /* 0x0000800c04007986 */ /* 0x0009e4000c101d06 */
.L_x_473:
[----:B------:R-:W-:Y:S05]  /*78d0*/  BSYNC B1 ;  /* 0x0000000000017941 */ /* 0x000fea0003800000 */
.L_x_459:
[----:B------:R-:W-:Y:S01]  /*78e0*/  R2UR UR8, R218 ;  /* 0x00000000da0872ca */ /* 0x000fe200000e0000 */
[----:B------:R-:W-:Y:S02]  /*78f0*/  ULDC UR5, c[0x0][0xc] ;  /* 0x0000030000057ab9 */ /* 0x000fe40000000800 */
[----:B------:R-:W-:-:S10]  /*7900*/  UIADD3 UR60, UR5, UR60, URZ ;  /* 0x0000003c053c7290 */ /* 0x000fd4000fffe03f */
[----:B------:R-:W-:-:S06]  /*7910*/  UISETP.GE.AND UP0, UPT, UR60, UR8, UPT ;  /* 0x000000083c00728c */ /* 0x000fcc000bf06270 */
[----:B------:R-:W-:-:S13]  /*7920*/  PLOP3.LUT P0, PT, PT, PT, UP0, 0x80, 0x0 ;  /* 0x000000000000781c */ /* 0x000fda0003f0f008 */
[----:B------:R-:W-:Y:S05]  /*7930*/  @P0 BRA `(.L_x_485) ;  /* 0x0000000000040947 */ /* 0x000fea0003800000 */
[----:B------:R-:W-:Y:S05]  /*7940*/  BRA `(.L_x_486) ;  /* 0xffffff8c00f87947 */ /* 0x000fea000383ffff */
.L_x_485:
[----:B------:R-:W-:Y:S05]  /*7950*/  EXIT ;  /* 0x000000000000794d */ /* 0x000fea0003800000 */
.L_x_487:
        /* <DEDUP_REMOVED lines=10> */
.L_x_1079:


//--------------------- .text._ZN5flash44flash_bwd_dq_dk_dv_loop_seqk_parallel_kernelI23Flash_bwd_kernel_traitsILi128ELi64ELi64ELi8ELi4ELi2ELi2ELb1ELb0EN7cutlass10bfloat16_tE19Flash_kernel_traitsILi128ELi64ELi64ELi8ES3_EELb0ELb1ELb0ELb0ELb0ELb1ELb1EEEvNS_16Flash_bwd_paramsE --------------------------
	.section	.text._ZN5flash44flash_bwd_dq_dk_dv_loop_seqk_parallel_kernelI23Flash_bwd_kernel_traitsILi128ELi64ELi64ELi8ELi4ELi2ELi2ELb1ELb0EN7cutlass10bfloat16_tE19Flash_kernel_traitsILi128ELi64ELi64ELi8ES3_EELb0ELb1ELb0ELb0ELb0ELb1ELb1EEEvNS_16Flash_bwd_paramsE,"ax",@progbits
	.align	128
        .global         _ZN5flash44flash_bwd_dq_dk_dv_loop_seqk_parallel_kernelI23Flash_bwd_kernel_traitsILi128ELi64ELi64ELi8ELi4ELi2ELi2ELb1ELb0EN7cutlass10bfloat16_tE19Flash_kernel_traitsILi128ELi64ELi64ELi8ES3_EELb0ELb1ELb0ELb0ELb0ELb1ELb1EEEvNS_16Flash_bwd_paramsE
        .type           _ZN5flash44flash_bwd_dq_dk_dv_loop_seqk_parallel_kernelI23Flash_bwd_kernel_traitsILi128ELi64ELi64ELi8ELi4ELi2ELi2ELb1ELb0EN7cutlass10bfloat16_tE19Flash_kernel_traitsILi128ELi64ELi64ELi8ES3_EELb0ELb1ELb0ELb0ELb0ELb1ELb1EEEvNS_16Flash_bwd_paramsE,@function
        .size           _ZN5flash44flash_bwd_dq_dk_dv_loop_seqk_parallel_kernelI23Flash_bwd_kernel_traitsILi128ELi64ELi64ELi8ELi4ELi2ELi2ELb1ELb0EN7cutlass10bfloat16_tE19Flash_kernel_traitsILi128ELi64ELi64ELi8ES3_EELb0ELb1ELb0ELb0ELb0ELb1ELb1EEEvNS_16Flash_bwd_paramsE,(.L_x_1080 - _ZN5flash44flash_bwd_dq_dk_dv_loop_seqk_parallel_kernelI23Flash_bwd_kernel_traitsILi128ELi64ELi64ELi8ELi4ELi2ELi2ELb1ELb0EN7cutlass10bfloat16_tE19Flash_kernel_traitsILi128ELi64ELi64ELi8ES3_EELb0ELb1ELb0ELb0ELb0ELb1ELb1EEEvNS_16Flash_bwd_paramsE)
        .other          _ZN5flash44flash_bwd_dq_dk_dv_loop_seqk_parallel_kernelI23Flash_bwd_kernel_traitsILi128ELi64ELi64ELi8ELi4ELi2ELi2ELb1ELb0EN7cutlass10bfloat16_tE19Flash_kernel_traitsILi128ELi64ELi64ELi8ES3_EELb0ELb1ELb0ELb0ELb0ELb1ELb1EEEvNS_16Flash_bwd_paramsE,@"STO_CUDA_ENTRY STV_DEFAULT"
_ZN5flash44flash_bwd_dq_dk_dv_loop_seqk_parallel_kernelI23Flash_bwd_kernel_traitsILi128ELi64ELi64ELi8ELi4ELi2ELi2ELb1ELb0EN7cutlass10bfloat16_tE19Flash_kernel_traitsILi128ELi64ELi64ELi8ES3_EELb0ELb1ELb0ELb0ELb0ELb1ELb1EEEvNS_16Flash_bwd_paramsE:
.text._ZN5flash44flash_bwd_dq_dk_dv_loop_seqk_parallel_kernelI23Flash_bwd_kernel_traitsILi128ELi64ELi64ELi8ELi4ELi2ELi2ELb1ELb0EN7cutlass10bfloat16_tE19Flash_kernel_traitsILi128ELi64ELi64ELi8ES3_EELb0ELb1ELb0ELb0ELb0ELb1ELb1EEEvNS_16Flash_bwd_paramsE:
        /* <DEDUP_REMOVED lines=85> */
[----:B------:R-:W-:Y:S01]  /*0550*/  LOP3.LUT R9, R9, 0x7ffffffc, RZ, 0xc0, !PT ;  /* 0x7ffffffc09097812 */ /* 0x000fe200078ec0ff */
[----:B------:R-:W-:Y:S01]  /*0560*/  IMAD.IADD R215, R0, 0x1, R215 ;  /* 0x0000000100d77824 */ /* 0x000fe200078e02d7 */
[----:B------:R-:W-:Y:S01]  /*0570*/  R2P PR, R7, 0x6 ;  /* 0x0000000607007804 */ /* 0x000fe20000000000 */
[----:B------:R-:W-:Y:S01]  /*0580*/  IMAD R223, R10, 0x200, R223 ;  /* 0x000002000adf7824 */ /* 0x000fe200078e02df */
[----:B------:R-:W-:Y:S01]  /*0590*/  LOP3.LUT R210, R210, 0x8, R17, 0xf8, !PT ;  /* 0x00000008d2d27812 */ /* 0x000fe200078ef811 */
[----:B------:R-:W-:Y:S01]  /*05a0*/  IMAD.SHL.U32 R0, R10, 0x8, RZ ;  /* 0x000000080a007824 */ /* 0x000fe200078e00ff */
[----:B------:R-:W-:Y:S01]  /*05b0*/  LOP3.LUT R5, R5, 0x1c0, RZ, 0xc0, !PT ;  /* 0x000001c005057812 */ /* 0x000fe200078ec0ff */
[----:B------:R-:W-:Y:S01]  /*05c0*/  IMAD.SHL.U32 R10, R7, 0x40, RZ ;  /* 0x00000040070a7824 */ /* 0x000fe200078e00ff */
[----:B------:R-:W-:Y:S01]  /*05d0*/  LOP3.LUT R210, R13, R210, R11, 0xf6, !PT ;  /* 0x000000d20dd27212 */ /* 0x000fe200078ef60b */
[----:B------:R-:W-:Y:S01]  /*05e0*/  IMAD.SHL.U32 R7, R8, 0x20, RZ ;  /* 0x0000002008077824 */ /* 0x000fe200078e00ff */
[----:B------:R-:W-:Y:S01]  /*05f0*/  LOP3.LUT R0, R0, 0x18, RZ, 0xc0, !PT ;  /* 0x0000001800007812 */ /* 0x000fe200078ec0ff */
[----:B------:R-:W-:Y:S01]  /*0600*/  IMAD.IADD R9, R6, 0x1, -R9 ;  /* 0x0000000106097824 */ /* 0x000fe200078e0a09 */
[----:B------:R-:W-:Y:S01]  /*0610*/  LOP3.LUT R8, R10, 0x1c0, RZ, 0xc0, !PT ;  /* 0x000001c00a087812 */ /* 0x000fe200078ec0ff */
[----:B------:R-:W-:Y:S01]  /*0620*/  IMAD.SHL.U32 R11, R4, 0x20, RZ ;  /* 0x00000020040b7824 */ /* 0x000fe200078e00ff */
[----:B------:R-:W-:Y:S01]  /*0630*/  LOP3.LUT R222, R7, 0x6, R222, 0xf8, !PT ;  /* 0x0000000607de7812 */ /* 0x000fe200078ef8de */
[----:B------:R-:W-:Y:S01]  /*0640*/  IMAD.SHL.U32 R9, R9, 0x2, RZ ;  /* 0x0000000209097824 */ /* 0x000fe200078e00ff */
[----:B------:R-:W-:Y:S01]  /*0650*/  LOP3.LUT R6, R8, 0x20, R7, 0xf8, !PT ;  /* 0x0000002008067812 */ /* 0x000fe200078ef807 */
[----:B------:R-:W-:Y:S01]  /*0660*/  IMAD.SHL.U32 R4, R4, 0x8, RZ ;  /* 0x0000000804047824 */ /* 0x000fe200078e00ff */
[----:B------:R-:W-:Y:S01]  /*0670*/  SHF.R.U32.HI R7, RZ, 0x3, R8 ;  /* 0x00000003ff077819 */ /* 0x000fe20000011608 */
[----:B------:R-:W-:Y:S01]  /*0680*/  IMAD R229, R216, 0x400, R9 ;  /* 0x00000400d8e57824 */ /* 0x000fe200078e0209 */
[----:B------:R-:W-:Y:S01]  /*0690*/  LOP3.LUT R214, R0, 0x20, R11, 0xf8, !PT ;  /* 0x0000002000d67812 */ /* 0x000fe200078ef80b */
[----:B------:R-:W-:Y:S01]  /*06a0*/  IMAD R9, R2, 0x400, R9 ;  /* 0x0000040002097824 */ /* 0x000fe200078e0209 */
[----:B------:R-:W-:-:S02]  /*06b0*/  LOP3.LUT R6, R6, R7, RZ, 0x3c, !PT ;  /* 0x0000000706067212 */ /* 0x000fc400078e3cff */
[----:B------:R-:W-:Y:S02]  /*06c0*/  SHF.R.U32.HI R209, RZ, 0x3, R5 ;  /* 0x00000003ffd17819 */ /* 0x000fe40000011605 */
[----:B------:R-:W-:Y:S01]  /*06d0*/  LOP3.LUT R3, R3, 0xfffffe00, RZ, 0xc0, !PT ;  /* 0xfffffe0003037812 */ /* 0x000fe200078ec0ff */
[----:B------:R-:W-:Y:S01]  /*06e0*/  IMAD.IADD R229, R229, 0x1, R6 ;  /* 0x00000001e5e57824 */ /* 0x000fe200078e0206 */
[----:B------:R-:W-:Y:S02]  /*06f0*/  LOP3.LUT R230, R7, R8, R0, 0x1e, !PT ;  /* 0x0000000807e67212 */ /* 0x000fe400078e1e00 */
[----:B------:R-:W-:Y:S01]  /*0700*/  LOP3.LUT R4, R5, 0x8, R4, 0xf8, !PT ;  /* 0x0000000805047812 */ /* 0x000fe200078ef804 */
[----:B------:R-:W-:Y:S01]  /*0710*/  IMAD R216, R216, 0x400, R3 ;  /* 0x00000400d8d87824 */ /* 0x000fe200078e0203 */
[----:B------:R-:W-:Y:S01]  /*0720*/  LOP3.LUT R214, R209, R214, R5, 0x1e, !PT ;  /* 0x000000d6d1d67212 */ /* 0x000fe200078e1e05 */
[----:B------:R-:W-:Y:S01]  /*0730*/  IMAD.MOV.U32 R5, RZ, RZ, 0x20 ;  /* 0x00000020ff057424 */ /* 0x000fe200078e00ff */
[----:B------:R-:W-:Y:S01]  /*0740*/  LOP3.LUT R209, R4, R209, RZ, 0x3c, !PT ;  /* 0x000000d104d17212 */ /* 0x000fe200078e3cff */
[----:B------:R-:W-:Y:S01]  /*0750*/  IMAD R2, R2, 0x400, R3 ;  /* 0x0000040002027824 */ /* 0x000fe200078e0203 */
[----:B------:R-:W-:Y:S01]  /*0760*/  LOP3.LUT R214, R214, R3, RZ, 0xfc, !PT ;  /* 0x00000003d6d67212 */ /* 0x000fe200078efcff */
[----:B------:R-:W-:Y:S01]  /*0770*/  IMAD.IADD R230, R9, 0x1, R230 ;  /* 0x0000000109e67824 */ /* 0x000fe200078e02e6 */
[----:B------:R-:W-:Y:S01]  /*0780*/  SEL R5, R5, 0xffffffe0, !P4 ;  /* 0xffffffe005057807 */ /* 0x000fe20006000000 */
[----:B------:R-:W-:Y:S01]  /*0790*/  IMAD.MOV.U32 R3, RZ, RZ, 0x40 ;  /* 0x00000040ff037424 */ /* 0x000fe200078e00ff */
[----:B------:R-:W-:Y:S01]  /*07a0*/  LEA R212, R215, UR5, 0x1 ;  /* 0x00000005d7d47c11 */ /* 0x000fe2000f8e08ff */
[----:B------:R-:W-:Y:S01]  /*07b0*/  IMAD.IADD R216, R216, 0x1, R209 ;  /* 0x00000001d8d87824 */ /* 0x000fe200078e02d1 */
[----:B------:R-:W-:Y:S01]  /*07c0*/  LEA R229, R229, UR4, 0x1 ;  /* 0x00000004e5e57c11 */ /* 0x000fe2000f8e08ff */
[----:B------:R-:W-:Y:S01]  /*07d0*/  IMAD.IADD R209, R209, 0x1, R2 ;  /* 0x00000001d1d17824 */ /* 0x000fe200078e0202 */
[----:B------:R-:W-:Y:S01]  /*07e0*/  SEL R3, R3, 0xffffffc0, !P3 ;  /* 0xffffffc003037807 */ /* 0x000fe20005800000 */
[----:B------:R-:W-:Y:S01]  /*07f0*/  IMAD.IADD R213, R212, 0x1, R5 ;  /* 0x00000001d4d57824 */ /* 0x000fe200078e0205 */
[----:B------:R-:W-:Y:S01]  /*0800*/  SEL R236, R236, 0x10, !P0 ;  /* 0x00000010ecec7807 */ /* 0x000fe20004000000 */
[----:B------:R-:W-:Y:S01]  /*0810*/  VIADD R231, R229, 0x20 ;  /* 0x00000020e5e77836 */ /* 0x000fe20000000000 */
[----:B------:R-:W-:Y:S01]  /*0820*/  IADD3 R0, R5, -0x4000, R212 ;  /* 0xffffc00005007810 */ /* 0x000fe20007ffe0d4 */
[C---:B------:R-:W-:Y:S01]  /*0830*/  @P1 VIADD R231, R229.reuse, 0xffffffe0 ;  /* 0xffffffe0e5e71836 */ /* 0x040fe20000000000 */
[----:B------:R-:W-:Y:S01]  /*0840*/  LEA R230, R230, UR6, 0x1 ;  /* 0x00000006e6e67c11 */ /* 0x000fe2000f8e08ff */
[----:B------:R-:W-:Y:S01]  /*0850*/  IMAD.IADD R233, R229, 0x1, R236 ;  /* 0x00000001e5e97824 */ /* 0x000fe200078e02ec */
[----:B------:R-:W-:Y:S01]  /*0860*/  LEA R210, R210, UR4, 0x1 ;  /* 0x00000004d2d27c11 */ /* 0x000fe2000f8e08ff */
[----:B------:R-:W-:Y:S01]  /*0870*/  IMAD.IADD R211, R3, 0x1, R0 ;  /* 0x0000000103d37824 */ /* 0x000fe200078e0200 */
[----:B------:R-:W-:Y:S01]  /*0880*/  LEA R224, R223, UR4, 0x1 ;  /* 0x00000004dfe07c11 */ /* 0x000fe2000f8e08ff */
[----:B------:R-:W-:Y:S01]  /*0890*/  VIADD R232, R230, 0x40 ;  /* 0x00000040e6e87836 */ /* 0x000fe20000000000 */
[----:B------:R-:W-:Y:S01]  /*08a0*/  LEA R209, R209, UR5, 0x1 ;  /* 0x00000005d1d17c11 */ /* 0x000fe2000f8e08ff */
[----:B------:R-:W-:Y:S01]  /*08b0*/  IMAD.IADD R212, R212, 0x1, R3 ;  /* 0x00000001d4d47824 */ /* 0x000fe200078e0203 */
[----:B------:R-:W-:Y:S01]  /*08c0*/  ULDC.64 UR6, c[0x0][0x208] ;  /* 0x0000820000067ab9 */ /* 0x000fe20000000a00 */
[----:B------:R-:W-:-:S02]  /*08d0*/  IMAD.IADD R0, R3, 0x1, R210 ;  /* 0x0000000103007824 */ /* 0x000fc400078e02d2 */
[----:B------:R-:W-:Y:S02]  /*08e0*/  @P2 VIADD R232, R230, 0xffffffc0 ;  /* 0xffffffc0e6e82836 */ /* 0x000fe40000000000 */
[----:B------:R-:W-:-:S07]  /*08f0*/  IMAD.IADD R236, R236, 0x1, R231 ;  /* 0x00000001ecec7824 */ /* 0x000fce00078e02e7 */
.L_x_516:
        /* <DEDUP_REMOVED lines=67> */
.L_x_488:
        /* <DEDUP_REMOVED lines=16> */
[----:B------:R-:W-:Y:S01]  /*0e30*/  UIMAD UR28, UR50, UR9, UR8 ;  /* 0x00000009321c72a4 */ /* 0x000fe2000f8e0208 */
[----:B------:R-:W-:Y:S02]  /*0e40*/  ULDC.64 UR38, c[0x0][0x240] ;  /* 0x0000900000267ab9 */ /* 0x000fe40000000a00 */
[----:B------:R-:W-:Y:S01]  /*0e50*/  @!UP0 ULDC.64 UR8, c[0x0][0x418] ;  /* 0x0001060000088ab9 */ /* 0x000fe20000000a00 */
[----:B------:R-:W-:Y:S01]  /*0e60*/  ULDC UR22, c[0x0][0x2dc] ;  /* 0x0000b70000167ab9 */ /* 0x000fe20000000800 */
[----:B------:R-:W-:Y:S01]  /*0e70*/  ULDC UR40, c[0x0][0x270] ;  /* 0x00009c0000287ab9 */ /* 0x000fe20000000800 */
[----:B------:R-:W-:Y:S02]  /*0e80*/  USEL UR29, UR12, URZ, UP2 ;  /* 0x0000003f0c1d7287 */ /* 0x000fe40009000000 */
[----:B------:R-:W-:Y:S02]  /*0e90*/  @!UP0 UIMAD.WIDE.U32 UR30, UR50, UR8, URZ ;  /* 0x00000008321e82a5 */ /* 0x000fe4000f8e003f */
[----:B------:R-:W-:Y:S01]  /*0ea0*/  UIMAD.WIDE.U32 UR12, UR16, UR38, URZ ;  /* 0x00000026100c72a5 */ /* 0x000fe2000f8e003f */
[----:B-1----:R-:W-:Y:S01]  /*0eb0*/  IABS R5, R2 ;  /* 0x0000000200057213 */ /* 0x002fe20000000000 */
[----:B------:R-:W-:Y:S01]  /*0ec0*/  UIMAD UR24, UR16, UR39, URZ ;  /* 0x00000027101872a4 */ /* 0x000fe2000f8e023f */
[----:B------:R-:W-:Y:S01]  /*0ed0*/  ISETP.NE.AND P3, PT, R2, RZ, PT ;  /* 0x000000ff0200720c */ /* 0x000fe20003f65270 */
[----:B------:R-:W-:Y:S01]  /*0ee0*/  USEL UR58, UR14, UR12, !UP0 ;  /* 0x0000000c0e3a7287 */ /* 0x000fe2000c000000 */
[----:B------:R-:W1:Y:S01]  /*0ef0*/  I2F.RP R6, R5 ;  /* 0x0000000500067306 */ /* 0x000e620000209400 */
[----:B------:R-:W-:-:S02]  /*0f00*/  UIADD3 UR28, UR15, UR28, URZ ;  /* 0x0000001c0f1c7290 */ /* 0x000fc4000fffe03f */
[----:B------:R-:W-:Y:S02]  /*0f10*/  @UP0 UIADD3 UR28, UR13, UR24, URZ ;  /* 0x000000180d1c0290 */ /* 0x000fe4000fffe03f */
[----:B--2---:R-:W-:Y:S01]  /*0f20*/  UIMAD.WIDE.U32 UR26, UR5, UR10, URZ ;  /* 0x0000000a051a72a5 */ /* 0x004fe2000f8e003f */
[----:B------:R-:W-:Y:S01]  /*0f30*/  ULDC.U8 UR20, c[0x0][0x3d8] ;  /* 0x0000f60000147ab9 */ /* 0x000fe20000000000 */
[----:B------:R-:W-:Y:S02]  /*0f40*/  USHF.L.U64.HI UR17, UR50, 0x7, UR61 ;  /* 0x0000000732117899 */ /* 0x000fe4000801023d */
[----:B------:R-:W-:Y:S02]  /*0f50*/  UIMAD UR37, UR5, UR11, UR27 ;  /* 0x0000000b052572a4 */ /* 0x000fe4000f8e021b */
[----:B------:R-:W-:Y:S02]  /*0f60*/  @!UP0 UIMAD UR5, UR61, UR8, URZ ;  /* 0x000000083d0582a4 */ /* 0x000fe4000f8e023f */
[----:B------:R-:W-:Y:S01]  /*0f70*/  USHF.R.S32.HI UR27, URZ, 0x1f, UR33 ;  /* 0x0000001f3f1b7899 */ /* 0x000fe20008011421 */
[----:B-1----:R-:W1:Y:S01]  /*0f80*/  MUFU.RCP R6, R6 ;  /* 0x0000000600067308 */ /* 0x002e620000001000 */
[----:B------:R-:W-:-:S02]  /*0f90*/  @!UP0 UIMAD UR32, UR50, UR9, UR5 ;  /* 0x00000009322082a4 */ /* 0x000fc4000f8e0205 */
[----:B------:R-:W-:Y:S01]  /*0fa0*/  UIADD3 UR5, UR44, 0x3f, URZ ;  /* 0x0000003f2c057890 */ /* 0x000fe2000fffe03f */
[----:B------:R-:W-:Y:S01]  /*0fb0*/  @UP0 ULDC.64 UR10, c[0x0][0x420] ;  /* 0x00010800000a0ab9 */ /* 0x000fe20000000a00 */
[----:B------:R-:W-:Y:S02]  /*0fc0*/  UIMAD.WIDE UR8, UR22, UR40, URZ ;  /* 0x00000028160872a5 */ /* 0x000fe4000f8e023f */
[----:B------:R-:W-:Y:S02]  /*0fd0*/  USHF.R.S32.HI UR18, URZ, 0x1f, UR5 ;  /* 0x0000001f3f127899 */ /* 0x000fe40008011405 */
[----:B------:R-:W-:Y:S02]  /*0fe0*/  @UP0 UIMAD.WIDE.U32 UR34, UR16, UR10, URZ ;  /* 0x0000000a102202a5 */ /* 0x000fe4000f8e003f */
[----:B------:R-:W-:Y:S02]  /*0ff0*/  ULEA.HI UR18, UR18, UR5, URZ, 0x6 ;  /* 0x0000000512127291 */ /* 0x000fe4000f8f303f */
[----:B------:R-:W-:-:S02]  /*1000*/  UIMAD UR5, UR27, UR50, URZ ;  /* 0x000000321b0572a4 */ /* 0x000fc4000f8e023f */
[----:B------:R-:W-:Y:S01]  /*1010*/  @UP0 UIMAD UR52, UR16, UR11, UR35 ;  /* 0x0000000b103402a4 */ /* 0x000fe2000f8e0223 */
[----:B-1----:R-:W-:Y:S01]  /*1020*/  VIADD R6, R6, 0xffffffe ;  /* 0x0ffffffe06067836 */ /* 0x002fe20000000000 */
[----:B------:R-:W-:Y:S02]  /*1030*/  UIMAD.WIDE.U32 UR10, UR50, UR33, URZ ;  /* 0x00000021320a72a5 */ /* 0x000fe4000f8e003f */
[----:B------:R-:W-:Y:S01]  /*1040*/  UIMAD UR5, UR61, UR33, UR5 ;  /* 0x000000213d0572a4 */ /* 0x000fe2000f8e0205 */
[----:B------:R-:W1:Y:S01]  /*1050*/  F2I.FTZ.U32.TRUNC.NTZ R7, R6 ;  /* 0x0000000600077305 */ /* 0x000e62000021f000 */
[----:B------:R-:W-:Y:S02]  /*1060*/  UIMAD.WIDE.U32 UR14, UR8, UR10, URZ ;  /* 0x0000000a080e72a5 */ /* 0x000fe4000f8e003f */
[----:B------:R-:W-:Y:S02]  /*1070*/  UIMAD UR12, UR9, UR10, URZ ;  /* 0x0000000a090c72a4 */ /* 0x000fe4000f8e023f */
[----:B------:R-:W-:-:S02]  /*1080*/  UIADD3 UR5, UR11, UR5, URZ ;  /* 0x000000050b057290 */ /* 0x000fc4000fffe03f */
[----:B------:R-:W-:Y:S02]  /*1090*/  UIMAD.WIDE.U32 UR10, UR8, UR16, URZ ;  /* 0x00000010080a72a5 */ /* 0x000fe4000f8e003f */
[----:B------:R-:W-:Y:S02]  /*10a0*/  ULOP3.LUT UR13, UR18, 0xffffffc0, URZ, 0xc0, !UPT ;  /* 0xffffffc0120d7892 */ /* 0x000fe4000f8ec03f */
[----:B------:R-:W-:Y:S02]  /*10b0*/  UISETP.NE.AND UP3, UPT, UR20, URZ, UPT ;  /* 0x0000003f1400728c */ /* 0x000fe4000bf65270 */
[----:B------:R-:W-:Y:S01]  /*10c0*/  UIMAD UR5, UR8, UR5, UR12 ;  /* 0x00000005080572a4 */ /* 0x000fe2000f8e020c */
[----:B-1----:R-:W-:Y:S01]  /*10d0*/  IMAD.MOV R4, RZ, RZ, -R7 ;  /* 0x000000ffff047224 */ /* 0x002fe200078e0a07 */
[----:B------:R-:W-:Y:S01]  /*10e0*/  USEL UR59, UR14, UR10, !UP0 ;  /* 0x0000000a0e3b7287 */ /* 0x000fe2000c000000 */
[----:B------:R-:W-:Y:S01]  /*10f0*/  IMAD.MOV.U32 R6, RZ, RZ, RZ ;  /* 0x000000ffff067224 */ /* 0x000fe200078e00ff */
[----:B------:R-:W-:Y:S01]  /*1100*/  UIADD3 UR14, UR13, -0x40, URZ ;  /* 0xffffffc00d0e7890 */ /* 0x000fe2000fffe03f */
[----:B------:R-:W-:Y:S01]  /*1110*/  IMAD R4, R4, R5, RZ ;  /* 0x0000000504047224 */ /* 0x000fe200078e02ff */
[----:B------:R-:W-:-:S02]  /*1120*/  UISETP.NE.AND UP1, UPT, UR48, -0x1, UPT ;  /* 0xffffffff3000788c */ /* 0x000fc4000bf25270 */
[----:B------:R-:W-:Y:S01]  /*1130*/  USEL UR17, UR17, URZ, UP2 ;  /* 0x0000003f11117287 */ /* 0x000fe20009000000 */
[----:B------:R-:W-:Y:S01]  /*1140*/  IMAD.HI.U32 R4, R7, R4, R6 ;  /* 0x0000000407047227 */ /* 0x000fe200078e0006 */
[----:B------:R-:W-:Y:S02]  /*1150*/  UIADD3 UR51, UR15, UR5, URZ ;  /* 0x000000050f337290 */ /* 0x000fe4000fffe03f */
[----:B------:R-:W-:Y:S02]  /*1160*/  UIADD3 UR5, UP2, UR14, UR29, URZ ;  /* 0x0000001d0e057290 */ /* 0x000fe4000ff5e03f */
[----:B------:R-:W-:Y:S01]  /*1170*/  USHF.R.S32.HI UR27, URZ, 0x1f, UR14 ;  /* 0x0000001f3f1b7899 */ /* 0x000fe2000801140e */
[----:B------:R-:W-:Y:S01]  /*1180*/  IMAD.HI.U32 R20, R4, R3, RZ ;  /* 0x0000000304147227 */ /* 0x000fe200078e00ff */
[----:B------:R-:W-:Y:S01]  /*1190*/  ULDC UR41, c[0x0][0x2c4] ;  /* 0x0000b10000297ab9 */ /* 0x000fe20000000800 */
[----:B------:R-:W-:Y:S02]  /*11a0*/  UIMAD UR12, UR9, UR16, URZ ;  /* 0x00000010090c72a4 */ /* 0x000fe4000f8e023f */
[----:B------:R-:W-:Y:S01]  /*11b0*/  IMAD.MOV R4, RZ, RZ, -R20 ;  /* 0x000000ffff047224 */ /* 0x000fe200078e0a14 */
[----:B------:R-:W-:-:S02]  /*11c0*/  @!UP0 UIADD3 UR52, UR31, UR32, URZ ;  /* 0x000000201f348290 */ /* 0x000fc4000fffe03f */
[----:B------:R-:W-:Y:S01]  /*11d0*/  UIMAD UR9, UR9, UR5, URZ ;  /* 0x00000005090972a4 */ /* 0x000fe2000f8e023f */
[C---:B------:R-:W-:Y:S01]  /*11e0*/  IMAD R4, R5.reuse, R4, R3 ;  /* 0x0000000405047224 */ /* 0x040fe200078e0203 */
[----:B------:R-:W-:Y:S01]  /*11f0*/  UIMAD.WIDE.U32 UR32, UR8, UR5, URZ ;  /* 0x00000005082072a5 */ /* 0x000fe2000f8e003f */
[----:B------:R-:W-:Y:S01]  /*1200*/  LOP3.LUT R3, R2, UR60, RZ, 0x3c, !PT ;  /* 0x0000003c02037c12 */ /* 0x000fe2000f8e3cff */
[----:B------:R-:W-:Y:S02]  /*1210*/  UIADD3.X UR10, UR27, UR17, URZ, UP2, !UPT ;  /* 0x000000111b0a7290 */ /* 0x000fe400097fe43f */
[----:B------:R-:W-:Y:S01]  /*1220*/  ISETP.GT.U32.AND P1, PT, R5, R4, PT ;  /* 0x000000040500720c */ /* 0x000fe20003f24070 */
[----:B------:R-:W-:Y:S01]  /*1230*/  @UP3 UIMAD UR5, UR50, UR41, URZ ;  /* 0x00000029320532a4 */ /* 0x000fe2000f8e023f */
[----:B------:R-:W-:Y:S01]  /*1240*/  ISETP.GE.AND P2, PT, R3, RZ, PT ;  /* 0x000000ff0300720c */ /* 0x000fe20003f46270 */
[----:B------:R-:W-:Y:S01]  /*1250*/  ULDC.U8 UR21, c[0x0][0x480] ;  /* 0x0001200000157ab9 */ /* 0x000fe20000000000 */
[----:B------:R-:W-:-:S02]  /*1260*/  @UP1 UIADD3 UR19, UR45, UR48, URZ ;  /* 0x000000302d131290 */ /* 0x000fc4000fffe03f */
[----:B------:R-:W-:Y:S02]  /*1270*/  @UP1 UIADD3 UR25, UR45, UR48, URZ ;  /* 0x000000302d191290 */ /* 0x000fe4000fffe03f */
[----:B------:R-:W-:Y:S02]  /*1280*/  UIMAD UR15, UR8, UR10, UR9 ;  /* 0x0000000a080f72a4 */ /* 0x000fe4000f8e0209 */
[----:B------:R-:W-:Y:S02]  /*1290*/  UIMAD UR53, UR60, UR22, URZ ;  /* 0x000000163c3572a4 */ /* 0x000fe4000f8e023f */
[----:B------:R-:W-:Y:S01]  /*12a0*/  UISETP.NE.AND UP4, UPT, UR21, URZ, UPT ;  /* 0x0000003f1500728c */ /* 0x000fe2000bf85270 */
[-C--:B------:R-:W-:Y:S01]  /*12b0*/  @!P1 IADD3 R4, R4, -R5.reuse, RZ ;  /* 0x8000000504049210 */ /* 0x080fe20007ffe0ff */
[----:B------:R-:W-:Y:S01]  /*12c0*/  @!P1 VIADD R20, R20, 0x1 ;  /* 0x0000000114149836 */ /* 0x000fe20000000000 */
        /* <DEDUP_REMOVED lines=12> */
[----:B------:R-:W-:Y:S01]  /*1390*/  @UP1 UIMAD UR19, UR19, UR23, URZ ;  /* 0x00000017131312a4 */ /* 0x000fe2000f8e023f */
[----:B------:R-:W-:Y:S01]  /*13a0*/  PLOP3.LUT P0, PT, PT, PT, UP3, 0x80, 0x0 ;  /* 0x000000000000781c */ /* 0x000fe20003f0f038 */
[----:B------:R-:W-:Y:S02]  /*13b0*/  @UP1 UIMAD UR9, UR25, UR21, URZ ;  /* 0x00000015190912a4 */ /* 0x000fe4000f8e023f */
[----:B------:R-:W-:Y:S01]  /*13c0*/  USEL UR56, UR26, URZ, UP4 ;  /* 0x0000003f1a387287 */ /* 0x000fe2000a000000 */
[----:B------:R-:W-:Y:S01]  /*13d0*/  @!P2 IADD3 R20, -R20, RZ, RZ ;  /* 0x000000ff1414a210 */ /* 0x000fe20007ffe1ff */
[----:B------:R-:W-:Y:S01]  /*13e0*/  @!UP3 UIMAD UR17, UR5, UR41, URZ ;  /* 0x000000290511b2a4 */ /* 0x000fe2000f8e023f */
[----:B------:R-:W-:Y:S01]  /*13f0*/  @!P3 LOP3.LUT R20, RZ, R2, RZ, 0x33, !PT ;  /* 0x00000002ff14b212 */ /* 0x000fe200078e33ff */
[----:B------:R-:W-:-:S02]  /*1400*/  USHF.R.S32.HI UR36, URZ, 0x1f, UR47 ;  /* 0x0000001f3f247899 */ /* 0x000fc4000801142f */
[----:B------:R-:W-:Y:S02]  /*1410*/  USHF.R.S32.HI UR57, URZ, 0x1f, UR53 ;  /* 0x0000001f3f397899 */ /* 0x000fe40008011435 */
[----:B------:R-:W-:Y:S02]  /*1420*/  USHF.R.S32.HI UR40, URZ, 0x6, UR18 ;  /* 0x000000063f287899 */ /* 0x000fe40008011412 */
[----:B------:R-:W-:Y:S02]  /*1430*/  @UP1 UIADD3 UR49, UR11, UR9, URZ ;  /* 0x000000090b311290 */ /* 0x000fe4000fffe03f */
[----:B------:R-:W-:Y:S02]  /*1440*/  USEL UR55, UR37, URZ, UP4 ;  /* 0x0000003f25377287 */ /* 0x000fe4000a000000 */
        /* <DEDUP_REMOVED lines=17> */
.L_x_490:
        /* <DEDUP_REMOVED lines=13> */
.L_x_491:
[----:B------:R-:W-:Y:S01]  /*1630*/  @UP0 UMOV UR9, UR34 ;  /* 0x0000002200090c82 */ /* 0x000fe20008000000 */
[----:B------:R-:W-:Y:S01]  /*1640*/  @!UP0 UMOV UR9, UR30 ;  /* 0x0000001e00098c82 */ /* 0x000fe20008000000 */
[----:B------:R-:W-:Y:S01]  /*1650*/  SHF.R.S32.HI R4, RZ, 0x1f, R20 ;  /* 0x0000001fff047819 */ /* 0x000fe20000011414 */
[----:B------:R-:W-:Y:S06]  /*1660*/  @!P0 BRA `(.L_x_492) ;  /* 0x0000000000208947 */ /* 0x000fec0003800000 */
[----:B------:R-:W-:Y:S01]  /*1670*/  ULDC UR8, c[0x0][0x2d4] ;  /* 0x0000b50000087ab9 */ /* 0x000fe20000000800 */
[----:B------:R-:W-:Y:S01]  /*1680*/  ULDC UR5, c[0x0][0x2c0] ;  /* 0x0000b00000057ab9 */ /* 0x000fe20000000800 */
[----:B------:R-:W-:-:S03]  /*1690*/  @!UP0 UIMAD UR16, UR50, UR8, URZ ;  /* 0x00000008321082a4 */ /* 0x000fc6000f8e023f */
[----:B------:R-:W-:Y:S02]  /*16a0*/  ULDC UR8, c[0x0][0x2e4] ;  /* 0x0000b90000087ab9 */ /* 0x000fe40000000800 */
[----:B------:R-:W-:Y:S02]  /*16b0*/  ULEA UR8, UR5, UR8, 0x7 ;  /* 0x0000000805087291 */ /* 0x000fe4000f8e383f */
[----:B------:R-:W-:-:S04]  /*16c0*/  ULEA UR5, UR50, UR16, 0x7 ;  /* 0x0000001032057291 */ /* 0x000fc8000f8e383f */
[----:B------:R-:W-:Y:S01]  /*16d0*/  UIMAD UR5, UR8, UR60, UR5 ;  /* 0x0000003c080572a4 */ /* 0x000fe2000f8e0205 */
[----:B------:R-:W-:Y:S11]  /*16e0*/  BRA `(.L_x_493) ;  /* 0x0000000000107947 */ /* 0x000ff60003800000 */
.L_x_492:
[----:B------:R-:W-:Y:S01]  /*16f0*/  ULDC UR5, c[0x0][0x270] ;  /* 0x00009c0000057ab9 */ /* 0x000fe20000000800 */
[----:B------:R-:W-:Y:S01]  /*1700*/  ULDC UR8, c[0x0][0x2d4] ;  /* 0x0000b50000087ab9 */ /* 0x000fe20000000800 */
[----:B------:R-:W-:-:S04]  /*1710*/  UIMAD UR5, UR50, UR5, UR60 ;  /* 0x00000005320572a4 */ /* 0x000fc8000f8e023c */
[----:B------:R-:W-:-:S12]  /*1720*/  UIMAD UR5, UR5, UR8, URZ ;  /* 0x00000008050572a4 */ /* 0x000fd8000f8e023f */
.L_x_493:
[----:B------:R-:W1:Y:S01]  /*1730*/  S2R R7, SR_TID.X ;  /* 0x0000000000077919 */ /* 0x000e620000002100 */
[----:B------:R-:W-:Y:S01]  /*1740*/  SHF.R.S32.HI R9, RZ, 0x1f, R218 ;  /* 0x0000001fff097819 */ /* 0x000fe200000114da */
[----:B------:R-:W2:Y:S01]  /*1750*/  LDC.64 R2, c[0x0][0x420] ;  /* 0x00010800ff027b82 */ /* 0x000ea20000000a00 */
[----:B------:R-:W-:Y:S01]  /*1760*/  IADD3 R6, P0, R218, UR14, RZ ;  /* 0x0000000eda067c10 */ /* 0x000fe2000ff1e0ff */
[----:B------:R-:W-:Y:S01]  /*1770*/  ULDC UR8, c[0x0][0x2dc] ;  /* 0x0000b70000087ab9 */ /* 0x000fe20000000800 */
[--C-:B------:R-:W-:Y:S01]  /*1780*/  SHF.R.S32.HI R221, RZ, 0x1f, R220.reuse ;  /* 0x0000001fffdd7819 */ /* 0x100fe200000114dc */
[----:B------:R-:W-:Y:S01]  /*1790*/  ULDC UR10, c[0x0][0x270] ;  /* 0x00009c00000a7ab9 */ /* 0x000fe20000000800 */
[----:B------:R-:W-:Y:S01]  /*17a0*/  IADD3.X R5, R9, UR27, RZ, P0, !PT ;  /* 0x0000001b09057c10 */ /* 0x000fe200087fe4ff */
[----:B------:R-:W-:Y:S01]  /*17b0*/  UIMAD UR37, UR8, UR10, URZ ;  /* 0x0000000a082572a4 */ /* 0x000fe2000f8e023f */
[----:B------:R-:W-:Y:S01]  /*17c0*/  BSSY B1, `(.L_x_489) ;  /* 0x0000596000017945 */ /* 0x000fe20003800000 */
[----:B------:R-:W-:Y:S01]  /*17d0*/  IMAD.WIDE.U32 R10, R6, UR38, R220 ;  /* 0x00000026060a7c25 */ /* 0x000fe2000f8e00dc */
[----:B------:R-:W-:Y:S01]  /*17e0*/  UIADD3 UR13, UR14, UR5, URZ ;  /* 0x000000050e0d7290 */ /* 0x000fe2000fffe03f */
[----:B------:R-:W-:-:S02]  /*17f0*/  ULDC.64 UR10, c[0x0][0x258] ;  /* 0x00009600000a7ab9 */ /* 0x000fc40000000a00 */
[----:B------:R-:W-:Y:S01]  /*1800*/  IMAD R5, R5, UR38, RZ ;  /* 0x0000002605057c24 */ /* 0x000fe2000f8e02ff */
[----:B------:R-:W-:Y:S01]  /*1810*/  IADD3 R12, P0, R10, UR58, RZ ;  /* 0x0000003a0a0c7c10 */ /* 0x000fe2000ff1e0ff */
[----:B------:R-:W-:Y:S01]  /*1820*/  UIADD3 UR5, UR14, UR17, URZ ;  /* 0x000000110e057290 */ /* 0x000fe2000fffe03f */
[----:B------:R-:W-:Y:S01]  /*1830*/  IMAD.U32 R16, RZ, RZ, UR10 ;  /* 0x0000000aff107e24 */ /* 0x000fe2000f8e00ff */
[----:B------:R-:W-:Y:S01]  /*1840*/  UIADD3 UR12, -UR42, UR44, UR47 ;  /* 0x0000002c2a0c7290 */ /* 0x000fe2000fffe12f */
[----:B------:R-:W-:Y:S01]  /*1850*/  IMAD R5, R6, UR39, R5 ;  /* 0x0000002706057c24 */ /* 0x000fe2000f8e0205 */
[----:B------:R-:W-:Y:S01]  /*1860*/  ULDC.64 UR16, c[0x0][0x2b0] ;  /* 0x0000ac0000107ab9 */ /* 0x000fe20000000a00 */
[----:B------:R-:W-:Y:S01]  /*1870*/  ULDC UR15, c[0x0][0x398] ;  /* 0x0000e600000f7ab9 */ /* 0x000fe20000000800 */
[----:B------:R-:W-:Y:S02]  /*1880*/  USHF.R.S32.HI UR18, URZ, 0x1f, UR60 ;  /* 0x0000001f3f127899 */ /* 0x000fe4000801143c */
[----:B------:R-:W-:Y:S01]  /*1890*/  IADD3.X R13, R11, UR28, R5, P0, !PT ;  /* 0x0000001c0b0d7c10 */ /* 0x000fe200087fe405 */
[----:B------:R-:W-:Y:S01]  /*18a0*/  UIMAD.WIDE UR16, UR5, 0x4, UR16 ;  /* 0x00000004051078a5 */ /* 0x000fe2000f8e0210 */
[----:B------:R-:W-:Y:S01]  /*18b0*/  IADD3 R10, P0, R220, UR9, RZ ;  /* 0x00000009dc0a7c10 */ /* 0x000fe2000ff1e0ff */
[----:B--2---:R-:W-:Y:S01]  /*18c0*/  IMAD R6, R2, UR27, RZ ;  /* 0x0000001b02067c24 */ /* 0x004fe2000f8e02ff */
[----:B------:R-:W-:Y:S01]  /*18d0*/  ULDC.64 UR8, c[0x0][0x428] ;  /* 0x00010a0000087ab9 */ /* 0x000fe20000000a00 */
[----:B------:R-:W-:Y:S01]  /*18e0*/  UIADD3 UR5, UR12, -UR15, URZ ;  /* 0x8000000f0c057290 */ /* 0x000fe2000fffe03f */
[----:B------:R-:W-:Y:S01]  /*18f0*/  IADD3.X R11, R221, UR52, RZ, P0, !PT ;  /* 0x00000034dd0b7c10 */ /* 0x000fe200087fe4ff */
[----:B------:R-:W-:Y:S01]  /*1900*/  IMAD R5, R3, UR14, R6 ;  /* 0x0000000e03057c24 */ /* 0x000fe2000f8e0206 */
[----:B-1----:R-:W-:Y:S01]  /*1910*/  SHF.R.S32.HI R6, RZ, 0x1f, R7 ;  /* 0x0000001fff067819 */ /* 0x002fe20000011407 */
[----:B------:R-:W-:Y:S01]  /*1920*/  IMAD.WIDE.U32 R16, R16, UR60, R12 ;  /* 0x0000003c10107c25 */ /* 0x000fe2000f8e000c */
[----:B------:R-:W-:-:S02]  /*1930*/  UIMAD UR12, UR18, UR10, URZ ;  /* 0x0000000a120c72a4 */ /* 0x000fc4000f8e023f */
[----:B------:R-:W-:Y:S01]  /*1940*/  UIMAD UR10, UR18, UR8, URZ ;  /* 0x00000008120a72a4 */ /* 0x000fe2000f8e023f */
[----:B------:R-:W-:Y:S01]  /*1950*/  IMAD.WIDE.U32 R10, R2, UR14, R10 ;  /* 0x0000000e020a7c25 */ /* 0x000fe2000f8e000a */
[----:B------:R-:W-:Y:S02]  /*1960*/  USHF.R.S32.HI UR18, URZ, 0x1f, UR5 ;  /* 0x0000001f3f127899 */ /* 0x000fe40008011405 */
[----:B------:R-:W-:Y:S01]  /*1970*/  USHF.L.U32 UR19, UR37, 0x6, URZ ;  /* 0x0000000625137899 */ /* 0x000fe2000800063f */
[----:B------:R-:W-:Y:S01]  /*1980*/  IMAD.IADD R13, R11, 0x1, R5 ;  /* 0x000000010b0d7824 */ /* 0x000fe200078e0205 */
[----:B------:R-:W-:Y:S01]  /*1990*/  UIMAD UR12, UR60, UR11, UR12 ;  /* 0x0000000b3c0c72a4 */ /* 0x000fe2000f8e020c */
[----:B------:R-:W-:Y:S01]  /*19a0*/  IMAD.U32 R14, RZ, RZ, UR8 ;  /* 0x00000008ff0e7e24 */ /* 0x000fe2000f8e00ff */
[----:B------:R-:W-:Y:S01]  /*19b0*/  UIMAD UR11, UR60, UR9, UR10 ;  /* 0x000000093c0b72a4 */ /* 0x000fe2000f8e020a */
[----:B------:R-:W-:Y:S01]  /*19c0*/  IMAD.MOV.U32 R12, RZ, RZ, R10 ;  /* 0x000000ffff0c7224 */ /* 0x000fe200078e000a */
[----:B------:R-:W-:Y:S01]  /*19d0*/  LEA.HI R10, R6, R7, RZ, 0x5 ;  /* 0x00000007060a7211 */ /* 0x000fe200078f28ff */
[----:B------:R-:W-:Y:S01]  /*19e0*/  ULEA.HI UR18, UR18, UR5, URZ, 0x6 ;  /* 0x0000000512127291 */ /* 0x000fe2000f8f303f */
[----:B------:R-:W-:Y:S01]  /*19f0*/  VIADD R11, R17, UR12 ;  /* 0x0000000c110b7c36 */ /* 0x000fe20008000000 */
[----:B------:R-:W-:Y:S01]  /*1a00*/  USHF.R.S32.HI UR8, URZ, 0x1f, UR19 ;  /* 0x0000001f3f087899 */ /* 0x000fe20008011413 */
[----:B------:R-:W-:Y:S01]  /*1a10*/  IMAD.WIDE.U32 R14, R14, UR60, R12 ;  /* 0x0000003c0e0e7c25 */ /* 0x000fe2000f8e000c */
[----:B------:R-:W-:Y:S01]  /*1a20*/  LOP3.LUT R12, R10, 0xffffffe0, RZ, 0xc0, !PT ;  /* 0xffffffe00a0c7812 */ /* 0x000fe200078ec0ff */
[----:B------:R-:W-:Y:S01]  /*1a30*/  UIADD3 UR10, UP2, UP0, UR32, UR19, UR53 ;  /* 0x00000013200a7290 */ /* 0x000fe2000f85e035 */
[----:B------:R-:W-:Y:S01]  /*1a40*/  SHF.R.S32.HI R8, RZ, 0x5, R10 ;  /* 0x00000005ff087819 */ /* 0x000fe2000001140a */
[----:B------:R-:W-:Y:S01]  /*1a50*/  USHF.R.S32.HI UR18, URZ, 0x6, UR18 ;  /* 0x000000063f127899 */ /* 0x000fe20008011412 */
[----:B------:R-:W-:Y:S01]  /*1a60*/  VIADD R15, R15, UR11 ;  /* 0x0000000b0f0f7c36 */ /* 0x000fe20008000000 */
[----:B------:R-:W-:Y:S01]  /*1a70*/  ULDC.64 UR24, c[0x0][0x210] ;  /* 0x0000840000187ab9 */ /* 0x000fe20000000a00 */
[----:B------:R-:W-:Y:S01]  /*1a80*/  IMAD.IADD R5, R7, 0x1, -R12 ;  /* 0x0000000107057824 */ /* 0x000fe200078e0a0c */
[----:B------:R-:W-:Y:S01]  /*1a90*/  UIADD3.X UR9, UR54, UR8, UR57, UP2, UP0 ;  /* 0x0000000836097290 */ /* 0x000fe200097e0439 */
[----:B------:R-:W-:Y:S01]  /*1aa0*/  LEA R246, P0, R16, UR24, 0x1 ;  /* 0x0000001810f67c11 */ /* 0x000fe2000f8008ff */
[----:B------:R-:W-:Y:S01]  /*1ab0*/  UIADD3 UR8, UP3, UP2, UR56, UR10, UR59 ;  /* 0x0000000a38087290 */ /* 0x000fe2000fa7e03b */
[----:B------:R-:W-:Y:S01]  /*1ac0*/  IMAD R185, R8, UR37, R5 ;  /* 0x0000002508b97c24 */ /* 0x000fe2000f8e0205 */
[----:B------:R-:W-:Y:S01]  /*1ad0*/  UISETP.LT.AND UP0, UPT, URZ, UR18, UPT ;  /* 0x000000123f00728c */ /* 0x000fe2000bf01270 */
[----:B------:R-:W-:Y:S01]  /*1ae0*/  LEA.HI.X R247, R16, UR25, R11, 0x1, P0 ;  /* 0x0000001910f77c11 */ /* 0x000fe200080f0c0b */
[----:B------:R-:W-:Y:S01]  /*1af0*/  UIADD3.X UR5, UR55, UR9, UR51, UP3, UP2 ;  /* 0x0000000937057290 */ /* 0x000fe20009fe4433 */
[-C--:B------:R-:W-:Y:S01]  /*1b00*/  IMAD R11, R9, R2.reuse, RZ ;  /* 0x00000002090b7224 */ /* 0x080fe200078e02ff */
[----:B------:R-:W-:Y:S01]  /*1b10*/  USEL UR18, URZ, UR18, !UP0 ;  /* 0x000000123f127287 */ /* 0x000fe2000c000000 */
[C---:B------:R-:W-:Y:S01]  /*1b20*/  IADD3 R12, P0, R185.reuse, UR8, RZ ;  /* 0x00000008b90c7c10 */ /* 0x040fe2000ff1e0ff */
[----:B------:R-:W-:Y:S01]  /*1b30*/  ULDC.64 UR14, c[0x0][0x400] ;  /* 0x00010000000e7ab9 */ /* 0x000fe20000000a00 */
[----:B------:R-:W-:Y:S01]  /*1b40*/  ULDC.64 UR30, c[0x0][0x478] ;  /* 0x00011e00001e7ab9 */ /* 0x000fe20000000a00 */
[----:B------:R-:W-:Y:S01]  /*1b50*/  UISETP.GT.AND UP0, UPT, UR40, UR18, UPT ;  /* 0x000000122800728c */ /* 0x000fe2000bf04270 */
[----:B------:R-:W-:Y:S01]  /*1b60*/  LEA.HI.X.SX32 R185, R185, UR5, 0x1, P0 ;  /* 0x00000005b9b97c11 */ /* 0x000fe200080f0eff */
[----:B------:R-:W-:Y:S01]  /*1b70*/  IMAD R11, R218, R3, R11 ;  /* 0x00000003da0b7224 */ /* 0x000fe200078e020b */
[----:B------:R-:W-:Y:S01]  /*1b80*/  LEA R184, P0, R12, UR14, 0x2 ;  /* 0x0000000e0cb87c11 */ /* 0x000fe2000f8010ff */
[----:B------:R-:W-:Y:S01]  /*1b90*/  IMAD.WIDE.U32 R14, R218, R2, R14 ;  /* 0x00000002da0e7225 */ /* 0x000fe200078e000e */
[----:B------:R-:W-:-:S02]  /*1ba0*/  UIMAD.WIDE UR8, UR13, 0x4, UR30 ;  /* 0x000000040d0878a5 */ /* 0x000fc4000f8e021e */
[----:B------:R-:W-:Y:S01]  /*1bb0*/  LEA.HI.X R185, R12, UR15, R185, 0x2, P0 ;  /* 0x0000000f0cb97c11 */ /* 0x000fe200080f14b9 */
[----:B------:R-:W-:Y:S01]  /*1bc0*/  ULDC.64 UR28, c[0x0][0x3e0] ;  /* 0x0000f800001c7ab9 */ /* 0x000fe20000000a00 */
[----:B------:R-:W-:Y:S01]  /*1bd0*/  PLOP3.LUT P0, PT, PT, PT, UP0, 0x80, 0x0 ;  /* 0x000000000000781c */ /* 0x000fe20003f0f008 */
[----:B------:R-:W-:Y:S01]  /*1be0*/  IMAD.IADD R11, R15, 0x1, R11 ;  /* 0x000000010f0b7824 */ /* 0x000fe200078e020b */
[C---:B------:R-:W-:Y:S01]  /*1bf0*/  LEA R244, P2, R14.reuse, UR28, 0x1 ;  /* 0x0000001c0ef47c11 */ /* 0x040fe2000f8408ff */
[----:B------:R-:W-:Y:S01]  /*1c00*/  UIADD3 UR5, UR40, -0x1, URZ ;  /* 0xffffffff28057890 */ /* 0x000fe2000fffe03f */
[----:B------:R-:W-:Y:S02]  /*1c10*/  UMOV UR11, UR16 ;  /* 0x00000010000b7c82 */ /* 0x000fe40008000000 */
[----:B------:R-:W-:Y:S01]  /*1c20*/  LEA.HI.X R245, R14, UR29, R11, 0x1, P2 ;  /* 0x0000001d0ef57c11 */ /* 0x000fe200090f0c0b */
[----:B------:R-:W-:Y:S01]  /*1c30*/  UMOV UR10, UR17 ;  /* 0x00000011000a7c82 */ /* 0x000fe20008000000 */
[----:B------:R-:W-:Y:S01]  /*1c40*/  UMOV UR13, UR8 ;  /* 0x00000008000d7c82 */ /* 0x000fe20008000000 */
[----:B------:R-:W-:-:S04]  /*1c50*/  UMOV UR12, UR9 ;  /* 0x00000009000c7c82 */ /* 0x000fc80008000000 */
        /* <DEDUP_REMOVED lines=20> */
.L_x_495:
        /* <DEDUP_REMOVED lines=19> */
.L_x_496:
        /* <DEDUP_REMOVED lines=30> */
.L_x_498:
[----:B------:R-:W-:Y:S05]  /*20b0*/  BSYNC B0 ;  /* 0x0000000000007941 */ /* 0x000fea0003800000 */
.L_x_497:
        /* <DEDUP_REMOVED lines=14> */
.L_x_500:
[----:B------:R-:W-:Y:S05]  /*21a0*/  BSYNC B0 ;  /* 0x0000000000007941 */ /* 0x000fea0003800000 */
.L_x_499:
        /* <DEDUP_REMOVED lines=26> */
.L_x_502:
[----:B------:R-:W-:Y:S05]  /*2350*/  BSYNC B0 ;  /* 0x0000000000007941 */ /* 0x000fea0003800000 */
.L_x_501:
        /* <DEDUP_REMOVED lines=15> */
.L_x_494:
[----:B------:R-:W-:Y:S01]  /*2450*/  UIMAD UR8, UR5, -0x40, UR44 ;  /* 0xffffffc0050878a4 */ /* 0x000fe2000f8e022c */
[----:B------:R-:W-:Y:S01]  /*2460*/  VIADD R11, R218, 0x20 ;  /* 0x00000020da0b7836 */ /* 0x000fe20000000000 */
[----:B------:R-:W-:Y:S01]  /*2470*/  UIMAD UR9, UR46, -0x40, UR42 ;  /* 0xffffffc02e0978a4 */ /* 0x000fe2000f8e022a */
[----:B------:R-:W-:Y:S01]  /*2480*/  IMAD.U32 R17, RZ, RZ, UR20 ;  /* 0x00000014ff117e24 */ /* 0x000fe2000f8e00ff */
[----:B------:R-:W-:Y:S01]  /*2490*/  UIMAD UR14, UR36, UR20, URZ ;  /* 0x00000014240e72a4 */ /* 0x000fe2000f8e023f */
[----:B------:R-:W-:Y:S01]  /*24a0*/  SHF.R.S32.HI R12, RZ, 0x1f, R5 ;  /* 0x0000001fff0c7819 */ /* 0x000fe20000011405 */
[----:B------:R-:W-:Y:S01]  /*24b0*/  IMAD.WIDE.U32 R14, R2, 0x40, RZ ;  /* 0x00000040020e7825 */ /* 0x000fe200078e00ff */
[C---:B------:R-:W-:Y:S01]  /*24c0*/  ISETP.GE.AND P1, PT, R11.reuse, UR8, PT ;  /* 0x000000080b007c0c */ /* 0x040fe2000bf26270 */
[----:B------:R-:W-:Y:S01]  /*24d0*/  UIMAD UR15, UR47, UR21, UR14 ;  /* 0x000000152f0f72a4 */ /* 0x000fe2000f8e020e */
[----:B------:R-:W-:Y:S01]  /*24e0*/  ISETP.GE.AND P3, PT, R11, UR9, PT ;  /* 0x000000090b007c0c */ /* 0x000fe2000bf66270 */
[----:B------:R-:W-:Y:S01]  /*24f0*/  IMAD.SHL.U32 R11, R3, 0x40, RZ ;  /* 0x00000040030b7824 */ /* 0x000fe200078e00ff */
[----:B------:R-:W-:Y:S01]  /*2500*/  SHF.R.S32.HI R3, RZ, 0x1f, R10 ;  /* 0x0000001fff037819 */ /* 0x000fe2000001140a */
[--C-:B------:R-:W-:Y:S01]  /*2510*/  IMAD.WIDE.U32 R16, R17, UR47, R220.reuse ;  /* 0x0000002f11107c25 */ /* 0x100fe2000f8e00dc */
[----:B------:R-:W-:Y:S01]  /*2520*/  UIMAD UR14, UR36, UR22, URZ ;  /* 0x00000016240e72a4 */ /* 0x000fe2000f8e023f */
[----:B------:R-:W-:Y:S01]  /*2530*/  LEA.HI R5, R12, R5, RZ, 0x2 ;  /* 0x000000050c057211 */ /* 0x000fe200078f10ff */
[----:B------:R-:W-:Y:S01]  /*2540*/  ULDC.64 UR16, c[0x0][0x268] ;  /* 0x00009a0000107ab9 */ /* 0x000fe20000000a00 */
[----:B------:R-:W-:Y:S01]  /*2550*/  IMAD.U32 R13, RZ, RZ, UR22 ;  /* 0x00000016ff0d7e24 */ /* 0x000fe2000f8e00ff */
[----:B------:R-:W-:Y:S01]  /*2560*/  LEA.HI R3, R3, R8, RZ, 0x2 ;  /* 0x0000000803037211 */ /* 0x000fe200078f10ff */
[----:B------:R-:W-:Y:S01]  /*2570*/  IMAD.U32 R2, RZ, RZ, UR15 ;  /* 0x0000000fff027e24 */ /* 0x000fe2000f8e00ff */
[----:B------:R-:W-:Y:S01]  /*2580*/  UIMAD UR14, UR47, UR23, UR14 ;  /* 0x000000172f0e72a4 */ /* 0x000fe2000f8e020e */
[----:B------:R-:W-:Y:S01]  /*2590*/  IADD3 R24, P2, R16, UR26, RZ ;  /* 0x0000001a10187c10 */ /* 0x000fe2000ff5e0ff */
[----:B------:R-:W-:Y:S01]  /*25a0*/  IMAD.WIDE.U32 R12, R13, UR47, R220 ;  /* 0x0000002f0d0c7c25 */ /* 0x000fe2000f8e00dc */
[----:B------:R-:W-:-:S02]  /*25b0*/  @!P1 IADD3 R18, P0, R244, R14, RZ ;  /* 0x0000000ef4129210 */ /* 0x000fc40007f1e0ff */
[----:B------:R-:W-:Y:S01]  /*25c0*/  LOP3.LUT R3, R3, 0xfffffffc, RZ, 0xc0, !PT ;  /* 0xfffffffc03037812 */ /* 0x000fe200078ec0ff */
[----:B------:R-:W-:Y:S01]  /*25d0*/  IMAD.MOV.U32 R240, RZ, RZ, 0x7f800000 ;  /* 0x7f800000fff07424 */ /* 0x000fe200078e00ff */
[----:B------:R-:W-:Y:S01]  /*25e0*/  IADD3.X R25, R17, UR49, R2, P2, !PT ;  /* 0x0000003111197c10 */ /* 0x000fe200097fe402 */
[----:B------:R-:W-:Y:S01]  /*25f0*/  IMAD.U32 R2, RZ, RZ, UR14 ;  /* 0x0000000eff027e24 */ /* 0x000fe2000f8e00ff */
[----:B------:R-:W-:Y:S01]  /*2600*/  ISETP.GE.AND P4, PT, R218, UR9, PT ;  /* 0x00000009da007c0c */ /* 0x000fe2000bf86270 */
[----:B------:R-:W-:Y:S01]  /*2610*/  IMAD.IADD R8, R8, 0x1, -R3 ;  /* 0x0000000108087824 */ /* 0x000fe200078e0a03 */
[----:B------:R-:W-:Y:S01]  /*2620*/  @!P1 IADD3.X R19, R245, R15, R11, P0, !PT ;  /* 0x0000000ff5139210 */ /* 0x000fe200007fe40b */
[----:B------:R-:W-:Y:S01]  /*2630*/  IMAD R11, R4, UR16, RZ ;  /* 0x00000010040b7c24 */ /* 0x000fe2000f8e02ff */
[----:B------:R-:W-:Y:S01]  /*2640*/  SHF.R.S32.HI R5, RZ, 0x2, R5 ;  /* 0x00000002ff057819 */ /* 0x000fe20000011405 */
[----:B------:R-:W-:Y:S01]  /*2650*/  IMAD.WIDE.U32 R24, R20, UR16, R24 ;  /* 0x0000001014187c25 */ /* 0x000fe2000f8e0018 */
[----:B------:R-:W-:Y:S01]  /*2660*/  IADD3 R14, P0, R12, UR41, RZ ;  /* 0x000000290c0e7c10 */ /* 0x000fe2000ff1e0ff */
[----:B------:R-:W-:Y:S01]  /*2670*/  ULDC.64 UR14, c[0x0][0x260] ;  /* 0x00009800000e7ab9 */ /* 0x000fe20000000a00 */
[----:B------:R-:W-:Y:S01]  /*2680*/  ULEA.HI UR9, UR5, UR5, URZ, 0x1 ;  /* 0x0000000505097291 */ /* 0x000fe2000f8f083f */
[----:B------:R-:W-:Y:S01]  /*2690*/  IMAD R8, R8, 0x10, R5 ;  /* 0x0000001008087824 */ /* 0x000fe200078e0205 */
[----:B------:R-:W-:Y:S01]  /*26a0*/  IADD3.X R15, R13, UR43, R2, P0, !PT ;  /* 0x0000002b0d0f7c10 */ /* 0x000fe200087fe402 */
[----:B------:R-:W-:Y:S01]  /*26b0*/  IMAD R22, R20, UR17, R11 ;  /* 0x0000001114167c24 */ /* 0x000fe2000f8e020b */
[----:B------:R-:W-:Y:S01]  /*26c0*/  @!P3 IADD3 R11, P0, R218, 0x20, RZ ;  /* 0x00000020da0bb810 */ /* 0x000fe20007f1e0ff */
[----:B------:R-:W-:Y:S01]  /*26d0*/  VIADD R10, R8, 0x8 ;  /* 0x00000008080a7836 */ /* 0x000fe20000000000 */
[----:B------:R-:W-:Y:S01]  /*26e0*/  ULOP3.LUT UR9, UR9, 0xfffffffe, URZ, 0xc0, !UPT ;  /* 0xfffffffe09097892 */ /* 0x000fe2000f8ec03f */
[----:B------:R-:W-:Y:S01]  /*26f0*/  IMAD R3, R4, UR14, RZ ;  /* 0x0000000e04037c24 */ /* 0x000fe2000f8e02ff */
[----:B------:R-:W-:Y:S01]  /*2700*/  USHF.L.U32 UR16, UR39, 0x6, URZ ;  /* 0x0000000627107899 */ /* 0x000fe2000800063f */
[----:B------:R-:W-:Y:S01]  /*2710*/  IMAD.IADD R23, R25, 0x1, R22 ;  /* 0x0000000119177824 */ /* 0x000fe200078e0216 */
[----:B------:R-:W1:Y:S01]  /*2720*/  @!P4 LDC.64 R4, c[0x0][0x220] ;  /* 0x00008800ff04cb82 */ /* 0x000e620000000a00 */
[----:B------:R-:W-:Y:S01]  /*2730*/  @!P3 IMAD.X R16, RZ, RZ, R9, P0 ;  /* 0x000000ffff10b224 */ /* 0x000fe200000e0609 */
[----:B------:R-:W-:Y:S01]  /*2740*/  ISETP.GE.AND P6, PT, R10, UR8, PT ;  /* 0x000000080a007c0c */ /* 0x000fe2000bfc6270 */
[----:B------:R-:W-:Y:S01]  /*2750*/  @!P4 IMAD R13, R9, UR20, RZ ;  /* 0x00000014090dcc24 */ /* 0x000fe2000f8e02ff */
[----:B------:R-:W-:Y:S01]  /*2760*/  @!P3 IADD3 R10, P0, R218, 0x20, RZ ;  /* 0x00000020da0ab810 */ /* 0x000fe20007f1e0ff */
[----:B------:R-:W-:Y:S01]  /*2770*/  @!P3 IMAD.MOV.U32 R25, RZ, RZ, R23 ;  /* 0x000000ffff19b224 */ /* 0x000fe200078e0017 */
[----:B------:R-:W-:Y:S01]  /*2780*/  UIADD3 UR9, UR5, -UR9, URZ ;  /* 0x8000000905097290 */ /* 0x000fe2000fffe03f */
[----:B------:R-:W-:-:S02]  /*2790*/  @!P3 IMAD R16, R16, UR20, RZ ;  /* 0x000000141010bc24 */ /* 0x000fc4000f8e02ff */
[C---:B------:R-:W-:Y:S01]  /*27a0*/  IMAD R12, R20.reuse, UR15, R3 ;  /* 0x0000000f140c7c24 */ /* 0x040fe2000f8e0203 */
[----:B------:R-:W-:Y:S01]  /*27b0*/  UISETP.NE.AND UP0, UPT, UR9, 0x1, UPT ;  /* 0x000000010900788c */ /* 0x000fe2000bf05270 */
[----:B------:R-:W2:Y:S01]  /*27c0*/  @!P3 LDC.64 R2, c[0x0][0x220] ;  /* 0x00008800ff02bb82 */ /* 0x000ea20000000a00 */
[----:B------:R-:W-:Y:S01]  /*27d0*/  IMAD.WIDE.U32 R20, R20, UR14, R14 ;  /* 0x0000000e14147c25 */ /* 0x000fe2000f8e000e */
[----:B------:R-:W-:-:S03]  /*27e0*/  UIMAD.WIDE.U32 UR14, UR38, 0x40, URZ ;  /* 0x00000040260e78a5 */ /* 0x000fc6000f8e003f */
[----:B------:R-:W-:Y:S02]  /*27f0*/  @!P4 IMAD.MOV.U32 R22, RZ, RZ, R24 ;  /* 0x000000ffff16c224 */ /* 0x000fe400078e0018 */
[----:B------:R-:W-:Y:S02]  /*2800*/  @!P4 IMAD R14, R218, UR21, R13 ;  /* 0x00000015da0ecc24 */ /* 0x000fe4000f8e020d */
[C---:B------:R-:W-:Y:S02]  /*2810*/  @!P3 IMAD R13, R11.reuse, UR21, R16 ;  /* 0x000000150b0dbc24 */ /* 0x040fe4000f8e0210 */
[----:B------:R-:W-:-:S04]  /*2820*/  @!P3 IMAD.WIDE.U32 R24, R11, UR20, R24 ;  /* 0x000000140b18bc25 */ /* 0x000fc8000f8e0018 */
[----:B------:R-:W-:Y:S01]  /*2830*/  @!P3 IMAD.X R11, RZ, RZ, R9, P0 ;  /* 0x000000ffff0bb224 */ /* 0x000fe200000e0609 */
[----:B------:R-:W-:Y:S01]  /*2840*/  PLOP3.LUT P0, PT, PT, PT, UP4, 0x80, 0x0 ;  /* 0x000000000000781c */ /* 0x000fe20003f0f048 */
[----:B------:R-:W-:-:S04]  /*2850*/  @!P4 IMAD.WIDE.U32 R22, R218, UR20, R22 ;  /* 0x00000014da16cc25 */ /* 0x000fc8000f8e0016 */
[----:B------:R-:W-:Y:S01]  /*2860*/  @!P4 IMAD.IADD R14, R23, 0x1, R14 ;  /* 0x00000001170ec824 */ /* 0x000fe200078e020e */
[C---:B-1----:R-:W-:Y:S01]  /*2870*/  @!P4 LEA R16, P2, R22.reuse, R4, 0x1 ;  /* 0x000000041610c211 */ /* 0x042fe200078408ff */
[----:B------:R-:W-:Y:S02]  /*2880*/  @!P3 IMAD.IADD R13, R25, 0x1, R13 ;  /* 0x00000001190db824 */ /* 0x000fe400078e020d */
[----:B------:R-:W-:Y:S01]  /*2890*/  IMAD.IADD R21, R21, 0x1, R12 ;  /* 0x0000000115157824 */ /* 0x000fe200078e020c */
[----:B------:R-:W-:Y:S01]  /*28a0*/  @!P4 LEA.HI.X R17, R22, R5, R14, 0x1, P2 ;  /* 0x000000051611c211 */ /* 0x000fe200010f0c0e */
[----:B------:R-:W-:Y:S01]  /*28b0*/  @!P4 IMAD R9, R9, UR22, RZ ;  /* 0x000000160909cc24 */ /* 0x000fe2000f8e02ff */
[C---:B--2---:R-:W-:Y:S01]  /*28c0*/  @!P3 LEA R14, P2, R24.reuse, R2, 0x1 ;  /* 0x00000002180eb211 */ /* 0x044fe200078408ff */
[----:B------:R-:W-:Y:S01]  /*28d0*/  @P0 BAR.SYNC.DEFER_BLOCKING 0x0 ;  /* 0x0000000000000b1d */ /* 0x000fe20000010000 */
[----:B------:R-:W-:Y:S01]  /*28e0*/  VIADD R2, R223, 0x2000 ;  /* 0x00002000df027836 */ /* 0x000fe20000000000 */
[----:B------:R-:W-:Y:S01]  /*28f0*/  PLOP3.LUT P0, PT, PT, PT, UP0, 0x80, 0x0 ;  /* 0x000000000000781c */ /* 0x000fe20003f0f008 */
[----:B------:R-:W-:Y:S01]  /*2900*/  @!P3 IMAD.MOV.U32 R26, RZ, RZ, R20 ;  /* 0x000000ffff1ab224 */ /* 0x000fe200078e0014 */
[----:B------:R-:W-:Y:S01]  /*2910*/  @!P3 LEA.HI.X R15, R24, R3, R13, 0x1, P2 ;  /* 0x00000003180fb211 */ /* 0x000fe200010f0c0d */
[----:B------:R-:W-:Y:S01]  /*2920*/  IMAD.U32 R3, RZ, RZ, UR16 ;  /* 0x00000010ff037e24 */ /* 0x000fe2000f8e00ff */
[----:B------:R-:W-:-:S02]  /*2930*/  SEL R2, R2, R223, !P0 ;  /* 0x000000df02027207 */ /* 0x000fc40004000000 */
[----:B------:R-:W1:Y:S01]  /*2940*/  @!P4 LDC.64 R4, c[0x0][0x218] ;  /* 0x00008600ff04cb82 */ /* 0x000e620000000a00 */
        /* <DEDUP_REMOVED lines=8> */
[----:B------:R-:W2:Y:S03]  /*29d0*/  @!P3 LDC.64 R2, c[0x0][0x218] ;  /* 0x00008600ff02bb82 */ /* 0x000ea60000000a00 */
[----:B------:R-:W-:-:S02]  /*29e0*/  IMAD.SHL.U32 R239, R8, 0x4, RZ ;  /* 0x0000000408ef7824 */ /* 0x000fc400078e00ff */
[----:B------:R-:W-:Y:S01]  /*29f0*/  IMAD.MOV.U32 R241, RZ, RZ, 0x7f800000 ;  /* 0x7f800000fff17424 */ /* 0x000fe200078e00ff */
[----:B------:R-:W-:Y:S01]  /*2a00*/  @P4 STS.128 [R224+0x10000], RZ ;  /* 0x010000ffe0004388 */ /* 0x000fe20000000c00 */
[----:B------:R-:W-:-:S03]  /*2a10*/  @!P3 IMAD R11, R10, UR23, R11 ;  /* 0x000000170a0bbc24 */ /* 0x000fc6000f8e020b */
[----:B------:R-:W-:Y:S01]  /*2a20*/  @P4 STS.128 [R224+0x12000], RZ ;  /* 0x012000ffe0004388 */ /* 0x000fe20000000c00 */
[----:B------:R-:W-:Y:S01]  /*2a30*/  @!P3 IMAD.WIDE.U32 R26, R10, UR22, R26 ;  /* 0x000000160a1abc25 */ /* 0x000fe2000f8e001a */
[----:B------:R-:W-:Y:S01]  /*2a40*/  USHF.L.U32 UR17, UR37, 0x4, URZ ;  /* 0x0000000425117899 */ /* 0x000fe2000800063f */
[C---:B-1----:R-:W-:Y:S01]  /*2a50*/  @!P4 LEA R4, P5, R20.reuse, R4, 0x1 ;  /* 0x000000041404c211 */ /* 0x042fe200078a08ff */
[----:B------:R-:W-:Y:S01]  /*2a60*/  @!PT LDS RZ, [RZ] ;  /* 0x00000000fffff984 */ /* 0x000fe20000000800 */
[----:B------:R-:W-:Y:S01]  /*2a70*/  @!PT LDS RZ, [RZ] ;  /* 0x00000000fffff984 */ /* 0x000fe20000000800 */
[----:B------:R-:W-:Y:S01]  /*2a80*/  @!PT LDS RZ, [RZ] ;  /* 0x00000000fffff984 */ /* 0x000fe20000000800 */
[----:B------:R-:W-:Y:S01]  /*2a90*/  @!P4 LDGSTS.E.BYPASS.LTC128B.128 [R224+0x10000], desc[UR6][R16.64] ;  /* 0x1000000010e0cfae */ /* 0x000fe2000b901d46 */
[----:B------:R-:W-:Y:S01]  /*2aa0*/  @!P4 IMAD.IADD R10, R21, 0x1, R9 ;  /* 0x00000001150ac824 */ /* 0x000fe200078e0209 */
[----:B------:R-:W-:Y:S01]  /*2ab0*/  SHF.R.S32.HI R9, RZ, 0x1f, R8 ;  /* 0x0000001fff097819 */ /* 0x000fe20000011408 */
[----:B------:R-:W-:Y:S01]  /*2ac0*/  @!P3 IMAD.IADD R11, R27, 0x1, R11 ;  /* 0x000000011b0bb824 */ /* 0x000fe200078e020b */
[----:B------:R-:W-:Y:S01]  /*2ad0*/  @!P4 LDGSTS.E.BYPASS.LTC128B.128 [R224+0x12000], desc[UR6][R16.64+0x80] ;  /* 0x1200008010e0cfae */ /* 0x000fe2000b901d46 */
[----:B------:R-:W-:Y:S01]  /*2ae0*/  USHF.L.U32 UR14, UR37, 0x3, URZ ;  /* 0x00000003250e7899 */ /* 0x000fe2000800063f */
[----:B------:R-:W-:Y:S01]  /*2af0*/  @!P4 LEA.HI.X R5, R20, R5, R10, 0x1, P5 ;  /* 0x000000051405c211 */ /* 0x000fe200028f0c0a */
[----:B------:R-:W-:Y:S01]  /*2b00*/  IMAD.MOV.U32 R206, RZ, RZ, 0x20 ;  /* 0x00000020ffce7424 */ /* 0x000fe200078e00ff */
[----:B------:R-:W-:Y:S01]  /*2b10*/  @P3 STS.128 [R224+0x11000], RZ ;  /* 0x011000ffe0003388 */ /* 0x000fe20000000c00 */
[----:B------:R-:W-:Y:S01]  /*2b20*/  SHF.L.U64.HI R238, R8, 0x2, R9 ;  /* 0x0000000208ee7819 */ /* 0x000fe20000010209 */
[----:B------:R-:W-:-:S02]  /*2b30*/  IMAD.MOV.U32 R205, RZ, RZ, 0x40 ;  /* 0x00000040ffcd7424 */ /* 0x000fc400078e00ff */
[----:B------:R-:W-:Y:S01]  /*2b40*/  VIADD R207, R214, 0x2000 ;  /* 0x00002000d6cf7836 */ /* 0x000fe20000000000 */
[----:B------:R-:W-:Y:S01]  /*2b50*/  @P3 STS.128 [R224+0x13000], RZ ;  /* 0x013000ffe0003388 */ /* 0x000fe20000000c00 */
[----:B------:R-:W-:Y:S02]  /*2b60*/  IMAD.U32 R235, RZ, RZ, UR44 ;  /* 0x0000002cffeb7e24 */ /* 0x000fe4000f8e00ff */
[----:B------:R-:W-:Y:S01]  /*2b70*/  IMAD R237, RZ, RZ, -UR19 ;  /* 0x80000013ffed7e24 */ /* 0x000fe2000f8e02ff */
        /* <DEDUP_REMOVED lines=11> */
[----:B------:R-:W0:Y:S01]  /*2c30*/  LDGDEPBAR ;  /* 0x00000000000079af */ /* 0x000e220000000000 */
[----:B------:R-:W-:Y:S02]  /*2c40*/  CS2R R88, SRZ ;  /* 0x0000000000587805 */ /* 0x000fe4000001ff00 */
[----:B------:R-:W-:Y:S02]  /*2c50*/  CS2R R86, SRZ ;  /* 0x0000000000567805 */ /* 0x000fe4000001ff00 */
[----:B------:R-:W-:Y:S01]  /*2c60*/  CS2R R84, SRZ ;  /* 0x0000000000547805 */ /* 0x000fe2000001ff00 */
[----:B------:R-:W-:Y:S01]  /*2c70*/  @P2 STS.128 [R224+0x8000], RZ ;  /* 0x008000ffe0002388 */ /* 0x000fe20000000c00 */
[----:B------:R-:W-:-:S02]  /*2c80*/  CS2R R78, SRZ ;  /* 0x00000000004e7805 */ /* 0x000fc4000001ff00 */
[----:B------:R-:W-:Y:S02]  /*2c90*/  CS2R R76, SRZ ;  /* 0x00000000004c7805 */ /* 0x000fe4000001ff00 */
[----:B------:R-:W-:Y:S01]  /*2ca0*/  CS2R R82, SRZ ;  /* 0x0000000000527805 */ /* 0x000fe2000001ff00 */
[----:B------:R-:W-:Y:S01]  /*2cb0*/  @P2 STS.128 [R224+0xa000], RZ ;  /* 0x00a000ffe0002388 */ /* 0x000fe20000000c00 */
[----:B------:R-:W-:Y:S02]  /*2cc0*/  CS2R R80, SRZ ;  /* 0x0000000000507805 */ /* 0x000fe4000001ff00 */
[----:B------:R-:W-:Y:S02]  /*2cd0*/  CS2R R74, SRZ ;  /* 0x00000000004a7805 */ /* 0x000fe4000001ff00 */
[----:B------:R-:W-:Y:S01]  /*2ce0*/  CS2R R72, SRZ ;  /* 0x0000000000487805 */ /* 0x000fe2000001ff00 */
[----:B------:R-:W-:Y:S01]  /*2cf0*/  @!PT LDS RZ, [RZ] ;  /* 0x00000000fffff984 */ /* 0x000fe20000000800 */
[----:B------:R-:W-:Y:S01]  /*2d00*/  @!PT LDS RZ, [RZ] ;  /* 0x00000000fffff984 */ /* 0x000fe20000000800 */
[----:B------:R-:W-:Y:S01]  /*2d10*/  @!PT LDS RZ, [RZ] ;  /* 0x00000000fffff984 */ /* 0x000fe20000000800 */
[----:B------:R-:W-:Y:S01]  /*2d20*/  @!P2 LDGSTS.E.BYPASS.LTC128B.128 [R224+0x8000], desc[UR6][R244.64] ;  /* 0x08000000f4e0afae */ /* 0x000fe2000b901d46 */
[----:B------:R-:W-:-:S02]  /*2d30*/  CS2R R70, SRZ ;  /* 0x0000000000467805 */ /* 0x000fc4000001ff00 */
[----:B------:R-:W-:Y:S02]  /*2d40*/  CS2R R68, SRZ ;  /* 0x0000000000447805 */ /* 0x000fe4000001ff00 */
[----:B------:R-:W-:Y:S01]  /*2d50*/  CS2R R46, SRZ ;  /* 0x00000000002e7805 */ /* 0x000fe2000001ff00 */
[----:B------:R-:W-:Y:S01]  /*2d60*/  @!P2 LDGSTS.E.BYPASS.LTC128B.128 [R224+0xa000], desc[UR6][R244.64+0x80] ;  /* 0x0a000080f4e0afae */ /* 0x000fe2000b901d46 */
        /* <DEDUP_REMOVED lines=19> */
[----:B------:R-:W-:Y:S01]  /*2ea0*/  CS2R R22, SRZ ;  /* 0x0000000000167805 */ /* 0x000fe2000001ff00 */
[----:B------:R-:W-:Y:S02]  /*2eb0*/  UIMAD UR41, UR37, 0x18, URZ ;  /* 0x00000018252978a4 */ /* 0x000fe4000f8e023f */
[----:B------:R-:W-:Y:S01]  /*2ec0*/  @P2 STS [R242], RZ ;  /* 0x000000fff2002388 */ /* 0x000fe20000000800 */
[----:B------:R-:W-:Y:S02]  /*2ed0*/  USHF.L.U32 UR40, UR37, 0x5, URZ ;  /* 0x0000000525287899 */ /* 0x000fe4000800063f */
[----:B------:R-:W-:Y:S01]  /*2ee0*/  UIMAD UR39, UR37, 0x28, URZ ;  /* 0x00000028252778a4 */ /* 0x000fe2000f8e023f */
[----:B------:R-:W-:Y:S01]  /*2ef0*/  @P2 STS [R242+0x4], RZ ;  /* 0x000004fff2002388 */ /* 0x000fe20000000800 */
[----:B------:R-:W-:-:S02]  /*2f00*/  UIMAD UR38, UR37, 0x30, URZ ;  /* 0x00000030252678a4 */ /* 0x000fc4000f8e023f */
[----:B------:R-:W-:Y:S01]  /*2f10*/  UIADD3 UR43, UR47, 0x40, URZ ;  /* 0x000000402f2b7890 */ /* 0x000fe2000fffe03f */
[----:B------:R-:W-:Y:S01]  /*2f20*/  @P2 STS [R242+0x8], RZ ;  /* 0x000008fff2002388 */ /* 0x000fe20000000800 */
[----:B------:R-:W-:-:S03]  /*2f30*/  ULDC UR15, c[0x0][0x2ec] ;  /* 0x0000bb00000f7ab9 */ /* 0x000fc60000000800 */
        /* <DEDUP_REMOVED lines=18> */
[----:B------:R-:W-:Y:S01]  /*3060*/  @P1 STS [R242+0x300c], RZ ;  /* 0x00300cfff2001388 */ /* 0x000fe20000000800 */
[----:B------:R-:W-:-:S02]  /*3070*/  UIADD3 UR33, UR17, 0x40, URZ ;  /* 0x0000004011217890 */ /* 0x000fc4000fffe03f */
[----:B------:R-:W-:Y:S01]  /*3080*/  UIADD3 UR28, UR17, 0x60, URZ ;  /* 0x00000060111c7890 */ /* 0x000fe2000fffe03f */
[----:B------:R-:W-:Y:S01]  /*3090*/  @!PT LDS RZ, [RZ] ;  /* 0x00000000fffff984 */ /* 0x000fe20000000800 */
[----:B------:R-:W-:Y:S01]  /*30a0*/  @!PT LDS RZ, [RZ] ;  /* 0x00000000fffff984 */ /* 0x000fe20000000800 */
[----:B------:R-:W-:Y:S01]  /*30b0*/  @!PT LDS RZ, [RZ] ;  /* 0x00000000fffff984 */ /* 0x000fe20000000800 */
[----:B------:R-:W-:Y:S01]  /*30c0*/  @!P1 LDGSTS.E.BYPASS.LTC128B.128 [R242+0x1000], desc[UR6][R12.64] ;  /* 0x010000000cf29fae */ /* 0x000fe2000b901d46 */
[----:B------:R-:W-:Y:S01]  /*30d0*/  UIADD3 UR23, UR17, 0x20, URZ ;  /* 0x0000002011177890 */ /* 0x000fe2000fffe03f */
[----:B------:R-:W-:Y:S01]  /*30e0*/  VIADD R8, R8, 0x1 ;  /* 0x0000000108087836 */ /* 0x000fe20000000000 */
[----:B------:R-:W-:Y:S01]  /*30f0*/  SEL R207, R207, R214, !P0 ;  /* 0x000000d6cfcf7207 */ /* 0x000fe20004000000 */
[----:B------:R-:W-:Y:S01]  /*3100*/  @!P1 LDGSTS.E.BYPASS.LTC128B.128 [R242+0x3000], desc[UR6][R12.64+0x80] ;  /* 0x030000800cf29fae */ /* 0x000fe2000b901d46 */
[C---:B--2---:R-:W-:Y:S01]  /*3110*/  @!P3 LEA R2, P1, R26.reuse, R2, 0x1 ;  /* 0x000000021a02b211 */ /* 0x044fe200078208ff */
[----:B------:R-:W-:Y:S02]  /*3120*/  UIADD3 UR44, UR44, 0x40, UR47 ;  /* 0x000000402c2c7890 */ /* 0x000fe4000fffe02f */
[----:B------:R-:W-:Y:S01]  /*3130*/  @P4 STS.128 [R224+0xc000], RZ ;  /* 0x00c000ffe0004388 */ /* 0x000fe20000000c00 */
[----:B------:R-:W-:-:S02]  /*3140*/  @!P3 LEA.HI.X R3, R26, R3, R11, 0x1, P1 ;  /* 0x000000031a03b211 */ /* 0x000fc400008f0c0b */
[----:B------:R-:W-:Y:S02]  /*3150*/  CS2R R20, SRZ ;  /* 0x0000000000147805 */ /* 0x000fe4000001ff00 */
[----:B------:R-:W-:Y:S01]  /*3160*/  IADD3 R10, P1, R239, UR11, RZ ;  /* 0x0000000bef0a7c10 */ /* 0x000fe2000ff3e0ff */
[----:B------:R-:W-:Y:S01]  /*3170*/  @P4 STS.128 [R224+0xe000], RZ ;  /* 0x00e000ffe0004388 */ /* 0x000fe20000000c00 */
[----:B------:R-:W-:Y:S02]  /*3180*/  UIMAD UR37, UR37, 0x38, URZ ;  /* 0x00000038252578a4 */ /* 0x000fe4000f8e023f */
[----:B------:R-:W-:Y:S01]  /*3190*/  IADD3.X R11, R238, UR10, RZ, P1, !PT ;  /* 0x0000000aee0b7c10 */ /* 0x000fe20008ffe4ff */
[----:B------:R-:W-:Y:S01]  /*31a0*/  @!PT LDS RZ, [RZ] ;  /* 0x00000000fffff984 */ /* 0x000fe20000000800 */
[----:B------:R-:W-:Y:S01]  /*31b0*/  @!PT LDS RZ, [RZ] ;  /* 0x00000000fffff984 */ /* 0x000fe20000000800 */
[----:B------:R-:W-:Y:S01]  /*31c0*/  @!PT LDS RZ, [RZ] ;  /* 0x00000000fffff984 */ /* 0x000fe20000000800 */
[----:B------:R-:W-:Y:S01]  /*31d0*/  @!P4 LDGSTS.E.BYPASS.LTC128B.128 [R224+0xc000], desc[UR6][R4.64] ;  /* 0x0c00000004e0cfae */ /* 0x000fe2000b901d46 */
[----:B------:R-:W-:-:S03]  /*31e0*/  ULDC UR8, c[0x0][0x39c] ;  /* 0x0000e70000087ab9 */ /* 0x000fc60000000800 */
        /* <DEDUP_REMOVED lines=11> */
[CC--:B-1----:R-:W-:Y:S01]  /*32a0*/  LEA.HI R4, R6.reuse, R7.reuse, RZ, 0x4 ;  /* 0x0000000706047211 */ /* 0x0c2fe200078f20ff */
[----:B------:R-:W-:Y:S01]  /*32b0*/  UIADD3 UR32, UR14, UR33, URZ ;  /* 0x000000210e207290 */ /* 0x000fe2000fffe03f */
[----:B------:R-:W-:Y:S01]  /*32c0*/  LEA.HI R6, R6, R7, RZ, 0x3 ;  /* 0x0000000706067211 */ /* 0x000fe200078f18ff */
[----:B------:R-:W-:Y:S01]  /*32d0*/  UIADD3 UR27, UR14, UR28, URZ ;  /* 0x0000001c0e1b7290 */ /* 0x000fe2000fffe03f */
[----:B------:R-:W-:Y:S01]  /*32e0*/  LOP3.LUT R4, R4, 0xfffffff0, RZ, 0xc0, !PT ;  /* 0xfffffff004047812 */ /* 0x000fe200078ec0ff */
[----:B------:R-:W-:Y:S01]  /*32f0*/  UIADD3 UR22, UR14, UR23, URZ ;  /* 0x000000170e167290 */ /* 0x000fe2000fffe03f */
[----:B------:R-:W-:Y:S01]  /*3300*/  LOP3.LUT R6, R6, 0xfffffff8, RZ, 0xc0, !PT ;  /* 0xfffffff806067812 */ /* 0x000fe200078ec0ff */
[----:B------:R-:W-:Y:S01]  /*3310*/  UIADD3 UR31, UR14, UR32, URZ ;  /* 0x000000200e1f7290 */ /* 0x000fe2000fffe03f */
[----:B------:R-:W-:Y:S01]  /*3320*/  IADD3 R235, R8, UR42, -R235 ;  /* 0x0000002a08eb7c10 */ /* 0x000fe2000fffe8eb */
        /* <DEDUP_REMOVED lines=8> */
[----:B--2---:R-:W-:Y:S01]  /*33b0*/  LEA.HI R2, R4, R5, RZ, 0x3 ;  /* 0x0000000504027211 */ /* 0x004fe200078f18ff */
[----:B------:R-:W-:Y:S01]  /*33c0*/  UIADD3 UR30, UR14, UR31, URZ ;  /* 0x0000001f0e1e7290 */ /* 0x000fe2000fffe03f */
[----:B------:R-:W-:Y:S01]  /*33d0*/  LOP3.LUT P3, RZ, R6, 0x2, RZ, 0xc0, !PT ;  /* 0x0000000206ff7812 */ /* 0x000fe2000786c0ff */
[----:B------:R-:W-:Y:S01]  /*33e0*/  UIADD3 UR25, UR14, UR26, URZ ;  /* 0x0000001a0e197290 */ /* 0x000fe2000fffe03f */
[----:B------:R-:W-:Y:S01]  /*33f0*/  LOP3.LUT R2, R2, 0xfffffff8, RZ, 0xc0, !PT ;  /* 0xfffffff802027812 */ /* 0x000fe200078ec0ff */
[----:B------:R-:W-:Y:S01]  /*3400*/  UIADD3 UR20, UR14, UR21, URZ ;  /* 0x000000150e147290 */ /* 0x000fe2000fffe03f */
[----:B------:R-:W-:Y:S01]  /*3410*/  SEL R7, R7, 0xffffffe0, !P3 ;  /* 0xffffffe007077807 */ /* 0x000fe20005800000 */
[----:B------:R-:W-:Y:S01]  /*3420*/  UIADD3 UR29, UR14, UR30, URZ ;  /* 0x0000001e0e1d7290 */ /* 0x000fe2000fffe03f */
[----:B------:R-:W-:Y:S01]  /*3430*/  LEA R3, R215, UR4, 0x1 ;  /* 0x00000004d7037c11 */ /* 0x000fe2000f8e08ff */
[----:B------:R-:W-:Y:S01]  /*3440*/  IMAD.IADD R2, R5, 0x1, -R2 ;  /* 0x0000000105027824 */ /* 0x000fe200078e0a02 */
[----:B------:R-:W-:Y:S01]  /*3450*/  UIADD3 UR24, UR14, UR25, URZ ;  /* 0x000000190e187290 */ /* 0x000fe2000fffe03f */
[----:B------:R-:W-:Y:S01]  /*3460*/  VIADD R5, R216, 0x2000 ;  /* 0x00002000d8057836 */ /* 0x000fe20000000000 */
[----:B------:R-:W-:Y:S01]  /*3470*/  UIADD3 UR19, UR14, UR20, URZ ;  /* 0x000000140e137290 */ /* 0x000fe2000fffe03f */
[----:B------:R-:W-:-:S02]  /*3480*/  CS2R R26, SRZ ;  /* 0x00000000001a7805 */ /* 0x000fc4000001ff00 */
[----:B------:R-:W-:Y:S01]  /*3490*/  R2P PR, R2, 0x6 ;  /* 0x0000000602007804 */ /* 0x000fe20000000000 */
[----:B------:R-:W-:Y:S01]  /*34a0*/  IMAD.IADD R2, R7, 0x1, R212 ;  /* 0x0000000107027824 */ /* 0x000fe200078e02d4 */
[----:B------:R-:W-:Y:S01]  /*34b0*/  SEL R208, R5, R216, !P0 ;  /* 0x000000d805d07207 */ /* 0x000fe20004000000 */
[----:B------:R-:W-:Y:S01]  /*34c0*/  UIADD3 UR44, UR44, -UR42, URZ ;  /* 0x8000002a2c2c7290 */ /* 0x000fe2000fffe03f */
[----:B------:R-:W-:Y:S01]  /*34d0*/  LEA R207, R207, UR4, 0x1 ;  /* 0x00000004cfcf7c11 */ /* 0x000fe2000f8e08ff */
[----:B------:R-:W-:Y:S01]  /*34e0*/  UIADD3 UR36, UR14, UR24, URZ ;  /* 0x000000180e247290 */ /* 0x000fe2000fffe03f */
[----:B------:R-:W-:Y:S01]  /*34f0*/  SEL R206, R206, 0xffffffe0, !P1 ;  /* 0xffffffe0cece7807 */ /* 0x000fe20004800000 */
[----:B------:R-:W-:Y:S01]  /*3500*/  UIADD3 UR35, UR14, UR29, URZ ;  /* 0x0000001d0e237290 */ /* 0x000fe2000fffe03f */
[----:B------:R-:W-:Y:S01]  /*3510*/  SEL R205, R205, 0xffffffc0, !P2 ;  /* 0xffffffc0cdcd7807 */ /* 0x000fe20005000000 */
[----:B------:R-:W1:Y:S01]  /*3520*/  LDSM.16.M88.4 R124, [R213] ;  /* 0x00000000d57c783b */ /* 0x000e620000000200 */
[----:B------:R-:W-:Y:S01]  /*3530*/  LEA R208, R208, UR4, 0x1 ;  /* 0x00000004d0d07c11 */ /* 0x000fe2000f8e08ff */
[----:B------:R-:W-:Y:S01]  /*3540*/  IMAD.IADD R204, R209, 0x1, R206 ;  /* 0x00000001d1cc7824 */ /* 0x000fe200078e02ce */
[----:B------:R-:W-:Y:S01]  /*3550*/  UIADD3 UR34, UR14, UR19, URZ ;  /* 0x000000130e227290 */ /* 0x000fe2000fffe03f */
[----:B------:R-:W2:Y:S04]  /*3560*/  LDSM.16.M88.4 R128, [R213+0x800] ;  /* 0x00080000d580783b */ /* 0x000ea80000000200 */
[----:B------:R-:W4:Y:S04]  /*3570*/  LDSM.16.M88.4 R132, [R212] ;  /* 0x00000000d484783b */ /* 0x000f280000000200 */
[----:B------:R-:W1:Y:S04]  /*3580*/  LDSM.16.M88.4 R136, [R212+0x800] ;  /* 0x00080000d488783b */ /* 0x000e680000000200 */
        /* <DEDUP_REMOVED lines=12> */
[----:B---3--:R-:W-:-:S02]  /*3650*/  IMAD.IADD R3, R205, 0x1, R204 ;  /* 0x00000001cd037824 */ /* 0x008fc400078e02cc */
[----:B--2-4-:R-:W-:-:S07]  /*3660*/  IMAD.IADD R2, R209, 0x1, R205 ;  /* 0x00000001d1027824 */ /* 0x014fce00078e02cd */
.L_x_506:
[----:B------:R-:W0:Y:S01]  /*3670*/  LDGDEPBAR ;  /* 0x00000000000079af */ /* 0x000e220000000000 */
[----:B------:R-:W-:Y:S01]  /*3680*/  LEA R183, R215, UR4, 0x1 ;  /* 0x00000004d7b77c11 */ /* 0x000fe2000f8e08ff */
[----:B------:R-:W-:Y:S01]  /*3690*/  USHF.L.U32 UR9, UR5, 0x6, URZ ;  /* 0x0000000605097899 */ /* 0x000fe2000800063f */
[----:B------:R-:W-:Y:S01]  /*36a0*/  IADD3 R182, R208, R206, RZ ;  /* 0x000000ced0b67210 */ /* 0x000fe20007ffe0ff */
[----:B-----5:R-:W-:Y:S01]  /*36b0*/  FMUL.FTZ R217, R240, 1.4426950216293334961 ;  /* 0x3fb8aa3bf0d97820 */ /* 0x020fe20000410000 */
[-C--:B------:R-:W-:Y:S01]  /*36c0*/  IADD3 R181, R208, R205.reuse, RZ ;  /* 0x000000cdd0b57210 */ /* 0x080fe20007ffe0ff */
[----:B------:R-:W-:Y:S01]  /*36d0*/  UISETP.GE.AND UP0, UPT, UR9, UR44, UPT ;  /* 0x0000002c0900728c */ /* 0x000fe2000bf06270 */
[----:B------:R-:W-:Y:S01]  /*36e0*/  IADD3 R180, R182, R205, RZ ;  /* 0x000000cdb6b47210 */ /* 0x000fe20007ffe0ff */
[----:B------:R-:W-:Y:S01]  /*36f0*/  UISETP.GT.AND UP3, UPT, UR5, UR18, UPT ;  /* 0x000000120500728c */ /* 0x000fe2000bf64270 */
[----:B------:R-:W-:Y:S01]  /*3700*/  MOV R243, UR46 ;  /* 0x0000002e00f37c02 */ /* 0x000fe20008000f00 */
[----:B------:R-:W-:Y:S01]  /*3710*/  UISETP.LT.AND UP0, UPT, UR43, UR42, UP0 ;  /* 0x0000002a2b00728c */ /* 0x000fe20008701270 */
[----:B------:R-:W-:Y:S04]  /*3720*/  FSETP.NEU.FTZ.AND P1, PT, R240, -INF , PT ;  /* 0xff800000f000780b */ /* 0x000fe80003f3d000 */
[----:B------:R-:W-:Y:S02]  /*3730*/  FSEL R217, R217, RZ, P1 ;  /* 0x000000ffd9d97208 */ /* 0x000fe40000800000 */
[----:B------:R-:W-:Y:S02]  /*3740*/  PLOP3.LUT P0, PT, PT, PT, UP0, 0x80, 0x0 ;  /* 0x000000000000781c */ /* 0x000fe40003f0f008 */
[----:B------:R-:W-:Y:S01]  /*3750*/  FSETP.NEU.FTZ.AND P1, PT, R241, -INF , PT ;  /* 0xff800000f100780b */ /* 0x000fe20003f3d000 */
[----:B------:R-:W-:Y:S04]  /*3760*/  DEPBAR.LE SB0, 0x0 ;  /* 0x000080000000791a */ /* 0x000fe80000000000 */
[----:B------:R-:W-:Y:S06]  /*3770*/  BAR.SYNC.DEFER_BLOCKING 0x0 ;  /* 0x0000000000007b1d */ /* 0x000fec0000010000 */
[----:B------:R-:W-:Y:S02]  /*3780*/  @!P0 IADD3 R249, R235, UR9, RZ ;  /* 0x00000009ebf98c10 */ /* 0x000fe4000fffe0ff */
[----:B------:R-:W-:Y:S02]  /*3790*/  @!P0 LEA R243, R243, R222, 0x6 ;  /* 0x000000def3f38211 */ /* 0x000fe400078e30ff */
[----:B------:R-:W-:Y:S02]  /*37a0*/  @!P0 VIADDMNMX R248, R249, R234, UR42, PT ;  /* 0x0000002af9f88e46 */ /* 0x000fe4000b8001ea */
[----:B------:R-:W-:Y:S01]  /*37b0*/  @!P0 IADD3 R203, R243, 0x1, RZ ;  /* 0x00000001f3cb8810 */ /* 0x000fe20007ffe0ff */
        /* <DEDUP_REMOVED lines=43> */
[----:B------:R4:W3:Y:S01]  /*3a70*/  LDSM.16.M88.4 R100, [R180+0x2000] ;  /* 0x00200000b464783b */ /* 0x0008e20000000200 */
[C---:B------:R-:W-:Y:S06]  /*3a80*/  HMMA.16816.F32.BF16 R8, R108.reuse, R114, R8 ;  /* 0x000000726c08723c */ /* 0x040fec0000041808 */
[C---:B-1----:R-:W-:Y:S06]  /*3a90*/  HMMA.16816.F32.BF16 R12, R108.reuse, R56, R12 ;  /* 0x000000386c0c723c */ /* 0x042fec000004180c */
[----:B------:R-:W-:Y:S06]  /*3aa0*/  HMMA.16816.F32.BF16 R16, R108, R58, R16 ;  /* 0x0000003a6c10723c */ /* 0x000fec0000041810 */
[C---:B--2---:R-:W-:Y:S05]  /*3ab0*/  HMMA.16816.F32.BF16 R4, R60.reuse, R64, R4 ;  /* 0x000000403c04723c */ /* 0x044fea0000041804 */
[----:B----4-:R-:W-:Y:S01]  /*3ac0*/  @!P0 VIMNMX R180, R249, UR42, PT ;  /* 0x0000002af9b48c48 */ /* 0x010fe2000bfe0100 */
[C---:B------:R-:W-:Y:S03]  /*3ad0*/  HMMA.16816.F32.BF16 R8, R60.reuse, R66, R8 ;  /* 0x000000423c08723c */ /* 0x040fe60000041808 */
[C---:B------:R-:W-:Y:S03]  /*3ae0*/  @!P0 ISETP.GE.AND P2, PT, R243.reuse, R180, PT ;  /* 0x000000b4f300820c */ /* 0x040fe60003f46270 */
[C---:B---3--:R-:W-:Y:S05]  /*3af0*/  HMMA.16816.F32.BF16 R12, R60.reuse, R52, R12 ;  /* 0x000000343c0c723c */ /* 0x048fea000004180c */
[----:B------:R-:W-:Y:S01]  /*3b00*/  LEA R67, R216, UR4, 0x1 ;  /* 0x00000004d8437c11 */ /* 0x000fe2000f8e08ff */
[----:B------:R-:W-:Y:S01]  /*3b10*/  HMMA.16816.F32.BF16 R16, R60, R54, R16 ;  /* 0x000000363c10723c */ /* 0x000fe20000041810 */
[----:B------:R-:W1:Y:S04]  /*3b20*/  LDSM.16.M88.4 R52, [R211+0x2800] ;  /* 0x00280000d334783b */ /* 0x000e680000000200 */
[-C--:B------:R-:W-:Y:S01]  /*3b30*/  IADD3 R66, R206, R67.reuse, RZ ;  /* 0x00000043ce427210 */ /* 0x080fe20007ffe0ff */
[C---:B------:R-:W-:Y:S05]  /*3b40*/  HMMA.16816.F32.BF16 R4, R100.reuse, R104, R4 ;  /* 0x000000686404723c */ /* 0x040fea0000041804 */
[----:B------:R-:W-:Y:S01]  /*3b50*/  @!P0 IADD3 R63, R243, 0x18, RZ ;  /* 0x00000018f33f8810 */ /* 0x000fe20007ffe0ff */
[C---:B------:R-:W-:Y:S05]  /*3b60*/  HMMA.16816.F32.BF16 R8, R100.reuse, R106, R8 ;  /* 0x0000006a6408723c */ /* 0x040fea0000041808 */
[C---:B------:R-:W-:Y:S02]  /*3b70*/  IADD3 R65, R205.reuse, R67, RZ ;  /* 0x00000043cd417210 */ /* 0x040fe40007ffe0ff */
[----:B------:R-:W-:Y:S11]  /*3b80*/  IADD3 R64, R205, R66, RZ ;  /* 0x00000042cd407210 */ /* 0x000ff60007ffe0ff */
[----:B------:R-:W-:Y:S01]  /*3b90*/  FMUL.FTZ R186, R4, UR8 ;  /* 0x0000000804ba7c20 */ /* 0x000fe20008410000 */
[----:B------:R-:W-:Y:S01]  /*3ba0*/  FMUL.FTZ R187, R5, UR8 ;  /* 0x0000000805bb7c20 */ /* 0x000fe20008410000 */
[----:B------:R-:W-:Y:S01]  /*3bb0*/  FMUL.FTZ R188, R6, UR8 ;  /* 0x0000000806bc7c20 */ /* 0x000fe20008410000 */
[----:B------:R-:W-:Y:S03]  /*3bc0*/  FMUL.FTZ R189, R7, UR8 ;  /* 0x0000000807bd7c20 */ /* 0x000fe60008410000 */
[----:B------:R-:W2:Y:S01]  /*3bd0*/  MUFU.TANH R186, R186 ;  /* 0x000000ba00ba7308 */ /* 0x000ea20000002400 */
[----:B------:R-:W-:Y:S01]  /*3be0*/  FMUL.FTZ R190, R8, UR8 ;  /* 0x0000000808be7c20 */ /* 0x000fe20008410000 */
[----:B------:R-:W-:Y:S01]  /*3bf0*/  FMUL.FTZ R191, R9, UR8 ;  /* 0x0000000809bf7c20 */ /* 0x000fe20008410000 */
[----:B------:R-:W-:Y:S01]  /*3c00*/  FMUL.FTZ R192, R10, UR8 ;  /* 0x000000080ac07c20 */ /* 0x000fe20008410000 */
[----:B------:R-:W-:Y:S01]  /*3c10*/  FMUL.FTZ R193, R11, UR8 ;  /* 0x000000080bc17c20 */ /* 0x000fe20008410000 */
[C---:B-1----:R-:W-:Y:S05]  /*3c20*/  HMMA.16816.F32.BF16 R12, R100.reuse, R52, R12 ;  /* 0x00000034640c723c */ /* 0x042fea000004180c */
[----:B------:R-:W1:Y:S01]  /*3c30*/  MUFU.TANH R187, R187 ;  /* 0x000000bb00bb7308 */ /* 0x000e620000002400 */
[----:B------:R-:W-:Y:S09]  /*3c40*/  HMMA.16816.F32.BF16 R16, R100, R54, R16 ;  /* 0x000000366410723c */ /* 0x000ff20000041810 */
[----:B------:R-:W3:Y:S02]  /*3c50*/  MUFU.TANH R188, R188 ;  /* 0x000000bc00bc7308 */ /* 0x000ee40000002400 */
[----:B--2---:R-:W-:Y:S02]  /*3c60*/  MOV R202, R186 ;  /* 0x000000ba00ca7202 */ /* 0x004fe40000000f00 */
[C---:B------:R-:W-:Y:S02]  /*3c70*/  @!P0 FSEL R202, R186.reuse, -INF , !P2 ;  /* 0xff800000baca8808 */ /* 0x040fe40005000000 */
[----:B------:R-:W-:Y:S01]  /*3c80*/  @!P0 ISETP.GE.AND P2, PT, R203, R180, PT ;  /* 0x000000b4cb00820c */ /* 0x000fe20003f46270 */
[----:B------:R-:W-:Y:S03]  /*3c90*/  FFMA.FTZ R186, -R186, R186, 1 ;  /* 0x3f800000baba7423 */ /* 0x000fe600000101ba */
[----:B------:R-:W2:Y:S01]  /*3ca0*/  MUFU.TANH R189, R189 ;  /* 0x000000bd00bd7308 */ /* 0x000ea20000002400 */
[--C-:B------:R-:W-:Y:S01]  /*3cb0*/  FFMA.FTZ R251, R202, UR15, -R217.reuse ;  /* 0x0000000fcafb7c23 */ /* 0x100fe200080108d9 */
[-C--:B-1----:R-:W-:Y:S01]  /*3cc0*/  MOV R250, R187.reuse ;  /* 0x000000bb00fa7202 */ /* 0x082fe20000000f00 */
[----:B------:R-:W-:Y:S01]  /*3cd0*/  FMUL.FTZ R202, R241, 1.4426950216293334961 ;  /* 0x3fb8aa3bf1ca7820 */ /* 0x000fe20000410000 */
[----:B------:R-:W-:Y:S01]  /*3ce0*/  @!P0 FSEL R250, R187, -INF , !P2 ;  /* 0xff800000bbfa8808 */ /* 0x000fe20005000000 */
[----:B------:R-:W-:Y:S01]  /*3cf0*/  FMUL.FTZ R194, R12, UR8 ;  /* 0x000000080cc27c20 */ /* 0x000fe20008410000 */
[-C--:B------:R-:W-:Y:S01]  /*3d00*/  @!P0 ISETP.GE.AND P2, PT, R243, R248.reuse, PT ;  /* 0x000000f8f300820c */ /* 0x080fe20003f46270 */
[----:B------:R-:W-:Y:S03]  /*3d10*/  FMUL.FTZ R196, R14, UR8 ;  /* 0x000000080ec47c20 */ /* 0x000fe60008410000 */
[----:B------:R1:W-:Y:S01]  /*3d20*/  MUFU.EX2 R106, R251 ;  /* 0x000000fb006a7308 */ /* 0x0003e20000000800 */
[----:B------:R-:W-:Y:S01]  /*3d30*/  FSEL R202, R202, RZ, P1 ;  /* 0x000000ffcaca7208 */ /* 0x000fe20000800000 */
[----:B------:R-:W-:Y:S01]  /*3d40*/  FMUL.FTZ R197, R15, UR8 ;  /* 0x000000080fc57c20 */ /* 0x000fe20008410000 */
[----:B------:R-:W-:Y:S01]  /*3d50*/  @!P0 ISETP.GE.AND P1, PT, R203, R248, PT ;  /* 0x000000f8cb00820c */ /* 0x000fe20003f26270 */
[----:B------:R-:W-:Y:S01]  /*3d60*/  FMUL.FTZ R198, R16, UR8 ;  /* 0x0000000810c67c20 */ /* 0x000fe20008410000 */
[----:B------:R-:W-:Y:S01]  /*3d70*/  FMUL.FTZ R195, R13, UR8 ;  /* 0x000000080dc37c20 */ /* 0x000fe20008410000 */
[----:B------:R-:W-:Y:S01]  /*3d80*/  FMUL.FTZ R199, R17, UR8 ;  /* 0x0000000811c77c20 */ /* 0x000fe20008410000 */
[----:B------:R-:W-:Y:S03]  /*3d90*/  FMUL.FTZ R200, R18, UR8 ;  /* 0x0000000812c87c20 */ /* 0x000fe60008410000 */
[----:B------:R-:W4:Y:S01]  /*3da0*/  MUFU.TANH R190, R190 ;  /* 0x000000be00be7308 */ /* 0x000f220000002400 */
[--C-:B------:R-:W-:Y:S01]  /*3db0*/  FFMA.FTZ R252, R250, UR15, -R217.reuse ;  /* 0x0000000ffafc7c23 */ /* 0x100fe200080108d9 */
[-C--:B---3--:R-:W-:Y:S01]  /*3dc0*/  MOV R249, R188.reuse ;  /* 0x000000bc00f97202 */ /* 0x088fe20000000f00 */
[----:B------:R-:W-:Y:S01]  /*3dd0*/  FMUL.FTZ R201, R19, UR8 ;  /* 0x0000000813c97c20 */ /* 0x000fe20008410000 */
[----:B------:R-:W-:Y:S01]  /*3de0*/  @!P0 FSEL R249, R188, -INF , !P2 ;  /* 0xff800000bcf98808 */ /* 0x000fe20005000000 */
[----:B------:R-:W-:Y:S01]  /*3df0*/  FFMA.FTZ R187, -R187, R187, 1 ;  /* 0x3f800000bbbb7423 */ /* 0x000fe200000101bb */
[-C--:B--2---:R-:W-:Y:S01]  /*3e00*/  MOV R203, R189.reuse ;  /* 0x000000bd00cb7202 */ /* 0x084fe20000000f00 */
[----:B------:R-:W-:Y:S03]  /*3e10*/  FMUL.FTZ R186, R186, UR8 ;  /* 0x00000008baba7c20 */ /* 0x000fe60008410000 */
[----:B------:R-:W2:Y:S01]  /*3e20*/  MUFU.EX2 R103, R252 ;  /* 0x000000fc00677308 */ /* 0x000ea20000000800 */
[--C-:B------:R-:W-:Y:S01]  /*3e30*/  FFMA.FTZ R114, R249, UR15, -R202.reuse ;  /* 0x0000000ff9727c23 */ /* 0x100fe200080108ca */
[----:B------:R-:W-:Y:S01]  /*3e40*/  @!P0 FSEL R203, R189, -INF , !P1 ;  /* 0xff800000bdcb8808 */ /* 0x000fe20004800000 */
[----:B------:R-:W-:Y:S01]  /*3e50*/  FMUL.FTZ R187, R187, UR8 ;  /* 0x00000008bbbb7c20 */ /* 0x000fe20008410000 */
[----:B------:R-:W-:Y:S01]  /*3e60*/  @!P0 IADD3 R249, R243, 0x8, RZ ;  /* 0x00000008f3f98810 */ /* 0x000fe20007ffe0ff */
[----:B------:R-:W-:Y:S01]  /*3e70*/  FFMA.FTZ R188, -R188, R188, 1 ;  /* 0x3f800000bcbc7423 */ /* 0x000fe200000101bc */
[----:B------:R-:W-:Y:S01]  /*3e80*/  FFMA.FTZ R189, -R189, R189, 1 ;  /* 0x3f800000bdbd7423 */ /* 0x000fe200000101bd */
[--C-:B-1----:R-:W-:Y:S03]  /*3e90*/  FFMA.FTZ R251, R203, UR15, -R202.reuse ;  /* 0x0000000fcbfb7c23 */ /* 0x102fe600080108ca */
[----:B------:R-:W1:Y:S01]  /*3ea0*/  MUFU.TANH R191, R191 ;  /* 0x000000bf00bf7308 */ /* 0x000e620000002400 */
[----:B------:R-:W-:Y:S01]  /*3eb0*/  @!P0 ISETP.GE.AND P1, PT, R249, R180, PT ;  /* 0x000000b4f900820c */ /* 0x000fe20003f26270 */
[----:B------:R-:W-:Y:S01]  /*3ec0*/  FMUL.FTZ R188, R188, UR8 ;  /* 0x00000008bcbc7c20 */ /* 0x000fe20008410000 */
[----:B------:R-:W-:Y:S01]  /*3ed0*/  @!P0 IADD3 R203, R243, 0x9, RZ ;  /* 0x00000009f3cb8810 */ /* 0x000fe20007ffe0ff */
[----:B------:R-:W-:Y:S01]  /*3ee0*/  FMUL.FTZ R189, R189, UR8 ;  /* 0x00000008bdbd7c20 */ /* 0x000fe20008410000 */
[----:B----4-:R-:W-:Y:S02]  /*3ef0*/  MOV R250, R190 ;  /* 0x000000be00fa7202 */ /* 0x010fe40000000f00 */
[C---:B------:R-:W-:Y:S03]  /*3f00*/  @!P0 FSEL R250, R190.reuse, -INF , !P1 ;  /* 0xff800000befa8808 */ /* 0x040fe60004800000 */
[----:B------:R-:W3:Y:S01]  /*3f10*/  MUFU.TANH R198, R198 ;  /* 0x000000c600c67308 */ /* 0x000ee20000002400 */
[----:B------:R-:W-:Y:S01]  /*3f20*/  @!P0 ISETP.GE.AND P1, PT, R203, R180, PT ;  /* 0x000000b4cb00820c */ /* 0x000fe20003f26270 */
[----:B------:R-:W-:Y:S01]  /*3f30*/  FFMA.FTZ R190, -R190, R190, 1 ;  /* 0x3f800000bebe7423 */ /* 0x000fe200000101be */
[----:B--2---:R-:W-:Y:S01]  /*3f40*/  F2FP.BF16.F32.PACK_AB R59, R103, R106 ;  /* 0x0000006a673b723e */ /* 0x004fe200000010ff */
[--C-:B------:R-:W-:Y:S02]  /*3f50*/  FFMA.FTZ R113, R250, UR15, -R217.reuse ;  /* 0x0000000ffa717c23 */ /* 0x100fe400080108d9 */
[----:B------:R-:W-:Y:S04]  /*3f60*/  FMUL.FTZ R190, R190, UR8 ;  /* 0x00000008bebe7c20 */ /* 0x000fe80008410000 */
[----:B------:R-:W2:Y:S01]  /*3f70*/  MUFU.TANH R192, R192 ;  /* 0x000000c000c07308 */ /* 0x000ea20000002400 */
[-C--:B-1----:R-:W-:Y:S01]  /*3f80*/  MOV R252, R191.reuse ;  /* 0x000000bf00fc7202 */ /* 0x082fe20000000f00 */
[----:B------:R-:W-:Y:S01]  /*3f90*/  STS [R229+0x12000], R59 ;  /* 0x0120003be5007388 */ /* 0x000fe20000000800 */
[C---:B------:R-:W-:Y:S01]  /*3fa0*/  @!P0 FSEL R252, R191.reuse, -INF , !P1 ;  /* 0xff800000bffc8808 */ /* 0x040fe20004800000 */
[----:B------:R-:W-:Y:S01]  /*3fb0*/  FFMA.FTZ R191, -R191, R191, 1 ;  /* 0x3f800000bfbf7423 */ /* 0x000fe200000101bf */
[----:B------:R-:W-:Y:S03]  /*3fc0*/  @!P0 ISETP.GE.AND P1, PT, R249, R248, PT ;  /* 0x000000f8f900820c */ /* 0x000fe60003f26270 */
[--C-:B------:R-:W-:Y:S02]  /*3fd0*/  FFMA.FTZ R250, R252, UR15, -R217.reuse ;  /* 0x0000000ffcfa7c23 */ /* 0x100fe400080108d9 */
[----:B------:R-:W1:Y:S01]  /*3fe0*/  MUFU.TANH R193, R193 ;  /* 0x000000c100c17308 */ /* 0x000e620000002400 */
[----:B---3--:R-:W-:Y:S01]  /*3ff0*/  MOV R62, R198 ;  /* 0x000000c6003e7202 */ /* 0x008fe20000000f00 */
[----:B------:R-:W-:Y:S08]  /*4000*/  FMUL.FTZ R191, R191, UR8 ;  /* 0x00000008bfbf7c20 */ /* 0x000ff00008410000 */
[----:B------:R3:W-:Y:S01]  /*4010*/  MUFU.EX2 R101, R250 ;  /* 0x000000fa00657308 */ /* 0x0007e20000000800 */
[-C--:B--2---:R-:W-:Y:S02]  /*4020*/  MOV R249, R192.reuse ;  /* 0x000000c000f97202 */ /* 0x084fe40000000f00 */
[C---:B------:R-:W-:Y:S01]  /*4030*/  @!P0 FSEL R249, R192.reuse, -INF , !P1 ;  /* 0xff800000c0f98808 */ /* 0x040fe20004800000 */
[----:B------:R-:W-:Y:S01]  /*4040*/  FFMA.FTZ R192, -R192, R192, 1 ;  /* 0x3f800000c0c07423 */ /* 0x000fe200000101c0 */
[----:B------:R-:W-:Y:S05]  /*4050*/  @!P0 ISETP.GE.AND P1, PT, R203, R248, PT ;  /* 0x000000f8cb00820c */ /* 0x000fea0003f26270 */
[----:B------:R-:W2:Y:S01]  /*4060*/  MUFU.TANH R194, R194 ;  /* 0x000000c200c27308 */ /* 0x000ea20000002400 */
[-C--:B-1----:R-:W-:Y:S01]  /*4070*/  MOV R203, R193.reuse ;  /* 0x000000c100cb7202 */ /* 0x082fe20000000f00 */
[--C-:B------:R-:W-:Y:S01]  /*4080*/  FFMA.FTZ R252, R249, UR15, -R202.reuse ;  /* 0x0000000ff9fc7c23 */ /* 0x100fe200080108ca */
[C---:B------:R-:W-:Y:S01]  /*4090*/  @!P0 FSEL R203, R193.reuse, -INF , !P1 ;  /* 0xff800000c1cb8808 */ /* 0x040fe20004800000 */
[----:B------:R-:W-:Y:S01]  /*40a0*/  FFMA.FTZ R193, -R193, R193, 1 ;  /* 0x3f800000c1c17423 */ /* 0x000fe200000101c1 */
[----:B------:R-:W-:Y:S05]  /*40b0*/  FMUL.FTZ R192, R192, UR8 ;  /* 0x00000008c0c07c20 */ /* 0x000fea0008410000 */
[----:B------:R1:W4:Y:S01]  /*40c0*/  MUFU.EX2 R102, R113 ;  /* 0x0000007100667308 */ /* 0x0003220000000800 */
[----:B---3--:R-:W-:Y:S01]  /*40d0*/  @!P0 IADD3 R250, R243, 0x10, RZ ;  /* 0x00000010f3fa8810 */ /* 0x008fe20007ffe0ff */
[--C-:B------:R-:W-:Y:S01]  /*40e0*/  FFMA.FTZ R249, R203, UR15, -R202.reuse ;  /* 0x0000000fcbf97c23 */ /* 0x100fe200080108ca */
[----:B------:R-:W-:Y:S02]  /*40f0*/  FMUL.FTZ R193, R193, UR8 ;  /* 0x00000008c1c17c20 */ /* 0x000fe40008410000 */
[----:B------:R-:W-:Y:S05]  /*4100*/  @!P0 ISETP.GE.AND P1, PT, R250, R180, PT ;  /* 0x000000b4fa00820c */ /* 0x000fea0003f26270 */
[----:B------:R-:W3:Y:S01]  /*4110*/  MUFU.TANH R196, R196 ;  /* 0x000000c400c47308 */ /* 0x000ee20000002400 */
[-C--:B--2---:R-:W-:Y:S02]  /*4120*/  MOV R115, R194.reuse ;  /* 0x000000c200737202 */ /* 0x084fe40000000f00 */
[C---:B------:R-:W-:Y:S01]  /*4130*/  @!P0 FSEL R115, R194.reuse, -INF , !P1 ;  /* 0xff800000c2738808 */ /* 0x040fe20004800000 */
[----:B------:R-:W-:Y:S01]  /*4140*/  FFMA.FTZ R194, -R194, R194, 1 ;  /* 0x3f800000c2c27423 */ /* 0x000fe200000101c2 */
[----:B------:R-:W-:Y:S05]  /*4150*/  IADD3 R182, P1, R239, UR13, RZ ;  /* 0x0000000defb67c10 */ /* 0x000fea000ff3e0ff */
[----:B------:R-:W2:Y:S01]  /*4160*/  MUFU.TANH R197, R197 ;  /* 0x000000c500c57308 */ /* 0x000ea20000002400 */
[----:B------:R-:W-:Y:S01]  /*4170*/  IADD3.X R183, R238, UR12, RZ, P1, !PT ;  /* 0x0000000ceeb77c10 */ /* 0x000fe20008ffe4ff */
[--C-:B------:R-:W-:Y:S01]  /*4180*/  FFMA.FTZ R181, R115, UR15, -R217.reuse ;  /* 0x0000000f73b57c23 */ /* 0x100fe200080108d9 */
[----:B------:R-:W-:Y:S01]  /*4190*/  @!P0 ISETP.GE.AND P1, PT, R250, R248, PT ;  /* 0x000000f8fa00820c */ /* 0x000fe20003f26270 */
[----:B------:R-:W-:Y:S01]  /*41a0*/  FMUL.FTZ R194, R194, UR8 ;  /* 0x00000008c2c27c20 */ /* 0x000fe20008410000 */
[----:B-1----:R-:W-:Y:S02]  /*41b0*/  @!P0 IADD3 R113, R243, 0x11, RZ ;  /* 0x00000011f3718810 */ /* 0x002fe40007ffe0ff */
[----:B----4-:R-:W-:Y:S03]  /*41c0*/  F2FP.BF16.F32.PACK_AB R58, R101, R102 ;  /* 0x00000066653a723e */ /* 0x010fe600000010ff */
[----:B------:R-:W1:Y:S01]  /*41d0*/  MUFU.TANH R195, R195 ;  /* 0x000000c300c37308 */ /* 0x000e620000002400 */
[-C--:B---3--:R-:W-:Y:S02]  /*41e0*/  MOV R250, R196.reuse ;  /* 0x000000c400fa7202 */ /* 0x088fe40000000f00 */
[C---:B------:R-:W-:Y:S01]  /*41f0*/  @!P0 FSEL R250, R196.reuse, -INF , !P1 ;  /* 0xff800000c4fa8808 */ /* 0x040fe20004800000 */
[----:B------:R-:W-:Y:S01]  /*4200*/  FFMA.FTZ R196, -R196, R196, 1 ;  /* 0x3f800000c4c47423 */ /* 0x000fe200000101c4 */
[C---:B------:R-:W-:Y:S02]  /*4210*/  @!P0 ISETP.GE.AND P1, PT, R113.reuse, R248, PT ;  /* 0x000000f87100820c */ /* 0x040fe40003f26270 */
[-C--:B------:R-:W-:Y:S03]  /*4220*/  @!P0 ISETP.GE.AND P2, PT, R113, R180.reuse, PT ;  /* 0x000000b47100820c */ /* 0x080fe60003f46270 */
[----:B------:R-:W3:Y:S01]  /*4230*/  MUFU.TANH R199, R199 ;  /* 0x000000c700c77308 */ /* 0x000ee20000002400 */
[-C--:B--2---:R-:W-:Y:S01]  /*4240*/  MOV R113, R197.reuse ;  /* 0x000000c500717202 */ /* 0x084fe20000000f00 */
[--C-:B------:R-:W-:Y:S01]  /*4250*/  FFMA.FTZ R250, R250, UR15, -R202.reuse ;  /* 0x0000000ffafa7c23 */ /* 0x100fe200080108ca */
[C---:B------:R-:W-:Y:S01]  /*4260*/  @!P0 FSEL R113, R197.reuse, -INF , !P1 ;  /* 0xff800000c5718808 */ /* 0x040fe20004800000 */
[----:B------:R-:W-:Y:S01]  /*4270*/  FFMA.FTZ R197, -R197, R197, 1 ;  /* 0x3f800000c5c57423 */ /* 0x000fe200000101c5 */
[----:B------:R-:W-:Y:S01]  /*4280*/  @!P0 ISETP.GE.AND P1, PT, R63, R180, PT ;  /* 0x000000b43f00820c */ /* 0x000fe20003f26270 */
[----:B------:R-:W-:Y:S02]  /*4290*/  FMUL.FTZ R196, R196, UR8 ;  /* 0x00000008c4c47c20 */ /* 0x000fe40008410000 */
[--C-:B------:R-:W-:Y:S01]  /*42a0*/  FFMA.FTZ R105, R113, UR15, -R202.reuse ;  /* 0x0000000f71697c23 */ /* 0x100fe200080108ca */
[----:B------:R-:W-:Y:S01]  /*42b0*/  @!P0 IADD3 R113, R243, 0x19, RZ ;  /* 0x00000019f3718810 */ /* 0x000fe20007ffe0ff */
[----:B------:R-:W2:Y:S01]  /*42c0*/  MUFU.TANH R200, R200 ;  /* 0x000000c800c87308 */ /* 0x000ea20000002400 */
[C---:B------:R-:W-:Y:S01]  /*42d0*/  @!P0 FSEL R62, R198.reuse, -INF , !P1 ;  /* 0xff800000c63e8808 */ /* 0x040fe20004800000 */
[----:B------:R-:W-:Y:S01]  /*42e0*/  FFMA.FTZ R198, -R198, R198, 1 ;  /* 0x3f800000c6c67423 */ /* 0x000fe200000101c6 */
[----:B------:R-:W-:Y:S01]  /*42f0*/  @!P0 ISETP.GE.AND P1, PT, R113, R180, PT ;  /* 0x000000b47100820c */ /* 0x000fe20003f26270 */
[----:B------:R-:W-:Y:S01]  /*4300*/  FMUL.FTZ R197, R197, UR8 ;  /* 0x00000008c5c57c20 */ /* 0x000fe20008410000 */
[----:B-1----:R-:W-:Y:S01]  /*4310*/  MOV R203, R195 ;  /* 0x000000c300cb7202 */ /* 0x002fe20000000f00 */
[--C-:B------:R-:W-:Y:S01]  /*4320*/  FFMA.FTZ R180, R62, UR15, -R217.reuse ;  /* 0x0000000f3eb47c23 */ /* 0x100fe200080108d9 */
[C---:B------:R-:W-:Y:S03]  /*4330*/  @!P0 FSEL R203, R195.reuse, -INF , !P2 ;  /* 0xff800000c3cb8808 */ /* 0x040fe60005000000 */
[----:B------:R-:W1:Y:S01]  /*4340*/  MUFU.TANH R201, R201 ;  /* 0x000000c900c97308 */ /* 0x000e620000002400 */
[----:B---3--:R-:W-:Y:S01]  /*4350*/  MOV R107, R199 ;  /* 0x000000c7006b7202 */ /* 0x008fe20000000f00 */
[----:B------:R-:W-:Y:S01]  /*4360*/  FFMA.FTZ R195, -R195, R195, 1 ;  /* 0x3f800000c3c37423 */ /* 0x000fe200000101c3 */
[----:B------:R-:W-:Y:S01]  /*4370*/  @!P0 FSEL R107, R199, -INF , !P1 ;  /* 0xff800000c76b8808 */ /* 0x000fe20004800000 */
[--C-:B------:R-:W-:Y:S01]  /*4380*/  FFMA.FTZ R115, R203, UR15, -R217.reuse ;  /* 0x0000000fcb737c23 */ /* 0x100fe200080108d9 */
[-C--:B------:R-:W-:Y:S01]  /*4390*/  @!P0 ISETP.GE.AND P1, PT, R113, R248.reuse, PT ;  /* 0x000000f87100820c */ /* 0x080fe20003f26270 */
[----:B------:R-:W3:Y:S01]  /*43a0*/  LDG.E R203, desc[UR6][R182.64] ;  /* 0x00000006b6cb7981 */ /* 0x000ee2000c1e1900 */
[----:B------:R-:W-:Y:S01]  /*43b0*/  @!P0 ISETP.GE.AND P2, PT, R63, R248, PT ;  /* 0x000000f83f00820c */ /* 0x000fe20003f46270 */
[----:B------:R-:W-:Y:S01]  /*43c0*/  FFMA.FTZ R217, R107, UR15, -R217 ;  /* 0x0000000f6bd97c23 */ /* 0x000fe200080108d9 */
[-C--:B--2---:R-:W-:Y:S01]  /*43d0*/  MOV R63, R200.reuse ;  /* 0x000000c8003f7202 */ /* 0x084fe20000000f00 */
[----:B------:R-:W-:Y:S01]  /*43e0*/  MUFU.EX2 R114, R114 ;  /* 0x0000007200727308 */ /* 0x000fe20000000800 */
[----:B------:R-:W-:Y:S01]  /*43f0*/  @!P0 FSEL R63, R200, -INF , !P2 ;  /* 0xff800000c83f8808 */ /* 0x000fe20005000000 */
[----:B------:R-:W-:Y:S01]  /*4400*/  FFMA.FTZ R199, -R199, R199, 1 ;  /* 0x3f800000c7c77423 */ /* 0x000fe200000101c7 */
[----:B------:R-:W-:Y:S01]  /*4410*/  FMUL.FTZ R195, R195, UR8 ;  /* 0x00000008c3c37c20 */ /* 0x000fe20008410000 */
[----:B------:R-:W-:Y:S01]  /*4420*/  FMUL.FTZ R198, R198, UR8 ;  /* 0x00000008c6c67c20 */ /* 0x000fe20008410000 */
[----:B------:R-:W-:Y:S01]  /*4430*/  FFMA.FTZ R200, -R200, R200, 1 ;  /* 0x3f800000c8c87423 */ /* 0x000fe200000101c8 */
[--C-:B------:R-:W-:Y:S01]  /*4440*/  FFMA.FTZ R248, R63, UR15, -R202.reuse ;  /* 0x0000000f3ff87c23 */ /* 0x100fe200080108ca */
[-C--:B-1----:R-:W-:Y:S03]  /*4450*/  MOV R107, R201.reuse ;  /* 0x000000c9006b7202 */ /* 0x082fe60000000f00 */
[----:B------:R1:W-:Y:S01]  /*4460*/  MUFU.EX2 R113, R217 ;  /* 0x000000d900717308 */ /* 0x0003e20000000800 */
[----:B------:R-:W-:Y:S01]  /*4470*/  @!P0 FSEL R107, R201, -INF , !P1 ;  /* 0xff800000c96b8808 */ /* 0x000fe20004800000 */
[----:B------:R-:W-:Y:S01]  /*4480*/  FMUL.FTZ R199, R199, UR8 ;  /* 0x00000008c7c77c20 */ /* 0x000fe20008410000 */
[----:B------:R-:W-:Y:S01]  /*4490*/  PLOP3.LUT P1, PT, PT, PT, UP3, 0x80, 0x0 ;  /* 0x000000000000781c */ /* 0x000fe20003f2f038 */
[----:B------:R-:W-:Y:S01]  /*44a0*/  FFMA.FTZ R201, -R201, R201, 1 ;  /* 0x3f800000c9c97423 */ /* 0x000fe200000101c9 */
[----:B------:R-:W-:Y:S05]  /*44b0*/  FMUL.FTZ R200, R200, UR8 ;  /* 0x00000008c8c87c20 */ /* 0x000fea0008410000 */
[----:B------:R-:W2:Y:S01]  /*44c0*/  MUFU.EX2 R251, R251 ;  /* 0x000000fb00fb7308 */ /* 0x000ea20000000800 */
[----:B------:R-:W-:Y:S09]  /*44d0*/  FMUL.FTZ R201, R201, UR8 ;  /* 0x00000008c9c97c20 */ /* 0x000ff20008410000 */
[----:B------:R-:W-:Y:S01]  /*44e0*/  MUFU.EX2 R252, R252 ;  /* 0x000000fc00fc7308 */ /* 0x000fe20000000800 */
[----:B-1----:R-:W-:Y:S02]  /*44f0*/  FFMA.FTZ R217, R107, UR15, -R202 ;  /* 0x0000000f6bd97c23 */ /* 0x002fe400080108ca */
[----:B------:R1:W4:Y:S07]  /*4500*/  LDG.E R202, desc[UR6][R182.64+0x20] ;  /* 0x00002006b6ca7981 */ /* 0x00032e000c1e1900 */
[----:B------:R-:W1:Y:S01]  /*4510*/  MUFU.EX2 R249, R249 ;  /* 0x000000f900f97308 */ /* 0x000e620000000800 */
[----:B--2---:R-:W-:Y:S05]  /*4520*/  F2FP.BF16.F32.PACK_AB R57, R251, R114 ;  /* 0x00000072fb39723e */ /* 0x004fea00000010ff */
[----:B------:R-:W-:Y:S04]  /*4530*/  STS [R229+0x12400], R57 ;  /* 0x01240039e5007388 */ /* 0x000fe80000000800 */
[----:B------:R-:W-:Y:S01]  /*4540*/  MUFU.EX2 R181, R181 ;  /* 0x000000b500b57308 */ /* 0x000fe20000000800 */
[----:B------:R-:W-:Y:S09]  /*4550*/  STS [R233+0x12000], R58 ;  /* 0x0120003ae9007388 */ /* 0x000ff20000000800 */
[----:B------:R-:W2:Y:S01]  /*4560*/  MUFU.EX2 R115, R115 ;  /* 0x0000007300737308 */ /* 0x000ea20000000800 */
[----:B-1----:R-:W-:Y:S05]  /*4570*/  F2FP.BF16.F32.PACK_AB R63, R249, R252 ;  /* 0x000000fcf93f723e */ /* 0x002fea00000010ff */
[----:B------:R-:W-:Y:S04]  /*4580*/  STS [R233+0x12400], R63 ;  /* 0x0124003fe9007388 */ /* 0x000fe80000000800 */
[----:B------:R-:W-:Y:S10]  /*4590*/  MUFU.EX2 R250, R250 ;  /* 0x000000fa00fa7308 */ /* 0x000ff40000000800 */
[----:B------:R-:W1:Y:S01]  /*45a0*/  MUFU.EX2 R243, R105 ;  /* 0x0000006900f37308 */ /* 0x000e620000000800 */
[----:B--2---:R-:W-:Y:S05]  /*45b0*/  F2FP.BF16.F32.PACK_AB R62, R115, R181 ;  /* 0x000000b5733e723e */ /* 0x004fea00000010ff */
[----:B------:R-:W-:Y:S04]  /*45c0*/  STS [R231+0x12000], R62 ;  /* 0x0120003ee7007388 */ /* 0x000fe80000000800 */
[----:B------:R-:W2:Y:S10]  /*45d0*/  MUFU.EX2 R180, R180 ;  /* 0x000000b400b47308 */ /* 0x000eb40000000800 */
[----:B------:R-:W-:Y:S01]  /*45e0*/  MUFU.EX2 R248, R248 ;  /* 0x000000f800f87308 */ /* 0x000fe20000000800 */
[----:B-1----:R-:W-:Y:S05]  /*45f0*/  F2FP.BF16.F32.PACK_AB R182, R243, R250 ;  /* 0x000000faf3b6723e */ /* 0x002fea00000010ff */
[----:B------:R-:W-:Y:S04]  /*4600*/  STS [R231+0x12400], R182 ;  /* 0x012400b6e7007388 */ /* 0x000fe80000000800 */
[----:B------:R-:W1:Y:S01]  /*4610*/  MUFU.EX2 R217, R217 ;  /* 0x000000d900d97308 */ /* 0x000e620000000800 */
[----:B--2---:R-:W-:Y:S05]  /*4620*/  F2FP.BF16.F32.PACK_AB R107, R113, R180 ;  /* 0x000000b4716b723e */ /* 0x004fea00000010ff */
[----:B------:R-:W-:Y:S01]  /*4630*/  STS [R236+0x12000], R107 ;  /* 0x0120006bec007388 */ /* 0x000fe20000000800 */
[----:B-1----:R-:W-:Y:S05]  /*4640*/  F2FP.BF16.F32.PACK_AB R105, R217, R248 ;  /* 0x000000f8d969723e */ /* 0x002fea00000010ff */
[----:B------:R-:W-:Y:S04]  /*4650*/  STS [R236+0x12400], R105 ;  /* 0x01240069ec007388 */ /* 0x000fe80000000800 */
[----:B------:R-:W1:Y:S08]  /*4660*/  LDSM.16.M88.4 R52, [R67+0x8000] ;  /* 0x008000004334783b */ /* 0x000e700000000200 */
[----:B------:R-:W2:Y:S08]  /*4670*/  LDSM.16.M88.4 R56, [R66+0x8000] ;  /* 0x008000004238783b */ /* 0x000eb00000000200 */
[----:B------:R-:W2:Y:S01]  /*4680*/  LDSM.16.M88.4 R60, [R65+0x8000] ;  /* 0x00800000413c783b */ /* 0x000ea20000000200 */
        /* <DEDUP_REMOVED lines=10> */
[C---:B------:R-:W-:Y:S06]  /*4730*/  HMMA.16816.F32.BF16 R4, R60.reuse, R132, R4 ;  /* 0x000000843c04723c */ /* 0x040fec0000041804 */
        /* <DEDUP_REMOVED lines=28> */
[----:B------:R-:W-:Y:S01]  /*4900*/  FMUL.FTZ R63, R106, R63 ;  /* 0x0000003f6a3f7220 */ /* 0x000fe20000410000 */
[----:B------:R-:W-:Y:S01]  /*4910*/  FMUL.FTZ R62, R103, R62 ;  /* 0x0000003e673e7220 */ /* 0x000fe20000410000 */
        /* <DEDUP_REMOVED lines=8> */
[----:B------:R-:W-:Y:S01]  /*49a0*/  F2FP.BF16.F32.PACK_AB R186, R187, R186 ;  /* 0x000000babbba723e */ /* 0x000fe200000010ff */
        /* <DEDUP_REMOVED lines=10> */
[----:B------:R-:W-:Y:S01]  /*4a50*/  FMUL.FTZ R187, R187, R198 ;  /* 0x000000c6bbbb7220 */ /* 0x000fe20000410000 */
[----:B------:R-:W-:Y:S01]  /*4a60*/  FMUL.FTZ R198, R203, R199 ;  /* 0x000000c7cbc67220 */ /* 0x000fe20000410000 */
[----:B------:R-:W-:Y:S01]  /*4a70*/  F2FP.BF16.F32.PACK_AB R190, R191, R190 ;  /* 0x000000bebfbe723e */ /* 0x000fe200000010ff */
[C---:B----4-:R-:W-:Y:S01]  /*4a80*/  FADD.FTZ R191, -R202.reuse, R6 ;  /* 0x00000006cabf7221 */ /* 0x050fe20000010100 */
[C---:B------:R-:W-:Y:S01]  /*4a90*/  FADD.FTZ R199, -R202.reuse, R7 ;  /* 0x00000007cac77221 */ /* 0x040fe20000010100 */
[----:B------:R-:W-:Y:S01]  /*4aa0*/  F2FP.BF16.F32.PACK_AB R194, R195, R194 ;  /* 0x000000c2c3c2723e */ /* 0x000fe200000010ff */
[----:B------:R-:W-:Y:S01]  /*4ab0*/  FADD.FTZ R195, -R202, R10 ;  /* 0x0000000acac37221 */ /* 0x000fe20000010100 */
[----:B------:R-:W-:Y:S01]  /*4ac0*/  FMUL.FTZ R191, R114, R191 ;  /* 0x000000bf72bf7220 */ /* 0x000fe20000410000 */
[----:B------:R-:W-:Y:S01]  /*4ad0*/  FMUL.FTZ R199, R251, R199 ;  /* 0x000000c7fbc77220 */ /* 0x000fe20000410000 */
[----:B------:R-:W-:Y:S01]  /*4ae0*/  F2FP.BF16.F32.PACK_AB R187, R198, R187 ;  /* 0x000000bbc6bb723e */ /* 0x000fe200000010ff */
        /* <DEDUP_REMOVED lines=42> */
.L_x_504:
[----:B------:R-:W-:Y:S01]  /*4d90*/  F2FP.BF16.F32.PACK_AB R192, R193, R192 ;  /* 0x000000c0c1c0723e */ /* 0x000fe200000010ff */
[----:B------:R-:W-:Y:S01]  /*4da0*/  STS [R229+0x10000], R186 ;  /* 0x010000bae5007388 */ /* 0x000fe20000000800 */
[----:B------:R-:W-:Y:S01]  /*4db0*/  F2FP.BF16.F32.PACK_AB R252, R252, R191 ;  /* 0x000000bffcfc723e */ /* 0x000fe200000010ff */
[----:B------:R-:W-:Y:S01]  /*4dc0*/  IMAD.MOV.U32 R248, RZ, RZ, R184 ;  /* 0x000000fffff87224 */ /* 0x000fe200078e00b8 */
[----:B------:R-:W-:Y:S01]  /*4dd0*/  F2FP.BF16.F32.PACK_AB R199, R202, R199 ;  /* 0x000000c7cac7723e */ /* 0x000fe200000010ff */
[----:B------:R-:W-:Y:S01]  /*4de0*/  STS [R229+0x10400], R188 ;  /* 0x010400bce5007388 */ /* 0x000fe20000000800 */
[----:B------:R-:W-:Y:S01]  /*4df0*/  LEA R217, R214, UR4, 0x1 ;  /* 0x00000004d6d97c11 */ /* 0x000fe2000f8e08ff */
[----:B------:R-:W-:Y:S02]  /*4e00*/  IMAD.MOV.U32 R249, RZ, RZ, R185 ;  /* 0x000000fffff97224 */ /* 0x000fe400078e00b9 */
        /* <DEDUP_REMOVED lines=74> */
.L_x_505:
        /* <DEDUP_REMOVED lines=18> */
[----:B------:R-:W-:Y:S04]  /*53d0*/  LDSM.16.MT88.4 R196, [R217+0xd800] ;  /* 0x00d80000d9c4783b */ /* 0x000fe80000004200 */
[----:B------:R-:W-:Y:S01]  /*53e0*/  LDSM.16.M88.4 R200, [R3+0x1000] ;  /* 0x0010000003c8783b */ /* 0x000fe20000000200 */
        /* <DEDUP_REMOVED lines=27> */
[----:B------:R-:W5:Y:S02]  /*55a0*/  @P1 LDG.E R240, desc[UR6][R112.64+-0x100] ;  /* 0xffff000670f01981 */ /* 0x000f64000c1e1900 */
[-C--:B------:R-:W-:Y:S02]  /*55b0*/  HMMA.16816.F32.BF16 R12, R192, R190.reuse, R12 ;  /* 0x000000bec00c723c */ /* 0x080fe4000004180c */
[----:B------:R4:W5:Y:S04]  /*55c0*/  @P1 LDG.E R241, desc[UR6][R112.64+-0xe0] ;  /* 0xffff200670f11981 */ /* 0x000968000c1e1900 */
[C---:B------:R-:W-:Y:S06]  /*55d0*/  HMMA.16816.F32.BF16 R16, R184.reuse, R190, R16 ;  /* 0x000000beb810723c */ /* 0x040fec0000041810 */
[-C--:B-1----:R-:W-:Y:S06]  /*55e0*/  HMMA.16816.F32.BF16 R52, R184, R100.reuse, R52 ;  /* 0x00000064b834723c */ /* 0x082fec0000041834 */
[C---:B------:R-:W-:Y:S06]  /*55f0*/  HMMA.16816.F32.BF16 R56, R192.reuse, R100, R56 ;  /* 0x00000064c038723c */ /* 0x040fec0000041838 */
[-C--:B------:R-:W-:Y:S01]  /*5600*/  HMMA.16816.F32.BF16 R60, R192, R102.reuse, R60 ;  /* 0x00000066c03c723c */ /* 0x080fe2000004183c */
[----:B----4-:R-:W-:Y:S05]  /*5610*/  IMAD.U32 R113, RZ, RZ, UR40 ;  /* 0x00000028ff717e24 */ /* 0x010fea000f8e00ff */
[----:B------:R-:W-:Y:S01]  /*5620*/  HMMA.16816.F32.BF16 R64, R184, R102, R64 ;  /* 0x00000066b840723c */ /* 0x000fe20000041840 */
[----:B------:R-:W-:Y:S05]  /*5630*/  LDSM.16.MT88.4 R100, [R207+0x2800] ;  /* 0x00280000cf64783b */ /* 0x000fea0000004200 */
[-C--:B--2---:R-:W-:Y:S01]  /*5640*/  HMMA.16816.F32.BF16 R4, R108, R196.reuse, R4 ;  /* 0x000000c46c04723c */ /* 0x084fe20000041804 */
[----:B------:R-:W-:Y:S04]  /*5650*/  IMAD.U32 R187, RZ, RZ, UR14 ;  /* 0x0000000effbb7e24 */ /* 0x000fe8000f8e00ff */
[C---:B------:R-:W-:Y:S01]  /*5660*/  LEA R184, P0, R237.reuse, R248, 0x2 ;  /* 0x000000f8edb87211 */ /* 0x040fe200078010ff */
[C---:B------:R-:W-:Y:S05]  /*5670*/  HMMA.16816.F32.BF16 R8, R200.reuse, R196, R8 ;  /* 0x000000c4c808723c */ /* 0x040fea0000041808 */
[----:B------:R-:W-:Y:S01]  /*5680*/  LEA.HI.X.SX32 R185, R237, R249, 0x2, P0 ;  /* 0x000000f9edb97211 */ /* 0x000fe200000f16ff */
[-C--:B------:R-:W-:Y:S05]  /*5690*/  HMMA.16816.F32.BF16 R12, R200, R198.reuse, R12 ;  /* 0x000000c6c80c723c */ /* 0x080fea000004180c */
[-C--:B------:R-:W-:Y:S01]  /*56a0*/  LEA R114, P1, R183, R184.reuse, 0x2 ;  /* 0x000000b8b7727211 */ /* 0x080fe200078210ff */
[C---:B------:R-:W-:Y:S01]  /*56b0*/  HMMA.16816.F32.BF16 R16, R108.reuse, R198, R16 ;  /* 0x000000c66c10723c */ /* 0x040fe20000041810 */
[----:B------:R-:W-:Y:S04]  /*56c0*/  IMAD.U32 R183, RZ, RZ, UR39 ;  /* 0x00000027ffb77e24 */ /* 0x000fe8000f8e00ff */
[----:B------:R1:W-:Y:S01]  /*56d0*/  REDG.E.ADD.F32.FTZ.RN.STRONG.GPU desc[UR6][R184.64], R4 ;  /* 0x00000004b80079a6 */ /* 0x0003e2000c10f386 */
[-C--:B---3--:R-:W-:Y:S05]  /*56e0*/  HMMA.16816.F32.BF16 R52, R108, R104.reuse, R52 ;  /* 0x000000686c34723c */ /* 0x088fea0000041834 */
[-C--:B------:R-:W-:Y:S01]  /*56f0*/  LEA.HI.X.SX32 R115, R115, R185.reuse, 0x2, P1 ;  /* 0x000000b973737211 */ /* 0x080fe200008f16ff */
[C---:B------:R-:W-:Y:S06]  /*5700*/  HMMA.16816.F32.BF16 R56, R200.reuse, R104, R56 ;  /* 0x00000068c838723c */ /* 0x040fec0000041838 */
[-C--:B------:R-:W-:Y:S01]  /*5710*/  HMMA.16816.F32.BF16 R60, R200, R106.reuse, R60 ;  /* 0x0000006ac83c723c */ /* 0x080fe2000004183c */
[----:B------:R-:W-:Y:S04]  /*5720*/  IMAD.U32 R105, RZ, RZ, UR14 ;  /* 0x0000000eff697e24 */ /* 0x000fe8000f8e00ff */
[-C--:B------:R-:W-:Y:S01]  /*5730*/  LEA R104, P0, R181, R184.reuse, 0x2 ;  /* 0x000000b8b5687211 */ /* 0x080fe200078010ff */
[----:B------:R-:W-:Y:S05]  /*5740*/  HMMA.16816.F32.BF16 R64, R108, R106, R64 ;  /* 0x0000006a6c40723c */ /* 0x000fea0000041840 */
[-C--:B------:R-:W-:Y:S01]  /*5750*/  LEA R180, P2, R105, R184.reuse, 0x2 ;  /* 0x000000b869b47211 */ /* 0x080fe200078410ff */
[----:B------:R-:W-:Y:S02]  /*5760*/  IMAD.U32 R105, RZ, RZ, UR41 ;  /* 0x00000029ff697e24 */ /* 0x000fe4000f8e00ff */
[----:B------:R-:W-:Y:S03]  /*5770*/  IMAD.U32 R109, RZ, RZ, UR38 ;  /* 0x00000026ff6d7e24 */ /* 0x000fe6000f8e00ff */
[-C--:B------:R-:W-:Y:S01]  /*5780*/  LEA.HI.X.SX32 R181, R187, R185.reuse, 0x2, P2 ;  /* 0x000000b9bbb57211 */ /* 0x080fe200010f16ff */
[----:B------:R-:W-:Y:S01]  /*5790*/  IMAD.U32 R187, RZ, RZ, UR40 ;  /* 0x00000028ffbb7e24 */ /* 0x000fe2000f8e00ff */
[-C--:B------:R-:W-:Y:S01]  /*57a0*/  LEA.HI.X.SX32 R105, R105, R185.reuse, 0x2, P0 ;  /* 0x000000b969697211 */ /* 0x080fe200000f16ff */
[----:B------:R-:W-:Y:S01]  /*57b0*/  IMAD.U32 R107, RZ, RZ, UR37 ;  /* 0x00000025ff6b7e24 */ /* 0x000fe2000f8e00ff */
[-C--:B------:R-:W-:Y:S01]  /*57c0*/  LEA R108, P0, R113, R184.reuse, 0x2 ;  /* 0x000000b8716c7211 */ /* 0x080fe200078010ff */
[----:B------:R2:W-:Y:S01]  /*57d0*/  REDG.E.ADD.F32.FTZ.RN.STRONG.GPU desc[UR6][R180.64], R5 ;  /* 0x00000005b40079a6 */ /* 0x0005e2000c10f386 */
[-C--:B-1----:R-:W-:Y:S01]  /*57e0*/  LEA R4, P1, R109, R184.reuse, 0x2 ;  /* 0x000000b86d047211 */ /* 0x082fe200078210ff */
[----:B------:R-:W-:Y:S01]  /*57f0*/  IMAD.U32 R111, RZ, RZ, UR39 ;  /* 0x00000027ff6f7e24 */ /* 0x000fe2000f8e00ff */
[-C--:B------:R-:W-:Y:S01]  /*5800*/  LEA R106, P2, R183, R184.reuse, 0x2 ;  /* 0x000000b8b76a7211 */ /* 0x080fe200078410ff */
[----:B------:R1:W-:Y:S01]  /*5810*/  REDG.E.ADD.F32.FTZ.RN.STRONG.GPU desc[UR6][R114.64], R6 ;  /* 0x00000006720079a6 */ /* 0x0003e2000c10f386 */
[-C--:B------:R-:W-:Y:S01]  /*5820*/  LEA.HI.X.SX32 R109, R187, R185.reuse, 0x2, P0 ;  /* 0x000000b9bb6d7211 */ /* 0x080fe200000f16ff */
[----:B------:R-:W-:Y:S02]  /*5830*/  IMAD.U32 R183, RZ, RZ, UR23 ;  /* 0x00000017ffb77e24 */ /* 0x000fe4000f8e00ff */
[----:B------:R3:W-:Y:S01]  /*5840*/  REDG.E.ADD.F32.FTZ.RN.STRONG.GPU desc[UR6][R104.64], R7 ;  /* 0x00000007680079a6 */ /* 0x0007e2000c10f386 */
[----:B------:R-:W-:Y:S03]  /*5850*/  IMAD.U32 R113, RZ, RZ, UR22 ;  /* 0x00000016ff717e24 */ /* 0x000fe6000f8e00ff */
[----:B------:R4:W-:Y:S01]  /*5860*/  REDG.E.ADD.F32.FTZ.RN.STRONG.GPU desc[UR6][R108.64], R8 ;  /* 0x000000086c0079a6 */ /* 0x0009e2000c10f386 */
[----:B--2---:R-:W-:Y:S02]  /*5870*/  IMAD.U32 R5, RZ, RZ, UR38 ;  /* 0x00000026ff057e24 */ /* 0x004fe4000f8e00ff */
[----:B-1----:R-:W-:Y:S03]  /*5880*/  IMAD.U32 R115, RZ, RZ, UR22 ;  /* 0x00000016ff737e24 */ /* 0x002fe6000f8e00ff */
[-C--:B------:R-:W-:Y:S02]  /*5890*/  LEA.HI.X.SX32 R5, R5, R185.reuse, 0x2, P1 ;  /* 0x000000b905057211 */ /* 0x080fe400008f16ff */
[-C--:B---3--:R-:W-:Y:S01]  /*58a0*/  LEA R104, P0, R107, R184.reuse, 0x2 ;  /* 0x000000b86b687211 */ /* 0x088fe200078010ff */
[----:B------:R-:W-:Y:S01]  /*58b0*/  IMAD.U32 R7, RZ, RZ, UR37 ;  /* 0x00000025ff077e24 */ /* 0x000fe2000f8e00ff */
[-C--:B------:R-:W-:Y:S01]  /*58c0*/  LEA.HI.X.SX32 R107, R111, R185.reuse, 0x2, P2 ;  /* 0x000000b96f6b7211 */ /* 0x080fe200010f16ff */
[----:B------:R-:W-:Y:S02]  /*58d0*/  IMAD.U32 R111, RZ, RZ, UR21 ;  /* 0x00000015ff6f7e24 */ /* 0x000fe4000f8e00ff */
[----:B----4-:R-:W-:Y:S01]  /*58e0*/  IMAD.U32 R109, RZ, RZ, UR20 ;  /* 0x00000014ff6d7e24 */ /* 0x010fe2000f8e00ff */
[-C--:B------:R-:W-:Y:S01]  /*58f0*/  LEA.HI.X.SX32 R105, R7, R185.reuse, 0x2, P0 ;  /* 0x000000b907697211 */ /* 0x080fe200000f16ff */
[----:B------:R1:W-:Y:S01]  /*5900*/  REDG.E.ADD.F32.FTZ.RN.STRONG.GPU desc[UR6][R106.64], R9 ;  /* 0x000000096a0079a6 */ /* 0x0003e2000c10f386 */
[----:B------:R-:W-:Y:S03]  /*5910*/  IMAD.U32 R7, RZ, RZ, UR23 ;  /* 0x00000017ff077e24 */ /* 0x000fe6000f8e00ff */
[----:B------:R2:W-:Y:S02]  /*5920*/  REDG.E.ADD.F32.FTZ.RN.STRONG.GPU desc[UR6][R4.64], R10 ;  /* 0x0000000a040079a6 */ /* 0x0005e4000c10f386 */
[-C--:B------:R-:W-:Y:S01]  /*5930*/  LEA R8, P0, R7, R184.reuse, 0x2 ;  /* 0x000000b807087211 */ /* 0x080fe200078010ff */
[----:B------:R-:W-:Y:S01]  /*5940*/  IMAD.U32 R7, RZ, RZ, UR20 ;  /* 0x00000014ff077e24 */ /* 0x000fe2000f8e00ff */
[----:B------:R3:W-:Y:S04]  /*5950*/  REDG.E.ADD.F32.FTZ.RN.STRONG.GPU desc[UR6][R104.64], R11 ;  /* 0x0000000b680079a6 */ /* 0x0007e8000c10f386 */
[----:B------:R-:W-:Y:S04]  /*5960*/  REDG.E.ADD.F32.FTZ.RN.STRONG.GPU desc[UR6][R184.64+0x80], R16 ;  /* 0x00008010b80079a6 */ /* 0x000fe8000c10f386 */
[----:B------:R4:W-:Y:S01]  /*5970*/  REDG.E.ADD.F32.FTZ.RN.STRONG.GPU desc[UR6][R180.64+0x80], R17 ;  /* 0x00008011b40079a6 */ /* 0x0009e2000c10f386 */
[-C--:B-1----:R-:W-:Y:S02]  /*5980*/  LEA R106, P2, R115, R184.reuse, 0x2 ;  /* 0x000000b8736a7211 */ /* 0x082fe400078410ff */
[-C--:B------:R-:W-:Y:S01]  /*5990*/  LEA.HI.X.SX32 R9, R183, R185.reuse, 0x2, P0 ;  /* 0x000000b9b7097211 */ /* 0x080fe200000f16ff */
[----:B--2---:R-:W-:Y:S01]  /*59a0*/  IMAD.U32 R5, RZ, RZ, UR21 ;  /* 0x00000015ff057e24 */ /* 0x004fe2000f8e00ff */
[-C--:B------:R-:W-:Y:S02]  /*59b0*/  LEA R4, P1, R111, R184.reuse, 0x2 ;  /* 0x000000b86f047211 */ /* 0x080fe400078210ff */
[-C--:B------:R-:W-:Y:S01]  /*59c0*/  LEA.HI.X.SX32 R107, R113, R185.reuse, 0x2, P2 ;  /* 0x000000b9716b7211 */ /* 0x080fe200010f16ff */
[----:B------:R1:W-:Y:S01]  /*59d0*/  REDG.E.ADD.F32.FTZ.RN.STRONG.GPU desc[UR6][R8.64], R18 ;  /* 0x00000012080079a6 */ /* 0x0003e2000c10f386 */
[-C--:B------:R-:W-:Y:S01]  /*59e0*/  LEA.HI.X.SX32 R5, R5, R185.reuse, 0x2, P1 ;  /* 0x000000b905057211 */ /* 0x080fe200008f16ff */
[----:B---3--:R-:W-:Y:S01]  /*59f0*/  IMAD.U32 R105, RZ, RZ, UR19 ;  /* 0x00000013ff697e24 */ /* 0x008fe2000f8e00ff */
[-C--:B------:R-:W-:Y:S01]  /*5a00*/  LEA R10, P0, R109, R184.reuse, 0x2 ;  /* 0x000000b86d0a7211 */ /* 0x080fe200078010ff */
[----:B------:R2:W-:Y:S01]  /*5a10*/  REDG.E.ADD.F32.FTZ.RN.STRONG.GPU desc[UR6][R106.64], R19 ;  /* 0x000000136a0079a6 */ /* 0x0005e2000c10f386 */
[----:B------:R-:W-:Y:S02]  /*5a20*/  IMAD.U32 R109, RZ, RZ, UR34 ;  /* 0x00000022ff6d7e24 */ /* 0x000fe4000f8e00ff */
[-C--:B------:R-:W-:Y:S01]  /*5a30*/  LEA.HI.X.SX32 R11, R7, R185.reuse, 0x2, P0 ;  /* 0x000000b9070b7211 */ /* 0x080fe200000f16ff */
[----:B------:R3:W-:Y:S01]  /*5a40*/  REDG.E.ADD.F32.FTZ.RN.STRONG.GPU desc[UR6][R4.64], R12 ;  /* 0x0000000c040079a6 */ /* 0x0007e2000c10f386 */
[----:B------:R-:W-:Y:S02]  /*5a50*/  IMAD.U32 R7, RZ, RZ, UR19 ;  /* 0x00000013ff077e24 */ /* 0x000fe4000f8e00ff */
[----:B----4-:R-:W-:Y:S01]  /*5a60*/  IMAD.U32 R17, RZ, RZ, UR34 ;  /* 0x00000022ff117e24 */ /* 0x010fe2000f8e00ff */
[----:B------:R4:W-:Y:S02]  /*5a70*/  REDG.E.ADD.F32.FTZ.RN.STRONG.GPU desc[UR6][R10.64], R13 ;  /* 0x0000000d0a0079a6 */ /* 0x0009e4000c10f386 */
[-C--:B------:R-:W-:Y:S01]  /*5a80*/  LEA R110, P1, R7, R184.reuse, 0x2 ;  /* 0x000000b8076e7211 */ /* 0x080fe200078210ff */
[----:B------:R-:W-:Y:S01]  /*5a90*/  IMAD.U32 R7, RZ, RZ, UR33 ;  /* 0x00000021ff077e24 */ /* 0x000fe2000f8e00ff */
[-C--:B------:R-:W-:Y:S02]  /*5aa0*/  LEA R16, P0, R17, R184.reuse, 0x2 ;  /* 0x000000b811107211 */ /* 0x080fe400078010ff */
[-C--:B------:R-:W-:Y:S01]  /*5ab0*/  LEA.HI.X.SX32 R111, R105, R185.reuse, 0x2, P1 ;  /* 0x000000b9696f7211 */ /* 0x080fe200008f16ff */
[----:B------:R-:W-:Y:S01]  /*5ac0*/  IMAD.U32 R105, RZ, RZ, UR31 ;  /* 0x0000001fff697e24 */ /* 0x000fe2000f8e00ff */
[-C--:B------:R-:W-:Y:S03]  /*5ad0*/  LEA.HI.X.SX32 R17, R109, R185.reuse, 0x2, P0 ;  /* 0x000000b96d117211 */ /* 0x080fe600000f16ff */
[----:B------:R4:W-:Y:S04]  /*5ae0*/  REDG.E.ADD.F32.FTZ.RN.STRONG.GPU desc[UR6][R110.64], R14 ;  /* 0x0000000e6e0079a6 */ /* 0x0009e8000c10f386 */
[----:B------:R4:W-:Y:S01]  /*5af0*/  REDG.E.ADD.F32.FTZ.RN.STRONG.GPU desc[UR6][R16.64], R15 ;  /* 0x0000000f100079a6 */ /* 0x0009e2000c10f386 */
[----:B-1----:R-:W-:Y:S03]  /*5b00*/  IMAD.U32 R9, RZ, RZ, UR32 ;  /* 0x00000020ff097e24 */ /* 0x002fe6000f8e00ff */
[----:B------:R-:W-:Y:S01]  /*5b10*/  REDG.E.ADD.F32.FTZ.RN.STRONG.GPU desc[UR6][R184.64+0x100], R52 ;  /* 0x00010034b80079a6 */ /* 0x000fe2000c10f386 */
[----:B--2---:R-:W-:Y:S01]  /*5b20*/  IMAD.U32 R19, RZ, RZ, UR30 ;  /* 0x0000001eff137e24 */ /* 0x004fe2000f8e00ff */
[-C--:B------:R-:W-:Y:S01]  /*5b30*/  LEA R106, P0, R9, R184.reuse, 0x2 ;  /* 0x000000b8096a7211 */ /* 0x080fe200078010ff */
[----:B------:R-:W-:Y:S01]  /*5b40*/  IMAD.U32 R9, RZ, RZ, UR35 ;  /* 0x00000023ff097e24 */ /* 0x000fe2000f8e00ff */
[-C--:B---3--:R-:W-:Y:S01]  /*5b50*/  LEA R4, P1, R7, R184.reuse, 0x2 ;  /* 0x000000b807047211 */ /* 0x088fe200078210ff */
[----:B------:R-:W-:Y:S01]  /*5b60*/  IMAD.U32 R5, RZ, RZ, UR33 ;  /* 0x00000021ff057e24 */ /* 0x000fe2000f8e00ff */
[----:B------:R1:W-:Y:S01]  /*5b70*/  REDG.E.ADD.F32.FTZ.RN.STRONG.GPU desc[UR6][R180.64+0x100], R53 ;  /* 0x00010035b40079a6 */ /* 0x0003e2000c10f386 */
[----:B------:R-:W-:Y:S02]  /*5b80*/  IMAD.U32 R7, RZ, RZ, UR32 ;  /* 0x00000020ff077e24 */ /* 0x000fe4000f8e00ff */
[----:B----4-:R-:W-:Y:S01]  /*5b90*/  IMAD.U32 R11, RZ, RZ, UR29 ;  /* 0x0000001dff0b7e24 */ /* 0x010fe2000f8e00ff */
[-C--:B------:R-:W-:Y:S01]  /*5ba0*/  LEA.HI.X.SX32 R5, R5, R185.reuse, 0x2, P1 ;  /* 0x000000b905057211 */ /* 0x080fe200008f16ff */
[----:B------:R-:W-:Y:S01]  /*5bb0*/  IMAD.U32 R13, RZ, RZ, UR30 ;  /* 0x0000001eff0d7e24 */ /* 0x000fe2000f8e00ff */
[-C--:B------:R-:W-:Y:S01]  /*5bc0*/  LEA.HI.X.SX32 R107, R7, R185.reuse, 0x2, P0 ;  /* 0x000000b9076b7211 */ /* 0x080fe200000f16ff */
[----:B------:R-:W-:Y:S01]  /*5bd0*/  IMAD.U32 R7, RZ, RZ, UR31 ;  /* 0x0000001fff077e24 */ /* 0x000fe2000f8e00ff */
[-C--:B------:R-:W-:Y:S01]  /*5be0*/  LEA R6, P1, R11, R184.reuse, 0x2 ;  /* 0x000000b80b067211 */ /* 0x080fe200078210ff */
[----:B------:R2:W-:Y:S03]  /*5bf0*/  REDG.E.ADD.F32.FTZ.RN.STRONG.GPU desc[UR6][R4.64], R54 ;  /* 0x00000036040079a6 */ /* 0x0005e6000c10f386 */
[-C--:B------:R-:W-:Y:S01]  /*5c00*/  LEA R10, P0, R7, R184.reuse, 0x2 ;  /* 0x000000b8070a7211 */ /* 0x080fe200078010ff */
[----:B------:R3:W-:Y:S01]  /*5c10*/  REDG.E.ADD.F32.FTZ.RN.STRONG.GPU desc[UR6][R106.64], R55 ;  /* 0x000000376a0079a6 */ /* 0x0007e2000c10f386 */
[-C--:B------:R-:W-:Y:S01]  /*5c20*/  LEA R14, P2, R19, R184.reuse, 0x2 ;  /* 0x000000b8130e7211 */ /* 0x080fe200078410ff */
[----:B------:R-:W-:Y:S01]  /*5c30*/  IMAD.U32 R7, RZ, RZ, UR29 ;  /* 0x0000001dff077e24 */ /* 0x000fe2000f8e00ff */
[-C--:B------:R-:W-:Y:S01]  /*5c40*/  LEA.HI.X.SX32 R11, R105, R185.reuse, 0x2, P0 ;  /* 0x000000b9690b7211 */ /* 0x080fe200000f16ff */
[----:B------:R-:W-:Y:S01]  /*5c50*/  IMAD.U32 R105, RZ, RZ, UR27 ;  /* 0x0000001bff697e24 */ /* 0x000fe2000f8e00ff */
[-C--:B------:R-:W-:Y:S01]  /*5c60*/  LEA.HI.X.SX32 R15, R13, R185.reuse, 0x2, P2 ;  /* 0x000000b90d0f7211 */ /* 0x080fe200010f16ff */
[----:B------:R-:W-:Y:S01]  /*5c70*/  IMAD.U32 R17, RZ, RZ, UR25 ;  /* 0x00000019ff117e24 */ /* 0x000fe2000f8e00ff */
[-C--:B------:R-:W-:Y:S01]  /*5c80*/  LEA R108, P0, R9, R184.reuse, 0x2 ;  /* 0x000000b8096c7211 */ /* 0x080fe200078010ff */
[----:B------:R4:W-:Y:S01]  /*5c90*/  REDG.E.ADD.F32.FTZ.RN.STRONG.GPU desc[UR6][R10.64], R56 ;  /* 0x000000380a0079a6 */ /* 0x0009e2000c10f386 */
[-C--:B------:R-:W-:Y:S01]  /*5ca0*/  LEA.HI.X.SX32 R7, R7, R185.reuse, 0x2, P1 ;  /* 0x000000b907077211 */ /* 0x080fe200008f16ff */
[----:B------:R-:W-:Y:S01]  /*5cb0*/  IMAD.U32 R19, RZ, RZ, UR26 ;  /* 0x0000001aff137e24 */ /* 0x000fe2000f8e00ff */
[-C--:B------:R-:W-:Y:S01]  /*5cc0*/  LEA R104, P4, R105, R184.reuse, 0x2 ;  /* 0x000000b869687211 */ /* 0x080fe200078810ff */
[----:B------:R4:W-:Y:S01]  /*5cd0*/  REDG.E.ADD.F32.FTZ.RN.STRONG.GPU desc[UR6][R14.64], R57 ;  /* 0x000000390e0079a6 */ /* 0x0009e2000c10f386 */
[----:B------:R-:W-:Y:S02]  /*5ce0*/  IMAD.U32 R13, RZ, RZ, UR24 ;  /* 0x00000018ff0d7e24 */ /* 0x000fe4000f8e00ff */
[----:B-1----:R-:W-:Y:S01]  /*5cf0*/  IMAD.U32 R53, RZ, RZ, UR26 ;  /* 0x0000001aff357e24 */ /* 0x002fe2000f8e00ff */
[----:B------:R1:W-:Y:S01]  /*5d00*/  REDG.E.ADD.F32.FTZ.RN.STRONG.GPU desc[UR6][R6.64], R58 ;  /* 0x0000003a060079a6 */ /* 0x0003e2000c10f386 */
[----:B------:R-:W-:Y:S01]  /*5d10*/  IMAD.U32 R9, RZ, RZ, UR36 ;  /* 0x00000024ff097e24 */ /* 0x000fe2000f8e00ff */
[-C--:B------:R-:W-:Y:S01]  /*5d20*/  LEA R110, P1, R13, R184.reuse, 0x2 ;  /* 0x000000b80d6e7211 */ /* 0x080fe200078210ff */
[----:B--2---:R-:W-:Y:S02]  /*5d30*/  IMAD.U32 R5, RZ, RZ, UR35 ;  /* 0x00000023ff057e24 */ /* 0x004fe4000f8e00ff */
[----:B---3--:R-:W-:Y:S03]  /*5d40*/  IMAD.U32 R107, RZ, RZ, UR28 ;  /* 0x0000001cff6b7e24 */ /* 0x008fe6000f8e00ff */
[-C--:B------:R-:W-:Y:S01]  /*5d50*/  LEA.HI.X.SX32 R109, R5, R185.reuse, 0x2, P0 ;  /* 0x000000b9056d7211 */ /* 0x080fe200000f16ff */
[----:B------:R-:W-:Y:S01]  /*5d60*/  IMAD.U32 R5, RZ, RZ, UR28 ;  /* 0x0000001cff057e24 */ /* 0x000fe2000f8e00ff */
[-C--:B------:R-:W-:Y:S01]  /*5d70*/  LEA R106, P3, R53, R184.reuse, 0x2 ;  /* 0x000000b8356a7211 */ /* 0x080fe200078610ff */
[----:B------:R-:W-:Y:S01]  /*5d80*/  IMAD.U32 R55, RZ, RZ, UR27 ;  /* 0x0000001bff377e24 */ /* 0x000fe2000f8e00ff */
[-C--:B------:R-:W-:Y:S01]  /*5d90*/  LEA R112, P0, R9, R184.reuse, 0x2 ;  /* 0x000000b809707211 */ /* 0x080fe200078010ff */
[----:B------:R2:W-:Y:S01]  /*5da0*/  REDG.E.ADD.F32.FTZ.RN.STRONG.GPU desc[UR6][R108.64], R59 ;  /* 0x0000003b6c0079a6 */ /* 0x0005e2000c10f386 */
[-C--:B----4-:R-:W-:Y:S01]  /*5db0*/  LEA R56, P5, R5, R184.reuse, 0x2 ;  /* 0x000000b805387211 */ /* 0x090fe200078a10ff */
[----:B------:R-:W-:Y:S02]  /*5dc0*/  IMAD.U32 R11, RZ, RZ, UR24 ;  /* 0x00000018ff0b7e24 */ /* 0x000fe4000f8e00ff */
[----:B------:R-:W-:Y:S01]  /*5dd0*/  REDG.E.ADD.F32.FTZ.RN.STRONG.GPU desc[UR6][R184.64+0x180], R64 ;  /* 0x00018040b80079a6 */ /* 0x000fe2000c10f386 */
[-C--:B------:R-:W-:Y:S01]  /*5de0*/  LEA.HI.X.SX32 R105, R55, R185.reuse, 0x2, P4 ;  /* 0x000000b937697211 */ /* 0x080fe200020f16ff */
[----:B------:R-:W-:Y:S01]  /*5df0*/  IMAD.U32 R15, RZ, RZ, UR25 ;  /* 0x00000019ff0f7e24 */ /* 0x000fe2000f8e00ff */
[-C--:B------:R-:W-:Y:S01]  /*5e00*/  LEA.HI.X.SX32 R57, R107, R185.reuse, 0x2, P5 ;  /* 0x000000b96b397211 */ /* 0x080fe200028f16ff */
[----:B------:R-:W-:Y:S01]  /*5e10*/  REDG.E.ADD.F32.FTZ.RN.STRONG.GPU desc[UR6][R180.64+0x180], R65 ;  /* 0x00018041b40079a6 */ /* 0x000fe2000c10f386 */
[-C--:B------:R-:W-:Y:S01]  /*5e20*/  LEA.HI.X.SX32 R107, R19, R185.reuse, 0x2, P3 ;  /* 0x000000b9136b7211 */ /* 0x080fe200018f16ff */
[----:B-1----:R-:W-:Y:S01]  /*5e30*/  IMAD.U32 R7, RZ, RZ, UR36 ;  /* 0x00000024ff077e24 */ /* 0x002fe2000f8e00ff */
[-C--:B------:R-:W-:Y:S01]  /*5e40*/  LEA.HI.X.SX32 R111, R11, R185.reuse, 0x2, P1 ;  /* 0x000000b90b6f7211 */ /* 0x080fe200008f16ff */
[----:B------:R-:W-:Y:S01]  /*5e50*/  REDG.E.ADD.F32.FTZ.RN.STRONG.GPU desc[UR6][R56.64], R66 ;  /* 0x00000042380079a6 */ /* 0x000fe2000c10f386 */
[----:B------:R-:W-:Y:S01]  /*5e60*/  PLOP3.LUT P1, PT, PT, PT, UP0, 0x80, 0x0 ;  /* 0x000000000000781c */ /* 0x000fe20003f2f008 */
[----:B------:R-:W-:Y:S01]  /*5e70*/  @UP3 UIADD3 UR13, UP0, UR13, -0x100, URZ ;  /* 0xffffff000d0d3890 */ /* 0x000fe2000ff1e03f */
[-C--:B------:R-:W-:Y:S01]  /*5e80*/  LEA.HI.X.SX32 R113, R7, R185.reuse, 0x2, P0 ;  /* 0x000000b907717211 */ /* 0x080fe200000f16ff */
[----:B------:R-:W-:Y:S01]  /*5e90*/  REDG.E.ADD.F32.FTZ.RN.STRONG.GPU desc[UR6][R104.64], R67 ;  /* 0x00000043680079a6 */ /* 0x000fe2000c10f386 */
[----:B------:R-:W-:Y:S01]  /*5ea0*/  PLOP3.LUT P0, PT, PT, PT, UP2, 0x80, 0x0 ;  /* 0x000000000000781c */ /* 0x000fe20003f0f028 */
[----:B------:R-:W-:Y:S02]  /*5eb0*/  @UP3 UIADD3.X UR12, UR12, -0x1, URZ, UP0, !UPT ;  /* 0xffffffff0c0c3890 */ /* 0x000fe400087fe43f */
[----:B------:R-:W-:Y:S04]  /*5ec0*/  REDG.E.ADD.F32.FTZ.RN.STRONG.GPU desc[UR6][R106.64], R60 ;  /* 0x0000003c6a0079a6 */ /* 0x000fe8000c10f386 */
[----:B------:R-:W-:Y:S01]  /*5ed0*/  LDSM.16.MT88.4 R4, [R210+0x10000] ;  /* 0x01000000d204783b */ /* 0x000fe20000004200 */
[----:B--2---:R-:W-:Y:S03]  /*5ee0*/  LEA R108, P2, R17, R184, 0x2 ;  /* 0x000000b8116c7211 */ /* 0x004fe600078410ff */
[----:B------:R-:W1:Y:S01]  /*5ef0*/  LDSM.16.MT88.4 R8, [R207] ;  /* 0x00000000cf08783b */ /* 0x000e620000004200 */
[----:B------:R-:W-:Y:S03]  /*5f00*/  LEA.HI.X.SX32 R109, R15, R185, 0x2, P2 ;  /* 0x000000b90f6d7211 */ /* 0x000fe600010f16ff */
[----:B------:R-:W-:Y:S04]  /*5f10*/  LDSM.16.MT88.4 R16, [R207+0x2000] ;  /* 0x00200000cf10783b */ /* 0x000fe80000004200 */
[----:B------:R-:W-:Y:S04]  /*5f20*/  REDG.E.ADD.F32.FTZ.RN.STRONG.GPU desc[UR6][R108.64], R61 ;  /* 0x0000003d6c0079a6 */ /* 0x000fe8000c10f386 */
[----:B------:R-:W-:Y:S04]  /*5f30*/  REDG.E.ADD.F32.FTZ.RN.STRONG.GPU desc[UR6][R110.64], R62 ;  /* 0x0000003e6e0079a6 */ /* 0x000fe8000c10f386 */
[----:B------:R-:W-:Y:S04]  /*5f40*/  REDG.E.ADD.F32.FTZ.RN.STRONG.GPU desc[UR6][R112.64], R63 ;  /* 0x0000003f700079a6 */ /* 0x000fe8000c10f386 */
[----:B------:R-:W2:Y:S04]  /*5f50*/  LDSM.16.MT88.4 R12, [R0+0x10000] ;  /* 0x01000000000c783b */ /* 0x000ea80000004200 */
[----:B------:R-:W-:Y:S04]  /*5f60*/  LDSM.16.MT88.4 R52, [R210+0x10800] ;  /* 0x01080000d234783b */ /* 0x000fe80000004200 */
[----:B------:R-:W3:Y:S04]  /*5f70*/  LDSM.16.MT88.4 R56, [R207+0x800] ;  /* 0x00080000cf38783b */ /* 0x000ee80000004200 */
[----:B------:R-:W4:Y:S04]  /*5f80*/  LDSM.16.MT88.4 R64, [R0+0x10800] ;  /* 0x010800000040783b */ /* 0x000f280000004200 */
[----:B------:R-:W-:Y:S01]  /*5f90*/  LDSM.16.MT88.4 R60, [R207+0x1000] ;  /* 0x00100000cf3c783b */ /* 0x000fe20000004200 */
[-C--:B-1----:R-:W-:Y:S03]  /*5fa0*/  HMMA.16816.F32.BF16 R68, R4, R8.reuse, R68 ;  /* 0x000000080444723c */ /* 0x082fe60000041844 */
[----:B------:R-:W-:Y:S03]  /*5fb0*/  LDSM.16.MT88.4 R104, [R0+0x11000] ;  /* 0x011000000068783b */ /* 0x000fe60000004200 */
        /* <DEDUP_REMOVED lines=10> */
[----:B------:R-:W2:Y:S01]  /*6060*/  LDSM.16.MT88.4 R16, [R207+0x1800] ;  /* 0x00180000cf10783b */ /* 0x000ea20000004200 */
        /* <DEDUP_REMOVED lines=18> */
[-C--:B------:R-:W-:Y:S06]  /*6190*/  HMMA.16816.F32.BF16 R68, R4, R16.reuse, R68 ;  /* 0x000000100444723c */ /* 0x080fec0000041844 */
[C---:B---3--:R-:W-:Y:S06]  /*61a0*/  HMMA.16816.F32.BF16 R72, R56.reuse, R16, R72 ;  /* 0x000000103848723c */ /* 0x048fec0000041848 */
[-C--:B------:R-:W-:Y:S06]  /*61b0*/  HMMA.16816.F32.BF16 R76, R56, R18.reuse, R76 ;  /* 0x00000012384c723c */ /* 0x080fec000004184c */
[C---:B------:R-:W-:Y:S06]  /*61c0*/  HMMA.16816.F32.BF16 R80, R4.reuse, R18, R80 ;  /* 0x000000120450723c */ /* 0x040fec0000041850 */
[-C--:B----4-:R-:W-:Y:S06]  /*61d0*/  HMMA.16816.F32.BF16 R84, R4, R64.reuse, R84 ;  /* 0x000000400454723c */ /* 0x090fec0000041854 */
        /* <DEDUP_REMOVED lines=123> */
.L_x_507:
        /* <DEDUP_REMOVED lines=20> */
.L_x_508:
        /* <DEDUP_REMOVED lines=43> */
.L_x_510:
[----:B------:R-:W-:Y:S05]  /*6d80*/  BSYNC B0 ;  /* 0x0000000000007941 */ /* 0x000fea0003800000 */
.L_x_509:
        /* <DEDUP_REMOVED lines=14> */
.L_x_512:
[----:B------:R-:W-:Y:S05]  /*6e70*/  BSYNC B0 ;  /* 0x0000000000007941 */ /* 0x000fea0003800000 */
.L_x_511:
        /* <DEDUP_REMOVED lines=28> */
.L_x_514:
[----:B------:R-:W-:Y:S05]  /*7040*/  BSYNC B0 ;  /* 0x0000000000007941 */ /* 0x000fea0003800000 */
.L_x_513:
        /* <DEDUP_REMOVED lines=13> */
.L_x_503:
[----:B------:R-:W-:Y:S05]  /*7120*/  BSYNC B1 ;  /* 0x0000000000017941 */ /* 0x000fea0003800000 */
.L_x_489:
[----:B------:R-:W-:Y:S01]  /*7130*/  R2UR UR8, R219 ;  /* 0x00000000db0872ca */ /* 0x000fe200000e0000 */
[----:B------:R-:W-:Y:S02]  /*7140*/  ULDC UR5, c[0x0][0xc] ;  /* 0x0000030000057ab9 */ /* 0x000fe40000000800 */
[----:B------:R-:W-:-:S10]  /*7150*/  UIADD3 UR46, UR5, UR46, URZ ;  /* 0x0000002e052e7290 */ /* 0x000fd4000fffe03f */
[----:B------:R-:W-:-:S06]  /*7160*/  UISETP.GE.AND UP0, UPT, UR46, UR8, UPT ;  /* 0x000000082e00728c */ /* 0x000fcc000bf06270 */
[----:B------:R-:W-:-:S13]  /*7170*/  PLOP3.LUT P0, PT, PT, PT, UP0, 0x80, 0x0 ;  /* 0x000000000000781c */ /* 0x000fda0003f0f008 */
[----:B------:R-:W-:Y:S05]  /*7180*/  @P0 BRA `(.L_x_515) ;  /* 0x0000000000040947 */ /* 0x000fea0003800000 */
[----:B------:R-:W-:Y:S05]  /*7190*/  BRA `(.L_x_516) ;  /* 0xffffff9400d87947 */ /* 0x000fea000383ffff */
.L_x_515:
[----:B------:R-:W-:Y:S05]  /*71a0*/  EXIT ;  /* 0x000000000000794d */ /* 0x000fea0003800000 */
.L_x_517:
        /* <DEDUP_REMOVED lines=13> */
.L_x_1080:


//--------------------- .text._ZN5flash44flash_bwd_dq_dk_dv_loop_seqk_parallel_kernelI23Flash_bwd_kernel_traitsILi128ELi64ELi64ELi8ELi4ELi2ELi2ELb1ELb0EN7cutlass10bfloat16_tE19Flash_kernel_traitsILi128ELi64ELi64ELi8ES3_EELb1ELb1ELb0ELb1ELb0ELb0ELb0EEEvNS_16Flash_bwd_paramsE --------------------------
	.section	.text._ZN5flash44flash_bwd_dq_dk_dv_loop_seqk_parallel_kernelI23Flash_bwd_kernel_traitsILi128ELi64ELi64ELi8ELi4ELi2ELi2ELb1ELb0EN7cutlass10bfloat16_tE19Flash_kernel_traitsILi128ELi64ELi64ELi8ES3_EELb1ELb1ELb0ELb1ELb0ELb0ELb0EEEvNS_16Flash_bwd_paramsE,"ax",@progbits
	.align	128
        .global         _ZN5flash44flash_bwd_dq_dk_dv_loop_seqk_parallel_kernelI23Flash_bwd_kernel_traitsILi128ELi64ELi64ELi8ELi4ELi2ELi2ELb1ELb0EN7cutlass10bfloat16_tE19Flash_kernel_traitsILi128ELi64ELi64ELi8ES3_EELb1ELb1ELb0ELb1ELb0ELb0ELb0EEEvNS_16Flash_bwd_paramsE
        .type           _ZN5flash44flash_bwd_dq_dk_dv_loop_seqk_parallel_kernelI23Flash_bwd_kernel_traitsILi128ELi64ELi64ELi8ELi4ELi2ELi2ELb1ELb0EN7cutlass10bfloat16_tE19Flash_kernel_traitsILi128ELi64ELi64ELi8ES3_EELb1ELb1ELb0ELb1ELb0ELb0ELb0EEEvNS_16Flash_bwd_paramsE,@function
        .size           _ZN5flash44flash_bwd_dq_dk_dv_loop_seqk_parallel_kernelI23Flash_bwd_kernel_traitsILi128ELi64ELi64ELi8ELi4ELi2ELi2ELb1ELb0EN7cutlass10bfloat16_tE19Flash_kernel_traitsILi128ELi64ELi64ELi8ES3_EELb1ELb1ELb0ELb1ELb0ELb0ELb0EEEvNS_16Flash_bwd_paramsE,(.L_x_1081 - _ZN5flash44flash_bwd_dq_dk_dv_loop_seqk_parallel_kernelI23Flash_bwd_kernel_traitsILi128ELi64ELi64ELi8ELi4ELi2ELi2ELb1ELb0EN7cutlass10bfloat16_tE19Flash_kernel_traitsILi128ELi64ELi64ELi8ES3_EELb1ELb1ELb0ELb1ELb0ELb0ELb0EEEvNS_16Flash_bwd_paramsE)
        .other          _ZN5flash44flash_bwd_dq_dk_dv_loop_seqk_parallel_kernelI23Flash_bwd_kernel_traitsILi128ELi64ELi64ELi8ELi4ELi2ELi2ELb1ELb0EN7cutlass10bfloat16_tE19Flash_kernel_traitsILi128ELi64ELi64ELi8ES3_EELb1ELb1ELb0ELb1ELb0ELb0ELb0EEEvNS_16Flash_bwd_paramsE,@"STO_CUDA_ENTRY STV_DEFAULT"
_ZN5flash44flash_bwd_dq_dk_dv_loop_seqk_parallel_kernelI23Flash_bwd_kernel_traitsILi128ELi64ELi64ELi8ELi4ELi2ELi2ELb1ELb0EN7cutlass10bfloat16_tE19Flash_kernel_traitsILi128ELi64ELi64ELi8ES3_EELb1ELb1ELb0ELb1ELb0ELb0ELb0EEEvNS_16Flash_bwd_paramsE:
.text._ZN5flash44flash_bwd_dq_dk_dv_loop_seqk_parallel_kernelI23Flash_bwd_kernel_traitsILi128ELi64ELi64ELi8ELi4ELi2ELi2ELb1ELb0EN7cutlass10bfloat16_tE19Flash_kernel_traitsILi128ELi64ELi64ELi8ES3_EELb1ELb1ELb0ELb1ELb0ELb0ELb0EEEvNS_16Flash_bwd_paramsE:
        /* <DEDUP_REMOVED lines=14> */
[----:B------:R-:W-:Y:S02]  /*00e0*/  IMAD.U32 R243, RZ, RZ, UR6 ;  /* 0x00000006fff37e24 */ /* 0x000fe4000f8e00ff */
[----:B------:R-:W-:Y:S02]  /*00f0*/  IMAD.MOV.U32 R204, RZ, RZ, 0x20 ;  /* 0x00000020ffcc7424 */ /* 0x000fe400078e00ff */
[----:B------:R-:W-:Y:S02]  /*0100*/  IMAD.MOV.U32 R198, RZ, RZ, 0x40 ;  /* 0x00000040ffc67424 */ /* 0x000fe400078e00ff */
[----:B------:R-:W3:Y:S01]  /*0110*/  S2UR UR7, SR_CTAID.Z ;  /* 0x00000000000779c3 */ /* 0x000ee20000002700 */
[----:B------:R-:W-:-:S07]  /*0120*/  IMAD.MOV.U32 R227, RZ, RZ, -0x10 ;  /* 0xfffffff0ffe37424 */ /* 0x000fce00078e00ff */
[----:B------:R-:W4:Y:S01]  /*0130*/  S2UR UR8, SR_CTAID.Y ;  /* 0x00000000000879c3 */ /* 0x000f220000002600 */
[----:B--2---:R-:W-:Y:S01]  /*0140*/  ULEA UR4, UR4, UR5, 0x18 ;  /* 0x0000000504047291 */ /* 0x004fe2000f8ec03f */
[----:B-1----:R-:W-:Y:S01]  /*0150*/  SHF.R.S32.HI R2, RZ, 0x1f, R8 ;  /* 0x0000001fff027819 */ /* 0x002fe20000011408 */
[----:B---3--:R-:W-:-:S03]  /*0160*/  USHF.R.S32.HI UR5, URZ, 0x1f, UR7 ;  /* 0x0000001f3f057899 */ /* 0x008fc60008011407 */
[CC--:B------:R-:W-:Y:S02]  /*0170*/  LEA.HI R0, R2.reuse, R8.reuse, RZ, 0x5 ;  /* 0x0000000802007211 */ /* 0x0c0fe400078f28ff */
[CC--:B------:R-:W-:Y:S02]  /*0180*/  LEA.HI R3, R2.reuse, R8.reuse, RZ, 0x4 ;  /* 0x0000000802037211 */ /* 0x0c0fe400078f20ff */
[CC--:B------:R-:W-:Y:S01]  /*0190*/  LEA.HI R13, R2.reuse, R8.reuse, RZ, 0x3 ;  /* 0x00000008020d7211 */ /* 0x0c0fe200078f18ff */
[----:B----4-:R-:W-:Y:S01]  /*01a0*/  USHF.L.U32 UR6, UR8, 0x7, URZ ;  /* 0x0000000708067899 */ /* 0x010fe2000800063f */
[CC--:B------:R-:W-:Y:S02]  /*01b0*/  LEA.HI R245, R2.reuse, R8.reuse, RZ, 0x7 ;  /* 0x0000000802f57211 */ /* 0x0c0fe400078f38ff */
[CC--:B------:R-:W-:Y:S02]  /*01c0*/  LEA.HI R16, R2.reuse, R8.reuse, RZ, 0x6 ;  /* 0x0000000802107211 */ /* 0x0c0fe400078f30ff */
[----:B------:R-:W-:-:S02]  /*01d0*/  LEA.HI R2, R2, R8, RZ, 0x2 ;  /* 0x0000000802027211 */ /* 0x000fc400078f10ff */
[----:B------:R-:W-:Y:S02]  /*01e0*/  LOP3.LUT R4, R0, 0xffffffe0, RZ, 0xc0, !PT ;  /* 0xffffffe000047812 */ /* 0x000fe400078ec0ff */
[----:B------:R-:W-:Y:S02]  /*01f0*/  LOP3.LUT R6, R3, 0xfffffff0, RZ, 0xc0, !PT ;  /* 0xfffffff003067812 */ /* 0x000fe400078ec0ff */
[----:B------:R-:W-:Y:S01]  /*0200*/  LOP3.LUT R7, R2, 0x7ffffffc, RZ, 0xc0, !PT ;  /* 0x7ffffffc02077812 */ /* 0x000fe200078ec0ff */
[C---:B------:R-:W-:Y:S01]  /*0210*/  IMAD.IADD R11, R8.reuse, 0x1, -R4 ;  /* 0x00000001080b7824 */ /* 0x040fe200078e0a04 */
[----:B------:R-:W-:Y:S01]  /*0220*/  SHF.R.S32.HI R4, RZ, 0x5, R0 ;  /* 0x00000005ff047819 */ /* 0x000fe20000011400 */
[C---:B------:R-:W-:Y:S01]  /*0230*/  IMAD.IADD R12, R8.reuse, 0x1, -R6 ;  /* 0x00000001080c7824 */ /* 0x040fe200078e0a06 */
[----:B------:R-:W-:Y:S01]  /*0240*/  SHF.R.S32.HI R6, RZ, 0x1f, R0 ;  /* 0x0000001fff067819 */ /* 0x000fe20000011400 */
[----:B------:R-:W-:Y:S01]  /*0250*/  IMAD.IADD R15, R8, 0x1, -R7 ;  /* 0x00000001080f7824 */ /* 0x000fe200078e0a07 */
[----:B------:R-:W-:-:S02]  /*0260*/  SHF.R.S32.HI R7, RZ, 0x4, R3 ;  /* 0x00000004ff077819 */ /* 0x000fc40000011403 */
[----:B------:R-:W-:Y:S02]  /*0270*/  LOP3.LUT R5, R13, 0xfffffff8, RZ, 0xc0, !PT ;  /* 0xfffffff80d057812 */ /* 0x000fe400078ec0ff */
[-C--:B------:R-:W-:Y:S02]  /*0280*/  LEA.HI R6, R6, R4.reuse, RZ, 0x2 ;  /* 0x0000000406067211 */ /* 0x080fe400078f10ff */
[--C-:B------:R-:W-:Y:S01]  /*0290*/  SHF.R.S32.HI R10, RZ, 0x2, R2.reuse ;  /* 0x00000002ff0a7819 */ /* 0x100fe20000011402 */
[----:B------:R-:W-:Y:S01]  /*02a0*/  IMAD.IADD R5, R8, 0x1, -R5 ;  /* 0x0000000108057824 */ /* 0x000fe200078e0a05 */
[----:B------:R-:W-:Y:S02]  /*02b0*/  SHF.R.S32.HI R2, RZ, 0x1f, R2 ;  /* 0x0000001fff027819 */ /* 0x000fe40000011402 */
[----:B------:R-:W-:Y:S01]  /*02c0*/  SHF.R.S32.HI R242, RZ, 0x3, R13 ;  /* 0x00000003fff27819 */ /* 0x000fe2000001140d */
[----:B------:R-:W-:Y:S01]  /*02d0*/  IMAD.SHL.U32 R230, R5, 0x8, RZ ;  /* 0x0000000805e67824 */ /* 0x000fe200078e00ff */
[----:B------:R-:W-:-:S02]  /*02e0*/  LEA.HI R0, R0, R4, RZ, 0x1 ;  /* 0x0000000400007211 */ /* 0x000fc400078f08ff */
[----:B------:R-:W-:Y:S01]  /*02f0*/  LEA.HI R9, R3, R7, RZ, 0x1 ;  /* 0x0000000703097211 */ /* 0x000fe200078f08ff */
[----:B------:R-:W-:Y:S01]  /*0300*/  VIADD R229, R230, 0x40 ;  /* 0x00000040e6e57836 */ /* 0x000fe20000000000 */
[----:B------:R-:W-:Y:S01]  /*0310*/  LOP3.LUT R3, R6, 0xfffffffc, RZ, 0xc0, !PT ;  /* 0xfffffffc06037812 */ /* 0x000fe200078ec0ff */
[----:B------:R-:W-:Y:S01]  /*0320*/  IMAD.SHL.U32 R6, R242, 0x40, RZ ;  /* 0x00000040f2067824 */ /* 0x000fe200078e00ff */
[----:B------:R-:W-:Y:S02]  /*0330*/  LEA.HI R8, R2, R10, RZ, 0x3 ;  /* 0x0000000a02087211 */ /* 0x000fe400078f18ff */
[----:B------:R-:W-:Y:S01]  /*0340*/  LOP3.LUT R0, R0, 0xfffffffe, RZ, 0xc0, !PT ;  /* 0xfffffffe00007812 */ /* 0x000fe200078ec0ff */
[----:B------:R-:W-:Y:S01]  /*0350*/  IMAD.IADD R248, R4, 0x1, -R3 ;  /* 0x0000000104f87824 */ /* 0x000fe200078e0a03 */
[----:B------:R-:W-:Y:S02]  /*0360*/  LOP3.LUT R2, R9, 0xfffffffe, RZ, 0xc0, !PT ;  /* 0xfffffffe09027812 */ /* 0x000fe400078ec0ff */
[----:B------:R-:W-:Y:S01]  /*0370*/  LOP3.LUT R3, R8, 0xfffffff8, RZ, 0xc0, !PT ;  /* 0xfffffff808037812 */ /* 0x000fe200078ec0ff */
[----:B------:R-:W-:Y:S01]  /*0380*/  IMAD.IADD R206, R4, 0x1, -R0 ;  /* 0x0000000104ce7824 */ /* 0x000fe200078e0a00 */
[----:B------:R-:W-:Y:S01]  /*0390*/  LOP3.LUT R0, R6, 0x1c0, RZ, 0xc0, !PT ;  /* 0x000001c006007812 */ /* 0x000fe200078ec0ff */
[----:B------:R-:W-:Y:S01]  /*03a0*/  IMAD.IADD R14, R7, 0x1, -R2 ;  /* 0x00000001070e7824 */ /* 0x000fe200078e0a02 */
[----:B------:R-:W-:Y:S01]  /*03b0*/  SHF.R.S32.HI R245, RZ, 0x7, R245 ;  /* 0x00000007fff57819 */ /* 0x000fe200000114f5 */
[----:B------:R-:W-:Y:S01]  /*03c0*/  IMAD.IADD R4, R10, 0x1, -R3 ;  /* 0x000000010a047824 */ /* 0x000fe200078e0a03 */
[----:B------:R-:W-:Y:S01]  /*03d0*/  LOP3.LUT R3, R0, 0x38, R230, 0xf8, !PT ;  /* 0x0000003800037812 */ /* 0x000fe200078ef8e6 */
[----:B------:R-:W-:Y:S01]  /*03e0*/  IMAD.SHL.U32 R197, R14, 0x200, RZ ;  /* 0x000002000ec57824 */ /* 0x000fe200078e00ff */
[----:B------:R-:W-:Y:S01]  /*03f0*/  SHF.R.U32.HI R2, RZ, 0x3, R0 ;  /* 0x00000003ff027819 */ /* 0x000fe20000011600 */
[----:B------:R-:W-:Y:S01]  /*0400*/  IMAD.SHL.U32 R0, R5, 0x40, RZ ;  /* 0x0000004005007824 */ /* 0x000fe200078e00ff */
[----:B------:R-:W-:-:S02]  /*0410*/  SHF.R.S32.HI R6, RZ, 0x1f, R11 ;  /* 0x0000001fff067819 */ /* 0x000fc4000001140b */
[----:B------:R-:W-:Y:S01]  /*0420*/  LOP3.LUT R8, R3, R2, RZ, 0x3c, !PT ;  /* 0x0000000203087212 */ /* 0x000fe200078e3cff */
[----:B------:R-:W-:Y:S01]  /*0430*/  IMAD.SHL.U32 R2, R206, 0x10, RZ ;  /* 0x00000010ce027824 */ /* 0x000fe200078e00ff */
[----:B------:R-:W-:Y:S02]  /*0440*/  SHF.R.S32.HI R3, RZ, 0x1f, R12 ;  /* 0x0000001fff037819 */ /* 0x000fe4000001140c */
[----:B------:R-:W-:Y:S02]  /*0450*/  LOP3.LUT R0, R0, 0x1c0, RZ, 0xc0, !PT ;  /* 0x000001c000007812 */ /* 0x000fe400078ec0ff */
[----:B------:R-:W-:Y:S02]  /*0460*/  LEA.HI R10, R3, R12, RZ, 0x3 ;  /* 0x0000000c030a7211 */ /* 0x000fe400078f18ff */
[C---:B------:R-:W-:Y:S02]  /*0470*/  LOP3.LUT R202, R0.reuse, 0x8, R13, 0xf8, !PT ;  /* 0x0000000800ca7812 */ /* 0x040fe400078ef80d */
[----:B------:R-:W-:Y:S01]  /*0480*/  LOP3.LUT R3, R0, 0x10, R2, 0xf8, !PT ;  /* 0x0000001000037812 */ /* 0x000fe200078ef802 */
[----:B------:R-:W-:Y:S01]  /*0490*/  IMAD R2, R245, 0x800, R197 ;  /* 0x00000800f5027824 */ /* 0x000fe200078e02c5 */
[----:B------:R-:W-:-:S02]  /*04a0*/  SHF.R.U32.HI R0, RZ, 0x3, R0 ;  /* 0x00000003ff007819 */ /* 0x000fc40000011600 */
[----:B------:R-:W-:Y:S02]  /*04b0*/  LOP3.LUT R3, R3, 0x8, R13, 0xf8, !PT ;  /* 0x0000000803037812 */ /* 0x000fe400078ef80d */
[----:B------:R-:W-:Y:S02]  /*04c0*/  LOP3.LUT R202, R202, R0, RZ, 0x3c, !PT ;  /* 0x00000000caca7212 */ /* 0x000fe400078e3cff */
[----:B------:R-:W-:Y:S02]  /*04d0*/  LOP3.LUT R197, R197, R3, R0, 0xf6, !PT ;  /* 0x00000003c5c57212 */ /* 0x000fe400078ef600 */
[----:B------:R-:W-:Y:S01]  /*04e0*/  SHF.R.S32.HI R0, RZ, 0x6, R16 ;  /* 0x00000006ff007819 */ /* 0x000fe20000011410 */
[----:B------:R-:W-:Y:S01]  /*04f0*/  IMAD.IADD R202, R2, 0x1, R202 ;  /* 0x0000000102ca7824 */ /* 0x000fe200078e02ca */
[C---:B------:R-:W-:Y:S01]  /*0500*/  LOP3.LUT P4, RZ, R5.reuse, 0x2, RZ, 0xc0, !PT ;  /* 0x0000000205ff7812 */ /* 0x040fe2000788c0ff */
[----:B------:R-:W-:Y:S01]  /*0510*/  IMAD.SHL.U32 R2, R4, 0x40, RZ ;  /* 0x0000004004027824 */ /* 0x000fe200078e00ff */
[----:B------:R-:W-:Y:S01]  /*0520*/  LOP3.LUT P3, RZ, R5, 0x4, RZ, 0xc0, !PT ;  /* 0x0000000405ff7812 */ /* 0x000fe2000786c0ff */
[----:B------:R-:W-:Y:S01]  /*0530*/  IMAD.SHL.U32 R3, R0, 0x8, RZ ;  /* 0x0000000800037824 */ /* 0x000fe200078e00ff */
[----:B------:R-:W-:Y:S01]  /*0540*/  LEA.HI R222, R6, R11, RZ, 0x2 ;  /* 0x0000000b06de7211 */ /* 0x000fe200078f10ff */
[----:B------:R-:W-:Y:S01]  /*0550*/  IMAD R250, R0, 0x200, R8 ;  /* 0x0000020000fa7824 */ /* 0x000fe200078e0208 */
[----:B------:R-:W-:-:S02]  /*0560*/  LOP3.LUT R5, R4, 0x1, RZ, 0xc0, !PT ;  /* 0x0000000104057812 */ /* 0x000fc400078ec0ff */
[----:B------:R-:W-:Y:S02]  /*0570*/  LOP3.LUT R6, R10, 0xfffffff8, RZ, 0xc0, !PT ;  /* 0xfffffff80a067812 */ /* 0x000fe400078ec0ff */
[----:B------:R-:W-:Y:S01]  /*0580*/  ISETP.NE.U32.AND P0, PT, R5, 0x1, PT ;  /* 0x000000010500780c */ /* 0x000fe20003f05070 */
[----:B------:R-:W-:Y:S01]  /*0590*/  IMAD.SHL.U32 R5, R14, 0x20, RZ ;  /* 0x000000200e057824 */ /* 0x000fe200078e00ff */
[----:B------:R-:W-:Y:S01]  /*05a0*/  LOP3.LUT R0, R2, 0x1c0, RZ, 0xc0, !PT ;  /* 0x000001c002007812 */ /* 0x000fe200078ec0ff */
[----:B------:R-:W-:Y:S01]  /*05b0*/  IMAD.IADD R7, R12, 0x1, -R6 ;  /* 0x000000010c077824 */ /* 0x000fe200078e0a06 */
[----:B------:R-:W-:Y:S01]  /*05c0*/  R2P PR, R4, 0x6 ;  /* 0x0000000604007804 */ /* 0x000fe20000000000 */
[----:B------:R-:W-:Y:S01]  /*05d0*/  IMAD.SHL.U32 R6, R245, 0x20, RZ ;  /* 0x00000020f5067824 */ /* 0x000fe200078e00ff */
[----:B------:R-:W-:Y:S01]  /*05e0*/  LOP3.LUT R2, R3, 0x18, RZ, 0xc0, !PT ;  /* 0x0000001803027812 */ /* 0x000fe200078ec0ff */
[----:B------:R-:W-:Y:S01]  /*05f0*/  IMAD.SHL.U32 R4, R15, 0x2, RZ ;  /* 0x000000020f047824 */ /* 0x000fe200078e00ff */
[----:B------:R-:W-:Y:S01]  /*0600*/  SHF.R.U32.HI R3, RZ, 0x3, R0 ;  /* 0x00000003ff037819 */ /* 0x000fe20000011600 */
[----:B------:R-:W-:Y:S01]  /*0610*/  IMAD.SHL.U32 R7, R7, 0x40, RZ ;  /* 0x0000004007077824 */ /* 0x000fe200078e00ff */
[----:B------:R-:W-:Y:S01]  /*0620*/  LOP3.LUT R6, R0, 0x20, R6, 0xf8, !PT ;  /* 0x0000002000067812 */ /* 0x000fe200078ef806 */
[----:B------:R-:W-:Y:S01]  /*0630*/  IMAD R8, R248, 0x400, R4 ;  /* 0x00000400f8087824 */ /* 0x000fe200078e0204 */
[----:B------:R-:W-:Y:S01]  /*0640*/  LOP3.LUT R0, R3, R0, R2, 0x1e, !PT ;  /* 0x0000000003007212 */ /* 0x000fe200078e1e02 */
[----:B------:R-:W-:Y:S01]  /*0650*/  IMAD R4, R206, 0x400, R4 ;  /* 0x00000400ce047824 */ /* 0x000fe200078e0204 */
[----:B------:R-:W-:Y:S01]  /*0660*/  LOP3.LUT R9, R2, 0x20, R5, 0xf8, !PT ;  /* 0x0000002002097812 */ /* 0x000fe200078ef805 */
[----:B------:R-:W-:Y:S01]  /*0670*/  IMAD.SHL.U32 R5, R14, 0x8, RZ ;  /* 0x000000080e057824 */ /* 0x000fe200078e00ff */
[----:B------:R-:W-:Y:S01]  /*0680*/  LOP3.LUT R6, R6, R3, RZ, 0x3c, !PT ;  /* 0x0000000306067212 */ /* 0x000fe200078e3cff */
[----:B------:R-:W-:Y:S01]  /*0690*/  IMAD.IADD R246, R4, 0x1, R0 ;  /* 0x0000000104f67824 */ /* 0x000fe200078e0200 */
[----:B------:R-:W-:Y:S01]  /*06a0*/  LOP3.LUT R3, R7, 0x1c0, RZ, 0xc0, !PT ;  /* 0x000001c007037812 */ /* 0x000fe200078ec0ff */
[----:B------:R-:W-:Y:S01]  /*06b0*/  IMAD.SHL.U32 R0, R10, 0x40, RZ ;  /* 0x000000400a007824 */ /* 0x000fe200078e00ff */
[----:B------:R-:W-:Y:S01]  /*06c0*/  SEL R204, R204, 0xffffffe0, !P4 ;  /* 0xffffffe0cccc7807 */ /* 0x000fe20006000000 */
[----:B------:R-:W-:Y:S01]  /*06d0*/  IMAD.IADD R6, R8, 0x1, R6 ;  /* 0x0000000108067824 */ /* 0x000fe200078e0206 */
[----:B------:R-:W-:-:S02]  /*06e0*/  SHF.R.U32.HI R2, RZ, 0x3, R3 ;  /* 0x00000003ff027819 */ /* 0x000fc40000011603 */
[----:B------:R-:W-:Y:S02]  /*06f0*/  LOP3.LUT R5, R3, 0x8, R5, 0xf8, !PT ;  /* 0x0000000803057812 */ /* 0x000fe400078ef805 */
[----:B------:R-:W-:Y:S02]  /*0700*/  LOP3.LUT R0, R0, 0xfffffe00, RZ, 0xc0, !PT ;  /* 0xfffffe0000007812 */ /* 0x000fe400078ec0ff */
[----:B------:R-:W-:Y:S02]  /*0710*/  LOP3.LUT R3, R2, R9, R3, 0x1e, !PT ;  /* 0x0000000902037212 */ /* 0x000fe400078e1e03 */
[----:B------:R-:W-:Y:S01]  /*0720*/  LOP3.LUT R2, R5, R2, RZ, 0x3c, !PT ;  /* 0x0000000205027212 */ /* 0x000fe200078e3cff */
[--C-:B------:R-:W-:Y:S01]  /*0730*/  IMAD R4, R248, 0x400, R0.reuse ;  /* 0x00000400f8047824 */ /* 0x100fe200078e0200 */
[----:B------:R-:W-:Y:S01]  /*0740*/  LOP3.LUT R211, R3, R0, RZ, 0xfc, !PT ;  /* 0x0000000003d37212 */ /* 0x000fe200078efcff */
[----:B------:R-:W-:Y:S01]  /*0750*/  IMAD R206, R206, 0x400, R0 ;  /* 0x00000400cece7824 */ /* 0x000fe200078e0200 */
[----:B------:R-:W-:Y:S01]  /*0760*/  LEA R225, R6, UR4, 0x1 ;  /* 0x0000000406e17c11 */ /* 0x000fe2000f8e08ff */
[----:B------:R-:W-:Y:S01]  /*0770*/  IMAD.IADD R210, R4, 0x1, R2 ;  /* 0x0000000104d27824 */ /* 0x000fe200078e0202 */
[----:B------:R-:W-:Y:S01]  /*0780*/  LEA R202, R202, UR4, 0x1 ;  /* 0x00000004caca7c11 */ /* 0x000fe2000f8e08ff */
[----:B------:R-:W-:Y:S01]  /*0790*/  IMAD.IADD R206, R2, 0x1, R206 ;  /* 0x0000000102ce7824 */ /* 0x000fe200078e02ce */
[----:B------:R-:W-:Y:S01]  /*07a0*/  SEL R198, R198, 0xffffffc0, !P3 ;  /* 0xffffffc0c6c67807 */ /* 0x000fe20005800000 */
[----:B------:R-:W-:Y:S01]  /*07b0*/  IMAD.U32 R0, RZ, RZ, UR5 ;  /* 0x00000005ff007e24 */ /* 0x000fe2000f8e00ff */
[----:B------:R-:W-:Y:S01]  /*07c0*/  USHF.R.S32.HI UR5, URZ, 0x1f, UR8 ;  /* 0x0000001f3f057899 */ /* 0x000fe20008011408 */
[----:B------:R-:W-:Y:S01]  /*07d0*/  IMAD.U32 R2, RZ, RZ, UR6 ;  /* 0x00000006ff027e24 */ /* 0x000fe2000f8e00ff */
[----:B------:R-:W-:Y:S01]  /*07e0*/  USHF.R.S32.HI UR6, URZ, 0x1f, UR7 ;  /* 0x0000001f3f067899 */ /* 0x000fe20008011407 */
[----:B------:R-:W-:Y:S01]  /*07f0*/  SEL R227, R227, 0x10, !P0 ;  /* 0x00000010e3e37807 */ /* 0x000fe20004000000 */
[----:B------:R-:W-:Y:S01]  /*0800*/  VIADD R226, R225, 0x20 ;  /* 0x00000020e1e27836 */ /* 0x000fe20000000000 */
[----:B------:R-:W-:Y:S01]  /*0810*/  SHF.R.S32.HI R222, RZ, 0x2, R222 ;  /* 0x00000002ffde7819 */ /* 0x000fe200000114de */
[----:B------:R-:W-:Y:S01]  /*0820*/  IMAD.U32 R0, RZ, RZ, UR5 ;  /* 0x00000005ff007e24 */ /* 0x000fe2000f8e00ff */
[----:B------:R-:W-:Y:S01]  /*0830*/  UIADD3 UR5, UR4, 0x10000, URZ ;  /* 0x0001000004057890 */ /* 0x000fe2000fffe03f */
[----:B------:R-:W-:Y:S01]  /*0840*/  IMAD.U32 R0, RZ, RZ, UR6 ;  /* 0x00000006ff007e24 */ /* 0x000fe2000f8e00ff */
[----:B------:R-:W-:Y:S01]  /*0850*/  UIADD3 UR6, UR4, 0xc000, URZ ;  /* 0x0000c00004067890 */ /* 0x000fe2000fffe03f */
[----:B------:R-:W-:Y:S01]  /*0860*/  LEA R197, R197, UR4, 0x1 ;  /* 0x00000004c5c57c11 */ /* 0x000fe2000f8e08ff */
[----:B------:R-:W-:-:S02]  /*0870*/  @P1 VIADD R226, R225, 0xffffffe0 ;  /* 0xffffffe0e1e21836 */ /* 0x000fc40000000000 */
[----:B------:R-:W-:Y:S01]  /*0880*/  IMAD.IADD R203, R204, 0x1, R202 ;  /* 0x00000001cccb7824 */ /* 0x000fe200078e02ca */
[C---:B------:R-:W-:Y:S01]  /*0890*/  IADD3 R204, R198.reuse, R202, R204 ;  /* 0x000000cac6cc7210 */ /* 0x040fe20007ffe0cc */
[----:B------:R-:W-:Y:S01]  /*08a0*/  IMAD.IADD R200, R198, 0x1, R202 ;  /* 0x00000001c6c87824 */ /* 0x000fe200078e02ca */
[----:B------:R-:W-:Y:S01]  /*08b0*/  LEA R246, R246, UR6, 0x1 ;  /* 0x00000006f6f67c11 */ /* 0x000fe2000f8e08ff */
[----:B------:R-:W-:Y:S01]  /*08c0*/  IMAD.IADD R228, R225, 0x1, R227 ;  /* 0x00000001e1e47824 */ /* 0x000fe200078e02e3 */
[----:B------:R-:W-:Y:S01]  /*08d0*/  LEA R206, R206, UR5, 0x1 ;  /* 0x00000005cece7c11 */ /* 0x000fe2000f8e08ff */
[----:B------:R-:W-:Y:S01]  /*08e0*/  IMAD R222, R248, 0x10, R222 ;  /* 0x00000010f8de7824 */ /* 0x000fe200078e02de */
[----:B------:R-:W-:Y:S01]  /*08f0*/  ULDC.64 UR6, c[0x0][0x208] ;  /* 0x0000820000067ab9 */ /* 0x000fe20000000a00 */
[----:B------:R-:W-:Y:S02]  /*0900*/  VIADD R247, R246, 0x40 ;  /* 0x00000040f6f77836 */ /* 0x000fe40000000000 */
[----:B------:R-:W-:-:S02]  /*0910*/  IMAD.IADD R198, R198, 0x1, R197 ;  /* 0x00000001c6c67824 */ /* 0x000fc400078e02c5 */
[----:B------:R-:W-:Y:S02]  /*0920*/  @P2 VIADD R247, R246, 0xffffffc0 ;  /* 0xffffffc0f6f72836 */ /* 0x000fe40000000000 */
[----:B------:R-:W-:-:S07]  /*0930*/  IMAD.IADD R227, R227, 0x1, R226 ;  /* 0x00000001e3e37824 */ /* 0x000fce00078e02e2 */
.L_x_564:
[----:B-1----:R-:W1:Y:S01]  /*0940*/  S2UR UR5, SR_CTAID.Y ;  /* 0x00000000000579c3 */ /* 0x002e620000002600 */
[----:B------:R-:W-:Y:S01]  /*0950*/  ULDC.64 UR8, c[0x0][0x308] ;  /* 0x0000c20000087ab9 */ /* 0x000fe20000000a00 */
[----:B------:R-:W-:Y:S01]  /*0960*/  ULDC.64 UR10, c[0x0][0x300] ;  /* 0x0000c000000a7ab9 */ /* 0x000fe20000000a00 */
[----:B------:R-:W-:Y:S01]  /*0970*/  UISETP.NE.U32.AND UP3, UPT, UR8, URZ, UPT ;  /* 0x0000003f0800728c */ /* 0x000fe2000bf65070 */
[----:B------:R-:W-:Y:S01]  /*0980*/  R2UR UR18, R243 ;  /* 0x00000000f31272ca */ /* 0x000fe200000e0000 */
        /* <DEDUP_REMOVED lines=23> */
[----:B------:R-:W-:Y:S01]  /*0b00*/  PLOP3.LUT P3, PT, PT, PT, UP2, 0x80, 0x0 ;  /* 0x000000000000781c */ /* 0x000fe20003f6f028 */
[----:B------:R-:W-:Y:S01]  /*0b10*/  UISETP.EQ.U32.AND UP4, UPT, UR12, URZ, UPT ;  /* 0x0000003f0c00728c */ /* 0x000fe2000bf82070 */
[----:B------:R-:W-:-:S03]  /*0b20*/  IMAD.U32 R5, RZ, RZ, UR11 ;  /* 0x0000000bff057e24 */ /* 0x000fc6000f8e00ff */
[----:B------:R-:W-:Y:S02]  /*0b30*/  UISETP.EQ.OR.EX UP4, UPT, UR13, URZ, !UP1, UP4 ;  /* 0x0000003f0d00728c */ /* 0x000fe4000cf82740 */
[----:B------:R-:W-:Y:S01]  /*0b40*/  UIADD3 UR8, UP0, UR16, UR12, URZ ;  /* 0x0000000c10087290 */ /* 0x000fe2000ff1e03f */
[----:B------:R-:W2:Y:S03]  /*0b50*/  @P1 LDG.E R7, desc[UR6][R4.64] ;  /* 0x0000000604071981 */ /* 0x000ea6000c1e1900 */
[----:B------:R-:W-:Y:S01]  /*0b60*/  PLOP3.LUT P2, PT, PT, PT, UP4, 0x80, 0x0 ;  /* 0x000000000000781c */ /* 0x000fe20003f4f048 */
[----:B------:R-:W-:Y:S01]  /*0b70*/  UIADD3.X UR5, UR5, UR13, URZ, UP0, !UPT ;  /* 0x0000000d05057290 */ /* 0x000fe200087fe43f */
[----:B------:R1:W3:Y:S02]  /*0b80*/  @P0 LDG.E R5, desc[UR6][R2.64] ;  /* 0x0000000602050981 */ /* 0x0002e4000c1e1900 */
[----:B-1----:R-:W-:-:S02]  /*0b90*/  IMAD.U32 R2, RZ, RZ, UR15 ;  /* 0x0000000fff027e24 */ /* 0x002fc4000f8e00ff */
        /* <DEDUP_REMOVED lines=11> */
[----:B------:R-:W-:Y:S02]  /*0c50*/  @!UP3 UISETP.NE.AND.EX UP0, UPT, UR9, URZ, UPT, UP0 ;  /* 0x0000003f0900b28c */ /* 0x000fe4000bf05300 */
[----:B------:R-:W-:Y:S02]  /*0c60*/  USHF.L.U32 UR47, UR18, 0x6, URZ ;  /* 0x00000006122f7899 */ /* 0x000fe4000800063f */
[----:B------:R-:W-:-:S03]  /*0c70*/  @!UP3 USEL UR10, UR8, URZ, UP0 ;  /* 0x0000003f080ab287 */ /* 0x000fc60008000000 */
[----:B------:R-:W-:Y:S01]  /*0c80*/  ULDC UR8, c[0x0][0x2c8] ;  /* 0x0000b20000087ab9 */ /* 0x000fe20000000800 */
[----:B--2---:R-:W-:Y:S02]  /*0c90*/  @P1 R2UR UR61, R7 ;  /* 0x00000000073d12ca */ /* 0x004fe400000e0000 */
[----:B---3--:R-:W-:Y:S02]  /*0ca0*/  @P0 R2UR UR11, R5 ;  /* 0x00000000050b02ca */ /* 0x008fe400000e0000 */
[----:B------:R-:W-:Y:S01]  /*0cb0*/  ISETP.NE.U32.AND P0, PT, RZ, UR12, PT ;  /* 0x0000000cff007c0c */ /* 0x000fe2000bf05070 */
[----:B------:R-:W-:-:S03]  /*0cc0*/  UMOV UR12, 0xffffffff ;  /* 0xffffffff000c7882 */ /* 0x000fc60000000000 */
[----:B------:R-:W-:-:S07]  /*0cd0*/  ISETP.NE.AND.EX P0, PT, RZ, UR13, PT, P0 ;  /* 0x0000000dff007c0c */ /* 0x000fce000bf05300 */
[----:B------:R-:W-:Y:S01]  /*0ce0*/  @UP3 UIADD3 UR9, UR11, -UR61, URZ ;  /* 0x8000003d0b093290 */ /* 0x000fe2000fffe03f */
[----:B----4-:R-:W-:Y:S02]  /*0cf0*/  @P3 R2UR UR5, R6 ;  /* 0x00000000060532ca */ /* 0x010fe400000e0000 */
[----:B-----5:R-:W-:Y:S02]  /*0d00*/  @P3 R2UR UR17, R0 ;  /* 0x00000000001132ca */ /* 0x020fe400000e0000 */
[----:B------:R-:W-:-:S13]  /*0d10*/  @!P2 R2UR UR12, R4 ;  /* 0x00000000040ca2ca */ /* 0x000fda00000e0000 */
[----:B------:R-:W-:Y:S01]  /*0d20*/  IMAD.U32 R249, RZ, RZ, UR12 ;  /* 0x0000000cfff97e24 */ /* 0x000fe2000f8e00ff */
[----:B------:R-:W-:Y:S06]  /*0d30*/  @!P0 BRA `(.L_x_518) ;  /* 0x00000000001c8947 */ /* 0x000fec0003800000 */
[----:B------:R-:W-:Y:S02]  /*0d40*/  PLOP3.LUT P0, PT, PT, PT, UP1, 0x80, 0x0 ;  /* 0x000000000000781c */ /* 0x000fe40003f0f018 */
[----:B------:R-:W-:-:S11]  /*0d50*/  R2UR UR11, R249 ;  /* 0x00000000f90b72ca */ /* 0x000fd600000e0000 */
[----:B------:R-:W2:Y:S04]  /*0d60*/  @P0 LDG.E R0, desc[UR6][R2.64+0x4] ;  /* 0x0000040602000981 */ /* 0x000ea8000c1e1900 */
[----:B------:R-:W3:Y:S01]  /*0d70*/  @!P0 LDG.E R2, desc[UR6][R2.64] ;  /* 0x0000000602028981 */ /* 0x000ee2000c1e1900 */
[----:B--2---:R-:W-:-:S13]  /*0d80*/  @P0 R2UR UR8, R0 ;  /* 0x00000000000802ca */ /* 0x004fda00000e0000 */
[----:B------:R-:W-:-:S07]  /*0d90*/  @UP1 UIADD3 UR8, UR8, -UR11, URZ ;  /* 0x8000000b08081290 */ /* 0x000fce000fffe03f */
[----:B---3--:R-:W-:-:S15]  /*0da0*/  @!P0 R2UR UR8, R2 ;  /* 0x00000000020882ca */ /* 0x008fde00000e0000 */
.L_x_518:
        /* <DEDUP_REMOVED lines=8> */
[----:B------:R-:W-:Y:S01]  /*0e30*/  R2UR UR14, R249 ;  /* 0x00000000f90e72ca */ /* 0x000fe200000e0000 */
[----:B------:R-:W-:Y:S01]  /*0e40*/  ULDC.64 UR10, c[0x0][0x228] ;  /* 0x00008a00000a7ab9 */ /* 0x000fe20000000a00 */
[----:B------:R-:W-:Y:S01]  /*0e50*/  ULDC.64 UR12, c[0x0][0x488] ;  /* 0x00012200000c7ab9 */ /* 0x000fe20000000a00 */
[----:B------:R-:W-:Y:S01]  /*0e60*/  ULDC UR54, c[0x0][0x2d4] ;  /* 0x0000b50000367ab9 */ /* 0x000fe20000000800 */
[----:B------:R-:W-:Y:S01]  /*0e70*/  ULDC.64 UR20, c[0x0][0x240] ;  /* 0x0000900000147ab9 */ /* 0x000fe20000000a00 */
[----:B------:R-:W-:Y:S01]  /*0e80*/  USHF.R.S32.HI UR33, URZ, 0x1f, UR54 ;  /* 0x0000001f3f217899 */ /* 0x000fe20008011436 */
[----:B------:R-:W2:Y:S01]  /*0e90*/  S2UR UR41, SR_CTAID.Y ;  /* 0x00000000002979c3 */ /* 0x000ea20000002600 */
[----:B------:R-:W-:Y:S01]  /*0ea0*/  ULDC UR56, c[0x0][0x2dc] ;  /* 0x0000b70000387ab9 */ /* 0x000fe20000000800 */
[----:B------:R-:W-:Y:S01]  /*0eb0*/  ULDC UR55, c[0x0][0x270] ;  /* 0x00009c0000377ab9 */ /* 0x000fe20000000800 */
[----:B------:R-:W-:-:S02]  /*0ec0*/  UIMAD.WIDE.U32 UR22, UR5, UR20, URZ ;  /* 0x00000014051672a5 */ /* 0x000fc4000f8e003f */
[----:B------:R-:W-:Y:S02]  /*0ed0*/  UIMAD UR16, UR5, UR21, URZ ;  /* 0x00000015051072a4 */ /* 0x000fe4000f8e023f */
[----:B------:R-:W-:Y:S01]  /*0ee0*/  UISETP.NE.AND UP0, UPT, UR14, -0x1, UPT ;  /* 0xffffffff0e00788c */ /* 0x000fe2000bf05270 */
[----:B------:R-:W3:Y:S01]  /*0ef0*/  S2UR UR42, SR_CTAID.Z ;  /* 0x00000000002a79c3 */ /* 0x000ee20000002700 */
[----:B------:R-:W-:Y:S01]  /*0f00*/  ULDC.U8 UR18, c[0x0][0x3d8] ;  /* 0x0000f60000127ab9 */ /* 0x000fe20000000000 */
[----:B------:R-:W-:Y:S01]  /*0f10*/  ULDC UR46, c[0x0][0x2c4] ;  /* 0x0000b100002e7ab9 */ /* 0x000fe20000000800 */
[----:B------:R-:W-:Y:S01]  /*0f20*/  UISETP.NE.AND UP3, UPT, UR18, URZ, UPT ;  /* 0x0000003f1200728c */ /* 0x000fe2000bf65270 */
[----:B------:R-:W-:Y:S01]  /*0f30*/  ULDC.U8 UR19, c[0x0][0x480] ;  /* 0x0001200000137ab9 */ /* 0x000fe20000000000 */
[----:B------:R-:W-:Y:S01]  /*0f40*/  USHF.R.S32.HI UR32, URZ, 0x1f, UR47 ;  /* 0x0000001f3f207899 */ /* 0x000fe2000801142f */
[----:B-1----:R-:W-:Y:S02]  /*0f50*/  IABS R5, R6 ;  /* 0x0000000600057213 */ /* 0x002fe40000000000 */
[----:B------:R-:W1:Y:S02]  /*0f60*/  S2UR UR8, SR_CTAID.X ;  /* 0x00000000000879c3 */ /* 0x000e640000002500 */
[----:B------:R-:W-:Y:S01]  /*0f70*/  @UP0 UIADD3 UR26, UR61, UR14, URZ ;  /* 0x0000000e3d1a0290 */ /* 0x000fe2000fffe03f */
[----:B------:R-:W-:Y:S01]  /*0f80*/  ISETP.NE.AND P3, PT, R6, RZ, PT ;  /* 0x000000ff0600720c */ /* 0x000fe20003f65270 */
[----:B------:R-:W4:Y:S01]  /*0f90*/  I2F.RP R2, R5 ;  /* 0x0000000500027306 */ /* 0x000f220000209400 */
[----:B------:R-:W-:-:S02]  /*0fa0*/  @UP0 UIADD3 UR27, UR61, UR14, URZ ;  /* 0x0000000e3d1b0290 */ /* 0x000fc4000fffe03f */
[----:B------:R-:W-:Y:S01]  /*0fb0*/  UISETP.NE.AND UP4, UPT, UR19, URZ, UPT ;  /* 0x0000003f1300728c */ /* 0x000fe2000bf85270 */
[----:B------:R-:W5:Y:S01]  /*0fc0*/  S2UR UR15, SR_CTAID.Y ;  /* 0x00000000000f79c3 */ /* 0x000f620000002600 */
[----:B--2---:R-:W-:Y:S02]  /*0fd0*/  UIMAD.WIDE.U32 UR24, UR41, UR10, URZ ;  /* 0x0000000a291872a5 */ /* 0x004fe4000f8e003f */
[----:B------:R-:W-:Y:S02]  /*0fe0*/  UIMAD UR10, UR53, UR10, URZ ;  /* 0x0000000a350a72a4 */ /* 0x000fe4000f8e023f */
[----:B------:R-:W-:Y:S01]  /*0ff0*/  USEL UR51, UR24, UR22, !UP1 ;  /* 0x0000001618337287 */ /* 0x000fe2000c800000 */
[----:B---3--:R-:W-:Y:S01]  /*1000*/  IABS R4, UR42 ;  /* 0x0000002a00047c13 */ /* 0x008fe20008000000 */
[----:B------:R-:W-:Y:S01]  /*1010*/  UIMAD UR30, UR41, UR11, UR10 ;  /* 0x0000000b291e72a4 */ /* 0x000fe2000f8e020a */
[----:B----4-:R-:W2:Y:S02]  /*1020*/  MUFU.RCP R2, R2 ;  /* 0x0000000200027308 */ /* 0x010ea40000001000 */
[----:B------:R-:W-:Y:S01]  /*1030*/  @!UP1 ULDC.64 UR10, c[0x0][0x418] ;  /* 0x00010600000a9ab9 */ /* 0x000fe20000000a00 */
[----:B------:R-:W-:-:S02]  /*1040*/  UIADD3 UR30, UR25, UR30, URZ ;  /* 0x0000001e191e7290 */ /* 0x000fc4000fffe03f */
[----:B------:R-:W-:Y:S02]  /*1050*/  @!UP1 UIMAD.WIDE.U32 UR36, UR41, UR10, URZ ;  /* 0x0000000a292492a5 */ /* 0x000fe4000f8e003f */
[----:B-1----:R-:W-:Y:S02]  /*1060*/  UIMAD.WIDE.U32 UR28, UR8, UR12, URZ ;  /* 0x0000000c081c72a5 */ /* 0x002fe4000f8e003f */
[----:B------:R-:W-:Y:S02]  /*1070*/  @UP1 UIADD3 UR30, UR23, UR16, URZ ;  /* 0x00000010171e1290 */ /* 0x000fe4000fffe03f */
[----:B------:R-:W-:Y:S02]  /*1080*/  UIMAD UR40, UR8, UR13, UR29 ;  /* 0x0000000d082872a4 */ /* 0x000fe4000f8e021d */
[----:B------:R-:W-:Y:S01]  /*1090*/  @!UP1 UIMAD UR8, UR53, UR10, URZ ;  /* 0x0000000a350892a4 */ /* 0x000fe2000f8e023f */
[----:B------:R-:W-:Y:S01]  /*10a0*/  @UP1 ULDC.64 UR12, c[0x0][0x420] ;  /* 0x00010800000c1ab9 */ /* 0x000fe20000000a00 */
[----:B-----5:R-:W-:Y:S01]  /*10b0*/  USHF.L.U32 UR15, UR15, 0x7, URZ ;  /* 0x000000070f0f7899 */ /* 0x020fe2000800063f */
[----:B--2---:R-:W-:Y:S01]  /*10c0*/  VIADD R2, R2, 0xffffffe ;  /* 0x0ffffffe02027836 */ /* 0x004fe20000000000 */
[----:B------:R-:W-:-:S02]  /*10d0*/  @UP1 UIMAD.WIDE.U32 UR38, UR5, UR12, URZ ;  /* 0x0000000c052612a5 */ /* 0x000fc4000f8e003f */
[----:B------:R-:W-:Y:S01]  /*10e0*/  @!UP1 UIMAD UR35, UR41, UR11, UR8 ;  /* 0x0000000b292392a4 */ /* 0x000fe2000f8e0208 */
[----:B------:R-:W1:Y:S01]  /*10f0*/  F2I.FTZ.U32.TRUNC.NTZ R3, R2 ;  /* 0x0000000200037305 */ /* 0x000e62000021f000 */
[----:B------:R-:W-:Y:S02]  /*1100*/  UIADD3 UR8, UR17, 0x3f, URZ ;  /* 0x0000003f11087890 */ /* 0x000fe4000fffe03f */
[----:B------:R-:W-:Y:S02]  /*1110*/  @UP1 UIMAD UR45, UR5, UR13, UR39 ;  /* 0x0000000d052d12a4 */ /* 0x000fe4000f8e0227 */
[----:B------:R-:W-:Y:S02]  /*1120*/  USHF.R.S32.HI UR13, URZ, 0x1f, UR8 ;  /* 0x0000001f3f0d7899 */ /* 0x000fe40008011408 */
[----:B------:R-:W-:Y:S02]  /*1130*/  USEL UR31, UR15, URZ, UP2 ;  /* 0x0000003f0f1f7287 */ /* 0x000fe40009000000 */
[----:B------:R-:W-:-:S02]  /*1140*/  ULEA.HI UR29, UR13, UR8, URZ, 0x6 ;  /* 0x000000080d1d7291 */ /* 0x000fc4000f8f303f */
[----:B------:R-:W-:Y:S02]  /*1150*/  UIMAD UR8, UR33, UR41, URZ ;  /* 0x00000029210872a4 */ /* 0x000fe4000f8e023f */
[----:B------:R-:W-:Y:S01]  /*1160*/  UIMAD.WIDE UR10, UR56, UR55, URZ ;  /* 0x00000037380a72a5 */ /* 0x000fe2000f8e023f */
[--C-:B-1----:R-:W-:Y:S01]  /*1170*/  IMAD.MOV R0, RZ, RZ, -R3.reuse ;  /* 0x000000ffff007224 */ /* 0x102fe200078e0a03 */
[----:B------:R-:W-:Y:S01]  /*1180*/  UIMAD.WIDE.U32 UR14, UR41, UR54, URZ ;  /* 0x00000036290e72a5 */ /* 0x000fe2000f8e003f */
[----:B------:R-:W-:Y:S01]  /*1190*/  IMAD.MOV.U32 R2, RZ, RZ, RZ ;  /* 0x000000ffff027224 */ /* 0x000fe200078e00ff */
[----:B------:R-:W-:Y:S01]  /*11a0*/  UIMAD UR8, UR53, UR54, UR8 ;  /* 0x00000036350872a4 */ /* 0x000fe2000f8e0208 */
[----:B------:R-:W-:Y:S01]  /*11b0*/  IMAD R0, R0, R5, RZ ;  /* 0x0000000500007224 */ /* 0x000fe200078e02ff */
[----:B------:R-:W-:Y:S02]  /*11c0*/  UIMAD.WIDE.U32 UR24, UR10, UR14, URZ ;  /* 0x0000000e0a1872a5 */ /* 0x000fe4000f8e003f */
[----:B------:R-:W-:Y:S01]  /*11d0*/  UIMAD UR22, UR11, UR14, URZ ;  /* 0x0000000e0b1672a4 */ /* 0x000fe2000f8e023f */
[----:B------:R-:W-:Y:S01]  /*11e0*/  IMAD.HI.U32 R0, R3, R0, R2 ;  /* 0x0000000003007227 */ /* 0x000fe200078e0002 */
[----:B------:R-:W-:Y:S01]  /*11f0*/  MOV R2, R4 ;  /* 0x0000000400027202 */ /* 0x000fe20000000f00 */
[----:B------:R-:W-:-:S02]  /*1200*/  UIADD3 UR8, UR15, UR8, URZ ;  /* 0x000000080f087290 */ /* 0x000fc4000fffe03f */
[----:B------:R-:W-:Y:S02]  /*1210*/  UIMAD.WIDE.U32 UR14, UR10, UR5, URZ ;  /* 0x000000050a0e72a5 */ /* 0x000fe4000f8e003f */
[----:B------:R-:W-:Y:S01]  /*1220*/  IMAD.HI.U32 R0, R0, R2, RZ ;  /* 0x0000000200007227 */ /* 0x000fe200078e00ff */
[----:B------:R-:W-:Y:S02]  /*1230*/  ULOP3.LUT UR16, UR29, 0xffffffc0, URZ, 0xc0, !UPT ;  /* 0xffffffc01d107892 */ /* 0x000fe4000f8ec03f */
[----:B------:R-:W-:Y:S01]  /*1240*/  USHF.L.U64.HI UR12, UR41, 0x7, UR53 ;  /* 0x00000007290c7899 */ /* 0x000fe20008010235 */
[----:B------:R-:W-:Y:S01]  /*1250*/  IMAD.MOV R3, RZ, RZ, -R0 ;  /* 0x000000ffff037224 */ /* 0x000fe200078e0a00 */
[----:B------:R-:W-:Y:S02]  /*1260*/  UIMAD UR8, UR10, UR8, UR22 ;  /* 0x000000080a0872a4 */ /* 0x000fe4000f8e0216 */
[----:B------:R-:W-:Y:S01]  /*1270*/  USEL UR52, UR24, UR14, !UP1 ;  /* 0x0000000e18347287 */ /* 0x000fe2000c800000 */
[----:B------:R-:W-:Y:S01]  /*1280*/  IMAD R2, R5, R3, R2 ;  /* 0x0000000305027224 */ /* 0x000fe200078e0202 */
[----:B------:R-:W-:-:S02]  /*1290*/  UIADD3 UR14, UR16, -0x40, URZ ;  /* 0xffffffc0100e7890 */ /* 0x000fc4000fffe03f */
[----:B------:R-:W-:Y:S02]  /*12a0*/  USEL UR34, UR12, URZ, UP2 ;  /* 0x0000003f0c227287 */ /* 0x000fe40009000000 */
[----:B------:R-:W-:Y:S01]  /*12b0*/  ISETP.GT.U32.AND P1, PT, R5, R2, PT ;  /* 0x000000020500720c */ /* 0x000fe20003f24070 */
[----:B------:R-:W-:Y:S02]  /*12c0*/  UIMAD UR22, UR11, UR5, URZ ;  /* 0x000000050b1672a4 */ /* 0x000fe4000f8e023f */
[----:B------:R-:W-:Y:S02]  /*12d0*/  UIADD3 UR43, UR25, UR8, URZ ;  /* 0x00000008192b7290 */ /* 0x000fe4000fffe03f */
[----:B------:R-:W-:Y:S02]  /*12e0*/  USHF.R.S32.HI UR33, URZ, 0x1f, UR14 ;  /* 0x0000001f3f217899 */ /* 0x000fe4000801140e */
[----:B------:R-:W-:Y:S02]  /*12f0*/  UIADD3 UR8, UP2, UR14, UR31, URZ ;  /* 0x0000001f0e087290 */ /* 0x000fe4000ff5e03f */
[----:B------:R-:W-:-:S02]  /*1300*/  @UP1 UIADD3 UR43, UR15, UR22, URZ ;  /* 0x000000160f2b1290 */ /* 0x000fc4000fffe03f */
[----:B------:R-:W-:Y:S02]  /*1310*/  UIADD3.X UR15, UR33, UR34, URZ, UP2, !UPT ;  /* 0x00000022210f7290 */ /* 0x000fe400097fe43f */
[----:B------:R-:W-:Y:S01]  /*1320*/  @!P1 IMAD.IADD R2, R2, 0x1, -R5 ;  /* 0x0000000102029824 */ /* 0x000fe200078e0a05 */
[----:B------:R-:W-:Y:S01]  /*1330*/  @!UP1 UIADD3 UR45, UR37, UR35, URZ ;  /* 0x00000023252d9290 */ /* 0x000fe2000fffe03f */
[----:B------:R-:W-:Y:S01]  /*1340*/  @!P1 IADD3 R0, R0, 0x1, RZ ;  /* 0x0000000100009810 */ /* 0x000fe20007ffe0ff */
[----:B------:R-:W-:Y:S01]  /*1350*/  UIMAD UR11, UR11, UR8, URZ ;  /* 0x000000080b0b72a4 */ /* 0x000fe2000f8e023f */
[----:B------:R-:W-:Y:S01]  /*1360*/  PLOP3.LUT P1, PT, PT, PT, UP0, 0x80, 0x0 ;  /* 0x000000000000781c */ /* 0x000fe20003f2f008 */
[----:B------:R-:W-:Y:S01]  /*1370*/  UIMAD.WIDE.U32 UR34, UR10, UR8, URZ ;  /* 0x000000080a2272a5 */ /* 0x000fe2000f8e003f */
[----:B------:R-:W-:Y:S01]  /*1380*/  ISETP.GE.U32.AND P0, PT, R2, R5, PT ;  /* 0x000000050200720c */ /* 0x000fe20003f06070 */
[----:B------:R-:W-:Y:S01]  /*1390*/  @UP3 UIMAD UR8, UR41, UR46, URZ ;  /* 0x0000002e290832a4 */ /* 0x000fe2000f8e023f */
[----:B------:R-:W-:Y:S01]  /*13a0*/  LOP3.LUT R2, R6, UR42, RZ, 0x3c, !PT ;  /* 0x0000002a06027c12 */ /* 0x000fe2000f8e3cff */
[----:B------:R-:W-:Y:S01]  /*13b0*/  UIMAD UR15, UR10, UR15, UR11 ;  /* 0x0000000f0a0f72a4 */ /* 0x000fe2000f8e020b */
[----:B------:R-:W-:-:S02]  /*13c0*/  @UP0 ULDC.64 UR18, c[0x0][0x248] ;  /* 0x0000920000120ab9 */ /* 0x000fc40000000a00 */
[----:B------:R-:W-:Y:S01]  /*13d0*/  ISETP.GE.AND P2, PT, R2, RZ, PT ;  /* 0x000000ff0200720c */ /* 0x000fe20003f46270 */
[----:B------:R-:W-:Y:S01]  /*13e0*/  @UP3 USEL UR10, UR8, UR5, !UP1 ;  /* 0x00000005080a3287 */ /* 0x000fe2000c800000 */
[----:B------:R-:W-:Y:S01]  /*13f0*/  @UP0 ULDC.64 UR12, c[0x0][0x250] ;  /* 0x00009400000c0ab9 */ /* 0x000fe20000000a00 */
[----:B------:R-:W-:Y:S01]  /*1400*/  @UP0 UIMAD.WIDE.U32 UR24, UR26, UR18, URZ ;  /* 0x000000121a1802a5 */ /* 0x000fe2000f8e003f */
[----:B------:R-:W-:Y:S01]  /*1410*/  @UP3 ULDC UR8, c[0x0][0x2e4] ;  /* 0x0000b90000083ab9 */ /* 0x000fe20000000800 */
[----:B------:R-:W-:Y:S02]  /*1420*/  @UP0 UIMAD UR26, UR26, UR19, URZ ;  /* 0x000000131a1a02a4 */ /* 0x000fe4000f8e023f */
[----:B------:R-:W-:Y:S01]  /*1430*/  @P0 VIADD R0, R0, 0x1 ;  /* 0x0000000100000836 */ /* 0x000fe20000000000 */
[----:B------:R-:W-:Y:S01]  /*1440*/  @UP0 UIMAD.WIDE.U32 UR22, UR27, UR12, URZ ;  /* 0x0000000c1b1602a5 */ /* 0x000fe2000f8e003f */
[----:B------:R-:W-:Y:S01]  /*1450*/  PLOP3.LUT P0, PT, PT, PT, UP3, 0x80, 0x0 ;  /* 0x000000000000781c */ /* 0x000fe20003f0f038 */
[----:B------:R-:W-:Y:S01]  /*1460*/  @UP3 UIMAD UR16, UR42, UR8, UR10 ;  /* 0x000000082a1032a4 */ /* 0x000fe2000f8e020a */
[----:B------:R-:W-:Y:S01]  /*1470*/  IMAD.MOV.U32 R13, RZ, RZ, R0 ;  /* 0x000000ffff0d7224 */ /* 0x000fe200078e0000 */
[----:B------:R-:W-:-:S02]  /*1480*/  @!UP3 UIMAD UR8, UR41, UR55, UR42 ;  /* 0x000000372908b2a4 */ /* 0x000fc4000f8e022a */
[----:B------:R-:W-:Y:S02]  /*1490*/  UIMAD UR44, UR42, UR56, URZ ;  /* 0x000000382a2c72a4 */ /* 0x000fe4000f8e023f */
[----:B------:R-:W-:Y:S01]  /*14a0*/  @UP0 UIMAD UR11, UR27, UR13, URZ ;  /* 0x0000000d1b0b02a4 */ /* 0x000fe2000f8e023f */
[----:B------:R-:W-:Y:S01]  /*14b0*/  @!P2 IADD3 R13, -R13, RZ, RZ ;  /* 0x000000ff0d0da210 */ /* 0x000fe20007ffe1ff */
[----:B------:R-:W-:Y:S01]  /*14c0*/  USEL UR48, UR40, URZ, UP4 ;  /* 0x0000003f28307287 */ /* 0x000fe2000a000000 */
[----:B------:R-:W-:Y:S01]  /*14d0*/  @!P3 LOP3.LUT R13, RZ, R6, RZ, 0x33, !PT ;  /* 0x00000006ff0db212 */ /* 0x000fe200078e33ff */
[----:B------:R-:W-:Y:S02]  /*14e0*/  @!UP3 UIMAD UR16, UR8, UR46, URZ ;  /* 0x0000002e0810b2a4 */ /* 0x000fe4000f8e023f */
[----:B------:R-:W-:Y:S02]  /*14f0*/  @UP0 UIADD3 UR27, UR25, UR26, URZ ;  /* 0x0000001a191b0290 */ /* 0x000fe4000fffe03f */
[----:B------:R-:W-:-:S02]  /*1500*/  USHF.R.S32.HI UR50, URZ, 0x1f, UR44 ;  /* 0x0000001f3f327899 */ /* 0x000fc4000801142c */
[----:B------:R-:W-:Y:S02]  /*1510*/  USEL UR49, UR28, URZ, UP4 ;  /* 0x0000003f1c317287 */ /* 0x000fe4000a000000 */
[----:B------:R-:W-:Y:S02]  /*1520*/  USHF.R.S32.HI UR41, URZ, 0x6, UR29 ;  /* 0x000000063f297899 */ /* 0x000fe4000801141d */
[----:B------:R-:W-:Y:S02]  /*1530*/  @UP0 UIADD3 UR42, UR23, UR11, URZ ;  /* 0x0000000b172a0290 */ /* 0x000fe4000fffe03f */
[----:B------:R-:W-:Y:S01]  /*1540*/  UIADD3 UR46, UR35, UR15, URZ ;  /* 0x0000000f232e7290 */ /* 0x000fe2000fffe03f */
        /* <DEDUP_REMOVED lines=16> */
.L_x_520:
        /* <DEDUP_REMOVED lines=14> */
.L_x_521:
        /* <DEDUP_REMOVED lines=13> */
.L_x_522:
[----:B------:R-:W-:Y:S08]  /*1800*/  S2UR UR8, SR_CTAID.Z ;  /* 0x00000000000879c3 */ /* 0x000ff00000002700 */
[----:B------:R-:W1:Y:S02]  /*1810*/  S2UR UR5, SR_CTAID.Y ;  /* 0x00000000000579c3 */ /* 0x000e640000002600 */
[----:B-1----:R-:W-:-:S04]  /*1820*/  UIMAD UR5, UR5, UR55, UR8 ;  /* 0x00000037050572a4 */ /* 0x002fc8000f8e0208 */
[----:B------:R-:W-:-:S12]  /*1830*/  UIMAD UR5, UR5, UR54, URZ ;  /* 0x00000036050572a4 */ /* 0x000fd8000f8e023f */
.L_x_523:
[----:B------:R-:W1:Y:S01]  /*1840*/  S2R R21, SR_TID.X ;  /* 0x0000000000157919 */ /* 0x000e620000002100 */
[----:B------:R-:W-:Y:S01]  /*1850*/  SHF.R.S32.HI R20, RZ, 0x1f, R242 ;  /* 0x0000001fff147819 */ /* 0x000fe200000114f2 */
[----:B------:R-:W2:Y:S01]  /*1860*/  S2UR UR15, SR_CTAID.Z ;  /* 0x00000000000f79c3 */ /* 0x000ea20000002700 */
[----:B------:R-:W-:Y:S01]  /*1870*/  IADD3 R0, P0, R242, UR14, RZ ;  /* 0x0000000ef2007c10 */ /* 0x000fe2000ff1e0ff */
[----:B------:R-:W-:Y:S01]  /*1880*/  UIADD3 UR35, UR14, UR5, URZ ;  /* 0x000000050e237290 */ /* 0x000fe2000fffe03f */
[--C-:B------:R-:W-:Y:S01]  /*1890*/  SHF.R.S32.HI R231, RZ, 0x1f, R230.reuse ;  /* 0x0000001fffe77819 */ /* 0x100fe200000114e6 */
[----:B------:R-:W-:Y:S01]  /*18a0*/  UIADD3 UR5, -UR9, UR17, UR47 ;  /* 0x0000001109057290 */ /* 0x000fe2000fffe12f */
[----:B------:R-:W-:Y:S01]  /*18b0*/  IADD3.X R2, R20, UR33, RZ, P0, !PT ;  /* 0x0000002114027c10 */ /* 0x000fe200087fe4ff */
[----:B------:R-:W-:Y:S01]  /*18c0*/  UIMAD UR39, UR56, UR55, URZ ;  /* 0x00000037382772a4 */ /* 0x000fe2000f8e023f */
[----:B------:R-:W-:Y:S01]  /*18d0*/  BSSY B1, `(.L_x_519) ;  /* 0x0000718000017945 */ /* 0x000fe20003800000 */
[----:B------:R-:W3:Y:S01]  /*18e0*/  LDC.64 R14, c[0x0][0x420] ;  /* 0x00010800ff0e7b82 */ /* 0x000ee20000000a00 */
[----:B------:R-:W-:Y:S01]  /*18f0*/  ULDC UR11, c[0x0][0x398] ;  /* 0x0000e600000b7ab9 */ /* 0x000fe20000000800 */
[----:B------:R-:W-:Y:S01]  /*1900*/  IMAD R4, R2, UR20, RZ ;  /* 0x0000001402047c24 */ /* 0x000fe2000f8e02ff */
[----:B------:R-:W-:Y:S01]  /*1910*/  UIADD3 UR5, UR5, -UR11, URZ ;  /* 0x8000000b05057290 */ /* 0x000fe2000fffe03f */
[C---:B------:R-:W-:Y:S01]  /*1920*/  IMAD.WIDE.U32 R2, R0.reuse, UR20, R230 ;  /* 0x0000001400027c25 */ /* 0x040fe2000f8e00e6 */
[----:B------:R-:W-:Y:S01]  /*1930*/  ULDC.64 UR28, c[0x0][0x428] ;  /* 0x00010a00001c7ab9 */ /* 0x000fe20000000a00 */
[----:B------:R-:W-:Y:S01]  /*1940*/  ULDC.64 UR36, c[0x0][0x478] ;  /* 0x00011e0000247ab9 */ /* 0x000fe20000000a00 */
[----:B------:R-:W-:Y:S01]  /*1950*/  UIADD3 UR16, UR14, UR16, URZ ;  /* 0x000000100e107290 */ /* 0x000fe2000fffe03f */
[----:B------:R-:W4:Y:S01]  /*1960*/  S2UR UR38, SR_CTAID.Z ;  /* 0x00000000002679c3 */ /* 0x000f220000002700 */
[----:B------:R-:W-:Y:S01]  /*1970*/  IMAD R0, R0, UR21, R4 ;  /* 0x0000001500007c24 */ /* 0x000fe2000f8e0204 */
[----:B------:R-:W-:Y:S01]  /*1980*/  IADD3 R6, P0, R2, UR51, RZ ;  /* 0x0000003302067c10 */ /* 0x000fe2000ff1e0ff */
[----:B------:R-:W-:Y:S01]  /*1990*/  ULDC.64 UR58, c[0x0][0x2b0] ;  /* 0x0000ac00003a7ab9 */ /* 0x000fe20000000a00 */
[----:B------:R-:W-:Y:S01]  /*19a0*/  ULDC.64 UR22, c[0x0][0x210] ;  /* 0x0000840000167ab9 */ /* 0x000fe20000000a00 */
[----:B------:R-:W-:Y:S01]  /*19b0*/  ULDC.64 UR24, c[0x0][0x3e0] ;  /* 0x0000f80000187ab9 */ /* 0x000fe20000000a00 */
[----:B------:R-:W-:Y:S01]  /*19c0*/  IADD3.X R7, R3, UR30, R0, P0, !PT ;  /* 0x0000001e03077c10 */ /* 0x000fe200087fe400 */
[----:B------:R-:W-:Y:S01]  /*19d0*/  ULDC.64 UR30, c[0x0][0x258] ;  /* 0x00009600001e7ab9 */ /* 0x000fe20000000a00 */
[----:B------:R-:W-:Y:S01]  /*19e0*/  IADD3 R2, P0, R230, UR10, RZ ;  /* 0x0000000ae6027c10 */ /* 0x000fe2000ff1e0ff */
[----:B--2---:R-:W-:Y:S01]  /*19f0*/  USHF.R.S32.HI UR54, URZ, 0x1f, UR15 ;  /* 0x0000001f3f367899 */ /* 0x004fe2000801140f */
[----:B------:R-:W-:Y:S01]  /*1a00*/  IMAD.U32 R10, RZ, RZ, UR30 ;  /* 0x0000001eff0a7e24 */ /* 0x000fe2000f8e00ff */
[----:B------:R-:W-:Y:S01]  /*1a10*/  USHF.L.U32 UR10, UR39, 0x6, URZ ;  /* 0x00000006270a7899 */ /* 0x000fe2000800063f */
[----:B------:R-:W-:Y:S01]  /*1a20*/  IADD3.X R3, R231, UR45, RZ, P0, !PT ;  /* 0x0000002de7037c10 */ /* 0x000fe200087fe4ff */
[----:B------:R-:W-:Y:S01]  /*1a30*/  UIMAD UR11, UR54, UR30, URZ ;  /* 0x0000001e360b72a4 */ /* 0x000fe2000f8e023f */
[----:B-1----:R-:W-:Y:S01]  /*1a40*/  SHF.R.S32.HI R22, RZ, 0x1f, R21 ;  /* 0x0000001fff167819 */ /* 0x002fe20000011415 */
[----:B------:R-:W-:Y:S01]  /*1a50*/  UIADD3 UR15, UP2, UP1, UR34, UR10, UR44 ;  /* 0x0000000a220f7290 */ /* 0x000fe2000f95e02c */
[C---:B---3--:R-:W-:Y:S01]  /*1a60*/  IMAD R0, R14.reuse, UR33, RZ ;  /* 0x000000210e007c24 */ /* 0x048fe2000f8e02ff */
[----:B------:R-:W-:Y:S01]  /*1a70*/  USHF.R.S32.HI UR44, URZ, 0x1f, UR5 ;  /* 0x0000001f3f2c7899 */ /* 0x000fe20008011405 */
[----:B------:R-:W-:Y:S01]  /*1a80*/  IMAD.WIDE.U32 R2, R14, UR14, R2 ;  /* 0x0000000e0e027c25 */ /* 0x000fe2000f8e0002 */
[----:B------:R-:W-:Y:S01]  /*1a90*/  LEA.HI R5, R22, R21, RZ, 0x5 ;  /* 0x0000001516057211 */ /* 0x000fe200078f28ff */
[----:B------:R-:W-:-:S02]  /*1aa0*/  USHF.R.S32.HI UR10, URZ, 0x1f, UR10 ;  /* 0x0000001f3f0a7899 */ /* 0x000fc4000801140a */
[----:B------:R-:W-:Y:S01]  /*1ab0*/  IMAD R0, R15, UR14, R0 ;  /* 0x0000000e0f007c24 */ /* 0x000fe2000f8e0200 */
[----:B------:R-:W-:Y:S01]  /*1ac0*/  LOP3.LUT R4, R5, 0xffffffe0, RZ, 0xc0, !PT ;  /* 0xffffffe005047812 */ /* 0x000fe200078ec0ff */
[----:B----4-:R-:W-:Y:S01]  /*1ad0*/  UIMAD UR31, UR38, UR31, UR11 ;  /* 0x0000001f261f72a4 */ /* 0x010fe2000f8e020b */
[----:B------:R-:W-:Y:S01]  /*1ae0*/  IMAD.WIDE.U32 R10, R10, UR38, R6 ;  /* 0x000000260a0a7c25 */ /* 0x000fe2000f8e0006 */
[----:B------:R-:W-:Y:S02]  /*1af0*/  UIMAD UR11, UR54, UR28, URZ ;  /* 0x0000001c360b72a4 */ /* 0x000fe4000f8e023f */
[----:B------:R-:W-:Y:S01]  /*1b00*/  ULEA.HI UR44, UR44, UR5, URZ, 0x6 ;  /* 0x000000052c2c7291 */ /* 0x000fe2000f8f303f */
[----:B------:R-:W-:Y:S01]  /*1b10*/  IMAD.IADD R3, R3, 0x1, R0 ;  /* 0x0000000103037824 */ /* 0x000fe200078e0200 */
[----:B------:R-:W-:Y:S01]  /*1b20*/  UIMAD UR29, UR38, UR29, UR11 ;  /* 0x0000001d261d72a4 */ /* 0x000fe2000f8e020b */
[----:B------:R-:W-:Y:S01]  /*1b30*/  IMAD.U32 R0, RZ, RZ, UR28 ;  /* 0x0000001cff007e24 */ /* 0x000fe2000f8e00ff */
[----:B------:R-:W-:Y:S01]  /*1b40*/  UIADD3.X UR10, UR46, UR10, UR50, UP2, UP1 ;  /* 0x0000000a2e0a7290 */ /* 0x000fe200097e2432 */
[----:B------:R-:W-:Y:S01]  /*1b50*/  IMAD.IADD R18, R21, 0x1, -R4 ;  /* 0x0000000115127824 */ /* 0x000fe200078e0a04 */
[----:B------:R-:W-:Y:S01]  /*1b60*/  UIADD3 UR11, UP2, UP1, UR49, UR15, UR52 ;  /* 0x0000000f310b7290 */ /* 0x000fe2000f95e034 */
[----:B------:R-:W-:Y:S01]  /*1b70*/  IMAD.WIDE.U32 R2, R0, UR38, R2 ;  /* 0x0000002600027c25 */ /* 0x000fe2000f8e0002 */
[----:B------:R-:W-:Y:S01]  /*1b80*/  SHF.R.S32.HI R0, RZ, 0x5, R5 ;  /* 0x00000005ff007819 */ /* 0x000fe20000011405 */
[----:B------:R-:W-:Y:S01]  /*1b90*/  USHF.R.S32.HI UR44, URZ, 0x6, UR44 ;  /* 0x000000063f2c7899 */ /* 0x000fe2000801142c */
[----:B------:R-:W-:Y:S01]  /*1ba0*/  LEA R220, P3, R10, UR22, 0x1 ;  /* 0x000000160adc7c11 */ /* 0x000fe2000f8608ff */
[----:B------:R-:W-:Y:S01]  /*1bb0*/  VIADD R5, R3, UR29 ;  /* 0x0000001d03057c36 */ /* 0x000fe20008000000 */
[----:B------:R-:W-:Y:S01]  /*1bc0*/  UIADD3.X UR5, UR48, UR10, UR43, UP2, UP1 ;  /* 0x0000000a30057290 */ /* 0x000fe200097e242b */
[----:B------:R-:W-:Y:S01]  /*1bd0*/  IMAD R3, R0, UR39, R18 ;  /* 0x0000002700037c24 */ /* 0x000fe2000f8e0212 */
[----:B------:R-:W-:Y:S01]  /*1be0*/  UISETP.LT.AND UP1, UPT, URZ, UR44, UPT ;  /* 0x0000002c3f00728c */ /* 0x000fe2000bf21270 */
[----:B------:R-:W-:Y:S01]  /*1bf0*/  IMAD.MOV.U32 R4, RZ, RZ, R2 ;  /* 0x000000ffff047224 */ /* 0x000fe200078e0002 */
[----:B------:R-:W-:Y:S01]  /*1c00*/  UIMAD.WIDE UR14, UR35, 0x4, UR36 ;  /* 0x00000004230e78a5 */ /* 0x000fe2000f8e0224 */
[-C--:B------:R-:W-:Y:S01]  /*1c10*/  IMAD R2, R20, R14.reuse, RZ ;  /* 0x0000000e14027224 */ /* 0x080fe200078e02ff */
[C---:B------:R-:W-:Y:S01]  /*1c20*/  IADD3 R0, P0, R3.reuse, UR11, RZ ;  /* 0x0000000b03007c10 */ /* 0x040fe2000ff1e0ff */
[----:B------:R-:W-:Y:S01]  /*1c30*/  USEL UR44, URZ, UR44, !UP1 ;  /* 0x0000002c3f2c7287 */ /* 0x000fe2000c800000 */
[----:B------:R-:W-:Y:S01]  /*1c40*/  IMAD.WIDE.U32 R4, R242, R14, R4 ;  /* 0x0000000ef2047225 */ /* 0x000fe200078e0004 */
[----:B------:R-:W-:Y:S01]  /*1c50*/  ULDC.64 UR10, c[0x0][0x400] ;  /* 0x00010000000a7ab9 */ /* 0x000fe20000000a00 */
[----:B------:R-:W-:Y:S01]  /*1c60*/  LEA.HI.X.SX32 R3, R3, UR5, 0x1, P0 ;  /* 0x0000000503037c11 */ /* 0x000fe200080f0eff */
[----:B------:R-:W-:Y:S01]  /*1c70*/  UISETP.GT.AND UP1, UPT, UR41, UR44, UPT ;  /* 0x0000002c2900728c */ /* 0x000fe2000bf24270 */
[----:B------:R-:W-:Y:S01]  /*1c80*/  LEA R212, P0, R0, UR10, 0x2 ;  /* 0x0000000a00d47c11 */ /* 0x000fe2000f8010ff */
[----:B------:R-:W-:Y:S01]  /*1c90*/  IMAD R2, R242, R15, R2 ;  /* 0x0000000ff2027224 */ /* 0x000fe200078e0202 */
[----:B------:R-:W-:Y:S01]  /*1ca0*/  LEA R218, P2, R4, UR24, 0x1 ;  /* 0x0000001804da7c11 */ /* 0x000fe2000f8408ff */
[----:B------:R-:W-:Y:S01]  /*1cb0*/  VIADD R17, R11, UR31 ;  /* 0x0000001f0b117c36 */ /* 0x000fe20008000000 */
[----:B------:R-:W-:Y:S01]  /*1cc0*/  LEA.HI.X R213, R0, UR11, R3, 0x2, P0 ;  /* 0x0000000b00d57c11 */ /* 0x000fe200080f1403 */
[----:B------:R-:W-:Y:S01]  /*1cd0*/  IMAD.IADD R16, R5, 0x1, R2 ;  /* 0x0000000105107824 */ /* 0x000fe200078e0202 */
[----:B------:R-:W-:Y:S01]  /*1ce0*/  PLOP3.LUT P0, PT, PT, PT, UP1, 0x80, 0x0 ;  /* 0x000000000000781c */ /* 0x000fe20003f0f018 */
[----:B------:R-:W-:Y:S01]  /*1cf0*/  UIMAD.WIDE UR10, UR16, 0x4, UR58 ;  /* 0x00000004100a78a5 */ /* 0x000fe2000f8e023a */
[----:B------:R-:W-:Y:S01]  /*1d00*/  LEA.HI.X R221, R10, UR23, R17, 0x1, P3 ;  /* 0x000000170add7c11 */ /* 0x000fe200098f0c11 */
[----:B------:R-:W-:Y:S01]  /*1d10*/  UIADD3 UR8, UR41, -0x1, URZ ;  /* 0xffffffff29087890 */ /* 0x000fe2000fffe03f */
[----:B------:R-:W-:Y:S01]  /*1d20*/  LEA.HI.X R219, R4, UR25, R16, 0x1, P2 ;  /* 0x0000001904db7c11 */ /* 0x000fe200090f0c10 */
[----:B------:R-:W-:-:S08]  /*1d30*/  UMOV UR16, UR14 ;  /* 0x0000000e00107c82 */ /* 0x000fd00008000000 */
        /* <DEDUP_REMOVED lines=22> */
.L_x_525:
        /* <DEDUP_REMOVED lines=21> */
.L_x_526:
[----:B------:R-:W1:Y:S01]  /*1ff0*/  S2UR UR14, SR_CTAID.Z ;  /* 0x00000000000e79c3 */ /* 0x000e620000002700 */
[----:B------:R-:W-:Y:S01]  /*2000*/  R2UR UR15, R243 ;  /* 0x00000000f30f72ca */ /* 0x000fe200000e0000 */
[----:B------:R-:W-:Y:S01]  /*2010*/  UIMAD UR5, UR32, UR12, URZ ;  /* 0x0000000c200572a4 */ /* 0x000fe2000f8e023f */
[----:B------:R-:W-:Y:S01]  /*2020*/  IMAD.U32 R2, RZ, RZ, UR12 ;  /* 0x0000000cff027e24 */ /* 0x000fe2000f8e00ff */
[----:B------:R-:W-:Y:S01]  /*2030*/  IADD3 R4, R242, 0x20, RZ ;  /* 0x00000020f2047810 */ /* 0x000fe20007ffe0ff */
[----:B------:R-:W-:Y:S01]  /*2040*/  BSSY B0, `(.L_x_527) ;  /* 0x0000020000007945 */ /* 0x000fe20003800000 */
[----:B------:R-:W-:Y:S01]  /*2050*/  UIMAD UR5, UR47, UR13, UR5 ;  /* 0x0000000d2f0572a4 */ /* 0x000fe2000f8e0205 */
[----:B------:R-:W-:-:S05]  /*2060*/  IMAD.WIDE.U32 R2, R2, UR47, R230 ;  /* 0x0000002f02027c25 */ /* 0x000fca000f8e00e6 */
[----:B------:R-:W-:Y:S01]  /*2070*/  IMAD.U32 R0, RZ, RZ, UR5 ;  /* 0x00000005ff007e24 */ /* 0x000fe2000f8e00ff */
[----:B------:R-:W-:Y:S01]  /*2080*/  IADD3 R2, P0, R2, UR8, RZ ;  /* 0x0000000802027c10 */ /* 0x000fe2000ff1e0ff */
[----:B------:R-:W-:-:S03]  /*2090*/  UIMAD UR9, UR15, -0x40, UR9 ;  /* 0xffffffc00f0978a4 */ /* 0x000fc6000f8e0209 */
[----:B------:R-:W-:-:S03]  /*20a0*/  IADD3.X R3, R3, UR18, R0, P0, !PT ;  /* 0x0000001203037c10 */ /* 0x000fc600087fe400 */
[----:B------:R-:W-:Y:S02]  /*20b0*/  ISETP.GE.AND P3, PT, R242, UR9, PT ;  /* 0x00000009f2007c0c */ /* 0x000fe4000bf66270 */
        /* <DEDUP_REMOVED lines=24> */
.L_x_528:
[----:B------:R-:W-:Y:S05]  /*2240*/  BSYNC B0 ;  /* 0x0000000000007941 */ /* 0x000fea0003800000 */
.L_x_527:
        /* <DEDUP_REMOVED lines=18> */
.L_x_530:
[----:B------:R-:W-:Y:S05]  /*2370*/  BSYNC B0 ;  /* 0x0000000000007941 */ /* 0x000fea0003800000 */
.L_x_529:
[----:B------:R-:W3:Y:S01]  /*2380*/  S2UR UR8, SR_CTAID.Z ;  /* 0x00000000000879c3 */ /* 0x000ee20000002700 */
[----:B--2---:R-:W-:Y:S01]  /*2390*/  IMAD.U32 R2, RZ, RZ, UR10 ;  /* 0x0000000aff027e24 */ /* 0x004fe2000f8e00ff */
[----:B------:R-:W-:Y:S01]  /*23a0*/  UIMAD UR5, UR32, UR10, URZ ;  /* 0x0000000a200572a4 */ /* 0x000fe2000f8e023f */
[----:B------:R-:W-:Y:S02]  /*23b0*/  BSSY B0, `(.L_x_531) ;  /* 0x000001d000007945 */ /* 0x000fe40003800000 */
[----:B------:R-:W-:Y:S01]  /*23c0*/  IMAD.WIDE.U32 R2, R2, UR47, R230 ;  /* 0x0000002f02027c25 */ /* 0x000fe2000f8e00e6 */
[----:B------:R-:W-:Y:S02]  /*23d0*/  UIMAD UR47, UR47, UR11, UR5 ;  /* 0x0000000b2f2f72a4 */ /* 0x000fe4000f8e0205 */
[----:B------:R-:W2:Y:S01]  /*23e0*/  S2UR UR12, SR_CTAID.Z ;  /* 0x00000000000c79c3 */ /* 0x000ea20000002700 */
[----:B------:R-:W-:-:S03]  /*23f0*/  IADD3 R2, P0, R2, UR16, RZ ;  /* 0x0000001002027c10 */ /* 0x000fc6000ff1e0ff */
[----:B------:R-:W-:-:S05]  /*2400*/  IMAD.U32 R0, RZ, RZ, UR47 ;  /* 0x0000002fff007e24 */ /* 0x000fca000f8e00ff */
[----:B------:R-:W-:Y:S01]  /*2410*/  IADD3.X R3, R3, UR17, R0, P0, !PT ;  /* 0x0000001103037c10 */ /* 0x000fe200087fe400 */
[----:B---3--:R-:W-:-:S03]  /*2420*/  USHF.R.S32.HI UR13, URZ, 0x1f, UR8 ;  /* 0x0000001f3f0d7899 */ /* 0x008fc60008011408 */
[----:B------:R-:W-:Y:S02]  /*2430*/  ULDC.64 UR8, c[0x0][0x470] ;  /* 0x00011c0000087ab9 */ /* 0x000fe40000000a00 */
[----:B------:R-:W-:Y:S01]  /*2440*/  UIMAD UR5, UR13, UR8, URZ ;  /* 0x000000080d0572a4 */ /* 0x000fe2000f8e023f */
[----:B------:R-:W-:-:S03]  /*2450*/  MOV R0, UR8 ;  /* 0x0000000800007c02 */ /* 0x000fc60008000f00 */
[----:B--2---:R-:W-:Y:S02]  /*2460*/  UIMAD UR9, UR12, UR9, UR5 ;  /* 0x000000090c0972a4 */ /* 0x004fe4000f8e0205 */
        /* <DEDUP_REMOVED lines=17> */
.L_x_532:
[----:B------:R-:W-:Y:S05]  /*2580*/  BSYNC B0 ;  /* 0x0000000000007941 */ /* 0x000fea0003800000 */
.L_x_531:
        /* <DEDUP_REMOVED lines=19> */
.L_x_524:
[----:B------:R-:W-:Y:S01]  /*26c0*/  PLOP3.LUT P3, PT, PT, PT, UP4, 0x80, 0x0 ;  /* 0x000000000000781c */ /* 0x000fe20003f6f048 */
[----:B------:R-:W-:Y:S01]  /*26d0*/  UIMAD UR28, UR32, UR12, URZ ;  /* 0x0000000c201c72a4 */ /* 0x000fe2000f8e023f */
[----:B------:R-:W-:Y:S01]  /*26e0*/  R2UR UR5, R243 ;  /* 0x00000000f30572ca */ /* 0x000fe200000e0000 */
[----:B------:R-:W-:Y:S01]  /*26f0*/  IMAD.U32 R2, RZ, RZ, UR12 ;  /* 0x0000000cff027e24 */ /* 0x000fe2000f8e00ff */
[----:B------:R-:W-:Y:S01]  /*2700*/  LEA R216, R250, UR4, 0x1 ;  /* 0x00000004fad87c11 */ /* 0x000fe2000f8e08ff */
[----:B------:R-:W-:Y:S01]  /*2710*/  VIADD R0, R242, 0x20 ;  /* 0x00000020f2007836 */ /* 0x000fe20000000000 */
[----:B------:R-:W-:Y:S01]  /*2720*/  UIMAD UR28, UR47, UR13, UR28 ;  /* 0x0000000d2f1c72a4 */ /* 0x000fe2000f8e021c */
[----:B------:R-:W-:Y:S01]  /*2730*/  IMAD.WIDE.U32 R2, R2, UR47, R230 ;  /* 0x0000002f02027c25 */ /* 0x000fe2000f8e00e6 */
[----:B------:R-:W-:Y:S01]  /*2740*/  ULEA.HI UR30, UR8, UR8, URZ, 0x1 ;  /* 0x00000008081e7291 */ /* 0x000fe2000f8f083f */
[----:B------:R-:W-:Y:S04]  /*2750*/  BSSY B0, `(.L_x_534) ;  /* 0x0000030000007945 */ /* 0x000fe80003800000 */
[----:B------:R-:W-:Y:S01]  /*2760*/  @P3 BAR.SYNC.DEFER_BLOCKING 0x0 ;  /* 0x0000000000003b1d */ /* 0x000fe20000010000 */
[----:B------:R-:W-:Y:S01]  /*2770*/  IADD3 R6, P2, R2, UR40, RZ ;  /* 0x0000002802067c10 */ /* 0x000fe2000ff5e0ff */
[----:B------:R-:W-:-:S02]  /*2780*/  UIMAD UR14, UR5, -0x40, UR9 ;  /* 0xffffffc0050e78a4 */ /* 0x000fc4000f8e0209 */
[----:B------:R-:W-:Y:S02]  /*2790*/  UIMAD UR5, UR8, -0x40, UR17 ;  /* 0xffffffc0080578a4 */ /* 0x000fe4000f8e0211 */
[----:B------:R-:W-:Y:S02]  /*27a0*/  ULOP3.LUT UR30, UR30, 0xfffffffe, URZ, 0xc0, !UPT ;  /* 0xfffffffe1e1e7892 */ /* 0x000fe4000f8ec03f */
[----:B------:R-:W-:Y:S02]  /*27b0*/  ISETP.GE.AND P0, PT, R242, UR14, PT ;  /* 0x0000000ef2007c0c */ /* 0x000fe4000bf06270 */
[C---:B------:R-:W-:Y:S02]  /*27c0*/  ISETP.GE.AND P5, PT, R0.reuse, UR14, PT ;  /* 0x0000000e00007c0c */ /* 0x040fe4000bfa6270 */
[----:B------:R-:W-:Y:S01]  /*27d0*/  ISETP.GE.AND P1, PT, R0, UR5, PT ;  /* 0x0000000500007c0c */ /* 0x000fe2000bf26270 */
[----:B------:R-:W-:Y:S01]  /*27e0*/  IMAD.U32 R0, RZ, RZ, UR28 ;  /* 0x0000001cff007e24 */ /* 0x000fe2000f8e00ff */
[----:B------:R-:W-:-:S04]  /*27f0*/  ULDC.64 UR28, c[0x0][0x268] ;  /* 0x00009a00001c7ab9 */ /* 0x000fc80000000a00 */
[----:B------:R-:W-:Y:S01]  /*2800*/  IADD3.X R7, R3, UR42, R0, P2, !PT ;  /* 0x0000002a03077c10 */ /* 0x000fe200097fe400 */
[----:B------:R-:W-:Y:S01]  /*2810*/  IMAD R0, R19, UR28, RZ ;  /* 0x0000001c13007c24 */ /* 0x000fe2000f8e02ff */
[----:B------:R-:W-:Y:S01]  /*2820*/  ISETP.GE.AND P2, PT, R242, UR5, PT ;  /* 0x00000005f2007c0c */ /* 0x000fe2000bf46270 */
[C---:B------:R-:W-:Y:S01]  /*2830*/  IMAD.WIDE.U32 R6, R13.reuse, UR28, R6 ;  /* 0x0000001c0d067c25 */ /* 0x040fe2000f8e0006 */
[----:B------:R1:W-:Y:S01]  /*2840*/  @P0 STS.128 [R216+0x10000], RZ ;  /* 0x010000ffd8000388 */ /* 0x0003e20000000c00 */
[----:B------:R-:W-:Y:S02]  /*2850*/  UIADD3 UR28, UR8, -UR30, URZ ;  /* 0x8000001e081c7290 */ /* 0x000fe4000fffe03f */
[----:B------:R-:W-:Y:S01]  /*2860*/  IMAD R0, R13, UR29, R0 ;  /* 0x0000001d0d007c24 */ /* 0x000fe2000f8e0200 */
[----:B------:R1:W-:Y:S01]  /*2870*/  @P0 STS.128 [R216+0x12000], RZ ;  /* 0x012000ffd8000388 */ /* 0x0003e20000000c00 */
[----:B------:R-:W-:Y:S02]  /*2880*/  UISETP.NE.AND UP0, UPT, UR28, 0x1, UPT ;  /* 0x000000011c00788c */ /* 0x000fe4000bf05270 */
[----:B------:R-:W-:Y:S01]  /*2890*/  IMAD.IADD R12, R7, 0x1, R0 ;  /* 0x00000001070c7824 */ /* 0x000fe200078e0200 */
[----:B------:R-:W-:Y:S08]  /*28a0*/  @P0 BRA `(.L_x_535) ;  /* 0x0000000000680947 */ /* 0x000ff00003800000 */
        /* <DEDUP_REMOVED lines=26> */
.L_x_535:
[----:B------:R-:W-:Y:S05]  /*2a50*/  BSYNC B0 ;  /* 0x0000000000007941 */ /* 0x000fea0003800000 */
.L_x_534:
        /* <DEDUP_REMOVED lines=31> */
.L_x_537:
[----:B------:R-:W-:Y:S05]  /*2c50*/  BSYNC B0 ;  /* 0x0000000000007941 */ /* 0x000fea0003800000 */
.L_x_536:
        /* <DEDUP_REMOVED lines=19> */
.L_x_539:
[----:B------:R-:W-:Y:S05]  /*2d90*/  BSYNC B0 ;  /* 0x0000000000007941 */ /* 0x000fea0003800000 */
.L_x_538:
        /* <DEDUP_REMOVED lines=25> */
.L_x_541:
[----:B------:R-:W-:Y:S05]  /*2f30*/  BSYNC B0 ;  /* 0x0000000000007941 */ /* 0x000fea0003800000 */
.L_x_540:
        /* <DEDUP_REMOVED lines=14> */
.L_x_543:
        /* <DEDUP_REMOVED lines=20> */
.L_x_544:
[----:B------:R-:W-:Y:S05]  /*3160*/  BSYNC B0 ;  /* 0x0000000000007941 */ /* 0x000fea0003800000 */
.L_x_542:
        /* <DEDUP_REMOVED lines=13> */
.L_x_546:
        /* <DEDUP_REMOVED lines=29> */
.L_x_547:
[----:B------:R-:W-:Y:S05]  /*3410*/  BSYNC B0 ;  /* 0x0000000000007941 */ /* 0x000fea0003800000 */
.L_x_545:
[----:B------:R-:W-:Y:S01]  /*3420*/  UIMAD UR12, UR32, UR18, URZ ;  /* 0x00000012200c72a4 */ /* 0x000fe2000f8e023f */
[----:B--23--:R-:W-:Y:S01]  /*3430*/  IMAD.U32 R2, RZ, RZ, UR18 ;  /* 0x00000012ff027e24 */ /* 0x00cfe2000f8e00ff */
[----:B------:R2:W-:Y:S01]  /*3440*/  @P0 STS.128 [R216+0xc000], RZ ;  /* 0x00c000ffd8000388 */ /* 0x0005e20000000c00 */
[----:B------:R-:W-:Y:S01]  /*3450*/  BSSY B0, `(.L_x_548) ;  /* 0x000002a000007945 */ /* 0x000fe20003800000 */
[----:B------:R-:W-:Y:S01]  /*3460*/  UIMAD UR12, UR47, UR19, UR12 ;  /* 0x000000132f0c72a4 */ /* 0x000fe2000f8e020c */
[----:B------:R-:W-:Y:S01]  /*3470*/  IMAD.WIDE.U32 R2, R2, UR47, R230 ;  /* 0x0000002f02027c25 */ /* 0x000fe2000f8e00e6 */
[----:B------:R2:W-:Y:S01]  /*3480*/  @P0 STS.128 [R216+0xe000], RZ ;  /* 0x00e000ffd8000388 */ /* 0x0005e20000000c00 */
[----:B------:R-:W-:-:S03]  /*3490*/  ISETP.GE.AND P2, PT, R222, UR5, PT ;  /* 0x00000005de007c0c */ /* 0x000fc6000bf46270 */
[----:B------:R-:W-:Y:S01]  /*34a0*/  IMAD.U32 R0, RZ, RZ, UR12 ;  /* 0x0000000cff007e24 */ /* 0x000fe2000f8e00ff */
[----:B------:R-:W-:Y:S01]  /*34b0*/  IADD3 R4, P1, R2, UR26, RZ ;  /* 0x0000001a02047c10 */ /* 0x000fe2000ff3e0ff */
[----:B------:R-:W-:Y:S02]  /*34c0*/  ULDC.64 UR12, c[0x0][0x260] ;  /* 0x00009800000c7ab9 */ /* 0x000fe40000000a00 */
[----:B------:R-:W-:Y:S01]  /*34d0*/  IMAD R8, R19, UR12, RZ ;  /* 0x0000000c13087c24 */ /* 0x000fe2000f8e02ff */
[----:B------:R-:W-:Y:S02]  /*34e0*/  IADD3.X R5, R3, UR27, R0, P1, !PT ;  /* 0x0000001b03057c10 */ /* 0x000fe40008ffe400 */
[----:B------:R-:W-:Y:S01]  /*34f0*/  IADD3 R0, R222, 0x8, RZ ;  /* 0x00000008de007810 */ /* 0x000fe20007ffe0ff */
[C---:B------:R-:W-:Y:S02]  /*3500*/  IMAD R8, R13.reuse, UR13, R8 ;  /* 0x0000000d0d087c24 */ /* 0x040fe4000f8e0208 */
[----:B------:R-:W-:Y:S01]  /*3510*/  IMAD.WIDE.U32 R4, R13, UR12, R4 ;  /* 0x0000000c0d047c25 */ /* 0x000fe2000f8e0004 */
[----:B------:R-:W-:-:S04]  /*3520*/  ISETP.GE.AND P1, PT, R0, UR5, PT ;  /* 0x0000000500007c0c */ /* 0x000fc8000bf26270 */
[----:B------:R-:W-:Y:S01]  /*3530*/  IADD3 R8, R5, R8, RZ ;  /* 0x0000000805087210 */ /* 0x000fe20007ffe0ff */
        /* <DEDUP_REMOVED lines=27> */
.L_x_549:
[----:B------:R-:W-:Y:S05]  /*36f0*/  BSYNC B0 ;  /* 0x0000000000007941 */ /* 0x000fea0003800000 */
.L_x_548:
        /* <DEDUP_REMOVED lines=31> */
.L_x_551:
[----:B------:R-:W-:Y:S05]  /*38f0*/  BSYNC B0 ;  /* 0x0000000000007941 */ /* 0x000fea0003800000 */
.L_x_550:
[----:B------:R-:W2:Y:S01]  /*3900*/  S2UR UR5, SR_CTAID.Z ;  /* 0x00000000000579c3 */ /* 0x000ea20000002700 */
[----:B------:R-:W0:Y:S01]  /*3910*/  LDGDEPBAR ;  /* 0x00000000000079af */ /* 0x000e220000000000 */
[----:B------:R-:W-:Y:S01]  /*3920*/  ULDC.64 UR18, c[0x0][0x3c8] ;  /* 0x0000f20000127ab9 */ /* 0x000fe20000000a00 */
[----:B-1-3--:R-:W-:Y:S01]  /*3930*/  IMAD.MOV.U32 R2, RZ, RZ, 0x4 ;  /* 0x00000004ff027424 */ /* 0x00afe200078e00ff */
[----:B------:R-:W-:Y:S01]  /*3940*/  UISETP.NE.U32.AND UP1, UPT, UR18, URZ, UPT ;  /* 0x0000003f1200728c */ /* 0x000fe2000bf25070 */
[----:B------:R-:W-:Y:S01]  /*3950*/  IMAD.MOV.U32 R223, RZ, RZ, 0x7f800000 ;  /* 0x7f800000ffdf7424 */ /* 0x000fe200078e00ff */
[----:B------:R-:W-:Y:S01]  /*3960*/  R2UR UR14, R243 ;  /* 0x00000000f30e72ca */ /* 0x000fe200000e0000 */
[----:B------:R-:W-:Y:S01]  /*3970*/  IMAD.MOV.U32 R224, RZ, RZ, 0x7f800000 ;  /* 0x7f800000ffe07424 */ /* 0x000fe200078e00ff */
[----:B------:R-:W1:Y:S01]  /*3980*/  S2UR UR23, SR_CTAID.Z ;  /* 0x00000000001779c3 */ /* 0x000e620000002700 */
[----:B------:R-:W-:Y:S01]  /*3990*/  UISETP.NE.AND.EX UP1, UPT, UR19, URZ, UPT, UP1 ;  /* 0x0000003f1300728c */ /* 0x000fe2000bf25310 */
[----:B------:R-:W-:-:S05]  /*39a0*/  IMAD.WIDE R2, R222, R2, UR10 ;  /* 0x0000000ade027e25 */ /* 0x000fca000f8e0202 */
[----:B------:R-:W5:Y:S01]  /*39b0*/  @!P2 LDG.E R223, desc[UR6][R2.64] ;  /* 0x0000000602dfa981 */ /* 0x000f62000c1e1900 */
[----:B------:R-:W3:Y:S01]  /*39c0*/  S2UR UR22, SR_CTAID.Y ;  /* 0x00000000001679c3 */ /* 0x000ee20000002600 */
[----:B------:R-:W-:Y:S02]  /*39d0*/  PLOP3.LUT P0, PT, PT, PT, UP1, 0x80, 0x0 ;  /* 0x000000000000781c */ /* 0x000fe40003f0f018 */
[----:B------:R4:W5:Y:S01]  /*39e0*/  @!P1 LDG.E R224, desc[UR6][R2.64+0x20] ;  /* 0x0000200602e09981 */ /* 0x000962000c1e1900 */
[----:B------:R-:W-:Y:S01]  /*39f0*/  @UP1 ULDC.64 UR20, c[0x0][0x3d0] ;  /* 0x0000f40000141ab9 */ /* 0x000fe20000000a00 */
[----:B--2---:R-:W-:Y:S01]  /*3a00*/  USHF.R.S32.HI UR12, URZ, 0x1f, UR5 ;  /* 0x0000001f3f0c7899 */ /* 0x004fe20008011405 */
[----:B------:R-:W-:-:S04]  /*3a10*/  DEPBAR.LE SB0, 0x1 ;  /* 0x000080400000791a */ /* 0x000fc80000000000 */
[----:B------:R-:W-:Y:S01]  /*3a20*/  BAR.SYNC.DEFER_BLOCKING 0x0 ;  /* 0x0000000000007b1d */ /* 0x000fe20000010000 */
[----:B------:R-:W-:-:S07]  /*3a30*/  @UP1 UIMAD UR5, UR53, UR20, URZ ;  /* 0x00000014350512a4 */ /* 0x000fce000f8e023f */
[----:B------:R-:W2:Y:S01]  /*3a40*/  LDC.64 R10, c[0x0][0x3b8] ;  /* 0x0000ee00ff0a7b82 */ /* 0x000ea20000000a00 */
[----:B------:R-:W-:Y:S01]  /*3a50*/  @UP1 UMOV UR13, UR12 ;  /* 0x0000000c000d1c82 */ /* 0x000fe20008000000 */
[----:B-1----:R-:W-:Y:S02]  /*3a60*/  @UP1 UMOV UR12, UR23 ;  /* 0x00000017000c1c82 */ /* 0x002fe40008000000 */
[----:B---3--:R-:W-:Y:S02]  /*3a70*/  @UP1 UIMAD.WIDE.U32 UR12, UR22, UR20, UR12 ;  /* 0x00000014160c12a5 */ /* 0x008fe4000f8e000c */
[----:B------:R-:W-:Y:S02]  /*3a80*/  @UP1 UIMAD UR5, UR22, UR21, UR5 ;  /* 0x00000015160512a4 */ /* 0x000fe4000f8e0205 */
[----:B------:R-:W-:Y:S02]  /*3a90*/  @UP1 ULEA UR18, UP0, UR12, UR18, 0x2 ;  /* 0x000000120c121291 */ /* 0x000fe4000f80103f */
[----:B------:R-:W-:-:S04]  /*3aa0*/  @UP1 UIADD3 UR5, UR13, UR5, URZ ;  /* 0x000000050d051290 */ /* 0x000fc8000fffe03f */
[----:B------:R-:W-:Y:S01]  /*3ab0*/  @UP1 ULEA.HI.X UR19, UR12, UR19, UR5, 0x2, UP0 ;  /* 0x000000130c131291 */ /* 0x000fe200080f1405 */
[----:B----4-:R-:W-:Y:S01]  /*3ac0*/  IMAD.U32 R2, RZ, RZ, UR18 ;  /* 0x00000012ff027e24 */ /* 0x010fe2000f8e00ff */
[----:B------:R-:W1:Y:S01]  /*3ad0*/  S2R R9, SR_TID.X ;  /* 0x0000000000097919 */ /* 0x000e620000002100 */
[CC--:B------:R-:W-:Y:S02]  /*3ae0*/  LEA.HI R4, R22.reuse, R21.reuse, RZ, 0x3 ;  /* 0x0000001516047211 */ /* 0x0c0fe400078f18ff */
[----:B------:R-:W-:Y:S01]  /*3af0*/  LEA.HI R0, R22, R21, RZ, 0x4 ;  /* 0x0000001516007211 */ /* 0x000fe200078f20ff */
[----:B------:R-:W-:Y:S01]  /*3b00*/  IMAD.U32 R3, RZ, RZ, UR19 ;  /* 0x00000013ff037e24 */ /* 0x000fe2000f8e00ff */
[----:B------:R-:W-:Y:S01]  /*3b10*/  LOP3.LUT R4, R4, 0xfffffff8, RZ, 0xc0, !PT ;  /* 0xfffffff804047812 */ /* 0x000fe200078ec0ff */
[----:B------:R-:W-:Y:S01]  /*3b20*/  IMAD.MOV.U32 R172, RZ, RZ, 0x20 ;  /* 0x00000020ffac7424 */ /* 0x000fe200078e00ff */
[----:B------:R-:W-:Y:S01]  /*3b30*/  LOP3.LUT R0, R0, 0xfffffff0, RZ, 0xc0, !PT ;  /* 0xfffffff000007812 */ /* 0x000fe200078ec0ff */
[----:B------:R3:W4:Y:S01]  /*3b40*/  LDSM.16.M88.4 R112, [R202+0x10000] ;  /* 0x01000000ca70783b */ /* 0x0007220000000200 */
[----:B------:R-:W-:-:S03]  /*3b50*/  @UP1 ULDC UR5, c[0x0][0x2e8] ;  /* 0x0000ba0000051ab9 */ /* 0x000fc60000000800 */
[----:B------:R3:W2:Y:S01]  /*3b60*/  LDSM.16.M88.4 R116, [R202+0x10800] ;  /* 0x01080000ca74783b */ /* 0x0006a20000000200 */
[----:B------:R-:W-:-:S03]  /*3b70*/  IMAD.SHL.U32 R215, R245, 0x20, RZ ;  /* 0x00000020f5d77824 */ /* 0x000fc600078e00ff */
[----:B------:R3:W2:Y:S04]  /*3b80*/  LDSM.16.M88.4 R120, [R203+0x10000] ;  /* 0x01000000cb78783b */ /* 0x0006a80000000200 */
[----:B------:R3:W2:Y:S04]  /*3b90*/  LDSM.16.M88.4 R124, [R203+0x10800] ;  /* 0x01080000cb7c783b */ /* 0x0006a80000000200 */
[----:B------:R3:W2:Y:S04]  /*3ba0*/  LDSM.16.M88.4 R128, [R200+0x10000] ;  /* 0x01000000c880783b */ /* 0x0006a80000000200 */
[----:B------:R3:W2:Y:S04]  /*3bb0*/  LDSM.16.M88.4 R132, [R200+0x10800] ;  /* 0x01080000c884783b */ /* 0x0006a80000000200 */
[----:B------:R3:W2:Y:S01]  /*3bc0*/  LDSM.16.M88.4 R144, [R202+0x12000] ;  /* 0x01200000ca90783b */ /* 0x0006a20000000200 */
[----:B-1----:R-:W-:-:S03]  /*3bd0*/  IMAD.SHL.U32 R9, R9, 0x2, RZ ;  /* 0x0000000209097824 */ /* 0x002fc600078e00ff */
[----:B------:R3:W1:Y:S04]  /*3be0*/  LDSM.16.M88.4 R148, [R202+0x12800] ;  /* 0x01280000ca94783b */ /* 0x0006680000000200 */
[----:B------:R3:W1:Y:S04]  /*3bf0*/  LDSM.16.M88.4 R152, [R203+0x12000] ;  /* 0x01200000cb98783b */ /* 0x0006680000000200 */
[----:B------:R3:W1:Y:S04]  /*3c00*/  LDSM.16.M88.4 R156, [R203+0x12800] ;  /* 0x01280000cb9c783b */ /* 0x0006680000000200 */
[----:B------:R3:W1:Y:S04]  /*3c10*/  LDSM.16.M88.4 R160, [R200+0x12000] ;  /* 0x01200000c8a0783b */ /* 0x0006680000000200 */
[----:B------:R3:W1:Y:S01]  /*3c20*/  LDSM.16.M88.4 R164, [R200+0x12800] ;  /* 0x01280000c8a4783b */ /* 0x0006620000000200 */
[----:B------:R-:W-:Y:S01]  /*3c30*/  USHF.L.U32 UR20, UR39, 0x4, URZ ;  /* 0x0000000427147899 */ /* 0x000fe2000800063f */
[----:B------:R-:W-:-:S02]  /*3c40*/  IMAD.MOV.U32 R205, RZ, RZ, 0x20 ;  /* 0x00000020ffcd7424 */ /* 0x000fc400078e00ff */
[----:B------:R-:W-:Y:S01]  /*3c50*/  IMAD.MOV.U32 R201, RZ, RZ, 0x40 ;  /* 0x00000040ffc97424 */ /* 0x000fe200078e00ff */
[----:B------:R-:W4:Y:S01]  /*3c60*/  @P0 LDG.E R8, desc[UR6][R2.64] ;  /* 0x0000000602080981 */ /* 0x000f22000c1e1900 */
[----:B------:R-:W-:Y:S01]  /*3c70*/  IMAD.MOV.U32 R217, RZ, RZ, R214 ;  /* 0x000000ffffd97224 */ /* 0x000fe200078e00d6 */
[----:B------:R-:W-:Y:S01]  /*3c80*/  CS2R R94, SRZ ;  /* 0x00000000005e7805 */ /* 0x000fe2000001ff00 */
[----:B------:R-:W-:Y:S01]  /*3c90*/  IMAD.MOV.U32 R252, RZ, RZ, 0x4 ;  /* 0x00000004fffc7424 */ /* 0x000fe200078e00ff */
        /* <DEDUP_REMOVED lines=20> */
[----:B------:R-:W-:Y:S01]  /*3de0*/  CS2R R40, SRZ ;  /* 0x0000000000287805 */ /* 0x000fe2000001ff00 */
[----:B--2---:R-:W2:Y:S01]  /*3df0*/  LDG.E.64 R2, desc[UR6][R10.64+0x8] ;  /* 0x000008060a027981 */ /* 0x004ea2000c1e1b00 */
        /* <DEDUP_REMOVED lines=9> */
[----:B------:R-:W-:Y:S02]  /*3e90*/  UIMAD UR43, UR39, 0x18, URZ ;  /* 0x00000018272b78a4 */ /* 0x000fe4000f8e023f */
[----:B------:R-:W-:Y:S02]  /*3ea0*/  USHF.L.U32 UR42, UR39, 0x5, URZ ;  /* 0x00000005272a7899 */ /* 0x000fe4000800063f */
[----:B------:R-:W-:Y:S02]  /*3eb0*/  UIMAD UR41, UR39, 0x28, URZ ;  /* 0x00000028272978a4 */ /* 0x000fe4000f8e023f */
[----:B------:R-:W-:Y:S02]  /*3ec0*/  UIMAD UR40, UR39, 0x30, URZ ;  /* 0x00000030272878a4 */ /* 0x000fe4000f8e023f */
[----:B------:R-:W-:Y:S01]  /*3ed0*/  UIADD3 UR48, UR47, 0x40, URZ ;  /* 0x000000402f307890 */ /* 0x000fe2000fffe03f */
[----:B------:R-:W-:Y:S01]  /*3ee0*/  ULDC.U8 UR19, c[0x0][0x388] ;  /* 0x0000e20000137ab9 */ /* 0x000fe20000000000 */
[----:B------:R-:W-:Y:S01]  /*3ef0*/  ULDC UR18, c[0x0][0x2ec] ;  /* 0x0000bb0000127ab9 */ /* 0x000fe20000000800 */
[----:B------:R-:W3:Y:S01]  /*3f00*/  LDG.E.64 R10, desc[UR6][R10.64] ;  /* 0x000000060a0a7981 */ /* 0x000ee2000c1e1b00 */
[----:B------:R-:W-:-:S05]  /*3f10*/  IMAD.IADD R6, R21, 0x1, -R4 ;  /* 0x0000000115067824 */ /* 0x000fca00078e0a04 */
[----:B------:R-:W-:Y:S01]  /*3f20*/  LOP3.LUT P4, RZ, R6, 0x2, RZ, 0xc0, !PT ;  /* 0x0000000206ff7812 */ /* 0x000fe2000788c0ff */
[----:B------:R-:W-:-:S03]  /*3f30*/  IMAD.IADD R0, R21, 0x1, -R0 ;  /* 0x0000000115007824 */ /* 0x000fc600078e0a00 */
[----:B------:R-:W-:Y:S02]  /*3f40*/  SEL R172, R172, 0xffffffe0, !P4 ;  /* 0xffffffe0acac7807 */ /* 0x000fe40006000000 */
[----:B------:R-:W-:-:S03]  /*3f50*/  SHF.R.S32.HI R5, RZ, 0x1f, R0 ;  /* 0x0000001fff057819 */ /* 0x000fc60000011400 */
[----:B------:R-:W-:Y:S01]  /*3f60*/  IMAD.IADD R172, R172, 0x1, R200 ;  /* 0x00000001acac7824 */ /* 0x000fe200078e02c8 */
[----:B------:R-:W-:-:S04]  /*3f70*/  LEA.HI R5, R5, R0, RZ, 0x3 ;  /* 0x0000000005057211 */ /* 0x000fc800078f18ff */
[----:B------:R1:W1:Y:S04]  /*3f80*/  LDSM.16.M88.4 R136, [R172+0x10000] ;  /* 0x01000000ac88783b */ /* 0x0002680000000200 */
[----:B------:R1:W1:Y:S04]  /*3f90*/  LDSM.16.M88.4 R140, [R172+0x10800] ;  /* 0x01080000ac8c783b */ /* 0x0002680000000200 */
[----:B------:R1:W1:Y:S01]  /*3fa0*/  LDSM.16.M88.4 R168, [R172+0x12000] ;  /* 0x01200000aca8783b */ /* 0x0002620000000200 */
[----:B------:R-:W4:Y:S03]  /*3fb0*/  @P0 MUFU.RCP R7, UR5 ;  /* 0x0000000500070d08 */ /* 0x000f260008001000 */
[----:B------:R-:W1:Y:S01]  /*3fc0*/  LDSM.16.M88.4 R172, [R172+0x12800] ;  /* 0x01280000acac783b */ /* 0x000e620000000200 */
[----:B------:R-:W-:Y:S01]  /*3fd0*/  LOP3.LUT R5, R5, 0xfffffff8, RZ, 0xc0, !PT ;  /* 0xfffffff805057812 */ /* 0x000fe200078ec0ff */
[----:B------:R-:W-:Y:S01]  /*3fe0*/  UIMAD UR5, UR22, UR55, UR23 ;  /* 0x00000037160572a4 */ /* 0x000fe2000f8e0217 */
[----:B------:R-:W-:Y:S01]  /*3ff0*/  LOP3.LUT R215, R215, 0x6, R9, 0xf8, !PT ;  /* 0x00000006d7d77812 */ /* 0x000fe200078ef809 */
[----:B------:R-:W-:-:S02]  /*4000*/  IMAD.U32 R4, RZ, RZ, UR14 ;  /* 0x0000000eff047e24 */ /* 0x000fc4000f8e00ff */
[----:B------:R-:W-:Y:S01]  /*4010*/  IMAD.IADD R5, R0, 0x1, -R5 ;  /* 0x0000000100057824 */ /* 0x000fe200078e0a05 */
[----:B------:R-:W-:Y:S01]  /*4020*/  USHF.L.U32 UR5, UR5, 0x5, URZ ;  /* 0x0000000505057899 */ /* 0x000fe2000800063f */
[----:B------:R-:W-:Y:S01]  /*4030*/  IMAD R215, R4, 0x40, R215 ;  /* 0x0000004004d77824 */ /* 0x000fe200078e02d7 */
[----:B------:R-:W-:Y:S02]  /*4040*/  SHF.R.S32.HI R4, RZ, 0x1f, R18 ;  /* 0x0000001fff047819 */ /* 0x000fe40000011412 */
[----:B------:R-:W-:Y:S01]  /*4050*/  USHF.R.S32.HI UR12, URZ, 0x1f, UR5 ;  /* 0x0000001f3f0c7899 */ /* 0x000fe20008011405 */
[----:B------:R-:W-:Y:S01]  /*4060*/  R2P PR, R5, 0x6 ;  /* 0x0000000605007804 */ /* 0x000fe20000000000 */
[----:B------:R-:W-:Y:S02]  /*4070*/  USHF.L.U32 UR14, UR39, 0x3, URZ ;  /* 0x00000003270e7899 */ /* 0x000fe4000800063f */
[----:B------:R-:W-:Y:S02]  /*4080*/  UIADD3 UR33, UR20, 0x20, URZ ;  /* 0x0000002014217890 */ /* 0x000fe4000fffe03f */
[----:B------:R-:W-:-:S02]  /*4090*/  UIADD3 UR25, UR20, 0x60, URZ ;  /* 0x0000006014197890 */ /* 0x000fc4000fffe03f */
[----:B------:R-:W-:Y:S02]  /*40a0*/  UIADD3 UR32, UR14, UR33, URZ ;  /* 0x000000210e207290 */ /* 0x000fe4000fffe03f */
[----:B------:R-:W-:Y:S01]  /*40b0*/  UIADD3 UR24, UR14, UR25, URZ ;  /* 0x000000190e187290 */ /* 0x000fe2000fffe03f */
[----:B------:R-:W-:Y:S01]  /*40c0*/  SEL R205, R205, 0xffffffe0, !P1 ;  /* 0xffffffe0cdcd7807 */ /* 0x000fe20004800000 */
[----:B------:R-:W-:Y:S02]  /*40d0*/  UIADD3 UR28, UR20, 0x40, URZ ;  /* 0x00000040141c7890 */ /* 0x000fe4000fffe03f */
[----:B------:R-:W-:Y:S02]  /*40e0*/  UIADD3 UR31, UR14, UR32, URZ ;  /* 0x000000200e1f7290 */ /* 0x000fe4000fffe03f */
[----:B------:R-:W-:Y:S01]  /*40f0*/  UIADD3 UR23, UR14, UR24, URZ ;  /* 0x000000180e177290 */ /* 0x000fe2000fffe03f */
[C---:B------:R-:W-:Y:S01]  /*4100*/  VIADD R241, R215.reuse, 0x19 ;  /* 0x00000019d7f17836 */ /* 0x040fe20000000000 */
[----:B------:R-:W-:Y:S01]  /*4110*/  UIADD3 UR27, UR14, UR28, URZ ;  /* 0x0000001c0e1b7290 */ /* 0x000fe2000fffe03f */
[C---:B------:R-:W-:Y:S01]  /*4120*/  VIADD R240, R215.reuse, 0x18 ;  /* 0x00000018d7f07836 */ /* 0x040fe20000000000 */
[----:B------:R-:W-:Y:S01]  /*4130*/  UIADD3 UR30, UR14, UR31, URZ ;  /* 0x0000001f0e1e7290 */ /* 0x000fe2000fffe03f */
[C---:B------:R-:W-:Y:S01]  /*4140*/  VIADD R239, R215.reuse, 0x11 ;  /* 0x00000011d7ef7836 */ /* 0x040fe20000000000 */
[----:B------:R-:W-:Y:S01]  /*4150*/  UIADD3 UR22, UR14, UR23, URZ ;  /* 0x000000170e167290 */ /* 0x000fe2000fffe03f */
[----:B------:R-:W-:Y:S01]  /*4160*/  VIADD R237, R215, 0x10 ;  /* 0x00000010d7ed7836 */ /* 0x000fe20000000000 */
[----:B------:R-:W-:Y:S01]  /*4170*/  SEL R201, R201, 0xffffffc0, !P2 ;  /* 0xffffffc0c9c97807 */ /* 0x000fe20005000000 */
[----:B------:R-:W-:-:S02]  /*4180*/  VIADD R236, R215, 0x9 ;  /* 0x00000009d7ec7836 */ /* 0x000fc40000000000 */
[C---:B------:R-:W-:Y:S02]  /*4190*/  VIADD R235, R215.reuse, 0x8 ;  /* 0x00000008d7eb7836 */ /* 0x040fe40000000000 */
[----:B------:R-:W-:Y:S02]  /*41a0*/  VIADD R234, R215, 0x1 ;  /* 0x00000001d7ea7836 */ /* 0x000fe40000000000 */
[C---:B------:R-:W-:Y:S01]  /*41b0*/  IMAD.IADD R207, R206.reuse, 0x1, R205 ;  /* 0x00000001cecf7824 */ /* 0x040fe200078e02cd */
[----:B------:R-:W-:Y:S01]  /*41c0*/  UIADD3 UR26, UR14, UR27, URZ ;  /* 0x0000001b0e1a7290 */ /* 0x000fe2000fffe03f */
[----:B------:R-:W-:Y:S01]  /*41d0*/  CS2R R20, SRZ ;  /* 0x0000000000147805 */ /* 0x000fe2000001ff00 */
[----:B------:R-:W-:Y:S01]  /*41e0*/  UIADD3 UR29, UR14, UR30, URZ ;  /* 0x0000001e0e1d7290 */ /* 0x000fe2000fffe03f */
[----:B------:R-:W-:Y:S01]  /*41f0*/  I2FP.F32.S32 R238, R215 ;  /* 0x000000d700ee7245 */ /* 0x000fe20000201400 */
[----:B------:R-:W-:Y:S01]  /*4200*/  UIADD3 UR21, UR14, UR22, URZ ;  /* 0x000000160e157290 */ /* 0x000fe2000fffe03f */
[----:B------:R-:W-:Y:S01]  /*4210*/  I2FP.F32.S32 R241, R241 ;  /* 0x000000f100f17245 */ /* 0x000fe20000201400 */
[----:B------:R-:W-:Y:S01]  /*4220*/  IMAD.IADD R208, R206, 0x1, R201 ;  /* 0x00000001ced07824 */ /* 0x000fe200078e02c9 */
[----:B------:R-:W-:Y:S01]  /*4230*/  I2FP.F32.S32 R240, R240 ;  /* 0x000000f000f07245 */ /* 0x000fe20000201400 */
[----:B------:R-:W-:Y:S01]  /*4240*/  IMAD.IADD R209, R201, 0x1, R207 ;  /* 0x00000001c9d17824 */ /* 0x000fe200078e02cf */
[----:B------:R-:W-:-:S02]  /*4250*/  I2FP.F32.S32 R239, R239 ;  /* 0x000000ef00ef7245 */ /* 0x000fc40000201400 */
[----:B------:R-:W-:Y:S02]  /*4260*/  I2FP.F32.S32 R237, R237 ;  /* 0x000000ed00ed7245 */ /* 0x000fe40000201400 */
[----:B------:R-:W-:Y:S02]  /*4270*/  I2FP.F32.S32 R236, R236 ;  /* 0x000000ec00ec7245 */ /* 0x000fe40000201400 */
[----:B------:R-:W-:Y:S02]  /*4280*/  I2FP.F32.S32 R235, R235 ;  /* 0x000000eb00eb7245 */ /* 0x000fe40000201400 */
[----:B------:R-:W-:Y:S01]  /*4290*/  I2FP.F32.S32 R234, R234 ;  /* 0x000000ea00ea7245 */ /* 0x000fe20000201400 */
[----:B------:R-:W-:Y:S02]  /*42a0*/  UIMAD UR39, UR39, 0x38, URZ ;  /* 0x00000038272778a4 */ /* 0x000fe4000f8e023f */
[----:B------:R-:W-:Y:S02]  /*42b0*/  UIADD3 UR37, UR14, UR26, URZ ;  /* 0x0000001a0e257290 */ /* 0x000fe4000fffe03f */
[----:B------:R-:W-:-:S02]  /*42c0*/  UIADD3 UR38, UR14, UR29, URZ ;  /* 0x0000001d0e267290 */ /* 0x000fc4000fffe03f */
[----:B------:R-:W-:Y:S01]  /*42d0*/  UIADD3 UR35, UR14, UR21, URZ ;  /* 0x000000150e237290 */ /* 0x000fe2000fffe03f */
[----:B----4-:R-:W-:-:S05]  /*42e0*/  @P0 FMUL.FTZ R0, R8, R7 ;  /* 0x0000000708000220 */ /* 0x010fca0000410000 */
[----:B------:R-:W-:Y:S01]  /*42f0*/  @P0 R2UR UR13, R0 ;  /* 0x00000000000d02ca */ /* 0x000fe200000e0000 */
[----:B------:R-:W-:Y:S01]  /*4300*/  VIADD R0, R211, 0x2000 ;  /* 0x00002000d3007836 */ /* 0x000fe20000000000 */
[----:B--2---:R-:W-:-:S04]  /*4310*/  IADD3 R232, P6, P5, R2, UR5, R18 ;  /* 0x0000000502e87c10 */ /* 0x004fc8000fdde012 */
[----:B------:R-:W-:Y:S01]  /*4320*/  IADD3.X R244, R3, UR12, R4, P6, P5 ;  /* 0x0000000c03f47c10 */ /* 0x000fe2000b7ea404 */
[----:B------:R-:W-:-:S04]  /*4330*/  UIADD3 UR12, UR20, 0x40, URZ ;  /* 0x00000040140c7890 */ /* 0x000fc8000fffe03f */
[----:B------:R-:W-:Y:S01]  /*4340*/  UIADD3 UR12, UR14, UR12, URZ ;  /* 0x0000000c0e0c7290 */ /* 0x000fe2000fffe03f */
[----:B------:R-:W-:-:S03]  /*4350*/  VIADD R2, R210, 0x2000 ;  /* 0x00002000d2027836 */ /* 0x000fc60000000000 */
[----:B------:R-:W-:Y:S01]  /*4360*/  UIADD3 UR12, UR14, UR12, URZ ;  /* 0x0000000c0e0c7290 */ /* 0x000fe2000fffe03f */
[----:B------:R-:W-:Y:S02]  /*4370*/  SEL R0, R0, R211, !P3 ;  /* 0x000000d300007207 */ /* 0x000fe40005800000 */
[----:B------:R-:W-:Y:S01]  /*4380*/  SEL R2, R2, R210, !P3 ;  /* 0x000000d202027207 */ /* 0x000fe20005800000 */
[----:B------:R-:W-:Y:S01]  /*4390*/  UIADD3 UR12, UR14, UR12, URZ ;  /* 0x0000000c0e0c7290 */ /* 0x000fe2000fffe03f */
[----:B---3--:R-:W-:Y:S02]  /*43a0*/  R2UR UR45, R11 ;  /* 0x000000000b2d72ca */ /* 0x008fe400000e0000 */
[----:B------:R-:W-:Y:S01]  /*43b0*/  R2UR UR46, R10 ;  /* 0x000000000a2e72ca */ /* 0x000fe200000e0000 */
[----:B------:R-:W-:Y:S01]  /*43c0*/  UIADD3 UR34, UR14, UR12, URZ ;  /* 0x0000000c0e227290 */ /* 0x000fe2000fffe03f */
[----:B------:R-:W-:Y:S01]  /*43d0*/  LEA R196, R0, UR4, 0x1 ;  /* 0x0000000400c47c11 */ /* 0x000fe2000f8e08ff */
[----:B------:R-:W-:Y:S01]  /*43e0*/  IMAD.WIDE.U32 R232, R232, -0x2daee0ad, RZ ;  /* 0xd2511f53e8e87825 */ /* 0x000fe200078e00ff */
[----:B------:R-:W-:Y:S01]  /*43f0*/  LEA R199, R2, UR4, 0x1 ;  /* 0x0000000402c77c11 */ /* 0x000fe2000f8e08ff */
[----:B------:R-:W-:Y:S01]  /*4400*/  UMOV UR5, URZ ;  /* 0x0000003f00057c82 */ /* 0x000fe20008000000 */
[----:B------:R-:W-:Y:S01]  /*4410*/  @UP1 UMOV UR5, UR13 ;  /* 0x0000000d00051c82 */ /* 0x000fe20008000000 */
[----:B------:R-:W-:-:S04]  /*4420*/  UIADD3 UR36, UR14, UR34, URZ ;  /* 0x000000220e247290 */ /* 0x000fc8000fffe03f */
[----:B------:R-:W-:Y:S02]  /*4430*/  UIADD3 UR60, UR45, 0x646e171e, URZ ;  /* 0x646e171e2d3c7890 */ /* 0x000fe4000fffe03f */
[----:B------:R-:W-:Y:S02]  /*4440*/  UIADD3 UR59, UR46, -0x4ab325aa, URZ ;  /* 0xb54cda562e3b7890 */ /* 0x000fe4000fffe03f */
[----:B------:R-:W-:Y:S02]  /*4450*/  UIADD3 UR58, UR45, -0x56f99767, URZ ;  /* 0xa90668992d3a7890 */ /* 0x000fe4000fffe03f */
[----:B------:R-:W-:Y:S02]  /*4460*/  UIADD3 UR57, UR46, 0x1715609d, URZ ;  /* 0x1715609d2e397890 */ /* 0x000fe4000fffe03f */
[----:B------:R-:W-:Y:S02]  /*4470*/  UIADD3 UR56, UR45, -0x126145ec, URZ ;  /* 0xed9eba142d387890 */ /* 0x000fe4000fffe03f */
[----:B------:R-:W-:-:S02]  /*4480*/  UIADD3 UR55, UR46, 0x78dde6e4, URZ ;  /* 0x78dde6e42e377890 */ /* 0x000fc4000fffe03f */
[----:B------:R-:W-:Y:S02]  /*4490*/  UIADD3 UR54, UR45, 0x32370b8f, URZ ;  /* 0x32370b8f2d367890 */ /* 0x000fe4000fffe03f */
[----:B------:R-:W-:Y:S02]  /*44a0*/  UIADD3 UR53, UR46, -0x255992d5, URZ ;  /* 0xdaa66d2b2e357890 */ /* 0x000fe4000fffe03f */
[----:B------:R-:W-:Y:S02]  /*44b0*/  UIADD3 UR52, UR45, 0x76cf5d0a, URZ ;  /* 0x76cf5d0a2d347890 */ /* 0x000fe4000fffe03f */
[----:B------:R-:W-:Y:S02]  /*44c0*/  UIADD3 UR51, UR46, 0x3c6ef372, URZ ;  /* 0x3c6ef3722e337890 */ /* 0x000fe4000fffe03f */
[----:B------:R-:W-:Y:S02]  /*44d0*/  UIADD3 UR50, UR45, -0x4498517b, URZ ;  /* 0xbb67ae852d327890 */ /* 0x000fe4000fffe03f */
[----:B-1----:R-:W-:-:S12]  /*44e0*/  UIADD3 UR49, UR46, -0x61c88647, URZ ;  /* 0x9e3779b92e317890 */ /* 0x002fd8000fffe03f */
.L_x_554:
[----:B------:R-:W0:Y:S01]  /*44f0*/  LDGDEPBAR ;  /* 0x00000000000079af */ /* 0x000e220000000000 */
[C---:B------:R-:W-:Y:S01]  /*4500*/  IMAD.IADD R0, R199.reuse, 0x1, R205 ;  /* 0x00000001c7007824 */ /* 0x040fe200078e02cd */
[----:B------:R-:W-:Y:S01]  /*4510*/  UIADD3 UR12, UR17, 0x40, UR47 ;  /* 0x00000040110c7890 */ /* 0x000fe2000fffe02f */
[--C-:B------:R-:W-:Y:S01]  /*4520*/  IMAD.IADD R2, R199, 0x1, R201.reuse ;  /* 0x00000001c7027824 */ /* 0x100fe200078e02c9 */
[----:B-----5:R-:W-:Y:S01]  /*4530*/  FSETP.NEU.FTZ.AND P1, PT, R223, -INF , PT ;  /* 0xff800000df00780b */ /* 0x020fe20003f3d000 */
[----:B------:R-:W-:Y:S01]  /*4540*/  IMAD.IADD R3, R0, 0x1, R201 ;  /* 0x0000000100037824 */ /* 0x000fe200078e02c9 */
[----:B------:R-:W-:Y:S01]  /*4550*/  UIADD3 UR13, UR12, -UR9, URZ ;  /* 0x800000090c0d7290 */ /* 0x000fe2000fffe03f */
[----:B------:R-:W-:Y:S01]  /*4560*/  IMAD.MOV.U32 R177, RZ, RZ, 0x8 ;  /* 0x00000008ffb17424 */ /* 0x000fe200078e00ff */
[----:B------:R-:W-:Y:S01]  /*4570*/  USHF.L.U32 UR12, UR8, 0x6, URZ ;  /* 0x00000006080c7899 */ /* 0x000fe2000800063f */
[----:B------:R-:W-:Y:S01]  /*4580*/  FSETP.NEU.FTZ.AND P5, PT, R224, -INF , PT ;  /* 0xff800000e000780b */ /* 0x000fe20003fbd000 */
[----:B------:R-:W-:Y:S02]  /*4590*/  UISETP.GT.AND UP2, UPT, UR8, UR44, UPT ;  /* 0x0000002c0800728c */ /* 0x000fe4000bf44270 */
[----:B------:R-:W-:Y:S01]  /*45a0*/  UISETP.GE.AND UP0, UPT, UR12, UR13, UPT ;  /* 0x0000000d0c00728c */ /* 0x000fe2000bf06270 */
[----:B------:R-:W-:Y:S01]  /*45b0*/  R2UR UR13, R243 ;  /* 0x00000000f30d72ca */ /* 0x000fe200000e0000 */
[----:B------:R-:W-:Y:S02]  /*45c0*/  IMAD.U32 R176, RZ, RZ, UR12 ;  /* 0x0000000cffb07e24 */ /* 0x000fe4000f8e00ff */
        /* <DEDUP_REMOVED lines=8> */
[----:B------:R-:W3:Y:S08]  /*4650*/  LDSM.16.M88.4 R60, [R203+0xc000] ;  /* 0x00c00000cb3c783b */ /* 0x000ef00000000200 */
[----:B------:R-:W4:Y:S01]  /*4660*/  LDSM.16.M88.4 R64, [R203+0xc800] ;  /* 0x00c80000cb40783b */ /* 0x000f220000000200 */
[C---:B-1----:R-:W-:Y:S07]  /*4670*/  HMMA.16816.F32.BF16 R4, R16.reuse, R8, RZ ;  /* 0x000000081004723c */ /* 0x042fee00000418ff */
[----:B------:R-:W-:Y:S01]  /*4680*/  LDSM.16.M88.4 R100, [R2] ;  /* 0x000000000264783b */ /* 0x000fe20000000200 */
[C---:B------:R-:W-:Y:S07]  /*4690*/  HMMA.16816.F32.BF16 R8, R16.reuse, R10, RZ ;  /* 0x0000000a1008723c */ /* 0x040fee00000418ff */
[----:B------:R-:W1:Y:S01]  /*46a0*/  LDSM.16.M88.4 R104, [R200+0xc000] ;  /* 0x00c00000c868783b */ /* 0x000e620000000200 */
[C---:B--2---:R-:W-:Y:S07]  /*46b0*/  HMMA.16816.F32.BF16 R12, R16.reuse, R52, RZ ;  /* 0x00000034100c723c */ /* 0x044fee00000418ff */
[----:B------:R-:W-:Y:S01]  /*46c0*/  LDSM.16.M88.4 R108, [R204+0xc000] ;  /* 0x00c00000cc6c783b */ /* 0x000fe20000000200 */
[----:B------:R-:W-:Y:S06]  /*46d0*/  HMMA.16816.F32.BF16 R16, R16, R54, RZ ;  /* 0x000000361010723c */ /* 0x000fec00000418ff */
[C---:B---3--:R-:W-:Y:S01]  /*46e0*/  HMMA.16816.F32.BF16 R4, R56.reuse, R60, R4 ;  /* 0x0000003c3804723c */ /* 0x048fe20000041804 */
[----:B------:R-:W2:Y:S05]  /*46f0*/  LDSM.16.M88.4 R52, [R200+0xc800] ;  /* 0x00c80000c834783b */ /* 0x000eaa0000000200 */
        /* <DEDUP_REMOVED lines=11> */
[----:B------:R-:W2:Y:S05]  /*47b0*/  LDSM.16.M88.4 R52, [R202+0xe800] ;  /* 0x00e80000ca34783b */ /* 0x000eaa0000000200 */
[C---:B---3--:R-:W-:Y:S03]  /*47c0*/  HMMA.16816.F32.BF16 R4, R60.reuse, R108, R4 ;  /* 0x0000006c3c04723c */ /* 0x048fe60000041804 */
[----:B------:R3:W-:Y:S03]  /*47d0*/  LDSM.16.M88.4 R100, [R0+0x2000] ;  /* 0x002000000064783b */ /* 0x0007e60000000200 */
[C---:B------:R-:W-:Y:S05]  /*47e0*/  HMMA.16816.F32.BF16 R8, R60.reuse, R110, R8 ;  /* 0x0000006e3c08723c */ /* 0x040fea0000041808 */
[----:B------:R-:W2:Y:S01]  /*47f0*/  LDSM.16.M88.4 R108, [R203+0xe000] ;  /* 0x00e00000cb6c783b */ /* 0x000ea20000000200 */
[C---:B----4-:R-:W-:Y:S06]  /*4800*/  HMMA.16816.F32.BF16 R12, R60.reuse, R56, R12 ;  /* 0x000000383c0c723c */ /* 0x050fec000004180c */
[----:B------:R-:W-:Y:S01]  /*4810*/  HMMA.16816.F32.BF16 R16, R60, R58, R16 ;  /* 0x0000003a3c10723c */ /* 0x000fe20000041810 */
[----:B------:R-:W4:Y:S05]  /*4820*/  LDSM.16.M88.4 R56, [R203+0xe800] ;  /* 0x00e80000cb38783b */ /* 0x000f2a0000000200 */
[C---:B-1----:R-:W-:Y:S01]  /*4830*/  HMMA.16816.F32.BF16 R4, R64.reuse, R104, R4 ;  /* 0x000000684004723c */ /* 0x042fe20000041804 */
[----:B---3--:R-:W-:Y:S02]  /*4840*/  IMAD.U32 R0, RZ, RZ, UR13 ;  /* 0x0000000dff007e24 */ /* 0x008fe4000f8e00ff */
[----:B------:R1:W-:Y:S03]  /*4850*/  LDSM.16.M88.4 R60, [R2+0x2000] ;  /* 0x00200000023c783b */ /* 0x0003e60000000200 */
[C---:B------:R-:W-:Y:S05]  /*4860*/  HMMA.16816.F32.BF16 R8, R64.reuse, R106, R8 ;  /* 0x0000006a4008723c */ /* 0x040fea0000041808 */
[----:B------:R-:W3:Y:S01]  /*4870*/  LDSM.16.M88.4 R104, [R200+0xe000] ;  /* 0x00e00000c868783b */ /* 0x000ee20000000200 */
[C---:B--2---:R-:W-:Y:S05]  /*4880*/  HMMA.16816.F32.BF16 R12, R64.reuse, R52, R12 ;  /* 0x00000034400c723c */ /* 0x044fea000004180c */
[----:B------:R-:W-:Y:S01]  /*4890*/  IMAD R0, R0, 0x2, R245 ;  /* 0x0000000200007824 */ /* 0x000fe200078e02f5 */
[----:B------:R-:W-:Y:S01]  /*48a0*/  HMMA.16816.F32.BF16 R16, R64, R54, R16 ;  /* 0x000000364010723c */ /* 0x000fe20000041810 */
[----:B------:R-:W2:Y:S04]  /*48b0*/  LDSM.16.M88.4 R52, [R200+0xe800] ;  /* 0x00e80000c834783b */ /* 0x000ea80000000200 */
[----:B------:R-:W-:Y:S01]  /*48c0*/  LOP3.LUT R0, R0, UR45, RZ, 0x3c, !PT ;  /* 0x0000002d00007c12 */ /* 0x000fe2000f8e3cff */
[----:B-1----:R-:W-:Y:S01]  /*48d0*/  IMAD.U32 R2, RZ, RZ, UR16 ;  /* 0x00000010ff027e24 */ /* 0x002fe2000f8e00ff */
[C---:B------:R-:W-:Y:S02]  /*48e0*/  HMMA.16816.F32.BF16 R4, R100.reuse, R108, R4 ;  /* 0x0000006c6404723c */ /* 0x040fe40000041804 */
[----:B------:R1:W-:Y:S03]  /*48f0*/  LDSM.16.M88.4 R64, [R3+0x2000] ;  /* 0x002000000340783b */ /* 0x0003e60000000200 */
[----:B------:R-:W-:Y:S01]  /*4900*/  LEA R2, P0, R222, R2, 0x2 ;  /* 0x00000002de027211 */ /* 0x000fe200078010ff */
[C---:B------:R-:W-:Y:S04]  /*4910*/  HMMA.16816.F32.BF16 R8, R100.reuse, R110, R8 ;  /* 0x0000006e6408723c */ /* 0x040fe80000041808 */
[----:B------:R-:W2:Y:S01]  /*4920*/  LDSM.16.M88.4 R108, [R204+0xe000] ;  /* 0x00e00000cc6c783b */ /* 0x000ea20000000200 */
[----:B------:R-:W-:Y:S01]  /*4930*/  LOP3.LUT R0, R0, R233, RZ, 0x3c, !PT ;  /* 0x000000e900007212 */ /* 0x000fe200078e3cff */
[C---:B----4-:R-:W-:Y:S06]  /*4940*/  HMMA.16816.F32.BF16 R12, R100.reuse, R56, R12 ;  /* 0x00000038640c723c */ /* 0x050fec000004180c */
[----:B------:R-:W-:Y:S01]  /*4950*/  HMMA.16816.F32.BF16 R16, R100, R58, R16 ;  /* 0x0000003a6410723c */ /* 0x000fe20000041810 */
[----:B------:R-:W-:Y:S04]  /*4960*/  IMAD.U32 R56, RZ, RZ, UR8 ;  /* 0x00000008ff387e24 */ /* 0x000fe8000f8e00ff */
[----:B------:R-:W-:Y:S01]  /*4970*/  IMAD R56, R56, 0x4, R248 ;  /* 0x0000000438387824 */ /* 0x000fe200078e02f8 */
[C---:B---3--:R-:W-:Y:S01]  /*4980*/  HMMA.16816.F32.BF16 R4, R60.reuse, R104, R4 ;  /* 0x000000683c04723c */ /* 0x048fe20000041804 */
[----:B-1----:R-:W-:Y:S04]  /*4990*/  IMAD.U32 R3, RZ, RZ, UR15 ;  /* 0x0000000fff037e24 */ /* 0x002fe8000f8e00ff */
[----:B------:R-:W-:Y:S01]  /*49a0*/  IMAD.WIDE.U32 R56, R56, -0x326172a9, RZ ;  /* 0xcd9e8d5738387825 */ /* 0x000fe200078e00ff */
[----:B------:R-:W-:Y:S01]  /*49b0*/  LEA.HI.X.SX32 R3, R222, R3, 0x2, P0 ;  /* 0x00000003de037211 */ /* 0x000fe200000f16ff */
[C---:B------:R-:W-:Y:S04]  /*49c0*/  HMMA.16816.F32.BF16 R8, R60.reuse, R106, R8 ;  /* 0x0000006a3c08723c */ /* 0x040fe80000041808 */
[----:B------:R-:W-:Y:S01]  /*49d0*/  LOP3.LUT R58, R57, UR46, R244, 0x96, !PT ;  /* 0x0000002e393a7c12 */ /* 0x000fe2000f8e96f4 */
[----:B------:R-:W3:Y:S01]  /*49e0*/  LDG.E R101, desc[UR6][R2.64] ;  /* 0x0000000602657981 */ /* 0x000ee2000c1e1900 */
[C---:B--2---:R-:W-:Y:S03]  /*49f0*/  HMMA.16816.F32.BF16 R12, R60.reuse, R52, R12 ;  /* 0x000000343c0c723c */ /* 0x044fe6000004180c */
[----:B------:R1:W2:Y:S02]  /*4a00*/  LDG.E R100, desc[UR6][R2.64+0x20] ;  /* 0x0000200602647981 */ /* 0x0002a4000c1e1900 */
[----:B------:R-:W-:Y:S01]  /*4a10*/  IMAD.WIDE.U32 R58, R58, -0x2daee0ad, RZ ;  /* 0xd2511f533a3a7825 */ /* 0x000fe200078e00ff */
[----:B------:R-:W-:Y:S01]  /*4a20*/  HMMA.16816.F32.BF16 R16, R60, R54, R16 ;  /* 0x000000363c10723c */ /* 0x000fe20000041810 */
[----:B------:R-:W4:Y:S04]  /*4a30*/  LDSM.16.M88.4 R52, [R204+0xe800] ;  /* 0x00e80000cc34783b */ /* 0x000f280000000200 */
[----:B------:R-:W-:Y:S01]  /*4a40*/  LOP3.LUT R104, R59, UR50, R232, 0x96, !PT ;  /* 0x000000323b687c12 */ /* 0x000fe2000f8e96e8 */
[C---:B------:R-:W-:Y:S05]  /*4a50*/  HMMA.16816.F32.BF16 R4, R64.reuse, R108, R4 ;  /* 0x0000006c4004723c */ /* 0x040fea0000041804 */
[----:B------:R-:W-:Y:S01]  /*4a60*/  IMAD.WIDE.U32 R60, R0, -0x326172a9, RZ ;  /* 0xcd9e8d57003c7825 */ /* 0x000fe200078e00ff */
[C---:B------:R-:W-:Y:S05]  /*4a70*/  HMMA.16816.F32.BF16 R8, R64.reuse, R110, R8 ;  /* 0x0000006e4008723c */ /* 0x040fea0000041808 */
[----:B------:R-:W-:Y:S01]  /*4a80*/  LOP3.LUT R102, R61, UR49, R56, 0x96, !PT ;  /* 0x000000313d667c12 */ /* 0x000fe2000f8e9638 */
[----:B------:R-:W-:Y:S02]  /*4a90*/  IMAD.U32 R0, RZ, RZ, UR17 ;  /* 0x00000011ff007e24 */ /* 0x000fe4000f8e00ff */
[C---:B------:R-:W-:Y:S03]  /*4aa0*/  @!P2 VIADD R57, R215.reuse, 0x9 ;  /* 0x00000009d739a836 */ /* 0x040fe60000000000 */
[----:B------:R-:W-:Y:S01]  /*4ab0*/  @!P2 IADD3 R0, -R0, 0x1, R222 ;  /* 0x000000010000a810 */ /* 0x000fe20007ffe1de */
[C---:B-1----:R-:W-:Y:S02]  /*4ac0*/  @!P2 VIADD R2, R215.reuse, 0x1 ;  /* 0x00000001d702a836 */ /* 0x042fe40000000000 */
[----:B------:R-:W-:Y:S01]  /*4ad0*/  IMAD.WIDE.U32 R102, R102, -0x2daee0ad, RZ ;  /* 0xd2511f5366667825 */ /* 0x000fe200078e00ff */
[----:B------:R-:W-:Y:S03]  /*4ae0*/  @!P2 IADD3 R3, R176, UR9, R0 ;  /* 0x00000009b003ac10 */ /* 0x000fe6000fffe000 */
[----:B------:R-:W-:Y:S01]  /*4af0*/  @!P2 VIADD R0, R215, 0x8 ;  /* 0x00000008d700a836 */ /* 0x000fe20000000000 */
[C---:B------:R-:W-:Y:S01]  /*4b00*/  @!P2 VIMNMX R56, R3.reuse, UR9, PT ;  /* 0x000000090338ac48 */ /* 0x040fe2000bfe0100 */
[----:B------:R-:W-:Y:S01]  /*4b10*/  IMAD.WIDE.U32 R104, R104, -0x326172a9, RZ ;  /* 0xcd9e8d5768687825 */ /* 0x000fe200078e00ff */
[----:B------:R-:W-:Y:S02]  /*4b20*/  @!P2 VIADDMNMX R3, R3, R177, UR9, PT ;  /* 0x000000090303ae46 */ /* 0x000fe4000b8001b1 */
[-C--:B------:R-:W-:Y:S01]  /*4b30*/  @!P2 ISETP.GE.AND P6, PT, R2, R56.reuse, PT ;  /* 0x000000380200a20c */ /* 0x080fe20003fc6270 */
[----:B------:R-:W-:Y:S01]  /*4b40*/  FFMA.FTZ R6, R238, UR5, R6 ;  /* 0x00000005ee067c23 */ /* 0x000fe20008010006 */
[-C--:B------:R-:W-:Y:S01]  /*4b50*/  @!P2 ISETP.GE.AND P4, PT, R2, R3.reuse, PT ;  /* 0x000000030200a20c */ /* 0x080fe20003f86270 */
[----:B------:R-:W-:Y:S01]  /*4b60*/  FMUL.FTZ R2, R223, 1.4426950216293334961 ;  /* 0x3fb8aa3bdf027820 */ /* 0x000fe20000410000 */
[-C--:B------:R-:W-:Y:S01]  /*4b70*/  @!P2 ISETP.GE.AND P3, PT, R0, R56.reuse, PT ;  /* 0x000000380000a20c */ /* 0x080fe20003f66270 */
[----:B------:R-:W-:Y:S01]  /*4b80*/  FFMA.FTZ R5, R234, UR5, R5 ;  /* 0x00000005ea057c23 */ /* 0x000fe20008010005 */
[-C--:B------:R-:W-:Y:S01]  /*4b90*/  @!P2 ISETP.GE.AND P0, PT, R0, R3.reuse, PT ;  /* 0x000000030000a20c */ /* 0x080fe20003f06270 */
[C---:B----4-:R-:W-:Y:S03]  /*4ba0*/  HMMA.16816.F32.BF16 R12, R64.reuse, R52, R12 ;  /* 0x00000034400c723c */ /* 0x050fe6000004180c */
[----:B------:R-:W-:Y:S01]  /*4bb0*/  FSEL R2, R2, RZ, P1 ;  /* 0x000000ff02027208 */ /* 0x000fe20000800000 */
[----:B------:R-:W-:Y:S01]  /*4bc0*/  FFMA.FTZ R4, R238, UR5, R4 ;  /* 0x00000005ee047c23 */ /* 0x000fe20008010004 */
[-C--:B------:R-:W-:Y:S01]  /*4bd0*/  @!P2 ISETP.GE.AND P1, PT, R215, R56.reuse, PT ;  /* 0x00000038d700a20c */ /* 0x080fe20003f26270 */
[----:B------:R-:W-:Y:S05]  /*4be0*/  HMMA.16816.F32.BF16 R16, R64, R54, R16 ;  /* 0x000000364010723c */ /* 0x000fea0000041810 */
[----:B------:R-:W-:Y:S01]  /*4bf0*/  @!P2 FSEL R5, R5, -INF , !P6 ;  /* 0xff8000000505a808 */ /* 0x000fe20007000000 */
[----:B------:R-:W-:Y:S01]  /*4c00*/  FMUL.FTZ R0, R224, 1.4426950216293334961 ;  /* 0x3fb8aa3be0007820 */ /* 0x000fe20000410000 */
[----:B------:R-:W-:Y:S01]  /*4c10*/  LOP3.LUT R62, R105, UR51, R60, 0x96, !PT ;  /* 0x00000033693e7c12 */ /* 0x000fe2000f8e963c */
[----:B------:R-:W-:Y:S01]  /*4c20*/  FFMA.FTZ R8, R235, UR5, R8 ;  /* 0x00000005eb087c23 */ /* 0x000fe20008010008 */
[-C--:B------:R-:W-:Y:S02]  /*4c30*/  @!P2 ISETP.GE.AND P6, PT, R215, R3.reuse, PT ;  /* 0x00000003d700a20c */ /* 0x080fe40003fc6270 */
[----:B------:R-:W-:Y:S01]  /*4c40*/  @!P2 FSEL R4, R4, -INF , !P1 ;  /* 0xff8000000404a808 */ /* 0x000fe20004800000 */
[----:B------:R-:W-:Y:S01]  /*4c50*/  IMAD.WIDE.U32 R62, R62, -0x2daee0ad, RZ ;  /* 0xd2511f533e3e7825 */ /* 0x000fe200078e00ff */
[----:B------:R-:W-:Y:S02]  /*4c60*/  FSEL R0, R0, RZ, P5 ;  /* 0x000000ff00007208 */ /* 0x000fe40002800000 */
[----:B------:R-:W-:Y:S01]  /*4c70*/  @!P2 FSEL R6, R6, -INF , !P6 ;  /* 0xff8000000606a808 */ /* 0x000fe20007000000 */
[----:B------:R-:W-:Y:S01]  /*4c80*/  FFMA.FTZ R7, R234, UR5, R7 ;  /* 0x00000005ea077c23 */ /* 0x000fe20008010007 */
[----:B------:R-:W-:Y:S01]  /*4c90*/  LOP3.LUT R60, R103, UR52, R58, 0x96, !PT ;  /* 0x00000034673c7c12 */ /* 0x000fe2000f8e963a */
[----:B------:R-:W-:Y:S01]  /*4ca0*/  FFMA.FTZ R4, R4, UR18, -R2 ;  /* 0x0000001204047c23 */ /* 0x000fe20008010802 */
[----:B------:R-:W-:Y:S01]  /*4cb0*/  LOP3.LUT R58, R63, UR54, R102, 0x96, !PT ;  /* 0x000000363f3a7c12 */ /* 0x000fe2000f8e9666 */
[----:B------:R-:W-:Y:S01]  /*4cc0*/  FFMA.FTZ R6, R6, UR18, -R0 ;  /* 0x0000001206067c23 */ /* 0x000fe20008010800 */
[----:B------:R-:W-:Y:S01]  /*4cd0*/  @!P2 FSEL R7, R7, -INF , !P4 ;  /* 0xff8000000707a808 */ /* 0x000fe20006000000 */
[----:B------:R1:W4:Y:S01]  /*4ce0*/  MUFU.EX2 R177, R4 ;  /* 0x0000000400b17308 */ /* 0x0003220000000800 */
[----:B------:R-:W-:Y:S01]  /*4cf0*/  @!P2 FSEL R8, R8, -INF , !P3 ;  /* 0xff8000000808a808 */ /* 0x000fe20005800000 */
[----:B------:R-:W-:Y:S01]  /*4d00*/  FFMA.FTZ R5, R5, UR18, -R2 ;  /* 0x0000001205057c23 */ /* 0x000fe20008010802 */
[CC--:B------:R-:W-:Y:S01]  /*4d10*/  @!P2 ISETP.GE.AND P5, PT, R57.reuse, R56.reuse, PT ;  /* 0x000000383900a20c */ /* 0x0c0fe20003fa6270 */
[----:B------:R-:W-:Y:S01]  /*4d20*/  IMAD.WIDE.U32 R60, R60, -0x326172a9, RZ ;  /* 0xcd9e8d573c3c7825 */ /* 0x000fe200078e00ff */
[-C--:B------:R-:W-:Y:S03]  /*4d30*/  @!P2 ISETP.GE.AND P1, PT, R57, R3.reuse, PT ;  /* 0x000000033900a20c */ /* 0x080fe60003f26270 */
[----:B------:R-:W-:Y:S02]  /*4d40*/  FFMA.FTZ R7, R7, UR18, -R0 ;  /* 0x0000001207077c23 */ /* 0x000fe40008010800 */
[----:B------:R4:W-:Y:S01]  /*4d50*/  MUFU.EX2 R178, R6 ;  /* 0x0000000600b27308 */ /* 0x0009e20000000800 */
[----:B------:R-:W-:Y:S01]  /*4d60*/  LOP3.LUT R104, R61, UR53, R104, 0x96, !PT ;  /* 0x000000353d687c12 */ /* 0x000fe2000f8e9668 */
[----:B------:R-:W-:Y:S04]  /*4d70*/  IMAD.WIDE.U32 R58, R58, -0x326172a9, RZ ;  /* 0xcd9e8d573a3a7825 */ /* 0x000fe800078e00ff */
[----:B------:R-:W-:Y:S01]  /*4d80*/  FFMA.FTZ R10, R235, UR5, R10 ;  /* 0x00000005eb0a7c23 */ /* 0x000fe2000801000a */
[----:B------:R-:W-:Y:S01]  /*4d90*/  FFMA.FTZ R9, R236, UR5, R9 ;  /* 0x00000005ec097c23 */ /* 0x000fe20008010009 */
[----:B------:R-:W-:Y:S01]  /*4da0*/  FFMA.FTZ R8, R8, UR18, -R2 ;  /* 0x0000001208087c23 */ /* 0x000fe20008010802 */
[----:B------:R-:W-:Y:S01]  /*4db0*/  LOP3.LUT R60, R59, UR55, R60, 0x96, !PT ;  /* 0x000000373b3c7c12 */ /* 0x000fe2000f8e963c */
[----:B------:R4:W4:Y:S01]  /*4dc0*/  MUFU.EX2 R111, R5 ;  /* 0x00000005006f7308 */ /* 0x0009220000000800 */
[----:B------:R-:W-:Y:S01]  /*4dd0*/  @!P2 FSEL R10, R10, -INF , !P0 ;  /* 0xff8000000a0aa808 */ /* 0x000fe20004000000 */
[----:B------:R-:W-:Y:S01]  /*4de0*/  IMAD.WIDE.U32 R52, R104, -0x2daee0ad, RZ ;  /* 0xd2511f5368347825 */ /* 0x000fe200078e00ff */
[----:B------:R-:W-:Y:S03]  /*4df0*/  @!P2 FSEL R9, R9, -INF , !P5 ;  /* 0xff8000000909a808 */ /* 0x000fe60006800000 */
[----:B------:R-:W-:Y:S01]  /*4e00*/  FFMA.FTZ R12, R237, UR5, R12 ;  /* 0x00000005ed0c7c23 */ /* 0x000fe2000801000c */
[----:B------:R-:W-:Y:S04]  /*4e10*/  IMAD.WIDE.U32 R60, R60, -0x2daee0ad, RZ ;  /* 0xd2511f533c3c7825 */ /* 0x000fe800078e00ff */
[----:B------:R-:W-:Y:S01]  /*4e20*/  FFMA.FTZ R10, R10, UR18, -R0 ;  /* 0x000000120a0a7c23 */ /* 0x000fe20008010800 */
[----:B------:R4:W4:Y:S01]  /*4e30*/  MUFU.EX2 R176, R7 ;  /* 0x0000000700b07308 */ /* 0x0009220000000800 */
[----:B------:R-:W-:Y:S01]  /*4e40*/  FFMA.FTZ R9, R9, UR18, -R2 ;  /* 0x0000001209097c23 */ /* 0x000fe20008010802 */
[----:B-1----:R-:W-:Y:S01]  /*4e50*/  LOP3.LUT R4, R53, UR56, R62, 0x96, !PT ;  /* 0x0000003835047c12 */ /* 0x002fe2000f8e963e */
[----:B------:R-:W-:Y:S01]  /*4e60*/  @!P2 VIADD R57, R215, 0x10 ;  /* 0x00000010d739a836 */ /* 0x000fe20000000000 */
[----:B----4-:R-:W-:Y:S01]  /*4e70*/  LOP3.LUT R6, R61, UR58, R52, 0x96, !PT ;  /* 0x0000003a3d067c12 */ /* 0x010fe2000f8e9634 */
[----:B------:R-:W-:Y:S02]  /*4e80*/  @!P2 VIADD R53, R215, 0x18 ;  /* 0x00000018d735a836 */ /* 0x000fe40000000000 */
[----:B------:R-:W-:Y:S01]  /*4e90*/  FFMA.FTZ R13, R239, UR5, R13 ;  /* 0x00000005ef0d7c23 */ /* 0x000fe2000801000d */
[----:B------:R-:W-:Y:S02]  /*4ea0*/  FFMA.FTZ R11, R236, UR5, R11 ;  /* 0x00000005ec0b7c23 */ /* 0x000fe4000801000b */
[----:B------:R1:W-:Y:S01]  /*4eb0*/  MUFU.EX2 R109, R8 ;  /* 0x00000008006d7308 */ /* 0x0003e20000000800 */
[----:B------:R-:W-:Y:S01]  /*4ec0*/  IMAD.WIDE.U32 R4, R4, -0x326172a9, RZ ;  /* 0xcd9e8d5704047825 */ /* 0x000fe200078e00ff */
[CC--:B------:R-:W-:Y:S02]  /*4ed0*/  @!P2 ISETP.GE.AND P6, PT, R57.reuse, R56.reuse, PT ;  /* 0x000000383900a20c */ /* 0x0c0fe40003fc6270 */
[-C--:B------:R-:W-:Y:S01]  /*4ee0*/  @!P2 ISETP.GE.AND P4, PT, R57, R3.reuse, PT ;  /* 0x000000033900a20c */ /* 0x080fe20003f86270 */
[----:B------:R-:W-:Y:S01]  /*4ef0*/  @!P2 VIADD R57, R215, 0x11 ;  /* 0x00000011d739a836 */ /* 0x000fe20000000000 */
[----:B------:R-:W-:Y:S01]  /*4f00*/  LOP3.LUT R5, R5, UR57, R58, 0x96, !PT ;  /* 0x0000003905057c12 */ /* 0x000fe2000f8e963a */
[----:B------:R-:W-:Y:S03]  /*4f10*/  FFMA.FTZ R16, R240, UR5, R16 ;  /* 0x00000005f0107c23 */ /* 0x000fe60008010010 */
[----:B------:R4:W4:Y:S01]  /*4f20*/  MUFU.EX2 R107, R9 ;  /* 0x00000009006b7308 */ /* 0x0009220000000800 */
[----:B------:R-:W-:Y:S01]  /*4f30*/  IMAD.WIDE.U32 R6, R6, -0x326172a9, RZ ;  /* 0xcd9e8d5706067825 */ /* 0x000fe200078e00ff */
[CC--:B------:R-:W-:Y:S02]  /*4f40*/  @!P2 ISETP.GE.AND P3, PT, R57.reuse, R56.reuse, PT ;  /* 0x000000383900a20c */ /* 0x0c0fe40003f66270 */
[-C--:B------:R-:W-:Y:S01]  /*4f50*/  @!P2 ISETP.GE.AND P5, PT, R57, R3.reuse, PT ;  /* 0x000000033900a20c */ /* 0x080fe20003fa6270 */
[----:B------:R-:W-:Y:S01]  /*4f60*/  @!P2 VIADD R57, R215, 0x19 ;  /* 0x00000019d739a836 */ /* 0x000fe20000000000 */
[----:B------:R-:W-:Y:S01]  /*4f70*/  @!P2 FSEL R12, R12, -INF , !P6 ;  /* 0xff8000000c0ca808 */ /* 0x000fe20007000000 */
[----:B------:R-:W-:Y:S03]  /*4f80*/  FFMA.FTZ R17, R241, UR5, R17 ;  /* 0x00000005f1117c23 */ /* 0x000fe60008010011 */
[----:B------:R4:W4:Y:S01]  /*4f90*/  MUFU.EX2 R110, R10 ;  /* 0x0000000a006e7308 */ /* 0x0009220000000800 */
[----:B-1----:R-:W-:Y:S01]  /*4fa0*/  LOP3.LUT R8, R7, UR59, R4, 0x96, !PT ;  /* 0x0000003b07087c12 */ /* 0x002fe2000f8e9604 */
[----:B------:R-:W-:Y:S01]  /*4fb0*/  IMAD.WIDE.U32 R4, R5, -0x2daee0ad, RZ ;  /* 0xd2511f5305047825 */ /* 0x000fe200078e00ff */
[CC--:B------:R-:W-:Y:S02]  /*4fc0*/  @!P2 ISETP.GE.AND P0, PT, R53.reuse, R56.reuse, PT ;  /* 0x000000383500a20c */ /* 0x0c0fe40003f06270 */
[-C--:B------:R-:W-:Y:S01]  /*4fd0*/  @!P2 ISETP.GE.AND P6, PT, R53, R3.reuse, PT ;  /* 0x000000033500a20c */ /* 0x080fe20003fc6270 */
[----:B------:R-:W-:Y:S01]  /*4fe0*/  FFMA.FTZ R18, R240, UR5, R18 ;  /* 0x00000005f0127c23 */ /* 0x000fe20008010012 */
[----:B------:R-:W-:Y:S01]  /*4ff0*/  LOP3.LUT R53, R6, 0xff, RZ, 0xc0, !PT ;  /* 0x000000ff06357812 */ /* 0x000fe200078ec0ff */
[----:B------:R-:W-:Y:S01]  /*5000*/  FFMA.FTZ R12, R12, UR18, -R2 ;  /* 0x000000120c0c7c23 */ /* 0x000fe20008010802 */
[----:B------:R-:W-:Y:S01]  /*5010*/  SHF.R.U32.HI R52, RZ, 0x18, R6 ;  /* 0x00000018ff347819 */ /* 0x000fe20000011606 */
[----:B------:R-:W-:Y:S01]  /*5020*/  FFMA.FTZ R19, R241, UR5, R19 ;  /* 0x00000005f1137c23 */ /* 0x000fe20008010013 */
[----:B------:R-:W-:Y:S01]  /*5030*/  LOP3.LUT R54, R6, 0xffff, RZ, 0xc0, !PT ;  /* 0x0000ffff06367812 */ /* 0x000fe200078ec0ff */
[----:B------:R-:W-:Y:S01]  /*5040*/  FFMA.FTZ R14, R237, UR5, R14 ;  /* 0x00000005ed0e7c23 */ /* 0x000fe2000801000e */
[----:B------:R-:W-:Y:S01]  /*5050*/  SHF.R.U32.HI R55, RZ, 0x10, R6 ;  /* 0x00000010ff377819 */ /* 0x000fe20000011606 */
[----:B------:R-:W-:Y:S01]  /*5060*/  FFMA.FTZ R15, R239, UR5, R15 ;  /* 0x00000005ef0f7c23 */ /* 0x000fe2000801000f */
[C---:B------:R-:W-:Y:S01]  /*5070*/  LOP3.LUT R6, R4.reuse, 0xff, RZ, 0xc0, !PT ;  /* 0x000000ff04067812 */ /* 0x040fe200078ec0ff */
[----:B------:R-:W-:Y:S01]  /*5080*/  MUFU.EX2 R104, R12 ;  /* 0x0000000c00687308 */ /* 0x000fe20000000800 */
[--C-:B------:R-:W-:Y:S02]  /*5090*/  SHF.R.U32.HI R7, RZ, 0x18, R4.reuse ;  /* 0x00000018ff077819 */ /* 0x100fe40000011604 */
[----:B----4-:R-:W-:Y:S02]  /*50a0*/  SHF.R.U32.HI R9, RZ, 0x10, R4 ;  /* 0x00000010ff097819 */ /* 0x010fe40000011604 */
[----:B------:R-:W-:Y:S02]  /*50b0*/  LOP3.LUT R10, R4, 0xffff, RZ, 0xc0, !PT ;  /* 0x0000ffff040a7812 */ /* 0x000fe400078ec0ff */
[C---:B------:R-:W-:Y:S02]  /*50c0*/  LOP3.LUT R4, R8.reuse, 0xffff, RZ, 0xc0, !PT ;  /* 0x0000ffff08047812 */ /* 0x040fe400078ec0ff */
[----:B------:R-:W-:Y:S02]  /*50d0*/  @!P2 FSEL R13, R13, -INF , !P3 ;  /* 0xff8000000d0da808 */ /* 0x000fe40005800000 */
[----:B------:R-:W-:Y:S02]  /*50e0*/  @!P2 ISETP.GE.AND P3, PT, R57, R3, PT ;  /* 0x000000033900a20c */ /* 0x000fe40003f66270 */
[----:B------:R-:W-:Y:S01]  /*50f0*/  LOP3.LUT R3, R5, UR60, R60, 0x96, !PT ;  /* 0x0000003c05037c12 */ /* 0x000fe2000f8e963c */
[----:B------:R-:W-:Y:S01]  /*5100*/  FFMA.FTZ R13, R13, UR18, -R2 ;  /* 0x000000120d0d7c23 */ /* 0x000fe20008010802 */
[----:B------:R-:W-:Y:S02]  /*5110*/  LOP3.LUT R5, R8, 0xff, RZ, 0xc0, !PT ;  /* 0x000000ff08057812 */ /* 0x000fe400078ec0ff */
[----:B------:R-:W-:Y:S01]  /*5120*/  SHF.R.U32.HI R4, RZ, 0x8, R4 ;  /* 0x00000008ff047819 */ /* 0x000fe20000011604 */
[----:B------:R-:W-:Y:S01]  /*5130*/  MUFU.EX2 R103, R13 ;  /* 0x0000000d00677308 */ /* 0x000fe20000000800 */
[----:B------:R-:W-:Y:S02]  /*5140*/  @!P2 FSEL R11, R11, -INF , !P1 ;  /* 0xff8000000b0ba808 */ /* 0x000fe40004800000 */
[----:B------:R-:W-:Y:S02]  /*5150*/  @!P2 ISETP.GE.AND P1, PT, R57, R56, PT ;  /* 0x000000383900a20c */ /* 0x000fe40003f26270 */
[----:B------:R-:W-:Y:S01]  /*5160*/  @!P2 FSEL R16, R16, -INF , !P0 ;  /* 0xff8000001010a808 */ /* 0x000fe20004000000 */
[----:B------:R-:W-:Y:S01]  /*5170*/  FFMA.FTZ R11, R11, UR18, -R0 ;  /* 0x000000120b0b7c23 */ /* 0x000fe20008010800 */
[----:B------:R-:W-:Y:S02]  /*5180*/  ISETP.LE.U32.AND P0, PT, R5, UR19, PT ;  /* 0x0000001305007c0c */ /* 0x000fe4000bf03070 */
[----:B------:R-:W-:Y:S01]  /*5190*/  LOP3.LUT R4, R4, 0xffff, RZ, 0xc0, !PT ;  /* 0x0000ffff04047812 */ /* 0x000fe200078ec0ff */
[----:B------:R-:W-:Y:S01]  /*51a0*/  FFMA.FTZ R16, R16, UR18, -R2 ;  /* 0x0000001210107c23 */ /* 0x000fe20008010802 */
[----:B------:R-:W-:Y:S01]  /*51b0*/  SHF.R.U32.HI R5, RZ, 0x10, R8 ;  /* 0x00000010ff057819 */ /* 0x000fe20000011608 */
[----:B------:R-:W1:Y:S01]  /*51c0*/  MUFU.EX2 R108, R11 ;  /* 0x0000000b006c7308 */ /* 0x000e620000000800 */
[----:B------:R-:W-:Y:S02]  /*51d0*/  @!P2 FSEL R17, R17, -INF , !P1 ;  /* 0xff8000001111a808 */ /* 0x000fe40004800000 */
[----:B------:R-:W-:Y:S02]  /*51e0*/  ISETP.LE.U32.AND P1, PT, R4, UR19, PT ;  /* 0x0000001304007c0c */ /* 0x000fe4000bf23070 */
[----:B------:R-:W-:Y:S01]  /*51f0*/  LOP3.LUT R4, R5, 0xff, RZ, 0xc0, !PT ;  /* 0x000000ff05047812 */ /* 0x000fe200078ec0ff */
[----:B------:R-:W-:Y:S01]  /*5200*/  FFMA.FTZ R2, R17, UR18, -R2 ;  /* 0x0000001211027c23 */ /* 0x000fe20008010802 */
[----:B------:R-:W-:Y:S01]  /*5210*/  @!P2 FSEL R18, R18, -INF , !P6 ;  /* 0xff8000001212a808 */ /* 0x000fe20007000000 */
[----:B------:R-:W-:Y:S01]  /*5220*/  @!P0 FADD.FTZ R177, -R177, -RZ ;  /* 0x800000ffb1b18221 */ /* 0x000fe20000010100 */
[----:B------:R-:W-:Y:S01]  /*5230*/  ISETP.LE.U32.AND P6, PT, R4, UR19, PT ;  /* 0x0000001304007c0c */ /* 0x000fe2000bfc3070 */
[----:B------:R4:W-:Y:S01]  /*5240*/  MUFU.EX2 R65, R2 ;  /* 0x0000000200417308 */ /* 0x0009e20000000800 */
[----:B------:R-:W-:Y:S01]  /*5250*/  SHF.R.U32.HI R4, RZ, 0x8, R54 ;  /* 0x00000008ff047819 */ /* 0x000fe20000011636 */
[----:B------:R-:W-:Y:S01]  /*5260*/  FFMA.FTZ R18, R18, UR18, -R0 ;  /* 0x0000001212127c23 */ /* 0x000fe20008010800 */
[----:B------:R-:W-:Y:S02]  /*5270*/  SHF.R.U32.HI R8, RZ, 0x18, R8 ;  /* 0x00000018ff087819 */ /* 0x000fe40000011608 */
[----:B------:R-:W-:Y:S01]  /*5280*/  @!P2 FSEL R19, R19, -INF , !P3 ;  /* 0xff8000001313a808 */ /* 0x000fe20005800000 */
[----:B------:R-:W-:Y:S01]  /*5290*/  @!P1 FADD.FTZ R111, -R111, -RZ ;  /* 0x800000ff6f6f9221 */ /* 0x000fe20000010100 */
[----:B------:R-:W-:Y:S03]  /*52a0*/  @!P2 FSEL R14, R14, -INF , !P4 ;  /* 0xff8000000e0ea808 */ /* 0x000fe60006000000 */
[----:B------:R-:W-:Y:S01]  /*52b0*/  MUFU.EX2 R102, R18 ;  /* 0x0000001200667308 */ /* 0x000fe20000000800 */
[----:B------:R-:W-:Y:S02]  /*52c0*/  @!P2 FSEL R15, R15, -INF , !P5 ;  /* 0xff8000000f0fa808 */ /* 0x000fe40006800000 */
[----:B------:R-:W-:Y:S01]  /*52d0*/  LOP3.LUT R4, R4, 0xffff, RZ, 0xc0, !PT ;  /* 0x0000ffff04047812 */ /* 0x000fe200078ec0ff */
[----:B------:R-:W-:Y:S01]  /*52e0*/  @!P6 FADD.FTZ R178, -R178, -RZ ;  /* 0x800000ffb2b2e221 */ /* 0x000fe20000010100 */
[----:B------:R-:W-:Y:S01]  /*52f0*/  ISETP.LE.U32.AND P2, PT, R8, UR19, PT ;  /* 0x0000001308007c0c */ /* 0x000fe2000bf43070 */
[--C-:B------:R-:W-:Y:S01]  /*5300*/  FFMA.FTZ R14, R14, UR18, -R0.reuse ;  /* 0x000000120e0e7c23 */ /* 0x100fe20008010800 */
[----:B------:R-:W-:Y:S01]  /*5310*/  ISETP.LE.U32.AND P1, PT, R4, UR19, PT ;  /* 0x0000001304007c0c */ /* 0x000fe2000bf23070 */
[--C-:B------:R-:W-:Y:S01]  /*5320*/  FFMA.FTZ R15, R15, UR18, -R0.reuse ;  /* 0x000000120f0f7c23 */ /* 0x100fe20008010800 */
[----:B------:R-:W-:Y:S01]  /*5330*/  LOP3.LUT R4, R55, 0xff, RZ, 0xc0, !PT ;  /* 0x000000ff37047812 */ /* 0x000fe200078ec0ff */
[----:B------:R-:W-:Y:S01]  /*5340*/  FFMA.FTZ R0, R19, UR18, -R0 ;  /* 0x0000001213007c23 */ /* 0x000fe20008010800 */
[C---:B------:R-:W-:Y:S01]  /*5350*/  LOP3.LUT R5, R3.reuse, 0xff, RZ, 0xc0, !PT ;  /* 0x000000ff03057812 */ /* 0x040fe200078ec0ff */
[----:B------:R-:W1:Y:S01]  /*5360*/  MUFU.EX2 R106, R14 ;  /* 0x0000000e006a7308 */ /* 0x000e620000000800 */
[----:B------:R-:W-:Y:S02]  /*5370*/  ISETP.LE.U32.AND P6, PT, R4, UR19, PT ;  /* 0x0000001304007c0c */ /* 0x000fe4000bfc3070 */
[----:B------:R-:W-:Y:S02]  /*5380*/  LOP3.LUT R4, R3, 0xffff, RZ, 0xc0, !PT ;  /* 0x0000ffff03047812 */ /* 0x000fe400078ec0ff */
[----:B------:R-:W-:Y:S01]  /*5390*/  ISETP.LE.U32.AND P5, PT, R52, UR19, PT ;  /* 0x0000001334007c0c */ /* 0x000fe2000bfa3070 */
[----:B------:R-:W-:Y:S01]  /*53a0*/  @!P2 FADD.FTZ R176, -R176, -RZ ;  /* 0x800000ffb0b0a221 */ /* 0x000fe20000010100 */
[----:B------:R-:W-:Y:S03]  /*53b0*/  ISETP.LE.U32.AND P2, PT, R5, UR19, PT ;  /* 0x0000001305007c0c */ /* 0x000fe6000bf43070 */
[----:B------:R1:W-:Y:S01]  /*53c0*/  MUFU.EX2 R67, R0 ;  /* 0x0000000000437308 */ /* 0x0003e20000000800 */
[----:B------:R-:W-:Y:S01]  /*53d0*/  ISETP.LE.U32.AND P4, PT, R53, UR19, PT ;  /* 0x0000001335007c0c */ /* 0x000fe2000bf83070 */
[----:B------:R-:W-:Y:S01]  /*53e0*/  @!P1 FADD.FTZ R107, -R107, -RZ ;  /* 0x800000ff6b6b9221 */ /* 0x000fe20000010100 */
[----:B----4-:R-:W-:Y:S02]  /*53f0*/  SHF.R.U32.HI R2, RZ, 0x8, R4 ;  /* 0x00000008ff027819 */ /* 0x010fe40000011604 */
[--C-:B------:R-:W-:Y:S01]  /*5400*/  SHF.R.U32.HI R5, RZ, 0x18, R3.reuse ;  /* 0x00000018ff057819 */ /* 0x100fe20000011603 */
[----:B------:R-:W-:Y:S01]  /*5410*/  @!P6 FADD.FTZ R110, -R110, -RZ ;  /* 0x800000ff6e6ee221 */ /* 0x000fe20000010100 */
[----:B------:R-:W-:Y:S03]  /*5420*/  LOP3.LUT R2, R2, 0xffff, RZ, 0xc0, !PT ;  /* 0x0000ffff02027812 */ /* 0x000fe600078ec0ff */
[----:B------:R-:W4:Y:S01]  /*5430*/  MUFU.EX2 R105, R15 ;  /* 0x0000000f00697308 */ /* 0x000f220000000800 */
[----:B------:R-:W-:Y:S01]  /*5440*/  SHF.R.U32.HI R4, RZ, 0x8, R10 ;  /* 0x00000008ff047819 */ /* 0x000fe2000001160a */
[----:B-1----:R-:W-:Y:S01]  /*5450*/  @!P5 FADD.FTZ R108, -R108, -RZ ;  /* 0x800000ff6c6cd221 */ /* 0x002fe20000010100 */
[----:B------:R-:W-:Y:S01]  /*5460*/  SHF.R.U32.HI R3, RZ, 0x10, R3 ;  /* 0x00000010ff037819 */ /* 0x000fe20000011603 */
[----:B------:R-:W-:Y:S01]  /*5470*/  @!P2 FADD.FTZ R104, -R104, -RZ ;  /* 0x800000ff6868a221 */ /* 0x000fe20000010100 */
[----:B------:R-:W-:Y:S01]  /*5480*/  ISETP.LE.U32.AND P6, PT, R2, UR19, PT ;  /* 0x0000001302007c0c */ /* 0x000fe2000bfc3070 */
[----:B------:R-:W-:Y:S01]  /*5490*/  @!P4 FADD.FTZ R109, -R109, -RZ ;  /* 0x800000ff6d6dc221 */ /* 0x000fe20000010100 */
[----:B------:R-:W-:Y:S03]  /*54a0*/  LOP3.LUT R3, R3, 0xff, RZ, 0xc0, !PT ;  /* 0x000000ff03037812 */ /* 0x000fe600078ec0ff */
[----:B------:R-:W1:Y:S01]  /*54b0*/  MUFU.EX2 R66, R16 ;  /* 0x0000001000427308 */ /* 0x000e620000000800 */
[----:B------:R-:W-:Y:S02]  /*54c0*/  LOP3.LUT R2, R4, 0xffff, RZ, 0xc0, !PT ;  /* 0x0000ffff04027812 */ /* 0x000fe400078ec0ff */
[----:B------:R-:W-:Y:S02]  /*54d0*/  ISETP.LE.U32.AND P5, PT, R3, UR19, PT ;  /* 0x0000001303007c0c */ /* 0x000fe4000bfa3070 */
[----:B------:R-:W-:Y:S02]  /*54e0*/  ISETP.LE.U32.AND P2, PT, R2, UR19, PT ;  /* 0x0000001302007c0c */ /* 0x000fe4000bf43070 */
[----:B------:R-:W-:Y:S02]  /*54f0*/  F2FP.RELU.BF16.F32.PACK_AB R3, R111, R177 ;  /* 0x000000b16f03723e */ /* 0x000fe400000018ff */
[----:B------:R-:W-:Y:S01]  /*5500*/  F2FP.RELU.BF16.F32.PACK_AB R2, R176, R178 ;  /* 0x000000b2b002723e */ /* 0x000fe200000018ff */
[----:B------:R-:W-:Y:S01]  /*5510*/  @!P6 FADD.FTZ R103, -R103, -RZ ;  /* 0x800000ff6767e221 */ /* 0x000fe20000010100 */
[----:B------:R-:W-:Y:S01]  /*5520*/  F2FP.RELU.BF16.F32.PACK_AB R0, R107, R109 ;  /* 0x0000006d6b00723e */ /* 0x000fe200000018ff */
[----:B------:R1:W-:Y:S01]  /*5530*/  STS [R225+0x12000], R3 ;  /* 0x01200003e1007388 */ /* 0x0003e20000000800 */
[----:B------:R-:W-:Y:S02]  /*5540*/  ISETP.LE.U32.AND P4, PT, R5, UR19, PT ;  /* 0x0000001305007c0c */ /* 0x000fe4000bf83070 */
[----:B------:R-:W-:Y:S01]  /*5550*/  LOP3.LUT R5, R9, 0xff, RZ, 0xc0, !PT ;  /* 0x000000ff09057812 */ /* 0x000fe200078ec0ff */
[----:B------:R1:W-:Y:S01]  /*5560*/  STS [R225+0x12400], R2 ;  /* 0x01240002e1007388 */ /* 0x0003e20000000800 */
[----:B------:R-:W-:Y:S01]  /*5570*/  ISETP.LE.U32.AND P0, PT, R7, UR19, PT ;  /* 0x0000001307007c0c */ /* 0x000fe2000bf03070 */
[----:B------:R-:W-:Y:S01]  /*5580*/  @!P5 FADD.FTZ R106, -R106, -RZ ;  /* 0x800000ff6a6ad221 */ /* 0x000fe20000010100 */
[----:B------:R-:W-:Y:S01]  /*5590*/  ISETP.LE.U32.AND P1, PT, R5, UR19, PT ;  /* 0x0000001305007c0c */ /* 0x000fe2000bf23070 */
[----:B------:R3:W-:Y:S01]  /*55a0*/  STS [R228+0x12000], R0 ;  /* 0x01200000e4007388 */ /* 0x0007e20000000800 */
[----:B------:R-:W-:Y:S01]  /*55b0*/  ISETP.LE.U32.AND P3, PT, R6, UR19, PT ;  /* 0x0000001306007c0c */ /* 0x000fe2000bf63070 */
[----:B------:R-:W-:Y:S01]  /*55c0*/  @!P2 FADD.FTZ R65, -R65, -RZ ;  /* 0x800000ff4141a221 */ /* 0x000fe20000010100 */
[----:B------:R-:W-:Y:S02]  /*55d0*/  F2FP.RELU.BF16.F32.PACK_AB R5, R103, R104 ;  /* 0x000000686705723e */ /* 0x000fe400000018ff */
[----:B------:R-:W-:Y:S01]  /*55e0*/  FSETP.GE.FTZ.AND P2, PT, R177, RZ, PT ;  /* 0x000000ffb100720b */ /* 0x000fe20003f56000 */
[----:B----4-:R-:W-:Y:S01]  /*55f0*/  @!P4 FADD.FTZ R105, -R105, -RZ ;  /* 0x800000ff6969c221 */ /* 0x010fe20000010100 */
[----:B------:R-:W-:Y:S02]  /*5600*/  FSETP.GE.FTZ.AND P6, PT, R178, RZ, PT ;  /* 0x000000ffb200720b */ /* 0x000fe40003fd6000 */
[----:B------:R-:W-:Y:S01]  /*5610*/  FSETP.GE.FTZ.AND P5, PT, R176, RZ, PT ;  /* 0x000000ffb000720b */ /* 0x000fe20003fb6000 */
[----:B------:R-:W-:Y:S01]  /*5620*/  @!P0 FADD.FTZ R67, -R67, -RZ ;  /* 0x800000ff43438221 */ /* 0x000fe20000010100 */
[----:B------:R-:W-:Y:S01]  /*5630*/  F2FP.RELU.BF16.F32.PACK_AB R4, R105, R106 ;  /* 0x0000006a6904723e */ /* 0x000fe200000018ff */
[----:B------:R-:W-:Y:S01]  /*5640*/  @!P1 FADD.FTZ R102, -R102, -RZ ;  /* 0x800000ff66669221 */ /* 0x000fe20000010100 */
[----:B------:R-:W-:Y:S01]  /*5650*/  FSETP.GE.FTZ.AND P0, PT, R109, RZ, PT ;  /* 0x000000ff6d00720b */ /* 0x000fe20003f16000 */
[----:B-1----:R-:W-:Y:S01]  /*5660*/  @!P3 FADD.FTZ R66, -R66, -RZ ;  /* 0x800000ff4242b221 */ /* 0x002fe20000010100 */
[----:B------:R-:W-:Y:S04]  /*5670*/  FSETP.GE.FTZ.AND P1, PT, R111, RZ, PT ;  /* 0x000000ff6f00720b */ /* 0x000fe80003f36000 */
[----:B------:R-:W-:Y:S02]  /*5680*/  F2FP.RELU.BF16.F32.PACK_AB R3, R65, R66 ;  /* 0x000000424103723e */ /* 0x000fe400000018ff */
[----:B------:R-:W-:Y:S02]  /*5690*/  F2FP.RELU.BF16.F32.PACK_AB R2, R67, R102 ;  /* 0x000000664302723e */ /* 0x000fe400000018ff */
[----:B---3--:R-:W-:Y:S05]  /*56a0*/  F2FP.RELU.BF16.F32.PACK_AB R0, R108, R110 ;  /* 0x0000006e6c00723e */ /* 0x008fea00000018ff */
[----:B------:R1:W-:Y:S04]  /*56b0*/  STS [R228+0x12400], R0 ;  /* 0x01240000e4007388 */ /* 0x0003e80000000800 */
[----:B------:R-:W-:Y:S04]  /*56c0*/  STS [R226+0x12000], R5 ;  /* 0x01200005e2007388 */ /* 0x000fe80000000800 */
[----:B------:R-:W-:Y:S04]  /*56d0*/  STS [R226+0x12400], R4 ;  /* 0x01240004e2007388 */ /* 0x000fe80000000800 */
[----:B------:R3:W-:Y:S04]  /*56e0*/  STS [R227+0x12400], R2 ;  /* 0x01240002e3007388 */ /* 0x0007e80000000800 */
[----:B------:R4:W-:Y:S01]  /*56f0*/  STS [R227+0x12000], R3 ;  /* 0x01200003e3007388 */ /* 0x0009e20000000800 */
[----:B-1----:R-:W-:Y:S05]  /*5700*/  LEA R0, R210, UR4, 0x1 ;  /* 0x00000004d2007c11 */ /* 0x002fea000f8e08ff */
[----:B------:R-:W1:Y:S01]  /*5710*/  LDSM.16.M88.4 R16, [R0+0x8000] ;  /* 0x008000000010783b */ /* 0x000e620000000200 */
[--C-:B---3--:R-:W-:Y:S02]  /*5720*/  IMAD.IADD R2, R205, 0x1, R0.reuse ;  /* 0x00000001cd027824 */ /* 0x108fe400078e0200 */
[C---:B----4-:R-:W-:Y:S05]  /*5730*/  IMAD.IADD R3, R201.reuse, 0x1, R0 ;  /* 0x00000001c9037824 */ /* 0x050fea00078e0200 */
[----:B------:R-:W3:Y:S01]  /*5740*/  LDSM.16.M88.4 R52, [R2+0x8000] ;  /* 0x008000000234783b */ /* 0x000ee20000000200 */
[----:B------:R-:W-:Y:S07]  /*5750*/  IMAD.IADD R64, R201, 0x1, R2 ;  /* 0x00000001c9407824 */ /* 0x000fee00078e0202 */
[----:B------:R-:W4:Y:S08]  /*5760*/  LDSM.16.M88.4 R56, [R3+0x8000] ;  /* 0x008000000338783b */ /* 0x000f300000000200 */
[----:B------:R-:W2:Y:S01]  /*5770*/  LDSM.16.M88.4 R60, [R64+0x8000] ;  /* 0x00800000403c783b */ /* 0x000ea20000000200 */
[C---:B-1----:R-:W-:Y:S06]  /*5780*/  HMMA.16816.F32.BF16 R4, R16.reuse, R112, RZ ;  /* 0x000000701004723c */ /* 0x042fec00000418ff */
[C---:B------:R-:W-:Y:S06]  /*5790*/  HMMA.16816.F32.BF16 R8, R16.reuse, R114, RZ ;  /* 0x000000721008723c */ /* 0x040fec00000418ff */
[C---:B------:R-:W-:Y:S06]  /*57a0*/  HMMA.16816.F32.BF16 R12, R16.reuse, R116, RZ ;  /* 0x00000074100c723c */ /* 0x040fec00000418ff */
[----:B------:R-:W-:Y:S06]  /*57b0*/  HMMA.16816.F32.BF16 R16, R16, R118, RZ ;  /* 0x000000761010723c */ /* 0x000fec00000418ff */
[C---:B---3--:R-:W-:Y:S06]  /*57c0*/  HMMA.16816.F32.BF16 R4, R52.reuse, R120, R4 ;  /* 0x000000783404723c */ /* 0x048fec0000041804 */
[C---:B------:R-:W-:Y:S06]  /*57d0*/  HMMA.16816.F32.BF16 R8, R52.reuse, R122, R8 ;  /* 0x0000007a3408723c */ /* 0x040fec0000041808 */
[C---:B------:R-:W-:Y:S06]  /*57e0*/  HMMA.16816.F32.BF16 R12, R52.reuse, R124, R12 ;  /* 0x0000007c340c723c */ /* 0x040fec000004180c */
[----:B------:R-:W-:Y:S01]  /*57f0*/  HMMA.16816.F32.BF16 R16, R52, R126, R16 ;  /* 0x0000007e3410723c */ /* 0x000fe20000041810 */
[----:B------:R-:W1:Y:S05]  /*5800*/  LDSM.16.M88.4 R52, [R0+0xa000] ;  /* 0x00a000000034783b */ /* 0x000e6a0000000200 */
[C---:B----4-:R-:W-:Y:S06]  /*5810*/  HMMA.16816.F32.BF16 R4, R56.reuse, R128, R4 ;  /* 0x000000803804723c */ /* 0x050fec0000041804 */
[C---:B------:R-:W-:Y:S06]  /*5820*/  HMMA.16816.F32.BF16 R8, R56.reuse, R130, R8 ;  /* 0x000000823808723c */ /* 0x040fec0000041808 */
[C---:B------:R-:W-:Y:S06]  /*5830*/  HMMA.16816.F32.BF16 R12, R56.reuse, R132, R12 ;  /* 0x00000084380c723c */ /* 0x040fec000004180c */
[----:B------:R-:W-:Y:S01]  /*5840*/  HMMA.16816.F32.BF16 R16, R56, R134, R16 ;  /* 0x000000863810723c */ /* 0x000fe20000041810 */
[----:B------:R-:W3:Y:S05]  /*5850*/  LDSM.16.M88.4 R56, [R2+0xa000] ;  /* 0x00a000000238783b */ /* 0x000eea0000000200 */
[C---:B--2---:R-:W-:Y:S06]  /*5860*/  HMMA.16816.F32.BF16 R4, R60.reuse, R136, R4 ;  /* 0x000000883c04723c */ /* 0x044fec0000041804 */
[C---:B------:R-:W-:Y:S06]  /*5870*/  HMMA.16816.F32.BF16 R8, R60.reuse, R138, R8 ;  /* 0x0000008a3c08723c */ /* 0x040fec0000041808 */
[C---:B------:R-:W-:Y:S06]  /*5880*/  HMMA.16816.F32.BF16 R12, R60.reuse, R140, R12 ;  /* 0x0000008c3c0c723c */ /* 0x040fec000004180c */
[----:B------:R-:W-:Y:S01]  /*5890*/  HMMA.16816.F32.BF16 R16, R60, R142, R16 ;  /* 0x0000008e3c10723c */ /* 0x000fe20000041810 */
[----:B------:R-:W2:Y:S05]  /*58a0*/  LDSM.16.M88.4 R60, [R3+0xa000] ;  /* 0x00a00000033c783b */ /* 0x000eaa0000000200 */
        /* <DEDUP_REMOVED lines=9> */
[C---:B--2---:R-:W-:Y:S06]  /*5940*/  HMMA.16816.F32.BF16 R4, R60.reuse, R160, R4 ;  /* 0x000000a03c04723c */ /* 0x044fec0000041804 */
[C---:B------:R-:W-:Y:S06]  /*5950*/  HMMA.16816.F32.BF16 R8, R60.reuse, R162, R8 ;  /* 0x000000a23c08723c */ /* 0x040fec0000041808 */
[C---:B------:R-:W-:Y:S06]  /*5960*/  HMMA.16816.F32.BF16 R12, R60.reuse, R164, R12 ;  /* 0x000000a43c0c723c */ /* 0x040fec000004180c */
[----:B------:R-:W-:Y:S06]  /*5970*/  HMMA.16816.F32.BF16 R16, R60, R166, R16 ;  /* 0x000000a63c10723c */ /* 0x000fec0000041810 */
[C---:B-1----:R-:W-:Y:S06]  /*5980*/  HMMA.16816.F32.BF16 R4, R52.reuse, R168, R4 ;  /* 0x000000a83404723c */ /* 0x042fec0000041804 */
[C---:B------:R-:W-:Y:S06]  /*5990*/  HMMA.16816.F32.BF16 R8, R52.reuse, R170, R8 ;  /* 0x000000aa3408723c */ /* 0x040fec0000041808 */
[C---:B------:R-:W-:Y:S06]  /*59a0*/  HMMA.16816.F32.BF16 R12, R52.reuse, R172, R12 ;  /* 0x000000ac340c723c */ /* 0x040fec000004180c */
[----:B------:R-:W-:Y:S06]  /*59b0*/  HMMA.16816.F32.BF16 R16, R52, R174, R16 ;  /* 0x000000ae3410723c */ /* 0x000fec0000041810 */
[C---:B------:R-:W-:Y:S01]  /*59c0*/  FADD.FTZ R0, -R101.reuse, R4 ;  /* 0x0000000465007221 */ /* 0x040fe20000010100 */
[C---:B------:R-:W-:Y:S04]  /*59d0*/  FADD.FTZ R5, -R101.reuse, R5 ;  /* 0x0000000565057221 */ /* 0x040fe80000010100 */
[-C--:B------:R-:W-:Y:S01]  /*59e0*/  FSEL R0, R0, R101.reuse, P2 ;  /* 0x0000006500007208 */ /* 0x080fe20001000000 */
[----:B------:R-:W-:Y:S01]  /*59f0*/  FADD.FTZ R8, -R101, R8 ;  /* 0x0000000865087221 */ /* 0x000fe20000010100 */
[-C--:B------:R-:W-:Y:S02]  /*5a00*/  FSEL R5, R5, R101.reuse, P1 ;  /* 0x0000006505057208 */ /* 0x080fe40000800000 */
[----:B------:R-:W-:Y:S01]  /*5a10*/  FSETP.GE.FTZ.AND P1, PT, R103, RZ, PT ;  /* 0x000000ff6700720b */ /* 0x000fe20003f36000 */
[----:B------:R-:W-:Y:S01]  /*5a20*/  FMUL.FTZ R177, R177, R0 ;  /* 0x00000000b1b17220 */ /* 0x000fe20000410000 */
[-C--:B------:R-:W-:Y:S01]  /*5a30*/  FSEL R8, R8, R101.reuse, P0 ;  /* 0x0000006508087208 */ /* 0x080fe20000000000 */
[----:B------:R-:W-:Y:S01]  /*5a40*/  FADD.FTZ R0, -R101, R9 ;  /* 0x0000000965007221 */ /* 0x000fe20000010100 */
[----:B------:R-:W-:Y:S01]  /*5a50*/  FSETP.GE.FTZ.AND P0, PT, R107, RZ, PT ;  /* 0x000000ff6b00720b */ /* 0x000fe20003f16000 */
[C---:B------:R-:W-:Y:S01]  /*5a60*/  FADD.FTZ R13, -R101.reuse, R13 ;  /* 0x0000000d650d7221 */ /* 0x040fe20000010100 */
[----:B------:R-:W-:Y:S01]  /*5a70*/  FSETP.GE.FTZ.AND P2, PT, R104, RZ, PT ;  /* 0x000000ff6800720b */ /* 0x000fe20003f56000 */
[----:B------:R-:W-:Y:S01]  /*5a80*/  FADD.FTZ R12, -R101, R12 ;  /* 0x0000000c650c7221 */ /* 0x000fe20000010100 */
[----:B------:R-:W-:Y:S01]  /*5a90*/  FSEL R0, R0, R101, P0 ;  /* 0x0000006500007208 */ /* 0x000fe20000000000 */
[----:B------:R-:W-:Y:S01]  /*5aa0*/  FMUL.FTZ R5, R111, R5 ;  /* 0x000000056f057220 */ /* 0x000fe20000410000 */
[-C--:B------:R-:W-:Y:S01]  /*5ab0*/  FSEL R9, R13, R101.reuse, P1 ;  /* 0x000000650d097208 */ /* 0x080fe20000800000 */
[----:B------:R-:W-:Y:S01]  /*5ac0*/  FMUL.FTZ R109, R109, R8 ;  /* 0x000000086d6d7220 */ /* 0x000fe20000410000 */
[----:B------:R-:W-:Y:S01]  /*5ad0*/  FSETP.GE.FTZ.AND P1, PT, R66, RZ, PT ;  /* 0x000000ff4200720b */ /* 0x000fe20003f36000 */
[----:B------:R-:W-:Y:S01]  /*5ae0*/  FMUL.FTZ R107, R107, R0 ;  /* 0x000000006b6b7220 */ /* 0x000fe20000410000 */
[----:B------:R-:W-:Y:S01]  /*5af0*/  FSETP.GE.FTZ.AND P0, PT, R65, RZ, PT ;  /* 0x000000ff4100720b */ /* 0x000fe20003f16000 */
[----:B------:R-:W-:Y:S01]  /*5b00*/  FADD.FTZ R0, -R101, R16 ;  /* 0x0000001065007221 */ /* 0x000fe20000010100 */
[----:B------:R-:W-:Y:S01]  /*5b10*/  FSEL R12, R12, R101, P2 ;  /* 0x000000650c0c7208 */ /* 0x000fe20001000000 */
[----:B------:R-:W-:Y:S01]  /*5b20*/  FMUL.FTZ R9, R103, R9 ;  /* 0x0000000967097220 */ /* 0x000fe20000410000 */
[----:B------:R-:W-:Y:S01]  /*5b30*/  F2FP.BF16.F32.PACK_AB R8, R5, R177 ;  /* 0x000000b10508723e */ /* 0x000fe200000010ff */
[----:B------:R-:W-:Y:S01]  /*5b40*/  FADD.FTZ R16, -R100, R6 ;  /* 0x0000000664107221 */ /* 0x000fe20000010100 */
[----:B------:R-:W-:Y:S01]  /*5b50*/  FSEL R0, R0, R101, P1 ;  /* 0x0000006500007208 */ /* 0x000fe20000800000 */
[----:B------:R-:W-:Y:S01]  /*5b60*/  FMUL.FTZ R104, R104, R12 ;  /* 0x0000000c68687220 */ /* 0x000fe20000410000 */
[----:B------:R-:W-:Y:S01]  /*5b70*/  PLOP3.LUT P1, PT, PT, PT, UP2, 0x80, 0x0 ;  /* 0x000000000000781c */ /* 0x000fe20003f2f028 */
[----:B------:R-:W-:Y:S01]  /*5b80*/  FADD.FTZ R13, -R100, R7 ;  /* 0x00000007640d7221 */ /* 0x000fe20000010100 */
[----:B------:R-:W-:Y:S01]  /*5b90*/  F2FP.BF16.F32.PACK_AB R12, R107, R109 ;  /* 0x0000006d6b0c723e */ /* 0x000fe200000010ff */
[----:B------:R-:W-:Y:S01]  /*5ba0*/  FMUL.FTZ R66, R66, R0 ;  /* 0x0000000042427220 */ /* 0x000fe20000410000 */
[----:B------:R-:W-:Y:S01]  /*5bb0*/  F2FP.BF16.F32.PACK_AB R9, R9, R104 ;  /* 0x000000680909723e */ /* 0x000fe200000010ff */
[----:B------:R-:W-:Y:S04]  /*5bc0*/  @P0 FADD.FTZ R101, -R101, R17 ;  /* 0x0000001165650221 */ /* 0x000fe80000010100 */
[----:B------:R-:W-:Y:S04]  /*5bd0*/  FMUL.FTZ R65, R65, R101 ;  /* 0x0000006541417220 */ /* 0x000fe80000410000 */
[----:B------:R-:W-:Y:S05]  /*5be0*/  @!P1 BRA `(.L_x_552) ;  /* 0x0000000000e49947 */ /* 0x000fea0003800000 */
[----:B------:R-:W1:Y:S01]  /*5bf0*/  LDC R7, c[0x0][0x240] ;  /* 0x00009000ff077b82 */ /* 0x000e620000000800 */
[----:B------:R-:W-:Y:S01]  /*5c00*/  UMOV UR13, 0xffffc000 ;  /* 0xffffc000000d7882 */ /* 0x000fe20000000000 */
[----:B------:R-:W-:Y:S04]  /*5c10*/  ULOP3.LUT UR12, UR8, 0x1, URZ, 0xc0, !UPT ;  /* 0x00000001080c7892 */ /* 0x000fe8000f8ec03f */
[----:B------:R-:W-:Y:S02]  /*5c20*/  UISETP.NE.U32.AND UP0, UPT, UR12, 0x1, UPT ;  /* 0x000000010c00788c */ /* 0x000fe4000bf05070 */
[----:B------:R-:W2:Y:S02]  /*5c30*/  LDC R17, c[0x0][0x244] ;  /* 0x00009100ff117b82 */ /* 0x000ea40000000800 */
[----:B------:R-:W-:Y:S03]  /*5c40*/  USEL UR12, UR13, 0x4000, !UP0 ;  /* 0x000040000d0c7887 */ /* 0x000fe6000c000000 */
[----:B------:R-:W-:Y:S02]  /*5c50*/  ULDC UR13, c[0x0][0x2d0] ;  /* 0x0000b400000d7ab9 */ /* 0x000fe40000000800 */
[----:B------:R-:W-:Y:S01]  /*5c60*/  ISETP.GE.AND P3, PT, R230, UR13, PT ;  /* 0x0000000de6007c0c */ /* 0x000fe2000bf66270 */
[----:B------:R-:W-:Y:S01]  /*5c70*/  VIADD R214, R214, UR12 ;  /* 0x0000000cd6d67c36 */ /* 0x000fe20008000000 */
[----:B------:R-:W-:Y:S01]  /*5c80*/  ISETP.GE.AND P2, PT, R229, UR13, PT ;  /* 0x0000000de5007c0c */ /* 0x000fe2000bf46270 */
[----:B------:R-:W-:Y:S02]  /*5c90*/  VIADD R217, R217, UR12 ;  /* 0x0000000cd9d97c36 */ /* 0x000fe40008000000 */
[----:B------:R-:W-:Y:S08]  /*5ca0*/  VIADD R199, R199, UR12 ;  /* 0x0000000cc7c77c36 */ /* 0x000ff00008000000 */
[----:B------:R3:W-:Y:S04]  /*5cb0*/  @P3 STS [R214], RZ ;  /* 0x000000ffd6003388 */ /* 0x0007e80000000800 */
[----:B------:R3:W-:Y:S01]  /*5cc0*/  @P3 STS [R214+0x4], RZ ;  /* 0x000004ffd6003388 */ /* 0x0007e20000000800 */
[----:B-1----:R-:W-:Y:S03]  /*5cd0*/  IMAD.U32 R3, R7, -0x40, RZ ;  /* 0xffffffc007037824 */ /* 0x002fe600078e00ff */
[----:B------:R3:W-:Y:S02]  /*5ce0*/  @P3 STS [R214+0x8], RZ ;  /* 0x000008ffd6003388 */ /* 0x0007e40000000800 */
[-C--:B------:R-:W-:Y:S02]  /*5cf0*/  LEA R2, P0, R3, R220.reuse, 0x1 ;  /* 0x000000dc03027211 */ /* 0x080fe400078008ff */
[----:B------:R3:W-:Y:S01]  /*5d00*/  @P3 STS [R214+0xc], RZ ;  /* 0x00000cffd6003388 */ /* 0x0007e20000000800 */
[----:B------:R-:W-:Y:S02]  /*5d10*/  LEA R0, P4, R7, R3, 0x5 ;  /* 0x0000000307007211 */ /* 0x000fe400078828ff */
[----:B------:R-:W-:Y:S02]  /*5d20*/  SHF.R.S32.HI R5, RZ, 0x1f, R3 ;  /* 0x0000001fff057819 */ /* 0x000fe40000011403 */
[----:B------:R-:W-:Y:S02]  /*5d30*/  LEA.HI.X.SX32 R3, R3, R221, 0x1, P0 ;  /* 0x000000dd03037211 */ /* 0x000fe400000f0eff */
[C---:B------:R-:W-:Y:S01]  /*5d40*/  @!P2 LEA R4, P0, R0.reuse, R220, 0x1 ;  /* 0x000000dc0004a211 */ /* 0x040fe200078008ff */
[----:B------:R-:W-:Y:S01]  /*5d50*/  IMAD.MOV.U32 R220, RZ, RZ, R2 ;  /* 0x000000ffffdc7224 */ /* 0x000fe200078e0002 */
[C---:B--2---:R-:W-:Y:S01]  /*5d60*/  LEA.HI.X R5, R7.reuse, R5, R17, 0x5, P4 ;  /* 0x0000000507057211 */ /* 0x044fe200020f2c11 */
[----:B------:R-:W-:Y:S01]  /*5d70*/  @!PT LDS RZ, [RZ] ;  /* 0x00000000fffff984 */ /* 0x000fe20000000800 */
[----:B------:R-:W-:Y:S01]  /*5d80*/  @!PT LDS RZ, [RZ] ;  /* 0x00000000fffff984 */ /* 0x000fe20000000800 */
[----:B------:R-:W-:Y:S01]  /*5d90*/  @!PT LDS RZ, [RZ] ;  /* 0x00000000fffff984 */ /* 0x000fe20000000800 */
[----:B------:R3:W-:Y:S01]  /*5da0*/  @!P3 LDGSTS.E.BYPASS.LTC128B.128 [R217], desc[UR6][R2.64] ;  /* 0x0000000002d9bfae */ /* 0x0007e2000b901d46 */
[C---:B------:R-:W-:Y:S02]  /*5db0*/  @!P3 LEA R6, P4, R7.reuse, R2, 0x6 ;  /* 0x000000020706b211 */ /* 0x040fe400078830ff */
        /* <DEDUP_REMOVED lines=28> */
.L_x_552:
[-C--:B---3--:R-:W-:Y:S01]  /*5f80*/  FSEL R3, R16, R100.reuse, P6 ;  /* 0x0000006410037208 */ /* 0x088fe20003000000 */
[C---:B------:R-:W-:Y:S01]  /*5f90*/  FADD.FTZ R0, -R100.reuse, R10 ;  /* 0x0000000a64007221 */ /* 0x040fe20000010100 */
[----:B------:R-:W-:Y:S01]  /*5fa0*/  FSEL R2, R13, R100, P5 ;  /* 0x000000640d027208 */ /* 0x000fe20002800000 */
[----:B------:R-:W-:Y:S01]  /*5fb0*/  FADD.FTZ R11, -R100, R11 ;  /* 0x0000000b640b7221 */ /* 0x000fe20000010100 */
[----:B------:R-:W-:Y:S01]  /*5fc0*/  FSETP.GE.FTZ.AND P0, PT, R110, RZ, PT ;  /* 0x000000ff6e00720b */ /* 0x000fe20003f16000 */
[----:B------:R-:W-:Y:S01]  /*5fd0*/  FMUL.FTZ R178, R178, R3 ;  /* 0x00000003b2b27220 */ /* 0x000fe20000410000 */
[----:B------:R-:W-:Y:S01]  /*5fe0*/  FSETP.GE.FTZ.AND P2, PT, R108, RZ, PT ;  /* 0x000000ff6c00720b */ /* 0x000fe20003f56000 */
[----:B------:R-:W-:Y:S01]  /*5ff0*/  FMUL.FTZ R3, R176, R2 ;  /* 0x00000002b0037220 */ /* 0x000fe20000410000 */
[----:B------:R-:W-:Y:S01]  /*6000*/  FSEL R0, R0, R100, P0 ;  /* 0x0000006400007208 */ /* 0x000fe20000000000 */
[C---:B------:R-:W-:Y:S01]  /*6010*/  FADD.FTZ R4, -R100.reuse, R14 ;  /* 0x0000000e64047221 */ /* 0x040fe20000010100 */
[----:B------:R-:W-:Y:S01]  /*6020*/  FSETP.GE.FTZ.AND P0, PT, R67, RZ, PT ;  /* 0x000000ff4300720b */ /* 0x000fe20003f16000 */
[----:B------:R-:W-:Y:S01]  /*6030*/  FADD.FTZ R15, -R100, R15 ;  /* 0x0000000f640f7221 */ /* 0x000fe20000010100 */
[----:B------:R-:W-:Y:S01]  /*6040*/  F2FP.BF16.F32.PACK_AB R3, R3, R178 ;  /* 0x000000b20303723e */ /* 0x000fe200000010ff */
[----:B------:R-:W-:Y:S01]  /*6050*/  FMUL.FTZ R110, R110, R0 ;  /* 0x000000006e6e7220 */ /* 0x000fe20000410000 */
[----:B------:R-:W-:Y:S01]  /*6060*/  FSEL R2, R11, R100, P2 ;  /* 0x000000640b027208 */ /* 0x000fe20001000000 */
[----:B------:R-:W-:Y:S01]  /*6070*/  FADD.FTZ R0, -R100, R18 ;  /* 0x0000001264007221 */ /* 0x000fe20000010100 */
[----:B------:R-:W-:Y:S01]  /*6080*/  FSETP.GE.FTZ.AND P3, PT, R105, RZ, PT ;  /* 0x000000ff6900720b */ /* 0x000fe20003f76000 */
[----:B------:R1:W-:Y:S01]  /*6090*/  STS [R225+0x10400], R3 ;  /* 0x01040003e1007388 */ /* 0x0003e20000000800 */
[----:B------:R-:W-:Y:S01]  /*60a0*/  FSETP.GE.FTZ.AND P4, PT, R106, RZ, PT ;  /* 0x000000ff6a00720b */ /* 0x000fe20003f96000 */
[----:B------:R-:W-:Y:S01]  /*60b0*/  FMUL.FTZ R108, R108, R2 ;  /* 0x000000026c6c7220 */ /* 0x000fe20000410000 */
[-C--:B------:R-:W-:Y:S01]  /*60c0*/  FSEL R2, R15, R100.reuse, P3 ;  /* 0x000000640f027208 */ /* 0x080fe20001800000 */
[----:B------:R-:W-:Y:S01]  /*60d0*/  STS [R225+0x10000], R8 ;  /* 0x01000008e1007388 */ /* 0x000fe20000000800 */
[----:B------:R-:W-:Y:S01]  /*60e0*/  FSEL R4, R4, R100, P4 ;  /* 0x0000006404047208 */ /* 0x000fe20002000000 */
[----:B------:R-:W2:Y:S01]  /*60f0*/  LDC R101, c[0x0][0x270] ;  /* 0x00009c00ff657b82 */ /* 0x000ea20000000800 */
[----:B------:R-:W-:Y:S01]  /*6100*/  FSETP.GE.FTZ.AND P2, PT, R102, RZ, PT ;  /* 0x000000ff6600720b */ /* 0x000fe20003f56000 */
[----:B------:R-:W-:Y:S01]  /*6110*/  FMUL.FTZ R105, R105, R2 ;  /* 0x0000000269697220 */ /* 0x000fe20000410000 */
[----:B------:R-:W-:Y:S01]  /*6120*/  F2FP.BF16.F32.PACK_AB R2, R108, R110 ;  /* 0x0000006e6c02723e */ /* 0x000fe200000010ff */
[----:B------:R-:W-:Y:S01]  /*6130*/  FMUL.FTZ R106, R106, R4 ;  /* 0x000000046a6a7220 */ /* 0x000fe20000410000 */
[----:B------:R-:W-:Y:S01]  /*6140*/  FSEL R0, R0, R100, P2 ;  /* 0x0000006400007208 */ /* 0x000fe20001000000 */
[----:B------:R-:W-:Y:S01]  /*6150*/  @P0 FADD.FTZ R100, -R100, R19 ;  /* 0x0000001364640221 */ /* 0x000fe20000010100 */
[----:B------:R-:W-:Y:S01]  /*6160*/  STS [R228+0x10000], R12 ;  /* 0x0100000ce4007388 */ /* 0x000fe20000000800 */
[----:B------:R-:W-:Y:S01]  /*6170*/  F2FP.BF16.F32.PACK_AB R4, R65, R66 ;  /* 0x000000424104723e */ /* 0x000fe200000010ff */
[----:B------:R-:W-:Y:S01]  /*6180*/  ULDC UR12, c[0x0][0x2dc] ;  /* 0x0000b700000c7ab9 */ /* 0x000fe20000000800 */
[----:B------:R-:W-:Y:S01]  /*6190*/  FMUL.FTZ R67, R67, R100 ;  /* 0x0000006443437220 */ /* 0x000fe20000410000 */
[----:B------:R-:W-:Y:S01]  /*61a0*/  FMUL.FTZ R102, R102, R0 ;  /* 0x0000000066667220 */ /* 0x000fe20000410000 */
[----:B------:R-:W-:Y:S01]  /*61b0*/  F2FP.BF16.F32.PACK_AB R0, R105, R106 ;  /* 0x0000006a6900723e */ /* 0x000fe200000010ff */
[----:B------:R2:W-:Y:S04]  /*61c0*/  STS [R228+0x10400], R2 ;  /* 0x01040002e4007388 */ /* 0x0005e80000000800 */
[----:B------:R-:W-:Y:S01]  /*61d0*/  STS [R226+0x10000], R9 ;  /* 0x01000009e2007388 */ /* 0x000fe20000000800 */
[----:B-1----:R-:W-:Y:S03]  /*61e0*/  F2FP.BF16.F32.PACK_AB R3, R67, R102 ;  /* 0x000000664303723e */ /* 0x002fe600000010ff */
[----:B------:R1:W-:Y:S04]  /*61f0*/  STS [R226+0x10400], R0 ;  /* 0x01040000e2007388 */ /* 0x0003e80000000800 */
[----:B------:R-:W-:Y:S04]  /*6200*/  STS [R227+0x10000], R4 ;  /* 0x01000004e3007388 */ /* 0x000fe80000000800 */
[----:B------:R-:W-:Y:S01]  /*6210*/  STS [R227+0x10400], R3 ;  /* 0x01040003e3007388 */ /* 0x000fe20000000800 */
[----:B------:R-:W-:Y:S01]  /*6220*/  BAR.SYNC.DEFER_BLOCKING 0x0 ;  /* 0x0000000000007b1d */ /* 0x000fe20000010000 */
[----:B--2---:R-:W-:Y:S04]  /*6230*/  IMAD R2, R101, UR12, RZ ;  /* 0x0000000c65027c24 */ /* 0x004fe8000f8e02ff */
[----:B------:R-:W-:Y:S01]  /*6240*/  IMAD.U32 R2, R2, -0x40, RZ ;  /* 0xffffffc002027824 */ /* 0x000fe200078e00ff */
[----:B-1----:R-:W-:Y:S04]  /*6250*/  LEA R0, R211, UR4, 0x1 ;  /* 0x00000004d3007c11 */ /* 0x002fe8000f8e08ff */
        /* <DEDUP_REMOVED lines=55> */
[----:B------:R-:W-:Y:S02]  /*65d0*/  ULDC UR12, c[0x0][0x2d0] ;  /* 0x0000b400000c7ab9 */ /* 0x000fe40000000800 */
        /* <DEDUP_REMOVED lines=37> */
.L_x_553:
[----:B------:R-:W-:Y:S01]  /*6830*/  LDSM.16.M88.4 R64, [R206] ;  /* 0x00000000ce40783b */ /* 0x000fe20000000200 */
[----:B------:R-:W-:Y:S01]  /*6840*/  @UP2 UIADD3 UR13, UP0, UR10, -0x100, URZ ;  /* 0xffffff000a0d2890 */ /* 0x000fe2000ff1e03f */
[----:B---3--:R-:W-:Y:S01]  /*6850*/  IMAD.U32 R2, RZ, RZ, UR14 ;  /* 0x0000000eff027e24 */ /* 0x008fe2000f8e00ff */
[----:B------:R-:W-:Y:S01]  /*6860*/  UISETP.GT.AND UP1, UPT, UR8, UR44, UPT ;  /* 0x0000002c0800728c */ /* 0x000fe2000bf24270 */
[----:B------:R-:W1:Y:S01]  /*6870*/  LDSM.16.MT88.4 R16, [R0+0xc000] ;  /* 0x00c000000010783b */ /* 0x000e620000004200 */
[----:B------:R-:W-:Y:S02]  /*6880*/  @UP2 UIADD3.X UR12, UR11, -0x1, URZ, UP0, !UPT ;  /* 0xffffffff0b0c2890 */ /* 0x000fe400087fe43f */
[----:B------:R-:W-:Y:S01]  /*6890*/  LEA R2, P0, R2, R212, 0x2 ;  /* 0x000000d402027211 */ /* 0x000fe200078010ff */
[----:B------:R-:W2:Y:S01]  /*68a0*/  LDSM.16.M88.4 R60, [R206+0x1000] ;  /* 0x00100000ce3c783b */ /* 0x000ea20000000200 */
        /* <DEDUP_REMOVED lines=12> */
[----:B------:R-:W-:Y:S01]  /*6970*/  LDSM.16.MT88.4 R192, [R0+0xf000] ;  /* 0x00f0000000c0783b */ /* 0x000fe20000004200 */
        /* <DEDUP_REMOVED lines=13> */
[----:B------:R-:W-:Y:S05]  /*6a50*/  LDSM.16.M88.4 R108, [R209] ;  /* 0x00000000d16c783b */ /* 0x000fea0000000200 */
[-C--:B------:R-:W-:Y:S06]  /*6a60*/  HMMA.16816.F32.BF16 R52, R104, R180.reuse, R52 ;  /* 0x000000b46834723c */ /* 0x080fec0000041834 */
[C---:B------:R-:W-:Y:S06]  /*6a70*/  HMMA.16816.F32.BF16 R56, R176.reuse, R180, R56 ;  /* 0x000000b4b038723c */ /* 0x040fec0000041838 */
[-C--:B------:R-:W-:Y:S01]  /*6a80*/  HMMA.16816.F32.BF16 R60, R176, R182.reuse, R60 ;  /* 0x000000b6b03c723c */ /* 0x080fe2000004183c */
[----:B------:R-:W2:Y:S05]  /*6a90*/  LDSM.16.MT88.4 R176, [R0+0xd800] ;  /* 0x00d8000000b0783b */ /* 0x000eaa0000004200 */
[----:B------:R-:W-:Y:S01]  /*6aa0*/  HMMA.16816.F32.BF16 R64, R104, R182, R64 ;  /* 0x000000b66840723c */ /* 0x000fe20000041840 */
[----:B------:R-:W3:Y:S04]  /*6ab0*/  LDSM.16.M88.4 R104, [R209+0x1000] ;  /* 0x00100000d168783b */ /* 0x000ee80000000200 */
[----:B------:R4:W3:Y:S01]  /*6ac0*/  LDSM.16.MT88.4 R180, [R0+0xf800] ;  /* 0x00f8000000b4783b */ /* 0x0008e20000004200 */
[-C--:B------:R-:W-:Y:S06]  /*6ad0*/  HMMA.16816.F32.BF16 R4, R184, R188.reuse, R4 ;  /* 0x000000bcb804723c */ /* 0x080fec0000041804 */
[C---:B-1----:R-:W-:Y:S06]  /*6ae0*/  HMMA.16816.F32.BF16 R8, R100.reuse, R188, R8 ;  /* 0x000000bc6408723c */ /* 0x042fec0000041808 */
[-C--:B------:R-:W-:Y:S06]  /*6af0*/  HMMA.16816.F32.BF16 R12, R100, R190.reuse, R12 ;  /* 0x000000be640c723c */ /* 0x080fec000004180c */
[C---:B------:R-:W-:Y:S01]  /*6b00*/  HMMA.16816.F32.BF16 R16, R184.reuse, R190, R16 ;  /* 0x000000beb810723c */ /* 0x040fe20000041810 */
[----:B----4-:R-:W-:Y:S05]  /*6b10*/  IMAD.U32 R0, RZ, RZ, UR14 ;  /* 0x0000000eff007e24 */ /* 0x010fea000f8e00ff */
[-C--:B------:R-:W-:Y:S05]  /*6b20*/  HMMA.16816.F32.BF16 R52, R184, R192.reuse, R52 ;  /* 0x000000c0b834723c */ /* 0x080fea0000041834 */
[-C--:B------:R-:W-:Y:S01]  /*6b30*/  LEA.HI.X.SX32 R3, R0, R213.reuse, 0x2, P0 ;  /* 0x000000d500037211 */ /* 0x080fe200000f16ff */
[C---:B------:R-:W-:Y:S01]  /*6b40*/  HMMA.16816.F32.BF16 R56, R100.reuse, R192, R56 ;  /* 0x000000c06438723c */ /* 0x040fe20000041838 */
[----:B------:R-:W-:Y:S05]  /*6b50*/  IMAD.U32 R0, RZ, RZ, UR20 ;  /* 0x00000014ff007e24 */ /* 0x000fea000f8e00ff */
[-C--:B------:R-:W-:Y:S06]  /*6b60*/  HMMA.16816.F32.BF16 R60, R100, R194.reuse, R60 ;  /* 0x000000c2643c723c */ /* 0x080fec000004183c */
[----:B------:R-:W-:Y:S01]  /*6b70*/  HMMA.16816.F32.BF16 R64, R184, R194, R64 ;  /* 0x000000c2b840723c */ /* 0x000fe20000041840 */
[----:B------:R-:W-:Y:S04]  /*6b80*/  IMAD.U32 R102, RZ, RZ, UR43 ;  /* 0x0000002bff667e24 */ /* 0x000fe8000f8e00ff */
[----:B------:R-:W-:Y:S01]  /*6b90*/  @P1 IMAD.WIDE R100, R222, R252, UR10 ;  /* 0x0000000ade641e25 */ /* 0x000fe2000f8e02fc */
[-C--:B--2---:R-:W-:Y:S04]  /*6ba0*/  HMMA.16816.F32.BF16 R4, R108, R176.reuse, R4 ;  /* 0x000000b06c04723c */ /* 0x084fe80000041804 */
[----:B------:R-:W5:Y:S01]  /*6bb0*/  @P1 LDG.E R223, desc[UR6][R100.64] ;  /* 0x0000000664df1981 */ /* 0x000f62000c1e1900 */
[-C--:B------:R-:W-:Y:S01]  /*6bc0*/  LEA R102, P2, R102, R212.reuse, 0x2 ;  /* 0x000000d466667211 */ /* 0x080fe200078410ff */
[C---:B---3--:R-:W-:Y:S02]  /*6bd0*/  HMMA.16816.F32.BF16 R8, R104.reuse, R176, R8 ;  /* 0x000000b06808723c */ /* 0x048fe40000041808 */
[----:B------:R1:W5:Y:S04]  /*6be0*/  @P1 LDG.E R224, desc[UR6][R100.64+0x20] ;  /* 0x0000200664e01981 */ /* 0x000368000c1e1900 */
[-C--:B------:R-:W-:Y:S06]  /*6bf0*/  HMMA.16816.F32.BF16 R12, R104, R178.reuse, R12 ;  /* 0x000000b2680c723c */ /* 0x080fec000004180c */
[C---:B------:R-:W-:Y:S05]  /*6c00*/  HMMA.16816.F32.BF16 R16, R108.reuse, R178, R16 ;  /* 0x000000b26c10723c */ /* 0x040fea0000041810 */
[----:B------:R2:W-:Y:S01]  /*6c10*/  REDG.E.ADD.F32.FTZ.RN.STRONG.GPU desc[UR6][R212.64], R4 ;  /* 0x00000004d40079a6 */ /* 0x0005e2000c10f386 */
[-C--:B------:R-:W-:Y:S03]  /*6c20*/  HMMA.16816.F32.BF16 R52, R108, R180.reuse, R52 ;  /* 0x000000b46c34723c */ /* 0x080fe60000041834 */
[----:B------:R3:W-:Y:S03]  /*6c30*/  REDG.E.ADD.F32.FTZ.RN.STRONG.GPU desc[UR6][R2.64], R5 ;  /* 0x00000005020079a6 */ /* 0x0007e6000c10f386 */
[C---:B------:R-:W-:Y:S01]  /*6c40*/  HMMA.16816.F32.BF16 R56, R104.reuse, R180, R56 ;  /* 0x000000b46838723c */ /* 0x040fe20000041838 */
[----:B-1----:R-:W-:Y:S05]  /*6c50*/  IMAD.U32 R100, RZ, RZ, UR42 ;  /* 0x0000002aff647e24 */ /* 0x002fea000f8e00ff */
[-C--:B------:R-:W-:Y:S01]  /*6c60*/  HMMA.16816.F32.BF16 R60, R104, R182.reuse, R60 ;  /* 0x000000b6683c723c */ /* 0x080fe2000004183c */
[----:B------:R-:W-:Y:S04]  /*6c70*/  IMAD.U32 R101, RZ, RZ, UR43 ;  /* 0x0000002bff657e24 */ /* 0x000fe8000f8e00ff */
[-C--:B------:R-:W-:Y:S01]  /*6c80*/  LEA R100, P1, R100, R212.reuse, 0x2 ;  /* 0x000000d464647211 */ /* 0x080fe200078210ff */
[----:B------:R-:W-:Y:S01]  /*6c90*/  HMMA.16816.F32.BF16 R64, R108, R182, R64 ;  /* 0x000000b66c40723c */ /* 0x000fe20000041840 */
[----:B------:R-:W-:Y:S04]  /*6ca0*/  IMAD.U32 R104, RZ, RZ, UR20 ;  /* 0x00000014ff687e24 */ /* 0x000fe8000f8e00ff */
[-C--:B------:R-:W-:Y:S02]  /*6cb0*/  LEA.HI.X.SX32 R103, R101, R213.reuse, 0x2, P2 ;  /* 0x000000d565677211 */ /* 0x080fe400010f16ff */
[-C--:B------:R-:W-:Y:S01]  /*6cc0*/  LEA R104, P0, R104, R212.reuse, 0x2 ;  /* 0x000000d468687211 */ /* 0x080fe200078010ff */
[----:B--2---:R-:W-:Y:S03]  /*6cd0*/  IMAD.U32 R4, RZ, RZ, UR41 ;  /* 0x00000029ff047e24 */ /* 0x004fe6000f8e00ff */
[-C--:B------:R-:W-:Y:S01]  /*6ce0*/  LEA.HI.X.SX32 R105, R0, R213.reuse, 0x2, P0 ;  /* 0x000000d500697211 */ /* 0x080fe200000f16ff */
[----:B---3--:R-:W-:Y:S01]  /*6cf0*/  IMAD.U32 R5, RZ, RZ, UR42 ;  /* 0x0000002aff057e24 */ /* 0x008fe2000f8e00ff */
[-C--:B------:R-:W-:Y:S01]  /*6d00*/  LEA R4, P0, R4, R212.reuse, 0x2 ;  /* 0x000000d404047211 */ /* 0x080fe200078010ff */
[----:B------:R-:W-:Y:S02]  /*6d10*/  IMAD.U32 R0, RZ, RZ, UR41 ;  /* 0x00000029ff007e24 */ /* 0x000fe4000f8e00ff */
[----:B------:R1:W-:Y:S01]  /*6d20*/  REDG.E.ADD.F32.FTZ.RN.STRONG.GPU desc[UR6][R104.64], R6 ;  /* 0x00000006680079a6 */ /* 0x0003e2000c10f386 */
[-C--:B------:R-:W-:Y:S02]  /*6d30*/  LEA.HI.X.SX32 R101, R5, R213.reuse, 0x2, P1 ;  /* 0x000000d505657211 */ /* 0x080fe400008f16ff */
[-C--:B------:R-:W-:Y:S01]  /*6d40*/  LEA.HI.X.SX32 R5, R0, R213.reuse, 0x2, P0 ;  /* 0x000000d500057211 */ /* 0x080fe200000f16ff */
[----:B------:R2:W-:Y:S01]  /*6d50*/  REDG.E.ADD.F32.FTZ.RN.STRONG.GPU desc[UR6][R102.64], R7 ;  /* 0x00000007660079a6 */ /* 0x0005e2000c10f386 */
[----:B------:R-:W-:Y:S03]  /*6d60*/  IMAD.U32 R0, RZ, RZ, UR40 ;  /* 0x00000028ff007e24 */ /* 0x000fe6000f8e00ff */
[----:B------:R3:W-:Y:S04]  /*6d70*/  REDG.E.ADD.F32.FTZ.RN.STRONG.GPU desc[UR6][R100.64], R8 ;  /* 0x00000008640079a6 */ /* 0x0007e8000c10f386 */
[----:B------:R4:W-:Y:S01]  /*6d80*/  REDG.E.ADD.F32.FTZ.RN.STRONG.GPU desc[UR6][R4.64], R9 ;  /* 0x00000009040079a6 */ /* 0x0009e2000c10f386 */
[----:B-1----:R-:W-:Y:S02]  /*6d90*/  IMAD.U32 R6, RZ, RZ, UR33 ;  /* 0x00000021ff067e24 */ /* 0x002fe4000f8e00ff */
[----:B--2---:R-:W-:Y:S02]  /*6da0*/  IMAD.U32 R7, RZ, RZ, UR32 ;  /* 0x00000020ff077e24 */ /* 0x004fe4000f8e00ff */
[----:B---3--:R-:W-:Y:S02]  /*6db0*/  IMAD.U32 R8, RZ, RZ, UR39 ;  /* 0x00000027ff087e24 */ /* 0x008fe4000f8e00ff */
[----:B------:R-:W-:Y:S02]  /*6dc0*/  IMAD.U32 R100, RZ, RZ, UR33 ;  /* 0x00000021ff647e24 */ /* 0x000fe4000f8e00ff */
[----:B----4-:R-:W-:Y:S01]  /*6dd0*/  IMAD.U32 R5, RZ, RZ, UR40 ;  /* 0x00000028ff057e24 */ /* 0x010fe2000f8e00ff */
[-C--:B------:R-:W-:Y:S01]  /*6de0*/  LEA R4, P1, R0, R212.reuse, 0x2 ;  /* 0x000000d400047211 */ /* 0x080fe200078210ff */
[----:B------:R-:W-:Y:S01]  /*6df0*/  IMAD.U32 R0, RZ, RZ, UR39 ;  /* 0x00000027ff007e24 */ /* 0x000fe2000f8e00ff */
[-C--:B------:R-:W-:Y:S02]  /*6e00*/  LEA R8, P0, R8, R212.reuse, 0x2 ;  /* 0x000000d408087211 */ /* 0x080fe400078010ff */
[-C--:B------:R-:W-:Y:S02]  /*6e10*/  LEA.HI.X.SX32 R5, R5, R213.reuse, 0x2, P1 ;  /* 0x000000d505057211 */ /* 0x080fe400008f16ff */
[-C--:B------:R-:W-:Y:S01]  /*6e20*/  LEA.HI.X.SX32 R9, R0, R213.reuse, 0x2, P0 ;  /* 0x000000d500097211 */ /* 0x080fe200000f16ff */
[----:B------:R-:W-:Y:S01]  /*6e30*/  IMAD.U32 R0, RZ, RZ, UR32 ;  /* 0x00000020ff007e24 */ /* 0x000fe2000f8e00ff */
        /* <DEDUP_REMOVED lines=32> */
[----:B---3--:R-:W-:Y:S02]  /*7040*/  IMAD.U32 R10, RZ, RZ, UR37 ;  /* 0x00000025ff0a7e24 */ /* 0x008fe4000f8e00ff */
[----:B------:R-:W-:Y:S01]  /*7050*/  IMAD.U32 R12, RZ, RZ, UR25 ;  /* 0x00000019ff0c7e24 */ /* 0x000fe2000f8e00ff */
[----:B------:R3:W-:Y:S04]  /*7060*/  REDG.E.ADD.F32.FTZ.RN.STRONG.GPU desc[UR6][R4.64], R15 ;  /* 0x0000000f040079a6 */ /* 0x0007e8000c10f386 */
[----:B------:R-:W-:Y:S04]  /*7070*/  REDG.E.ADD.F32.FTZ.RN.STRONG.GPU desc[UR6][R212.64+0x100], R52 ;  /* 0x00010034d40079a6 */ /* 0x000fe8000c10f386 */
[----:B------:R-:W-:Y:S01]  /*7080*/  REDG.E.ADD.F32.FTZ.RN.STRONG.GPU desc[UR6][R2.64+0x100], R53 ;  /* 0x00010035020079a6 */ /* 0x000fe2000c10f386 */
[----:B-1----:R-:W-:Y:S01]  /*7090*/  MOV R8, UR28 ;  /* 0x0000001c00087c02 */ /* 0x002fe20008000f00 */
        /* <DEDUP_REMOVED lines=13> */
[----:B------:R2:W-:Y:S04]  /*7170*/  REDG.E.ADD.F32.FTZ.RN.STRONG.GPU desc[UR6][R6.64], R55 ;  /* 0x00000037060079a6 */ /* 0x0005e8000c10f386 */
        /* <DEDUP_REMOVED lines=9> */
[-C--:B------:R-:W-:Y:S01]  /*7210*/  LEA.HI.X.SX32 R9, R0, R213.reuse, 0x2, P1 ;  /* 0x000000d500097211 */ /* 0x080fe200008f16ff */
[----:B------:R-:W-:Y:S01]  /*7220*/  IMAD.U32 R0, RZ, RZ, UR35 ;  /* 0x00000023ff007e24 */ /* 0x000fe2000f8e00ff */
[-C--:B------:R-:W-:Y:S02]  /*7230*/  LEA.HI.X.SX32 R11, R4, R213.reuse, 0x2, P2 ;  /* 0x000000d5040b7211 */ /* 0x080fe400010f16ff */
[-C--:B------:R-:W-:Y:S02]  /*7240*/  LEA R4, P1, R7, R212.reuse, 0x2 ;  /* 0x000000d407047211 */ /* 0x080fe400078210ff */
[-C--:B------:R-:W-:Y:S01]  /*7250*/  LEA.HI.X.SX32 R7, R5, R213.reuse, 0x2, P0 ;  /* 0x000000d505077211 */ /* 0x080fe200000f16ff */
[----:B------:R1:W-:Y:S01]  /*7260*/  REDG.E.ADD.F32.FTZ.RN.STRONG.GPU desc[UR6][R10.64], R57 ;  /* 0x000000390a0079a6 */ /* 0x0003e2000c10f386 */
[-C--:B------:R-:W-:Y:S03]  /*7270*/  LEA.HI.X.SX32 R5, R12, R213.reuse, 0x2, P1 ;  /* 0x000000d50c057211 */ /* 0x080fe600008f16ff */
[----:B------:R2:W-:Y:S04]  /*7280*/  REDG.E.ADD.F32.FTZ.RN.STRONG.GPU desc[UR6][R8.64], R58 ;  /* 0x0000003a080079a6 */ /* 0x0005e8000c10f386 */
[----:B------:R3:W-:Y:S04]  /*7290*/  REDG.E.ADD.F32.FTZ.RN.STRONG.GPU desc[UR6][R6.64], R59 ;  /* 0x0000003b060079a6 */ /* 0x0007e8000c10f386 */
[----:B------:R-:W-:Y:S04]  /*72a0*/  REDG.E.ADD.F32.FTZ.RN.STRONG.GPU desc[UR6][R212.64+0x180], R64 ;  /* 0x00018040d40079a6 */ /* 0x000fe8000c10f386 */
[----:B------:R4:W-:Y:S04]  /*72b0*/  REDG.E.ADD.F32.FTZ.RN.STRONG.GPU desc[UR6][R2.64+0x180], R65 ;  /* 0x00018041020079a6 */ /* 0x0009e8000c10f386 */
[----:B------:R4:W-:Y:S04]  /*72c0*/  REDG.E.ADD.F32.FTZ.RN.STRONG.GPU desc[UR6][R4.64], R66 ;  /* 0x00000042040079a6 */ /* 0x0009e8000c10f386 */
[----:B------:R-:W-:Y:S01]  /*72d0*/  LDSM.16.MT88.4 R12, [R198+0x10000] ;  /* 0x01000000c60c783b */ /* 0x000fe20000004200 */
[----:B-1----:R-:W-:Y:S03]  /*72e0*/  MOV R10, UR24 ;  /* 0x00000018000a7c02 */ /* 0x002fe60008000f00 */
[----:B------:R-:W-:Y:S01]  /*72f0*/  LDSM.16.MT88.4 R56, [R196+0x800] ;  /* 0x00080000c438783b */ /* 0x000fe20000004200 */
[----:B--2---:R-:W-:Y:S01]  /*7300*/  IMAD.U32 R8, RZ, RZ, UR23 ;  /* 0x00000017ff087e24 */ /* 0x004fe2000f8e00ff */
        /* <DEDUP_REMOVED lines=8> */
[----:B------:R-:W-:Y:S01]  /*7390*/  REDG.E.ADD.F32.FTZ.RN.STRONG.GPU desc[UR6][R10.64], R67 ;  /* 0x000000430a0079a6 */ /* 0x000fe2000c10f386 */
[----:B----4-:R-:W-:Y:S02]  /*73a0*/  IMAD.U32 R3, RZ, RZ, UR21 ;  /* 0x00000015ff037e24 */ /* 0x010fe4000f8e00ff */
[----:B------:R-:W-:Y:S01]  /*73b0*/  IMAD.U32 R2, RZ, RZ, UR35 ;  /* 0x00000023ff027e24 */ /* 0x000fe2000f8e00ff */
[----:B------:R-:W-:Y:S01]  /*73c0*/  REDG.E.ADD.F32.FTZ.RN.STRONG.GPU desc[UR6][R8.64], R60 ;  /* 0x0000003c080079a6 */ /* 0x000fe2000c10f386 */
[----:B------:R-:W-:Y:S02]  /*73d0*/  IMAD.U32 R4, RZ, RZ, UR21 ;  /* 0x00000015ff047e24 */ /* 0x000fe4000f8e00ff */
[----:B------:R-:W-:Y:S01]  /*73e0*/  IMAD.U32 R5, RZ, RZ, UR22 ;  /* 0x00000016ff057e24 */ /* 0x000fe2000f8e00ff */
[-C--:B------:R-:W-:Y:S01]  /*73f0*/  LEA R2, P0, R2, R212.reuse, 0x2 ;  /* 0x000000d402027211 */ /* 0x080fe200078010ff */
[----:B------:R-:W-:Y:S01]  /*7400*/  LDSM.16.MT88.4 R8, [R196] ;  /* 0x00000000c408783b */ /* 0x000fe20000004200 */
[----:B------:R-:W-:Y:S02]  /*7410*/  LEA R4, P1, R4, R212, 0x2 ;  /* 0x000000d404047211 */ /* 0x000fe400078210ff */
[-C--:B------:R-:W-:Y:S01]  /*7420*/  LEA.HI.X.SX32 R7, R5, R213.reuse, 0x2, P2 ;  /* 0x000000d505077211 */ /* 0x080fe200010f16ff */
[----:B------:R-:W-:Y:S01]  /*7430*/  LDSM.16.MT88.4 R64, [R198+0x10800] ;  /* 0x01080000c640783b */ /* 0x000fe20000004200 */
[-C--:B------:R-:W-:Y:S02]  /*7440*/  LEA.HI.X.SX32 R5, R3, R213.reuse, 0x2, P1 ;  /* 0x000000d503057211 */ /* 0x080fe400008f16ff */
[----:B------:R-:W-:Y:S01]  /*7450*/  LEA.HI.X.SX32 R3, R0, R213, 0x2, P0 ;  /* 0x000000d500037211 */ /* 0x000fe200000f16ff */
[----:B------:R-:W-:Y:S01]  /*7460*/  REDG.E.ADD.F32.FTZ.RN.STRONG.GPU desc[UR6][R6.64], R61 ;  /* 0x0000003d060079a6 */ /* 0x000fe2000c10f386 */
[----:B------:R-:W-:Y:S01]  /*7470*/  PLOP3.LUT P1, PT, PT, PT, UP0, 0x80, 0x0 ;  /* 0x000000000000781c */ /* 0x000fe20003f2f008 */
[C---:B------:R-:W-:Y:S01]  /*7480*/  VIADD R0, R196.reuse, 0xffffc000 ;  /* 0xffffc000c4007836 */ /* 0x040fe20000000000 */
[----:B------:R-:W-:Y:S01]  /*7490*/  PLOP3.LUT P0, PT, PT, PT, UP1, 0x80, 0x0 ;  /* 0x000000000000781c */ /* 0x000fe20003f0f018 */
[----:B------:R-:W-:Y:S01]  /*74a0*/  REDG.E.ADD.F32.FTZ.RN.STRONG.GPU desc[UR6][R4.64], R62 ;  /* 0x0000003e040079a6 */ /* 0x000fe2000c10f386 */
[----:B------:R-:W-:Y:S03]  /*74b0*/  @UP2 UIADD3 UR16, UP0, UR16, -0x100, URZ ;  /* 0xffffff0010102890 */ /* 0x000fe6000ff1e03f */
[----:B------:R-:W-:Y:S01]  /*74c0*/  REDG.E.ADD.F32.FTZ.RN.STRONG.GPU desc[UR6][R2.64], R63 ;  /* 0x0000003f020079a6 */ /* 0x000fe2000c10f386 */
[----:B------:R-:W-:Y:S03]  /*74d0*/  @UP2 UIADD3.X UR15, UR15, -0x1, URZ, UP0, !UPT ;  /* 0xffffffff0f0f2890 */ /* 0x000fe600087fe43f */
[----:B------:R-:W1:Y:S02]  /*74e0*/  LDSM.16.MT88.4 R4, [R197+0x10000] ;  /* 0x01000000c504783b */ /* 0x000e640000004200 */
[----:B------:R-:W-:Y:S02]  /*74f0*/  @P1 VIADD R0, R196, 0x4000 ;  /* 0x00004000c4001836 */ /* 0x000fe40000000000 */
        /* <DEDUP_REMOVED lines=12> */
[----:B------:R-:W2:Y:S01]  /*75c0*/  LDSM.16.MT88.4 R16, [R196+0x3000] ;  /* 0x00300000c410783b */ /* 0x000ea20000004200 */
[-C--:B------:R-:W-:Y:S06]  /*75d0*/  HMMA.16816.F32.BF16 R68, R52, R56.reuse, R68 ;  /* 0x000000383444723c */ /* 0x080fec0000041844 */
[C---:B------:R-:W-:Y:S06]  /*75e0*/  HMMA.16816.F32.BF16 R72, R64.reuse, R56, R72 ;  /* 0x000000384048723c */ /* 0x040fec0000041848 */
[-C--:B------:R-:W-:Y:S06]  /*75f0*/  HMMA.16816.F32.BF16 R76, R64, R58.reuse, R76 ;  /* 0x0000003a404c723c */ /* 0x080fec000004184c */
[C---:B------:R-:W-:Y:S01]  /*7600*/  HMMA.16816.F32.BF16 R80, R52.reuse, R58, R80 ;  /* 0x0000003a3450723c */ /* 0x040fe20000041850 */
[----:B------:R-:W-:Y:S05]  /*7610*/  LDSM.16.MT88.4 R56, [R196+0x1800] ;  /* 0x00180000c438783b */ /* 0x000fea0000004200 */
[-C--:B------:R-:W-:Y:S06]  /*7620*/  HMMA.16816.F32.BF16 R84, R52, R100.reuse, R84 ;  /* 0x000000643454723c */ /* 0x080fec0000041854 */
[C---:B------:R-:W-:Y:S06]  /*7630*/  HMMA.16816.F32.BF16 R88, R64.reuse, R100, R88 ;  /* 0x000000644058723c */ /* 0x040fec0000041858 */
[-C--:B------:R-:W-:Y:S01]  /*7640*/  HMMA.16816.F32.BF16 R92, R64, R102.reuse, R92 ;  /* 0x00000066405c723c */ /* 0x080fe2000004185c */
[----:B------:R3:W-:Y:S05]  /*7650*/  LDSM.16.MT88.4 R64, [R196+0x3800] ;  /* 0x00380000c440783b */ /* 0x0007ea0000004200 */
[----:B------:R-:W-:Y:S01]  /*7660*/  HMMA.16816.F32.BF16 R96, R52, R102, R96 ;  /* 0x000000663460723c */ /* 0x000fe20000041860 */
[----:B------:R-:W4:Y:S05]  /*7670*/  LDSM.16.MT88.4 R52, [R197+0x11800] ;  /* 0x01180000c534783b */ /* 0x000f2a0000004200 */
[-C--:B-1----:R-:W-:Y:S06]  /*7680*/  HMMA.16816.F32.BF16 R68, R4, R8.reuse, R68 ;  /* 0x000000080444723c */ /* 0x082fec0000041844 */
[C---:B------:R-:W-:Y:S06]  /*7690*/  HMMA.16816.F32.BF16 R72, R12.reuse, R8, R72 ;  /* 0x000000080c48723c */ /* 0x040fec0000041848 */
[-C--:B------:R-:W-:Y:S05]  /*76a0*/  HMMA.16816.F32.BF16 R76, R12, R10.reuse, R76 ;  /* 0x0000000a0c4c723c */ /* 0x080fea000004184c */
[----:B---3--:R-:W-:Y:S01]  /*76b0*/  IMAD.MOV.U32 R196, RZ, RZ, R0 ;  /* 0x000000ffffc47224 */ /* 0x008fe200078e0000 */
[C---:B------:R-:W-:Y:S06]  /*76c0*/  HMMA.16816.F32.BF16 R80, R4.reuse, R10, R80 ;  /* 0x0000000a0450723c */ /* 0x040fec0000041850 */
[-C--:B--2---:R-:W-:Y:S06]  /*76d0*/  HMMA.16816.F32.BF16 R84, R4, R16.reuse, R84 ;  /* 0x000000100454723c */ /* 0x084fec0000041854 */
[C---:B------:R-:W-:Y:S06]  /*76e0*/  HMMA.16816.F32.BF16 R88, R12.reuse, R16, R88 ;  /* 0x000000100c58723c */ /* 0x040fec0000041858 */
[-C--:B------:R-:W-:Y:S06]  /*76f0*/  HMMA.16816.F32.BF16 R92, R12, R18.reuse, R92 ;  /* 0x000000120c5c723c */ /* 0x080fec000004185c */
[----:B------:R-:W-:Y:S06]  /*7700*/  HMMA.16816.F32.BF16 R96, R4, R18, R96 ;  /* 0x000000120460723c */ /* 0x000fec0000041860 */
        /* <DEDUP_REMOVED lines=69> */
[----:B------:R1:W-:Y:S01]  /*7b60*/  STS [R246], R30 ;  /* 0x0000001ef6007388 */ /* 0x0003e20000000800 */
[----:B------:R-:W-:Y:S01]  /*7b70*/  F2FP.BF16.F32.PACK_AB R23, R23, R78 ;  /* 0x0000004e1717723e */ /* 0x000fe200000010ff */
[----:B------:R-:W-:Y:S01]  /*7b80*/  FMUL.FTZ R9, R31, UR8 ;  /* 0x000000081f097c20 */ /* 0x000fe20008410000 */
[----:B------:R-:W-:Y:S01]  /*7b90*/  F2FP.BF16.F32.PACK_AB R22, R22, R84 ;  /* 0x000000541616723e */ /* 0x000fe200000010ff */
[----:B------:R1:W-:Y:S01]  /*7ba0*/  STS [R246+0x400], R29 ;  /* 0x0004001df6007388 */ /* 0x0003e20000000800 */
        /* <DEDUP_REMOVED lines=59> */
[----:B------:R-:W-:-:S03]  /*7f60*/  @UP0 UIMAD UR5, UR5, UR11, URZ ;  /* 0x0000000b050502a4 */ /* 0x000fc6000f8e023f */
[----:B------:R1:W-:Y:S01]  /*7f70*/  STS [R246+0x4400], R15 ;  /* 0x0044000ff6007388 */ /* 0x0003e20000000800 */
[----:B------:R-:W-:Y:S01]  /*7f80*/  @UP0 UIADD3 UR19, UR13, UR5, URZ ;  /* 0x000000050d130290 */ /* 0x000fe2000fffe03f */
[----:B------:R-:W-:Y:S02]  /*7f90*/  @UP0 UMOV UR18, UR12 ;  /* 0x0000000c00120c82 */ /* 0x000fe40008000000 */
        /* <DEDUP_REMOVED lines=30> */
.L_x_555:
[----:B------:R-:W-:Y:S01]  /*8180*/  R2UR UR5, R249 ;  /* 0x00000000f90572ca */ /* 0x000fe200000e0000 */
[----:B------:R-:W-:Y:S01]  /*8190*/  @UP0 ULDC.64 UR12, c[0x0][0x458] ;  /* 0x00011600000c0ab9 */ /* 0x000fe20000000a00 */
[----:B-1----:R-:W-:-:S11]  /*81a0*/  LEA R0, R250, UR4, 0x1 ;  /* 0x00000004fa007c11 */ /* 0x002fd6000f8e08ff */
[----:B------:R-:W-:-:S04]  /*81b0*/  @UP0 UIADD3 UR5, UR61, UR5, URZ ;  /* 0x000000053d050290 */ /* 0x000fc8000fffe03f */
[----:B------:R-:W-:Y:S02]  /*81c0*/  @UP0 UIMAD.WIDE.U32 UR14, UR5, UR12, URZ ;  /* 0x0000000c050e02a5 */ /* 0x000fe4000f8e003f */
[----:B------:R-:W-:-:S04]  /*81d0*/  @UP0 UIMAD UR5, UR5, UR13, URZ ;  /* 0x0000000d050502a4 */ /* 0x000fc8000f8e023f */
[----:B------:R-:W-:Y:S01]  /*81e0*/  @UP0 UIADD3 UR15, UR15, UR5, URZ ;  /* 0x000000050f0f0290 */ /* 0x000fe2000fffe03f */
[----:B------:R-:W-:Y:S11]  /*81f0*/  @P0 BRA `(.L_x_556) ;  /* 0x0000000000380947 */ /* 0x000ff60003800000 */
        /* <DEDUP_REMOVED lines=8> */
[----:B-1----:R-:W-:Y:S01]  /*8280*/  USHF.R.S32.HI UR20, URZ, 0x1f, UR8 ;  /* 0x0000001f3f147899 */ /* 0x002fe20008011408 */
[----:B------:R-:W1:Y:S03]  /*8290*/  S2UR UR8, SR_CTAID.Y ;  /* 0x00000000000879c3 */ /* 0x000e660000002600 */
[----:B------:R-:W-:-:S04]  /*82a0*/  UIMAD UR5, UR20, UR16, URZ ;  /* 0x00000010140572a4 */ /* 0x000fc8000f8e023f */
[----:B-1----:R-:W-:Y:S02]  /*82b0*/  UIMAD UR5, UR8, UR17, UR5 ;  /* 0x00000011080572a4 */ /* 0x002fe4000f8e0205 */
[----:B------:R-:W-:-:S04]  /*82c0*/  UIMAD.WIDE.U32 UR14, UR8, UR16, UR14 ;  /* 0x00000010080e72a5 */ /* 0x000fc8000f8e000e */
[----:B------:R-:W-:-:S12]  /*82d0*/  UIADD3 UR15, UR15, UR5, URZ ;  /* 0x000000050f0f7290 */ /* 0x000fd8000fffe03f */
.L_x_556:
[----:B------:R-:W1:Y:S08]  /*82e0*/  S2UR UR16, SR_CTAID.Z ;  /* 0x00000000001079c3 */ /* 0x000e700000002700 */
[----:B------:R-:W-:Y:S01]  /*82f0*/  BAR.SYNC.DEFER_BLOCKING 0x0 ;  /* 0x0000000000007b1d */ /* 0x000fe20000010000 */
[----:B------:R-:W-:Y:S01]  /*8300*/  R2UR UR17, R243 ;  /* 0x00000000f31172ca */ /* 0x000fe200000e0000 */
[----:B------:R-:W-:Y:S01]  /*8310*/  USHF.R.S32.HI UR5, URZ, 0x1f, UR47 ;  /* 0x0000001f3f057899 */ /* 0x000fe2000801142f */
[--C-:B------:R-:W-:Y:S01]  /*8320*/  SHF.R.S32.HI R3, RZ, 0x1f, R230.reuse ;  /* 0x0000001fff037819 */ /* 0x100fe200000114e6 */
[----:B------:R-:W-:Y:S01]  /*8330*/  IMAD.U32 R4, RZ, RZ, UR10 ;  /* 0x0000000aff047e24 */ /* 0x000fe2000f8e00ff */
[----:B------:R-:W-:Y:S01]  /*8340*/  IADD3 R7, R242, 0x20, RZ ;  /* 0x00000020f2077810 */ /* 0x000fe20007ffe0ff */
[----:B------:R-:W-:Y:S01]  /*8350*/  UIMAD UR8, UR5, UR10, URZ ;  /* 0x0000000a050872a4 */ /* 0x000fe2000f8e023f */
[----:B------:R-:W-:Y:S01]  /*8360*/  IMAD.MOV.U32 R2, RZ, RZ, R230 ;  /* 0x000000ffff027224 */ /* 0x000fe200078e00e6 */
[----:B------:R-:W-:Y:S01]  /*8370*/  BSSY B0, `(.L_x_557) ;  /* 0x0000027000007945 */ /* 0x000fe20003800000 */
[----:B------:R-:W-:Y:S01]  /*8380*/  SHF.R.S32.HI R36, RZ, 0x1f, R242 ;  /* 0x0000001fff247819 */ /* 0x000fe200000114f2 */
[----:B------:R-:W-:Y:S01]  /*8390*/  UIMAD UR8, UR47, UR11, UR8 ;  /* 0x0000000b2f0872a4 */ /* 0x000fe2000f8e0208 */
[----:B------:R-:W-:-:S03]  /*83a0*/  IMAD.WIDE.U32 R4, R4, UR47, R2 ;  /* 0x0000002f04047c25 */ /* 0x000fc6000f8e0002 */
[----:B------:R-:W-:Y:S02]  /*83b0*/  UIMAD UR9, UR17, -0x40, UR9 ;  /* 0xffffffc0110978a4 */ /* 0x000fe4000f8e0209 */
[----:B------:R-:W-:Y:S01]  /*83c0*/  IMAD.U32 R6, RZ, RZ, UR8 ;  /* 0x00000008ff067e24 */ /* 0x000fe2000f8e00ff */
[----:B------:R-:W-:-:S03]  /*83d0*/  IADD3 R4, P0, R4, UR18, RZ ;  /* 0x0000001204047c10 */ /* 0x000fc6000ff1e0ff */
[----:B------:R-:W-:Y:S02]  /*83e0*/  ISETP.GE.AND P3, PT, R242, UR9, PT ;  /* 0x00000009f2007c0c */ /* 0x000fe4000bf66270 */
[----:B------:R-:W-:Y:S01]  /*83f0*/  IADD3.X R5, R5, UR19, R6, P0, !PT ;  /* 0x0000001305057c10 */ /* 0x000fe200087fe406 */
[----:B-1----:R-:W-:Y:S01]  /*8400*/  USHF.R.S32.HI UR20, URZ, 0x1f, UR16 ;  /* 0x0000001f3f147899 */ /* 0x002fe20008011410 */
[----:B------:R1:W2:Y:S01]  /*8410*/  LDS.128 R24, [R0+0xd000] ;  /* 0x00d0000000187984 */ /* 0x0002a20000000c00 */
[----:B------:R-:W-:Y:S01]  /*8420*/  ISETP.GE.AND P2, PT, R7, UR9, PT ;  /* 0x0000000907007c0c */ /* 0x000fe2000bf46270 */
[----:B------:R-:W-:Y:S02]  /*8430*/  ULDC.64 UR16, c[0x0][0x468] ;  /* 0x00011a0000107ab9 */ /* 0x000fe40000000a00 */
[----:B------:R1:W3:Y:S01]  /*8440*/  LDS.128 R20, [R0+0xf000] ;  /* 0x00f0000000147984 */ /* 0x0002e20000000c00 */
[----:B------:R-:W-:Y:S01]  /*8450*/  UIMAD UR8, UR20, UR16, URZ ;  /* 0x00000010140872a4 */ /* 0x000fe2000f8e023f */
[----:B------:R-:W-:-:S02]  /*8460*/  IMAD.U32 R6, RZ, RZ, UR16 ;  /* 0x00000010ff067e24 */ /* 0x000fc4000f8e00ff */
[----:B------:R1:W4:Y:S02]  /*8470*/  LDS.128 R32, [R0+0x11000] ;  /* 0x0110000000207984 */ /* 0x0003240000000c00 */
[----:B------:R-:W1:Y:S02]  /*8480*/  S2UR UR20, SR_CTAID.Z ;  /* 0x00000000001479c3 */ /* 0x000e640000002700 */
[----:B------:R2:W2:Y:S01]  /*8490*/  LDS.128 R28, [R0+0x13000] ;  /* 0x01300000001c7984 */ /* 0x0004a20000000c00 */
[----:B-1----:R-:W-:Y:S01]  /*84a0*/  UIMAD UR17, UR20, UR17, UR8 ;  /* 0x00000011141172a4 */ /* 0x002fe2000f8e0208 */
[----:B------:R-:W-:-:S05]  /*84b0*/  IMAD.WIDE.U32 R4, R6, UR20, R4 ;  /* 0x0000001406047c25 */ /* 0x000fca000f8e0004 */
[----:B------:R-:W-:Y:S01]  /*84c0*/  IADD3 R10, R5, UR17, RZ ;  /* 0x00000011050a7c10 */ /* 0x000fe2000fffe0ff */
[----:B------:R-:W-:Y:S06]  /*84d0*/  @P3 BRA `(.L_x_558) ;  /* 0x0000000000403947 */ /* 0x000fec0003800000 */
[----:B------:R-:W-:Y:S01]  /*84e0*/  ULDC UR8, c[0x0][0x2d0] ;  /* 0x0000b40000087ab9 */ /* 0x000fe20000000800 */
[----:B------:R-:W1:Y:S01]  /*84f0*/  LDS.128 R16, [R0+0xe000] ;  /* 0x00e0000000107984 */ /* 0x000e620000000c00 */
        /* <DEDUP_REMOVED lines=12> */
[----:B-1----:R1:W-:Y:S04]  /*85c0*/  @!P0 STG.E.128 desc[UR6][R6.64+0x80], R16 ;  /* 0x0000801006008986 */ /* 0x0023e8000c101d06 */
[----:B---3--:R1:W-:Y:S02]  /*85d0*/  @!P1 STG.E.128 desc[UR6][R6.64], R12 ;  /* 0x0000000c06009986 */ /* 0x0083e4000c101d06 */
.L_x_558:
[----:B------:R-:W-:Y:S05]  /*85e0*/  BSYNC B0 ;  /* 0x0000000000007941 */ /* 0x000fea0003800000 */
.L_x_557:
        /* <DEDUP_REMOVED lines=16> */
[----:B--2---:R1:W-:Y:S04]  /*86f0*/  @!P1 STG.E.128 desc[UR6][R4.64], R24 ;  /* 0x0000001804009986 */ /* 0x0043e8000c101d06 */
[----:B---3--:R1:W-:Y:S02]  /*8700*/  @!P0 STG.E.128 desc[UR6][R4.64+0x80], R20 ;  /* 0x0000801404008986 */ /* 0x0083e4000c101d06 */
.L_x_560:
[----:B------:R-:W-:Y:S05]  /*8710*/  BSYNC B0 ;  /* 0x0000000000007941 */ /* 0x000fea0003800000 */
.L_x_559:
[----:B------:R-:W2:Y:S01]  /*8720*/  S2UR UR8, SR_CTAID.Z ;  /* 0x00000000000879c3 */ /* 0x000ea20000002700 */
[----:B-1----:R-:W-:Y:S01]  /*8730*/  IMAD.U32 R4, RZ, RZ, UR12 ;  /* 0x0000000cff047e24 */ /* 0x002fe2000f8e00ff */
[----:B------:R-:W-:Y:S01]  /*8740*/  UIMAD UR5, UR5, UR12, URZ ;  /* 0x0000000c050572a4 */ /* 0x000fe2000f8e023f */
[----:B------:R-:W1:Y:S01]  /*8750*/  LDS.128 R16, [R0+0x10000] ;  /* 0x0100000000107984 */ /* 0x000e620000000c00 */
[----:B------:R-:W-:Y:S01]  /*8760*/  BSSY B0, `(.L_x_561) ;  /* 0x000001e000007945 */ /* 0x000fe20003800000 */
[----:B------:R-:W-:Y:S01]  /*8770*/  IMAD.WIDE.U32 R2, R4, UR47, R2 ;  /* 0x0000002f04027c25 */ /* 0x000fe2000f8e0002 */
[----:B------:R-:W-:Y:S01]  /*8780*/  UIMAD UR47, UR47, UR13, UR5 ;  /* 0x0000000d2f2f72a4 */ /* 0x000fe2000f8e0205 */
[----:B------:R3:W1:Y:S01]  /*8790*/  LDS.128 R12, [R0+0x12000] ;  /* 0x01200000000c7984 */ /* 0x0006620000000c00 */
[----:B------:R-:W4:Y:S01]  /*87a0*/  S2UR UR10, SR_CTAID.Z ;  /* 0x00000000000a79c3 */ /* 0x000f220000002700 */
[----:B------:R-:W-:Y:S01]  /*87b0*/  IADD3 R2, P0, R2, UR14, RZ ;  /* 0x0000000e02027c10 */ /* 0x000fe2000ff1e0ff */
[----:B--2---:R-:W-:-:S03]  /*87c0*/  USHF.R.S32.HI UR11, URZ, 0x1f, UR8 ;  /* 0x0000001f3f0b7899 */ /* 0x004fc60008011408 */
[----:B------:R-:W-:Y:S02]  /*87d0*/  ULDC.64 UR8, c[0x0][0x470] ;  /* 0x00011c0000087ab9 */ /* 0x000fe40000000a00 */
[----:B------:R-:W-:Y:S01]  /*87e0*/  UIMAD UR5, UR11, UR8, URZ ;  /* 0x000000080b0572a4 */ /* 0x000fe2000f8e023f */
[----:B---3--:R-:W-:-:S03]  /*87f0*/  IMAD.U32 R0, RZ, RZ, UR47 ;  /* 0x0000002fff007e24 */ /* 0x008fc6000f8e00ff */
[----:B----4-:R-:W-:Y:S02]  /*8800*/  UIMAD UR9, UR10, UR9, UR5 ;  /* 0x000000090a0972a4 */ /* 0x010fe4000f8e0205 */
[----:B------:R-:W-:Y:S02]  /*8810*/  IADD3.X R3, R3, UR15, R0, P0, !PT ;  /* 0x0000000f03037c10 */ /* 0x000fe400087fe400 */
[----:B------:R-:W-:-:S05]  /*8820*/  MOV R0, UR8 ;  /* 0x0000000800007c02 */ /* 0x000fca0008000f00 */
[----:B------:R-:W-:-:S05]  /*8830*/  IMAD.WIDE.U32 R2, R0, UR10, R2 ;  /* 0x0000000a00027c25 */ /* 0x000fca000f8e0002 */
[----:B------:R-:W-:Y:S01]  /*8840*/  IADD3 R8, R3, UR9, RZ ;  /* 0x0000000903087c10 */ /* 0x000fe2000fffe0ff */
[----:B-1----:R-:W-:Y:S06]  /*8850*/  @P3 BRA `(.L_x_562) ;  /* 0x0000000000383947 */ /* 0x002fec0003800000 */
        /* <DEDUP_REMOVED lines=14> */
.L_x_562:
[----:B------:R-:W-:Y:S05]  /*8940*/  BSYNC B0 ;  /* 0x0000000000007941 */ /* 0x000fea0003800000 */
.L_x_561:
        /* <DEDUP_REMOVED lines=14> */
[----:B------:R2:W-:Y:S04]  /*8a30*/  @!P1 STG.E.128 desc[UR6][R2.64], R32 ;  /* 0x0000002002009986 */ /* 0x0005e8000c101d06 */
[----:B------:R2:W-:Y:S02]  /*8a40*/  @!P0 STG.E.128 desc[UR6][R2.64+0x80], R28 ;  /* 0x0000801c02008986 */ /* 0x0005e4000c101d06 */
.L_x_533:
[----:B------:R-:W-:Y:S05]  /*8a50*/  BSYNC B1 ;  /* 0x0000000000017941 */ /* 0x000fea0003800000 */
.L_x_519:
[----:B------:R-:W-:Y:S01]  /*8a60*/  R2UR UR8, R243 ;  /* 0x00000000f30872ca */ /* 0x000fe200000e0000 */
[----:B------:R-:W-:Y:S01]  /*8a70*/  ULDC UR5, c[0x0][0xc] ;  /* 0x0000030000057ab9 */ /* 0x000fe20000000800 */
[----:B------:R-:W-:-:S11]  /*8a80*/  R2UR UR9, R251 ;  /* 0x00000000fb0972ca */ /* 0x000fd600000e0000 */
[----:B------:R-:W-:-:S04]  /*8a90*/  UIADD3 UR8, UR5, UR8, URZ ;  /* 0x0000000805087290 */ /* 0x000fc8000fffe03f */
[----:B------:R-:W-:Y:S02]  /*8aa0*/  UISETP.GE.AND UP0, UPT, UR8, UR9, UPT ;  /* 0x000000090800728c */ /* 0x000fe4000bf06270 */
[----:B------:R-:W-:-:S04]  /*8ab0*/  IMAD.U32 R243, RZ, RZ, UR8 ;  /* 0x00000008fff37e24 */ /* 0x000fc8000f8e00ff */
[----:B------:R-:W-:-:S13]  /*8ac0*/  PLOP3.LUT P0, PT, PT, PT, UP0, 0x80, 0x0 ;  /* 0x000000000000781c */ /* 0x000fda0003f0f008 */
[----:B------:R-:W-:Y:S05]  /*8ad0*/  @P0 BRA `(.L_x_563) ;  /* 0x0000000000040947 */ /* 0x000fea0003800000 */
[----:B------:R-:W-:Y:S05]  /*8ae0*/  BRA `(.L_x_564) ;  /* 0xffffff7c00947947 */ /* 0x000fea000383ffff */
.L_x_563:
[----:B------:R-:W-:Y:S05]  /*8af0*/  EXIT ;  /* 0x000000000000794d */ /* 0x000fea0003800000 */
.L_x_565:
        /* <DEDUP_REMOVED lines=16> */
.L_x_1081:


//--------------------- .text._ZN5flash44flash_bwd_dq_dk_dv_loop_seqk_parallel_kernelI23Flash_bwd_kernel_traitsILi128ELi64ELi64ELi8ELi4ELi2ELi2ELb1ELb0EN7cutlass10bfloat16_tE19Flash_kernel_traitsILi128ELi64ELi64ELi8ES3_EELb0ELb1ELb0ELb1ELb0ELb0ELb1EEEvNS_16Flash_bwd_paramsE --------------------------
	.section	.text._ZN5flash44flash_bwd_dq_dk_dv_loop_seqk_parallel_kernelI23Flash_bwd_kernel_traitsILi128ELi64ELi64ELi8ELi4ELi2ELi2ELb1ELb0EN7cutlass10bfloat16_tE19Flash_kernel_traitsILi128ELi64ELi64ELi8ES3_EELb0ELb1ELb0ELb1ELb0ELb0ELb1EEEvNS_16Flash_bwd_paramsE,"ax",@progbits
	.align	128
        .global         _ZN5flash44flash_bwd_dq_dk_dv_loop_seqk_parallel_kernelI23Flash_bwd_kernel_traitsILi128ELi64ELi64ELi8ELi4ELi2ELi2ELb1ELb0EN7cutlass10bfloat16_tE19Flash_kernel_traitsILi128ELi64ELi64ELi8ES3_EELb0ELb1ELb0ELb1ELb0ELb0ELb1EEEvNS_16Flash_bwd_paramsE
        .type           _ZN5flash44flash_bwd_dq_dk_dv_loop_seqk_parallel_kernelI23Flash_bwd_kernel_traitsILi128ELi64ELi64ELi8ELi4ELi2ELi2ELb1ELb0EN7cutlass10bfloat16_tE19Flash_kernel_traitsILi128ELi64ELi64ELi8ES3_EELb0ELb1ELb0ELb1ELb0ELb0ELb1EEEvNS_16Flash_bwd_paramsE,@function
        .size           _ZN5flash44flash_bwd_dq_dk_dv_loop_seqk_parallel_kernelI23Flash_bwd_kernel_traitsILi128ELi64ELi64ELi8ELi4ELi2ELi2ELb1ELb0EN7cutlass10bfloat16_tE19Flash_kernel_traitsILi128ELi64ELi64ELi8ES3_EELb0ELb1ELb0ELb1ELb0ELb0ELb1EEEvNS_16Flash_bwd_paramsE,(.L_x_1082 - _ZN5flash44flash_bwd_dq_dk_dv_loop_seqk_parallel_kernelI23Flash_bwd_kernel_traitsILi128ELi64ELi64ELi8ELi4ELi2ELi2ELb1ELb0EN7cutlass10bfloat16_tE19Flash_kernel_traitsILi128ELi64ELi64ELi8ES3_EELb0ELb1ELb0ELb1ELb0ELb0ELb1EEEvNS_16Flash_bwd_paramsE)
        .other          _ZN5flash44flash_bwd_dq_dk_dv_loop_seqk_parallel_kernelI23Flash_bwd_kernel_traitsILi128ELi64ELi64ELi8ELi4ELi2ELi2ELb1ELb0EN7cutlass10bfloat16_tE19Flash_kernel_traitsILi128ELi64ELi64ELi8ES3_EELb0ELb1ELb0ELb1ELb0ELb0ELb1EEEvNS_16Flash_bwd_paramsE,@"STO_CUDA_ENTRY STV_DEFAULT"
_ZN5flash44flash_bwd_dq_dk_dv_loop_seqk_parallel_kernelI23Flash_bwd_kernel_traitsILi128ELi64ELi64ELi8ELi4ELi2ELi2ELb1ELb0EN7cutlass10bfloat16_tE19Flash_kernel_traitsILi128ELi64ELi64ELi8ES3_EELb0ELb1ELb0ELb1ELb0ELb0ELb1EEEvNS_16Flash_bwd_paramsE:
.text._ZN5flash44flash_bwd_dq_dk_dv_loop_seqk_parallel_kernelI23Flash_bwd_kernel_traitsILi128ELi64ELi64ELi8ELi4ELi2ELi2ELb1ELb0EN7cutlass10bfloat16_tE19Flash_kernel_traitsILi128ELi64ELi64ELi8ES3_EELb0ELb1ELb0ELb1ELb0ELb0ELb1EEEvNS_16Flash_bwd_paramsE:
        /* <DEDUP_REMOVED lines=9> */
[----:B--2---:R-:W-:-:S06]  /*0090*/  UISETP.GE.AND UP0, UPT, UR47, UR6, UPT ;  /* 0x000000062f00728c */ /* 0x004fcc000bf06270 */
[----:B------:R-:W-:-:S13]  /*00a0*/  PLOP3.LUT P0, PT, PT, PT, UP0, 0x80, 0x0 ;  /* 0x000000000000781c */ /* 0x000fda0003f0f008 */
[----:B------:R-:W-:Y:S05]  /*00b0*/  @P0 EXIT ;  /* 0x000000000000094d */ /* 0x000fea0003800000 */
[----:B------:R-:W1:Y:S01]  /*00c0*/  S2R R14, SR_TID.X ;  /* 0x00000000000e7919 */ /* 0x000e620000002100 */
[----:B------:R-:W2:Y:S01]  /*00d0*/  S2UR UR4, SR_CgaCtaId ;  /* 0x00000000000479c3 */ /* 0x000ea20000008800 */
[----:B------:R-:W-:Y:S01]  /*00e0*/  UMOV UR5, 0x400 ;  /* 0x0000040000057882 */ /* 0x000fe20000000000 */
[----:B------:R-:W-:Y:S02]  /*00f0*/  IMAD.MOV.U32 R201, RZ, RZ, 0x40 ;  /* 0x00000040ffc97424 */ /* 0x000fe400078e00ff */
[----:B------:R-:W-:-:S04]  /*0100*/  IMAD.MOV.U32 R231, RZ, RZ, -0x10 ;  /* 0xfffffff0ffe77424 */ /* 0x000fc800078e00ff */
[----:B------:R-:W3:Y:S08]  /*0110*/  S2UR UR59, SR_CTAID.Z ;  /* 0x00000000003b79c3 */ /* 0x000ef00000002700 */
[----:B------:R-:W4:Y:S01]  /*0120*/  S2UR UR49, SR_CTAID.Y ;  /* 0x00000000003179c3 */ /* 0x000f220000002600 */
[----:B--2---:R-:W-:Y:S01]  /*0130*/  ULEA UR4, UR4, UR5, 0x18 ;  /* 0x0000000504047291 */ /* 0x004fe2000f8ec03f */
[----:B-1----:R-:W-:Y:S01]  /*0140*/  SHF.R.S32.HI R15, RZ, 0x1f, R14 ;  /* 0x0000001fff0f7819 */ /* 0x002fe2000001140e */
[----:B---3--:R-:W-:-:S02]  /*0150*/  USHF.R.S32.HI UR5, URZ, 0x1f, UR59 ;  /* 0x0000001f3f057899 */ /* 0x008fc4000801143b */
[----:B------:R-:W-:Y:S01]  /*0160*/  USHF.R.S32.HI UR7, URZ, 0x1f, UR59 ;  /* 0x0000001f3f077899 */ /* 0x000fe2000801143b */
[CC--:B------:R-:W-:Y:S02]  /*0170*/  LEA.HI R6, R15.reuse, R14.reuse, RZ, 0x4 ;  /* 0x0000000e0f067211 */ /* 0x0c0fe400078f20ff */
[-C--:B------:R-:W-:Y:S02]  /*0180*/  LEA.HI R13, R15, R14.reuse, RZ, 0x3 ;  /* 0x0000000e0f0d7211 */ /* 0x080fe400078f18ff */
[----:B------:R-:W-:Y:S01]  /*0190*/  SHF.R.S32.HI R5, RZ, 0x4, R6 ;  /* 0x00000004ff057819 */ /* 0x000fe20000011406 */
[----:B----4-:R-:W-:Y:S01]  /*01a0*/  USHF.R.S32.HI UR6, URZ, 0x1f, UR49 ;  /* 0x0000001f3f067899 */ /* 0x010fe20008011431 */
        /* <DEDUP_REMOVED lines=48> */
[----:B------:R-:W-:Y:S02]  /*04b0*/  LOP3.LUT R2, R17, 0x7ffffffc, RZ, 0xc0, !PT ;  /* 0x7ffffffc11027812 */ /* 0x000fe400078ec0ff */
[----:B------:R-:W-:Y:S01]  /*04c0*/  SHF.R.S32.HI R0, RZ, 0x6, R0 ;  /* 0x00000006ff007819 */ /* 0x000fe20000011400 */
[C---:B------:R-:W-:Y:S01]  /*04d0*/  IMAD.IADD R250, R14.reuse, 0x1, -R4 ;  /* 0x000000010efa7824 */ /* 0x040fe200078e0a04 */
[----:B------:R-:W-:Y:S01]  /*04e0*/  SHF.R.S32.HI R3, RZ, 0x1f, R16 ;  /* 0x0000001fff037819 */ /* 0x000fe20000011410 */
[----:B------:R-:W-:Y:S01]  /*04f0*/  IMAD.IADD R6, R14, 0x1, -R2 ;  /* 0x000000010e067824 */ /* 0x000fe200078e0a02 */
[----:B------:R-:W-:Y:S01]  /*0500*/  LOP3.LUT R7, R10, 0x1, RZ, 0xc0, !PT ;  /* 0x000000010a077812 */ /* 0x000fe200078ec0ff */
[C---:B------:R-:W-:Y:S01]  /*0510*/  IMAD R246, R0.reuse, 0x200, R246 ;  /* 0x0000020000f67824 */ /* 0x040fe200078e02f6 */
[----:B------:R-:W-:Y:S01]  /*0520*/  LEA.HI R4, R3, R251, RZ, 0x2 ;  /* 0x000000fb03047211 */ /* 0x000fe200078f10ff */
[----:B------:R-:W-:Y:S01]  /*0530*/  IMAD.SHL.U32 R2, R0, 0x8, RZ ;  /* 0x0000000800027824 */ /* 0x000fe200078e00ff */
[----:B------:R-:W-:Y:S01]  /*0540*/  ISETP.NE.U32.AND P0, PT, R7, 0x1, PT ;  /* 0x000000010700780c */ /* 0x000fe20003f05070 */
[----:B------:R-:W-:Y:S01]  /*0550*/  IMAD.SHL.U32 R0, R10, 0x40, RZ ;  /* 0x000000400a007824 */ /* 0x000fe200078e00ff */
[----:B------:R-:W-:Y:S01]  /*0560*/  LOP3.LUT R5, R4, 0xfffffffc, RZ, 0xc0, !PT ;  /* 0xfffffffc04057812 */ /* 0x000fe200078ec0ff */
[----:B------:R-:W-:Y:S01]  /*0570*/  IMAD.SHL.U32 R14, R14, 0x2, RZ ;  /* 0x000000020e0e7824 */ /* 0x000fe200078e00ff */
[----:B------:R-:W-:Y:S01]  /*0580*/  LOP3.LUT R2, R2, 0x18, RZ, 0xc0, !PT ;  /* 0x0000001802027812 */ /* 0x000fe200078ec0ff */
[----:B------:R-:W-:Y:S01]  /*0590*/  IMAD.SHL.U32 R3, R9, 0x20, RZ ;  /* 0x0000002009037824 */ /* 0x000fe200078e00ff */
[----:B------:R-:W-:Y:S01]  /*05a0*/  LOP3.LUT R0, R0, 0x1c0, RZ, 0xc0, !PT ;  /* 0x000001c000007812 */ /* 0x000fe200078ec0ff */
[----:B------:R-:W-:Y:S01]  /*05b0*/  IMAD.IADD R8, R251, 0x1, -R5 ;  /* 0x00000001fb087824 */ /* 0x000fe200078e0a05 */
[----:B------:R-:W-:Y:S01]  /*05c0*/  R2P PR, R10, 0x6 ;  /* 0x000000060a007804 */ /* 0x000fe20000000000 */
[----:B------:R-:W-:Y:S01]  /*05d0*/  IMAD.SHL.U32 R4, R6, 0x2, RZ ;  /* 0x0000000206047824 */ /* 0x000fe200078e00ff */
[----:B------:R-:W-:Y:S01]  /*05e0*/  LOP3.LUT R7, R3, 0x6, R14, 0xf8, !PT ;  /* 0x0000000603077812 */ /* 0x000fe200078ef80e */
[----:B------:R-:W-:Y:S01]  /*05f0*/  IMAD.SHL.U32 R6, R11, 0x20, RZ ;  /* 0x000000200b067824 */ /* 0x000fe200078e00ff */
[----:B------:R-:W-:Y:S01]  /*0600*/  LOP3.LUT R5, R0, 0x20, R3, 0xf8, !PT ;  /* 0x0000002000057812 */ /* 0x000fe200078ef803 */
[----:B------:R-:W-:Y:S01]  /*0610*/  IMAD R9, R8, 0x400, R4 ;  /* 0x0000040008097824 */ /* 0x000fe200078e0204 */
[----:B------:R-:W-:Y:S01]  /*0620*/  SHF.R.U32.HI R3, RZ, 0x3, R0 ;  /* 0x00000003ff037819 */ /* 0x000fe20000011600 */
[----:B------:R1:W-:Y:S01]  /*0630*/  STL [R1], R7 ;  /* 0x0000000701007387 */ /* 0x0003e20000100800 */
[----:B------:R-:W-:Y:S01]  /*0640*/  IMAD R4, R210, 0x400, R4 ;  /* 0x00000400d2047824 */ /* 0x000fe200078e0204 */
[----:B------:R-:W-:-:S02]  /*0650*/  LOP3.LUT R6, R2, 0x20, R6, 0xf8, !PT ;  /* 0x0000002002067812 */ /* 0x000fc400078ef806 */
[----:B------:R-:W-:Y:S02]  /*0660*/  LOP3.LUT R5, R5, R3, RZ, 0x3c, !PT ;  /* 0x0000000305057212 */ /* 0x000fe400078e3cff */
[----:B------:R-:W-:Y:S02]  /*0670*/  LOP3.LUT R0, R3, R0, R2, 0x1e, !PT ;  /* 0x0000000003007212 */ /* 0x000fe400078e1e02 */
[----:B------:R-:W-:Y:S01]  /*0680*/  SEL R201, R201, 0xffffffc0, !P3 ;  /* 0xffffffc0c9c97807 */ /* 0x000fe20005800000 */
[----:B------:R-:W-:Y:S01]  /*0690*/  IMAD.IADD R9, R9, 0x1, R5 ;  /* 0x0000000109097824 */ /* 0x000fe200078e0205 */
[----:B------:R-:W-:Y:S01]  /*06a0*/  SEL R231, R231, 0x10, !P0 ;  /* 0x00000010e7e77807 */ /* 0x000fe20004000000 */
[----:B------:R-:W-:Y:S01]  /*06b0*/  IMAD.IADD R248, R4, 0x1, R0 ;  /* 0x0000000104f87824 */ /* 0x000fe200078e0200 */
[----:B------:R-:W-:Y:S01]  /*06c0*/  LEA R202, R202, UR4, 0x1 ;  /* 0x00000004caca7c11 */ /* 0x000fe2000f8e08ff */
[----:B------:R-:W-:Y:S01]  /*06d0*/  IMAD.SHL.U32 R5, R11, 0x8, RZ ;  /* 0x000000080b057824 */ /* 0x000fe200078e00ff */
[----:B------:R-:W-:Y:S01]  /*06e0*/  LEA R230, R9, UR4, 0x1 ;  /* 0x0000000409e67c11 */ /* 0x000fe2000f8e08ff */
[----:B------:R-:W-:-:S04]  /*06f0*/  IMAD.SHL.U32 R0, R12, 0x40, RZ ;  /* 0x000000400c007824 */ /* 0x000fc800078e00ff */
[----:B------:R-:W-:Y:S01]  /*0700*/  VIADD R229, R230, 0x20 ;  /* 0x00000020e6e57836 */ /* 0x000fe20000000000 */
[----:B------:R-:W-:Y:S01]  /*0710*/  LOP3.LUT R0, R0, 0xfffffe00, RZ, 0xc0, !PT ;  /* 0xfffffe0000007812 */ /* 0x000fe200078ec0ff */
[C---:B------:R-:W-:Y:S02]  /*0720*/  @P1 VIADD R229, R230.reuse, 0xffffffe0 ;  /* 0xffffffe0e6e51836 */ /* 0x040fe40000000000 */
[----:B------:R-:W-:Y:S02]  /*0730*/  IMAD.IADD R232, R230, 0x1, R231 ;  /* 0x00000001e6e87824 */ /* 0x000fe400078e02e7 */
[----:B-1----:R-:W-:Y:S02]  /*0740*/  IMAD.SHL.U32 R7, R13, 0x40, RZ ;  /* 0x000000400d077824 */ /* 0x002fe400078e00ff */
[----:B------:R-:W-:Y:S02]  /*0750*/  IMAD R210, R210, 0x400, R0 ;  /* 0x00000400d2d27824 */ /* 0x000fe400078e0200 */
[----:B------:R-:W-:Y:S01]  /*0760*/  IMAD.IADD R231, R231, 0x1, R229 ;  /* 0x00000001e7e77824 */ /* 0x000fe200078e02e5 */
[----:B------:R-:W-:-:S04]  /*0770*/  LOP3.LUT R3, R7, 0x1c0, RZ, 0xc0, !PT ;  /* 0x000001c007037812 */ /* 0x000fc800078ec0ff */
[----:B------:R-:W-:Y:S02]  /*0780*/  SHF.R.U32.HI R2, RZ, 0x3, R3 ;  /* 0x00000003ff027819 */ /* 0x000fe40000011603 */
[----:B------:R-:W-:Y:S02]  /*0790*/  LOP3.LUT R4, R3, 0x8, R5, 0xf8, !PT ;  /* 0x0000000803047812 */ /* 0x000fe400078ef805 */
[----:B------:R-:W-:Y:S02]  /*07a0*/  LOP3.LUT R3, R2, R6, R3, 0x1e, !PT ;  /* 0x0000000602037212 */ /* 0x000fe400078e1e03 */
[----:B------:R-:W-:Y:S01]  /*07b0*/  LOP3.LUT R2, R4, R2, RZ, 0x3c, !PT ;  /* 0x0000000204027212 */ /* 0x000fe200078e3cff */
[----:B------:R-:W-:Y:S01]  /*07c0*/  IMAD R4, R8, 0x400, R0 ;  /* 0x0000040008047824 */ /* 0x000fe200078e0200 */
[----:B------:R-:W-:Y:S01]  /*07d0*/  LOP3.LUT R214, R3, R0, RZ, 0xfc, !PT ;  /* 0x0000000003d67212 */ /* 0x000fe200078efcff */
[----:B------:R-:W-:Y:S01]  /*07e0*/  IMAD.U32 R0, RZ, RZ, UR5 ;  /* 0x00000005ff007e24 */ /* 0x000fe2000f8e00ff */
[----:B------:R-:W-:Y:S01]  /*07f0*/  USHF.L.U32 UR5, UR49, 0x7, URZ ;  /* 0x0000000731057899 */ /* 0x000fe2000800063f */
[----:B------:R-:W-:-:S02]  /*0800*/  IMAD.IADD R213, R4, 0x1, R2 ;  /* 0x0000000104d57824 */ /* 0x000fc400078e0202 */
[----:B------:R-:W-:Y:S02]  /*0810*/  IMAD.IADD R210, R2, 0x1, R210 ;  /* 0x0000000102d27824 */ /* 0x000fe400078e02d2 */
[----:B------:R-:W-:Y:S02]  /*0820*/  IMAD.MOV.U32 R2, RZ, RZ, 0x20 ;  /* 0x00000020ff027424 */ /* 0x000fe400078e00ff */
[----:B------:R-:W-:Y:S01]  /*0830*/  IMAD.U32 R3, RZ, RZ, UR5 ;  /* 0x00000005ff037e24 */ /* 0x000fe2000f8e00ff */
[----:B------:R-:W-:Y:S01]  /*0840*/  UIADD3 UR5, UR4, 0x10000, URZ ;  /* 0x0001000004057890 */ /* 0x000fe2000fffe03f */
[----:B------:R-:W-:Y:S01]  /*0850*/  IMAD.U32 R0, RZ, RZ, UR6 ;  /* 0x00000006ff007e24 */ /* 0x000fe2000f8e00ff */
[----:B------:R-:W-:Y:S01]  /*0860*/  UIADD3 UR6, UR4, 0xc000, URZ ;  /* 0x0000c00004067890 */ /* 0x000fe2000fffe03f */
[----:B------:R-:W-:Y:S01]  /*0870*/  IMAD.U32 R0, RZ, RZ, UR7 ;  /* 0x00000007ff007e24 */ /* 0x000fe2000f8e00ff */
[----:B------:R-:W-:Y:S02]  /*0880*/  SEL R2, R2, 0xffffffe0, !P4 ;  /* 0xffffffe002027807 */ /* 0x000fe40006000000 */
[----:B------:R-:W-:-:S02]  /*0890*/  LEA R0, R215, UR5, 0x1 ;  /* 0x00000005d7007c11 */ /* 0x000fc4000f8e08ff */
[----:B------:R-:W-:Y:S01]  /*08a0*/  LEA R248, R248, UR6, 0x1 ;  /* 0x00000006f8f87c11 */ /* 0x000fe2000f8e08ff */
[----:B------:R-:W-:Y:S01]  /*08b0*/  ULDC.64 UR6, c[0x0][0x208] ;  /* 0x0000820000067ab9 */ /* 0x000fe20000000a00 */
[----:B------:R-:W-:Y:S01]  /*08c0*/  IADD3 R207, R2, -0x4000, R0 ;  /* 0xffffc00002cf7810 */ /* 0x000fe20007ffe000 */
[----:B------:R-:W-:Y:S01]  /*08d0*/  IMAD.IADD R204, R0, 0x1, R201 ;  /* 0x0000000100cc7824 */ /* 0x000fe200078e02c9 */
[----:B------:R-:W-:Y:S01]  /*08e0*/  LEA R210, R210, UR5, 0x1 ;  /* 0x00000005d2d27c11 */ /* 0x000fe2000f8e08ff */
[----:B------:R-:W-:Y:S02]  /*08f0*/  VIADD R249, R248, 0x40 ;  /* 0x00000040f8f97836 */ /* 0x000fe40000000000 */
[C---:B------:R-:W-:Y:S02]  /*0900*/  IMAD.IADD R207, R201.reuse, 0x1, R207 ;  /* 0x00000001c9cf7824 */ /* 0x040fe400078e02cf */
[----:B------:R-:W-:Y:S02]  /*0910*/  IMAD.IADD R206, R0, 0x1, R2 ;  /* 0x0000000100ce7824 */ /* 0x000fe400078e0202 */
[----:B------:R-:W-:-:S02]  /*0920*/  IMAD.IADD R201, R201, 0x1, R202 ;  /* 0x00000001c9c97824 */ /* 0x000fc400078e02ca */
[----:B------:R-:W-:-:S07]  /*0930*/  @P2 VIADD R249, R248, 0xffffffc0 ;  /* 0xffffffc0f8f92836 */ /* 0x000fce0000000000 */
.L_x_612:
        /* <DEDUP_REMOVED lines=23> */
[----:B------:R-:W-:Y:S02]  /*0ab0*/  ULDC.64 UR14, c[0x0][0x2f8] ;  /* 0x0000be00000e7ab9 */ /* 0x000fe40000000a00 */
[----:B------:R-:W-:Y:S01]  /*0ac0*/  ULDC.U8 UR13, c[0x0][0x3c2] ;  /* 0x0000f080000d7ab9 */ /* 0x000fe20000000000 */
[----:B------:R-:W-:Y:S01]  /*0ad0*/  IMAD.U32 R5, RZ, RZ, UR11 ;  /* 0x0000000bff057e24 */ /* 0x000fe2000f8e00ff */
[----:B------:R-:W-:Y:S01]  /*0ae0*/  UISETP.NE.AND UP1, UPT, UR13, URZ, UPT ;  /* 0x0000003f0d00728c */ /* 0x000fe2000bf25270 */
[----:B------:R-:W-:Y:S01]  /*0af0*/  PLOP3.LUT P3, PT, PT, PT, UP2, 0x80, 0x0 ;  /* 0x000000000000781c */ /* 0x000fe20003f6f028 */
[----:B------:R-:W-:Y:S02]  /*0b00*/  UISETP.EQ.U32.AND UP4, UPT, UR14, URZ, UPT ;  /* 0x0000003f0e00728c */ /* 0x000fe4000bf82070 */
[----:B------:R-:W2:Y:S02]  /*0b10*/  @P1 LDG.E R7, desc[UR6][R4.64] ;  /* 0x0000000604071981 */ /* 0x000ea4000c1e1900 */
[----:B------:R-:W-:-:S02]  /*0b20*/  UISETP.EQ.OR.EX UP4, UPT, UR15, URZ, !UP1, UP4 ;  /* 0x0000003f0f00728c */ /* 0x000fc4000cf82740 */
        /* <DEDUP_REMOVED lines=11> */
[----:B------:R-:W-:Y:S01]  /*0be0*/  @!UP3 ULDC.64 UR8, c[0x0][0x318] ;  /* 0x0000c6000008bab9 */ /* 0x000fe20000000a00 */
[----:B------:R-:W-:-:S03]  /*0bf0*/  @!UP3 ULDC UR5, c[0x0][0x2cc] ;  /* 0x0000b3000005bab9 */ /* 0x000fc60000000800 */
[----:B------:R-:W5:Y:S01]  /*0c00*/  @!P2 LDG.E R4, desc[UR6][R2.64] ;  /* 0x000000060204a981 */ /* 0x000f62000c1e1900 */
[----:B------:R-:W-:Y:S01]  /*0c10*/  @!UP3 UISETP.NE.U32.AND UP0, UPT, UR8, URZ, UPT ;  /* 0x0000003f0800b28c */ /* 0x000fe2000bf05070 */
[----:B------:R-:W-:Y:S01]  /*0c20*/  UMOV UR12, 0xffffffff ;  /* 0xffffffff000c7882 */ /* 0x000fe20000000000 */
[----:B------:R-:W-:Y:S02]  /*0c30*/  UMOV UR48, 0xffffffff ;  /* 0xffffffff00307882 */ /* 0x000fe40000000000 */
[----:B------:R-:W-:Y:S02]  /*0c40*/  @!UP3 UISETP.NE.AND.EX UP0, UPT, UR9, URZ, UPT, UP0 ;  /* 0x0000003f0900b28c */ /* 0x000fe4000bf05300 */
        /* <DEDUP_REMOVED lines=18> */
.L_x_566:
        /* <DEDUP_REMOVED lines=23> */
[----:B------:R-:W-:Y:S01]  /*0ee0*/  USHF.L.U64.HI UR13, UR49, 0x7, UR60 ;  /* 0x00000007310d7899 */ /* 0x000fe2000801023c */
[----:B-1----:R-:W-:Y:S01]  /*0ef0*/  IABS R5, R6 ;  /* 0x0000000600057213 */ /* 0x002fe20000000000 */
[----:B------:R-:W-:-:S02]  /*0f00*/  ULDC.U8 UR17, c[0x0][0x3d8] ;  /* 0x0000f60000117ab9 */ /* 0x000fc40000000000 */
[----:B------:R-:W-:Y:S01]  /*0f10*/  USEL UR33, UR13, URZ, UP2 ;  /* 0x0000003f0d217287 */ /* 0x000fe20009000000 */
[----:B------:R-:W-:Y:S01]  /*0f20*/  ISETP.NE.AND P3, PT, R6, RZ, PT ;  /* 0x000000ff0600720c */ /* 0x000fe20003f65270 */
[----:B------:R-:W1:Y:S01]  /*0f30*/  I2F.RP R2, R5 ;  /* 0x0000000500027306 */ /* 0x000e620000209400 */
[----:B------:R-:W-:Y:S02]  /*0f40*/  UIADD3 UR50, UR23, UR32, URZ ;  /* 0x0000002017327290 */ /* 0x000fe4000fffe03f */
[----:B------:R-:W-:Y:S02]  /*0f50*/  UISETP.NE.AND UP3, UPT, UR17, URZ, UPT ;  /* 0x0000003f1100728c */ /* 0x000fe4000bf65270 */
[----:B--2---:R-:W-:Y:S02]  /*0f60*/  UIMAD.WIDE.U32 UR28, UR5, UR10, URZ ;  /* 0x0000000a051c72a5 */ /* 0x004fe4000f8e003f */
[----:B------:R-:W-:Y:S02]  /*0f70*/  UISETP.NE.AND UP0, UPT, UR48, -0x1, UPT ;  /* 0xffffffff3000788c */ /* 0x000fe4000bf05270 */
[----:B------:R-:W-:-:S02]  /*0f80*/  UIMAD UR40, UR5, UR11, UR29 ;  /* 0x0000000b052872a4 */ /* 0x000fc4000f8e021d */
[----:B------:R-:W-:Y:S01]  /*0f90*/  @!UP1 UIMAD UR5, UR60, UR8, URZ ;  /* 0x000000083c0592a4 */ /* 0x000fe2000f8e023f */
[----:B------:R-:W-:Y:S01]  /*0fa0*/  @UP1 ULDC.64 UR10, c[0x0][0x420] ;  /* 0x00010800000a1ab9 */ /* 0x000fe20000000a00 */
[----:B------:R-:W-:Y:S01]  /*0fb0*/  USEL UR29, UR14, URZ, UP2 ;  /* 0x0000003f0e1d7287 */ /* 0x000fe20009000000 */
[----:B-1----:R-:W1:Y:S01]  /*0fc0*/  MUFU.RCP R2, R2 ;  /* 0x0000000200027308 */ /* 0x002e620000001000 */
[----:B------:R-:W-:Y:S02]  /*0fd0*/  @!UP1 UIMAD UR35, UR49, UR9, UR5 ;  /* 0x00000009312392a4 */ /* 0x000fe4000f8e0205 */
[----:B------:R-:W-:Y:S02]  /*0fe0*/  UIADD3 UR5, UR30, 0x3f, URZ ;  /* 0x0000003f1e057890 */ /* 0x000fe4000fffe03f */
[----:B------:R-:W-:Y:S02]  /*0ff0*/  @UP1 UIMAD.WIDE.U32 UR38, UR12, UR10, URZ ;  /* 0x0000000a0c2612a5 */ /* 0x000fe4000f8e003f */
[----:B------:R-:W-:-:S02]  /*1000*/  USHF.R.S32.HI UR16, URZ, 0x1f, UR5 ;  /* 0x0000001f3f107899 */ /* 0x000fc40008011405 */
[----:B------:R-:W-:Y:S02]  /*1010*/  @UP1 UIMAD UR52, UR12, UR11, UR39 ;  /* 0x0000000b0c3412a4 */ /* 0x000fe4000f8e0227 */
[----:B------:R-:W-:Y:S02]  /*1020*/  ULEA.HI UR27, UR16, UR5, URZ, 0x6 ;  /* 0x00000005101b7291 */ /* 0x000fe4000f8f303f */
[----:B------:R-:W-:Y:S02]  /*1030*/  UIMAD UR5, UR34, UR49, URZ ;  /* 0x00000031220572a4 */ /* 0x000fe4000f8e023f */
[----:B------:R-:W-:Y:S01]  /*1040*/  UIMAD.WIDE.U32 UR14, UR12, UR20, URZ ;  /* 0x000000140c0e72a5 */ /* 0x000fe2000f8e003f */
[----:B-1----:R-:W-:Y:S01]  /*1050*/  VIADD R2, R2, 0xffffffe ;  /* 0x0ffffffe02027836 */ /* 0x002fe20000000000 */
[----:B------:R-:W-:Y:S02]  /*1060*/  UIMAD.WIDE UR8, UR19, UR41, URZ ;  /* 0x00000029130872a5 */ /* 0x000fe4000f8e023f */
[----:B------:R-:W-:Y:S01]  /*1070*/  UIMAD.WIDE.U32 UR10, UR49, UR61, URZ ;  /* 0x0000003d310a72a5 */ /* 0x000fe2000f8e003f */
[----:B------:R-:W1:Y:S01]  /*1080*/  F2I.FTZ.U32.TRUNC.NTZ R3, R2 ;  /* 0x0000000200037305 */ /* 0x000e62000021f000 */
[----:B------:R-:W-:-:S02]  /*1090*/  UIMAD UR5, UR60, UR61, UR5 ;  /* 0x0000003d3c0572a4 */ /* 0x000fc4000f8e0205 */
[----:B------:R-:W-:Y:S02]  /*10a0*/  USEL UR58, UR22, UR14, !UP1 ;  /* 0x0000000e163a7287 */ /* 0x000fe4000c800000 */
[----:B------:R-:W-:Y:S02]  /*10b0*/  UIMAD UR14, UR9, UR10, URZ ;  /* 0x0000000a090e72a4 */ /* 0x000fe4000f8e023f */
[----:B------:R-:W-:Y:S02]  /*10c0*/  UIADD3 UR5, UR11, UR5, URZ ;  /* 0x000000050b057290 */ /* 0x000fe4000fffe03f */
[----:B------:R-:W-:Y:S02]  /*10d0*/  ULOP3.LUT UR13, UR27, 0xffffffc0, URZ, 0xc0, !UPT ;  /* 0xffffffc01b0d7892 */ /* 0x000fe4000f8ec03f */
[----:B------:R-:W-:Y:S02]  /*10e0*/  UIMAD.WIDE.U32 UR22, UR8, UR10, URZ ;  /* 0x0000000a081672a5 */ /* 0x000fe4000f8e003f */
[----:B------:R-:W-:Y:S01]  /*10f0*/  UIMAD UR5, UR8, UR5, UR14 ;  /* 0x00000005080572a4 */ /* 0x000fe2000f8e020e */
[----:B-1----:R-:W-:Y:S01]  /*1100*/  IMAD.MOV R0, RZ, RZ, -R3 ;  /* 0x000000ffff007224 */ /* 0x002fe200078e0a03 */
[----:B------:R-:W-:Y:S01]  /*1110*/  UIADD3 UR13, UR13, -0x40, URZ ;  /* 0xffffffc00d0d7890 */ /* 0x000fe2000fffe03f */
[----:B------:R-:W-:Y:S01]  /*1120*/  IMAD.MOV.U32 R2, RZ, RZ, RZ ;  /* 0x000000ffff027224 */ /* 0x000fe200078e00ff */
[----:B------:R-:W-:Y:S01]  /*1130*/  UIMAD.WIDE.U32 UR10, UR8, UR12, URZ ;  /* 0x0000000c080a72a5 */ /* 0x000fe2000f8e003f */
[----:B------:R-:W-:Y:S01]  /*1140*/  IMAD R0, R0, R5, RZ ;  /* 0x0000000500007224 */ /* 0x000fe200078e02ff */
[----:B------:R-:W-:-:S02]  /*1150*/  UIADD3 UR46, UR23, UR5, URZ ;  /* 0x00000005172e7290 */ /* 0x000fc4000fffe03f */
[----:B------:R-:W-:Y:S01]  /*1160*/  USHF.R.S32.HI UR34, URZ, 0x1f, UR13 ;  /* 0x0000001f3f227899 */ /* 0x000fe2000801140d */
[----:B------:R-:W-:Y:S01]  /*1170*/  IMAD.HI.U32 R0, R3, R0, R2 ;  /* 0x0000000003007227 */ /* 0x000fe200078e0002 */
[----:B------:R-:W-:Y:S01]  /*1180*/  MOV R2, R4 ;  /* 0x0000000400027202 */ /* 0x000fe20000000f00 */
[----:B------:R-:W-:Y:S02]  /*1190*/  UIADD3 UR5, UP2, UR13, UR29, URZ ;  /* 0x0000001d0d057290 */ /* 0x000fe4000ff5e03f */
[----:B------:R-:W-:Y:S02]  /*11a0*/  USEL UR57, UR22, UR10, !UP1 ;  /* 0x0000000a16397287 */ /* 0x000fe4000c800000 */
[----:B------:R-:W-:Y:S01]  /*11b0*/  IMAD.HI.U32 R0, R0, R2, RZ ;  /* 0x0000000200007227 */ /* 0x000fe200078e00ff */
[----:B------:R-:W-:Y:S01]  /*11c0*/  ULDC UR53, c[0x0][0x2c4] ;  /* 0x0000b10000357ab9 */ /* 0x000fe20000000800 */
[----:B------:R-:W-:Y:S02]  /*11d0*/  UIMAD UR14, UR9, UR12, URZ ;  /* 0x0000000c090e72a4 */ /* 0x000fe4000f8e023f */
[----:B------:R-:W-:Y:S01]  /*11e0*/  IMAD.MOV R3, RZ, RZ, -R0 ;  /* 0x000000ffff037224 */ /* 0x000fe200078e0a00 */
[----:B------:R-:W-:-:S02]  /*11f0*/  UIADD3.X UR10, UR34, UR33, URZ, UP2, !UPT ;  /* 0x00000021220a7290 */ /* 0x000fc400097fe43f */
[----:B------:R-:W-:Y:S01]  /*1200*/  UIMAD UR9, UR9, UR5, URZ ;  /* 0x00000005090972a4 */ /* 0x000fe2000f8e023f */
[C---:B------:R-:W-:Y:S01]  /*1210*/  IMAD R2, R5.reuse, R3, R2 ;  /* 0x0000000305027224 */ /* 0x040fe200078e0202 */
[----:B------:R-:W-:Y:S02]  /*1220*/  UIMAD.WIDE.U32 UR32, UR8, UR5, URZ ;  /* 0x00000005082072a5 */ /* 0x000fe4000f8e003f */
[----:B------:R-:W-:Y:S02]  /*1230*/  @UP3 UIMAD UR5, UR49, UR53, URZ ;  /* 0x00000035310532a4 */ /* 0x000fe4000f8e023f */
[----:B------:R-:W-:Y:S01]  /*1240*/  ISETP.GT.U32.AND P1, PT, R5, R2, PT ;  /* 0x000000020500720c */ /* 0x000fe20003f24070 */
[----:B------:R-:W-:Y:S01]  /*1250*/  ULDC.U8 UR18, c[0x0][0x480] ;  /* 0x0001200000127ab9 */ /* 0x000fe20000000000 */
[----:B------:R-:W-:Y:S02]  /*1260*/  UIMAD UR25, UR12, UR21, URZ ;  /* 0x000000150c1972a4 */ /* 0x000fe4000f8e023f */
[----:B------:R-:W-:-:S02]  /*1270*/  @UP0 UIADD3 UR24, UR45, UR48, URZ ;  /* 0x000000302d180290 */ /* 0x000fc4000fffe03f */
[----:B------:R-:W-:Y:S02]  /*1280*/  @UP0 UIADD3 UR26, UR45, UR48, URZ ;  /* 0x000000302d1a0290 */ /* 0x000fe4000fffe03f */
[----:B------:R-:W-:Y:S02]  /*1290*/  UIMAD UR22, UR8, UR10, UR9 ;  /* 0x0000000a081672a4 */ /* 0x000fe4000f8e0209 */
[----:B------:R-:W-:Y:S02]  /*12a0*/  UIMAD UR51, UR59, UR19, URZ ;  /* 0x000000133b3372a4 */ /* 0x000fe4000f8e023f */
[----:B------:R-:W-:Y:S01]  /*12b0*/  UISETP.NE.AND UP4, UPT, UR18, URZ, UPT ;  /* 0x0000003f1200728c */ /* 0x000fe2000bf85270 */
        /* <DEDUP_REMOVED lines=8> */
[----:B------:R-:W-:-:S02]  /*1340*/  @UP1 UIADD3 UR50, UR15, UR25, URZ ;  /* 0x000000190f321290 */ /* 0x000fc4000fffe03f */
[----:B------:R-:W-:Y:S01]  /*1350*/  @UP1 UIADD3 UR46, UR11, UR14, URZ ;  /* 0x0000000e0b2e1290 */ /* 0x000fe2000fffe03f */
[----:B------:R-:W-:Y:S01]  /*1360*/  ISETP.GE.AND P2, PT, R2, RZ, PT ;  /* 0x000000ff0200720c */ /* 0x000fe20003f46270 */
[----:B------:R-:W-:Y:S01]  /*1370*/  @UP3 ULDC UR5, c[0x0][0x2e4] ;  /* 0x0000b90000053ab9 */ /* 0x000fe20000000800 */
[----:B------:R-:W-:Y:S02]  /*1380*/  @UP0 UIMAD.WIDE.U32 UR14, UR24, UR18, URZ ;  /* 0x00000012180e02a5 */ /* 0x000fe4000f8e003f */
[----:B------:R-:W-:Y:S02]  /*1390*/  @UP0 UIMAD.WIDE.U32 UR10, UR26, UR16, URZ ;  /* 0x000000101a0a02a5 */ /* 0x000fe4000f8e003f */
[----:B------:R-:W-:Y:S01]  /*13a0*/  @UP3 UIMAD UR23, UR59, UR5, UR8 ;  /* 0x000000053b1732a4 */ /* 0x000fe2000f8e0208 */
[----:B------:R-:W-:Y:S01]  /*13b0*/  @P0 VIADD R0, R0, 0x1 ;  /* 0x0000000100000836 */ /* 0x000fe20000000000 */
[----:B------:R-:W-:Y:S01]  /*13c0*/  @!UP3 UIMAD UR5, UR49, UR41, UR59 ;  /* 0x000000293105b2a4 */ /* 0x000fe2000f8e023b */
[----:B------:R-:W-:Y:S01]  /*13d0*/  PLOP3.LUT P0, PT, PT, PT, UP3, 0x80, 0x0 ;  /* 0x000000000000781c */ /* 0x000fe20003f0f038 */
[----:B------:R-:W-:Y:S01]  /*13e0*/  @UP0 UIMAD UR24, UR24, UR19, URZ ;  /* 0x00000013181802a4 */ /* 0x000fe2000f8e023f */
[----:B------:R-:W-:Y:S01]  /*13f0*/  IMAD.MOV.U32 R16, RZ, RZ, R0 ;  /* 0x000000ffff107224 */ /* 0x000fe200078e0000 */
[----:B------:R-:W-:-:S02]  /*1400*/  @UP0 UIMAD UR9, UR26, UR17, URZ ;  /* 0x000000111a0902a4 */ /* 0x000fc4000f8e023f */
[----:B------:R-:W-:Y:S02]  /*1410*/  USEL UR56, UR28, URZ, UP4 ;  /* 0x0000003f1c387287 */ /* 0x000fe4000a000000 */
[----:B------:R-:W-:Y:S01]  /*1420*/  USHF.R.S32.HI UR41, URZ, 0x6, UR27 ;  /* 0x000000063f297899 */ /* 0x000fe2000801141b */
[----:B------:R-:W-:Y:S01]  /*1430*/  @!P2 IADD3 R16, -R16, RZ, RZ ;  /* 0x000000ff1010a210 */ /* 0x000fe20007ffe1ff */
[----:B------:R-:W-:Y:S01]  /*1440*/  USEL UR54, UR40, URZ, UP4 ;  /* 0x0000003f28367287 */ /* 0x000fe2000a000000 */
[----:B------:R-:W-:Y:S01]  /*1450*/  @!P3 LOP3.LUT R16, RZ, R6, RZ, 0x33, !PT ;  /* 0x00000006ff10b212 */ /* 0x000fe200078e33ff */
[----:B------:R-:W-:Y:S02]  /*1460*/  @!UP3 UIMAD UR23, UR5, UR53, URZ ;  /* 0x000000350517b2a4 */ /* 0x000fe4000f8e023f */
[----:B------:R-:W-:Y:S02]  /*1470*/  USHF.R.S32.HI UR31, URZ, 0x1f, UR44 ;  /* 0x0000001f3f1f7899 */ /* 0x000fe4000801142c */
[----:B------:R-:W-:-:S02]  /*1480*/  @!UP1 UIADD3 UR52, UR37, UR35, URZ ;  /* 0x0000002325349290 */ /* 0x000fc4000fffe03f */
        /* <DEDUP_REMOVED lines=19> */
.L_x_568:
        /* <DEDUP_REMOVED lines=13> */
.L_x_569:
        /* <DEDUP_REMOVED lines=11> */
.L_x_570:
[----:B------:R-:W-:Y:S02]  /*1740*/  ULDC UR5, c[0x0][0x270] ;  /* 0x00009c0000057ab9 */ /* 0x000fe40000000800 */
[----:B------:R-:W-:-:S04]  /*1750*/  UIMAD UR5, UR49, UR5, UR59 ;  /* 0x00000005310572a4 */ /* 0x000fc8000f8e023b */
[----:B------:R-:W-:-:S12]  /*1760*/  UIMAD UR5, UR5, UR61, URZ ;  /* 0x0000003d050572a4 */ /* 0x000fd8000f8e023f */
.L_x_571:
[----:B------:R-:W1:Y:S01]  /*1770*/  LDC.64 R14, c[0x0][0x420] ;  /* 0x00010800ff0e7b82 */ /* 0x000e620000000a00 */
[----:B------:R-:W-:Y:S01]  /*1780*/  SHF.R.S32.HI R20, RZ, 0x1f, R245 ;  /* 0x0000001fff147819 */ /* 0x000fe200000114f5 */
[----:B------:R-:W-:Y:S01]  /*1790*/  UIADD3 UR35, UR13, UR5, URZ ;  /* 0x000000050d237290 */ /* 0x000fe2000fffe03f */
[----:B------:R-:W-:Y:S01]  /*17a0*/  IADD3 R0, P2, R245, UR13, RZ ;  /* 0x0000000df5007c10 */ /* 0x000fe2000ff5e0ff */
[----:B------:R-:W-:Y:S01]  /*17b0*/  ULDC UR8, c[0x0][0x2dc] ;  /* 0x0000b70000087ab9 */ /* 0x000fe20000000800 */
[----:B------:R-:W-:Y:S01]  /*17c0*/  ULDC UR10, c[0x0][0x270] ;  /* 0x00009c00000a7ab9 */ /* 0x000fe20000000800 */
[----:B------:R-:W-:Y:S01]  /*17d0*/  UIADD3 UR5, -UR43, UR30, UR44 ;  /* 0x0000001e2b057290 */ /* 0x000fe2000fffe12c */
[----:B------:R-:W-:Y:S01]  /*17e0*/  IADD3.X R4, R20, UR34, RZ, P2, !PT ;  /* 0x0000002214047c10 */ /* 0x000fe200097fe4ff */
[----:B------:R-:W-:Y:S01]  /*17f0*/  UIMAD UR38, UR8, UR10, URZ ;  /* 0x0000000a082672a4 */ /* 0x000fe2000f8e023f */
[--C-:B------:R-:W-:Y:S01]  /*1800*/  SHF.R.S32.HI R227, RZ, 0x1f, R226.reuse ;  /* 0x0000001fffe37819 */ /* 0x100fe200000114e2 */
[----:B------:R-:W-:Y:S01]  /*1810*/  USHF.R.S32.HI UR12, URZ, 0x1f, UR59 ;  /* 0x0000001f3f0c7899 */ /* 0x000fe2000801143b */
[----:B------:R-:W-:Y:S01]  /*1820*/  IADD3 R2, P0, R226, UR9, RZ ;  /* 0x00000009e2027c10 */ /* 0x000fe2000ff1e0ff */
[----:B------:R-:W-:Y:S01]  /*1830*/  ULDC UR10, c[0x0][0x398] ;  /* 0x0000e600000a7ab9 */ /* 0x000fe20000000800 */
[----:B------:R-:W-:Y:S01]  /*1840*/  IMAD R6, R4, UR20, RZ ;  /* 0x0000001404067c24 */ /* 0x000fe2000f8e02ff */
[----:B------:R-:W-:Y:S01]  /*1850*/  ULDC.64 UR14, c[0x0][0x428] ;  /* 0x00010a00000e7ab9 */ /* 0x000fe20000000a00 */
[----:B------:R-:W-:Y:S01]  /*1860*/  UIADD3 UR5, UR5, -UR10, URZ ;  /* 0x8000000a05057290 */ /* 0x000fe2000fffe03f */
[C---:B------:R-:W-:Y:S01]  /*1870*/  IMAD.WIDE.U32 R4, R0.reuse, UR20, R226 ;  /* 0x0000001400047c25 */ /* 0x040fe2000f8e00e2 */
[----:B------:R-:W-:Y:S01]  /*1880*/  UIMAD UR9, UR12, UR14, URZ ;  /* 0x0000000e0c0972a4 */ /* 0x000fe2000f8e023f */
[----:B------:R-:W-:Y:S01]  /*1890*/  IADD3.X R3, R227, UR52, RZ, P0, !PT ;  /* 0x00000034e3037c10 */ /* 0x000fe200087fe4ff */
[----:B------:R-:W-:Y:S01]  /*18a0*/  USHF.L.U32 UR26, UR38, 0x6, URZ ;  /* 0x00000006261a7899 */ /* 0x000fe2000800063f */
[----:B------:R-:W-:Y:S01]  /*18b0*/  IMAD R7, R0, UR21, R6 ;  /* 0x0000001500077c24 */ /* 0x000fe2000f8e0206 */
[----:B------:R-:W-:Y:S01]  /*18c0*/  UIMAD UR15, UR59, UR15, UR9 ;  /* 0x0000000f3b0f72a4 */ /* 0x000fe2000f8e0209 */
[----:B------:R-:W-:Y:S01]  /*18d0*/  IADD3 R6, P0, R4, UR58, RZ ;  /* 0x0000003a04067c10 */ /* 0x000fe2000ff1e0ff */
[----:B------:R-:W-:Y:S01]  /*18e0*/  UIADD3 UR29, UP2, UP1, UR32, UR26, UR51 ;  /* 0x0000001a201d7290 */ /* 0x000fe2000f95e033 */
[C---:B-1----:R-:W-:Y:S01]  /*18f0*/  IMAD R0, R14.reuse, UR34, RZ ;  /* 0x000000220e007c24 */ /* 0x042fe2000f8e02ff */
[----:B------:R-:W-:Y:S01]  /*1900*/  USHF.R.S32.HI UR34, URZ, 0x1f, UR5 ;  /* 0x0000001f3f227899 */ /* 0x000fe20008011405 */
[----:B------:R-:W-:Y:S01]  /*1910*/  IMAD.WIDE.U32 R2, R14, UR13, R2 ;  /* 0x0000000d0e027c25 */ /* 0x000fe2000f8e0002 */
[----:B------:R-:W-:Y:S01]  /*1920*/  USHF.R.S32.HI UR9, URZ, 0x1f, UR26 ;  /* 0x0000001f3f097899 */ /* 0x000fe2000801141a */
[----:B------:R-:W-:Y:S01]  /*1930*/  IADD3.X R7, R5, UR50, R7, P0, !PT ;  /* 0x0000003205077c10 */ /* 0x000fe200087fe407 */
[----:B------:R-:W-:Y:S01]  /*1940*/  ULEA.HI UR34, UR34, UR5, URZ, 0x6 ;  /* 0x0000000522227291 */ /* 0x000fe2000f8f303f */
[----:B------:R-:W-:Y:S01]  /*1950*/  IMAD R0, R15, UR13, R0 ;  /* 0x0000000d0f007c24 */ /* 0x000fe2000f8e0200 */
[----:B------:R-:W-:Y:S01]  /*1960*/  UIADD3.X UR9, UR53, UR9, UR55, UP2, UP1 ;  /* 0x0000000935097290 */ /* 0x000fe200097e2437 */
[----:B------:R-:W-:Y:S01]  /*1970*/  IMAD R8, R251, UR38, R250 ;  /* 0x00000026fb087c24 */ /* 0x000fe2000f8e02fa */
[----:B------:R-:W-:Y:S01]  /*1980*/  UIADD3 UR5, UP2, UP1, UR56, UR29, UR57 ;  /* 0x0000001d38057290 */ /* 0x000fe2000f95e039 */
[----:B------:R-:W-:Y:S01]  /*1990*/  IMAD.IADD R3, R3, 0x1, R0 ;  /* 0x0000000103037824 */ /* 0x000fe200078e0200 */
[----:B------:R-:W-:Y:S01]  /*19a0*/  USHF.R.S32.HI UR34, URZ, 0x6, UR34 ;  /* 0x000000063f227899 */ /* 0x000fe20008011422 */
[----:B------:R-:W-:Y:S01]  /*19b0*/  IMAD.U32 R0, RZ, RZ, UR14 ;  /* 0x0000000eff007e24 */ /* 0x000fe2000f8e00ff */
[----:B------:R-:W-:Y:S01]  /*19c0*/  ULDC.64 UR24, c[0x0][0x258] ;  /* 0x0000960000187ab9 */ /* 0x000fe20000000a00 */
[----:B------:R-:W-:Y:S01]  /*19d0*/  UIADD3.X UR9, UR54, UR9, UR46, UP2, UP1 ;  /* 0x0000000936097290 */ /* 0x000fe200097e242e */
[----:B------:R-:W-:Y:S01]  /*19e0*/  IMAD.U32 R10, RZ, RZ, UR24 ;  /* 0x00000018ff0a7e24 */ /* 0x000fe2000f8e00ff */
[----:B------:R-:W-:Y:S01]  /*19f0*/  UIMAD UR12, UR12, UR24, URZ ;  /* 0x000000180c0c72a4 */ /* 0x000fe2000f8e023f */
[----:B------:R-:W-:Y:S01]  /*1a00*/  IMAD.WIDE.U32 R2, R0, UR59, R2 ;  /* 0x0000003b00027c25 */ /* 0x000fe2000f8e0002 */
[----:B------:R-:W-:Y:S01]  /*1a10*/  UISETP.LT.AND UP1, UPT, URZ, UR34, UPT ;  /* 0x000000223f00728c */ /* 0x000fe2000bf21270 */
[C---:B------:R-:W-:Y:S01]  /*1a20*/  IADD3 R0, P0, R8.reuse, UR5, RZ ;  /* 0x0000000508007c10 */ /* 0x040fe2000ff1e0ff */
[----:B------:R-:W-:Y:S01]  /*1a30*/  UIADD3 UR33, UR13, UR23, URZ ;  /* 0x000000170d217290 */ /* 0x000fe2000fffe03f */
[----:B------:R-:W-:Y:S01]  /*1a40*/  IMAD.MOV.U32 R4, RZ, RZ, R2 ;  /* 0x000000ffff047224 */ /* 0x000fe200078e0002 */
[----:B------:R-:W-:Y:S01]  /*1a50*/  USEL UR34, URZ, UR34, !UP1 ;  /* 0x000000223f227287 */ /* 0x000fe2000c800000 */
[----:B------:R-:W-:Y:S01]  /*1a60*/  LEA.HI.X.SX32 R8, R8, UR9, 0x1, P0 ;  /* 0x0000000908087c11 */ /* 0x000fe200080f0eff */
[----:B------:R-:W-:Y:S01]  /*1a70*/  UIMAD UR32, UR59, UR25, UR12 ;  /* 0x000000193b2072a4 */ /* 0x000fe2000f8e020c */
[----:B------:R-:W-:Y:S01]  /*1a80*/  IADD3 R5, R3, UR15, RZ ;  /* 0x0000000f03057c10 */ /* 0x000fe2000fffe0ff */
[----:B------:R-:W-:Y:S01]  /*1a90*/  UISETP.GT.AND UP1, UPT, UR41, UR34, UPT ;  /* 0x000000222900728c */ /* 0x000fe2000bf24270 */
[-C--:B------:R-:W-:Y:S01]  /*1aa0*/  IMAD R2, R20, R14.reuse, RZ ;  /* 0x0000000e14027224 */ /* 0x080fe200078e02ff */
[----:B------:R-:W-:Y:S01]  /*1ab0*/  ULDC.64 UR12, c[0x0][0x400] ;  /* 0x00010000000c7ab9 */ /* 0x000fe20000000a00 */
[----:B------:R-:W-:Y:S01]  /*1ac0*/  ULDC.64 UR36, c[0x0][0x2b0] ;  /* 0x0000ac0000247ab9 */ /* 0x000fe20000000a00 */
[----:B------:R-:W-:Y:S01]  /*1ad0*/  LEA R218, P0, R0, UR12, 0x2 ;  /* 0x0000000c00da7c11 */ /* 0x000fe2000f8010ff */
[----:B------:R-:W-:Y:S01]  /*1ae0*/  ULDC.64 UR50, c[0x0][0x478] ;  /* 0x00011e0000327ab9 */ /* 0x000fe20000000a00 */
[----:B------:R-:W-:Y:S01]  /*1af0*/  UIMAD.WIDE UR14, UR33, 0x4, UR36 ;  /* 0x00000004210e78a5 */ /* 0x000fe2000f8e0224 */
[----:B------:R-:W-:Y:S01]  /*1b00*/  IMAD.WIDE.U32 R10, R10, UR59, R6 ;  /* 0x0000003b0a0a7c25 */ /* 0x000fe2000f8e0006 */
[----:B------:R-:W-:Y:S01]  /*1b10*/  LEA.HI.X R219, R0, UR13, R8, 0x2, P0 ;  /* 0x0000000d00db7c11 */ /* 0x000fe200080f1408 */
[----:B------:R-:W-:Y:S01]  /*1b20*/  UIMAD.WIDE UR24, UR35, 0x4, UR50 ;  /* 0x00000004231878a5 */ /* 0x000fe2000f8e0232 */
[----:B------:R-:W-:Y:S01]  /*1b30*/  PLOP3.LUT P0, PT, PT, PT, UP1, 0x80, 0x0 ;  /* 0x000000000000781c */ /* 0x000fe20003f0f018 */
[C---:B------:R-:W-:Y:S01]  /*1b40*/  IMAD R2, R245.reuse, R15, R2 ;  /* 0x0000000ff5027224 */ /* 0x040fe200078e0202 */
[----:B------:R-:W-:Y:S01]  /*1b50*/  ULDC.64 UR10, c[0x0][0x210] ;  /* 0x00008400000a7ab9 */ /* 0x000fe20000000a00 */
[----:B------:R-:W-:Y:S01]  /*1b60*/  IMAD.WIDE.U32 R4, R245, R14, R4 ;  /* 0x0000000ef5047225 */ /* 0x000fe200078e0004 */
[----:B------:R-:W-:Y:S01]  /*1b70*/  ULDC.64 UR22, c[0x0][0x3e0] ;  /* 0x0000f80000167ab9 */ /* 0x000fe20000000a00 */
[----:B------:R-:W-:Y:S01]  /*1b80*/  LEA R224, P3, R10, UR10, 0x1 ;  /* 0x0000000a0ae07c11 */ /* 0x000fe2000f8608ff */
[----:B------:R-:W-:Y:S01]  /*1b90*/  UMOV UR13, UR14 ;  /* 0x0000000e000d7c82 */ /* 0x000fe20008000000 */
[----:B------:R-:W-:Y:S01]  /*1ba0*/  VIADD R18, R11, UR32 ;  /* 0x000000200b127c36 */ /* 0x000fe20008000000 */
[----:B------:R-:W-:Y:S01]  /*1bb0*/  IADD3 R17, R5, R2, RZ ;  /* 0x0000000205117210 */ /* 0x000fe20007ffe0ff */
[----:B------:R-:W-:Y:S01]  /*1bc0*/  UMOV UR12, UR15 ;  /* 0x0000000f000c7c82 */ /* 0x000fe20008000000 */
[----:B------:R-:W-:Y:S01]  /*1bd0*/  LEA R222, P2, R4, UR22, 0x1 ;  /* 0x0000001604de7c11 */ /* 0x000fe2000f8408ff */
[----:B------:R-:W-:Y:S01]  /*1be0*/  UIADD3 UR8, UR41, -0x1, URZ ;  /* 0xffffffff29087890 */ /* 0x000fe2000fffe03f */
[----:B------:R-:W-:Y:S01]  /*1bf0*/  BSSY B1, `(.L_x_567) ;  /* 0x0000664000017945 */ /* 0x000fe20003800000 */
        /* <DEDUP_REMOVED lines=24> */
.L_x_573:
        /* <DEDUP_REMOVED lines=19> */
.L_x_574:
        /* <DEDUP_REMOVED lines=34> */
.L_x_576:
[----:B------:R-:W-:Y:S05]  /*20d0*/  BSYNC B0 ;  /* 0x0000000000007941 */ /* 0x000fea0003800000 */
.L_x_575:
        /* <DEDUP_REMOVED lines=18> */
.L_x_578:
[----:B------:R-:W-:Y:S05]  /*2200*/  BSYNC B0 ;  /* 0x0000000000007941 */ /* 0x000fea0003800000 */
.L_x_577:
        /* <DEDUP_REMOVED lines=30> */
.L_x_580:
[----:B------:R-:W-:Y:S05]  /*23f0*/  BSYNC B0 ;  /* 0x0000000000007941 */ /* 0x000fea0003800000 */
.L_x_579:
        /* <DEDUP_REMOVED lines=19> */
.L_x_572:
[----:B------:R-:W-:Y:S01]  /*2530*/  PLOP3.LUT P0, PT, PT, PT, UP4, 0x80, 0x0 ;  /* 0x000000000000781c */ /* 0x000fe20003f0f048 */
[----:B------:R-:W-:Y:S01]  /*2540*/  UIMAD UR24, UR31, UR16, URZ ;  /* 0x000000101f1872a4 */ /* 0x000fe2000f8e023f */
[----:B------:R-:W-:Y:S01]  /*2550*/  IMAD.U32 R2, RZ, RZ, UR16 ;  /* 0x00000010ff027e24 */ /* 0x000fe2000f8e00ff */
[----:B------:R-:W-:Y:S01]  /*2560*/  UIMAD UR9, UR47, -0x40, UR43 ;  /* 0xffffffc02f0978a4 */ /* 0x000fe2000f8e022b */
[C---:B------:R-:W-:Y:S01]  /*2570*/  VIADD R0, R245.reuse, 0x20 ;  /* 0x00000020f5007836 */ /* 0x040fe20000000000 */
[----:B------:R-:W-:Y:S01]  /*2580*/  UIMAD UR5, UR8, -0x40, UR30 ;  /* 0xffffffc0080578a4 */ /* 0x000fe2000f8e021e */
[----:B------:R-:W-:Y:S01]  /*2590*/  IMAD.WIDE.U32 R2, R2, UR44, R226 ;  /* 0x0000002c02027c25 */ /* 0x000fe2000f8e00e2 */
[----:B------:R-:W-:Y:S01]  /*25a0*/  UIMAD UR24, UR44, UR17, UR24 ;  /* 0x000000112c1872a4 */ /* 0x000fe2000f8e0218 */
[----:B------:R-:W-:Y:S05]  /*25b0*/  BSSY B0, `(.L_x_582) ;  /* 0x0000030000007945 */ /* 0x000fea0003800000 */
[----:B------:R-:W-:Y:S01]  /*25c0*/  @P0 BAR.SYNC.DEFER_BLOCKING 0x0 ;  /* 0x0000000000000b1d */ /* 0x000fe20000010000 */
[----:B------:R-:W-:Y:S01]  /*25d0*/  ISETP.GE.AND P1, PT, R245, UR9, PT ;  /* 0x00000009f5007c0c */ /* 0x000fe2000bf26270 */
[----:B------:R-:W-:Y:S01]  /*25e0*/  ULEA.HI UR29, UR8, UR8, URZ, 0x1 ;  /* 0x00000008081d7291 */ /* 0x000fe2000f8f083f */
[----:B------:R-:W-:-:S02]  /*25f0*/  ISETP.GE.AND P3, PT, R0, UR9, PT ;  /* 0x0000000900007c0c */ /* 0x000fc4000bf66270 */
[----:B------:R-:W-:Y:S01]  /*2600*/  ISETP.GE.AND P2, PT, R0, UR5, PT ;  /* 0x0000000500007c0c */ /* 0x000fe2000bf46270 */
[----:B------:R-:W-:Y:S01]  /*2610*/  IMAD.U32 R0, RZ, RZ, UR24 ;  /* 0x00000018ff007e24 */ /* 0x000fe2000f8e00ff */
[----:B------:R-:W-:Y:S01]  /*2620*/  IADD3 R6, P4, R2, UR40, RZ ;  /* 0x0000002802067c10 */ /* 0x000fe2000ff9e0ff */
[----:B------:R-:W-:Y:S01]  /*2630*/  ULOP3.LUT UR29, UR29, 0xfffffffe, URZ, 0xc0, !UPT ;  /* 0xfffffffe1d1d7892 */ /* 0x000fe2000f8ec03f */
[----:B------:R-:W-:Y:S02]  /*2640*/  ULDC.64 UR24, c[0x0][0x268] ;  /* 0x00009a0000187ab9 */ /* 0x000fe40000000a00 */
[----:B------:R-:W-:Y:S01]  /*2650*/  IADD3.X R7, R3, UR42, R0, P4, !PT ;  /* 0x0000002a03077c10 */ /* 0x000fe2000a7fe400 */
[----:B------:R-:W-:Y:S01]  /*2660*/  IMAD R2, R19, UR24, RZ ;  /* 0x0000001813027c24 */ /* 0x000fe2000f8e02ff */
[----:B------:R-:W-:Y:S02]  /*2670*/  LEA R0, R246, UR4, 0x1 ;  /* 0x00000004f6007c11 */ /* 0x000fe4000f8e08ff */
[----:B------:R-:W-:Y:S01]  /*2680*/  ISETP.GE.AND P4, PT, R245, UR5, PT ;  /* 0x00000005f5007c0c */ /* 0x000fe2000bf86270 */
[----:B------:R-:W-:Y:S01]  /*2690*/  IMAD.WIDE.U32 R6, R16, UR24, R6 ;  /* 0x0000001810067c25 */ /* 0x000fe2000f8e0006 */
[----:B------:R-:W-:-:S03]  /*26a0*/  UIADD3 UR24, UR8, -UR29, URZ ;  /* 0x8000001d08187290 */ /* 0x000fc6000fffe03f */
[----:B------:R-:W-:Y:S01]  /*26b0*/  IMAD R2, R16, UR25, R2 ;  /* 0x0000001910027c24 */ /* 0x000fe2000f8e0202 */
        /* <DEDUP_REMOVED lines=31> */
.L_x_583:
[----:B------:R-:W-:Y:S05]  /*28b0*/  BSYNC B0 ;  /* 0x0000000000007941 */ /* 0x000fea0003800000 */
.L_x_582:
        /* <DEDUP_REMOVED lines=31> */
.L_x_585:
[----:B------:R-:W-:Y:S05]  /*2ab0*/  BSYNC B0 ;  /* 0x0000000000007941 */ /* 0x000fea0003800000 */
.L_x_584:
        /* <DEDUP_REMOVED lines=19> */
.L_x_587:
[----:B------:R-:W-:Y:S05]  /*2bf0*/  BSYNC B0 ;  /* 0x0000000000007941 */ /* 0x000fea0003800000 */
.L_x_586:
        /* <DEDUP_REMOVED lines=18> */
[----:B--2---:R-:W-:Y:S02]  /*2d20*/  LEA.HI.X R3, R14, R17, R15, 0x5, P0 ;  /* 0x000000110e037211 */ /* 0x004fe400000f2c0f */
[----:B------:R-:W-:-:S04]  /*2d30*/  LEA R2, P0, R4, UR22, 0x1 ;  /* 0x0000001604027c11 */ /* 0x000fc8000f8008ff */
[----:B------:R-:W-:-:S05]  /*2d40*/  LEA.HI.X R3, R4, UR23, R3, 0x1, P0 ;  /* 0x0000001704037c11 */ /* 0x000fca00080f0c03 */
[----:B------:R-:W-:Y:S01]  /*2d50*/  @!PT LDS RZ, [RZ] ;  /* 0x00000000fffff984 */ /* 0x000fe20000000800 */
[----:B------:R-:W-:Y:S01]  /*2d60*/  @!PT LDS RZ, [RZ] ;  /* 0x00000000fffff984 */ /* 0x000fe20000000800 */
[----:B------:R-:W-:Y:S01]  /*2d70*/  @!PT LDS RZ, [RZ] ;  /* 0x00000000fffff984 */ /* 0x000fe20000000800 */
[----:B------:R2:W-:Y:S04]  /*2d80*/  LDGSTS.E.BYPASS.LTC128B.128 [R0+0xb000], desc[UR6][R2.64+0x80] ;  /* 0x0b00008002007fae */ /* 0x0005e8000b901d46 */
.L_x_589:
[----:B------:R-:W-:Y:S05]  /*2d90*/  BSYNC B0 ;  /* 0x0000000000007941 */ /* 0x000fea0003800000 */
.L_x_588:
        /* <DEDUP_REMOVED lines=14> */
.L_x_591:
        /* <DEDUP_REMOVED lines=20> */
.L_x_592:
[----:B------:R-:W-:Y:S05]  /*2fc0*/  BSYNC B0 ;  /* 0x0000000000007941 */ /* 0x000fea0003800000 */
.L_x_590:
        /* <DEDUP_REMOVED lines=13> */
.L_x_594:
[----:B------:R-:W-:Y:S01]  /*30a0*/  ULDC UR22, c[0x0][0x2d0] ;  /* 0x0000b40000167ab9 */ /* 0x000fe20000000800 */
[----:B--23--:R-:W-:Y:S01]  /*30b0*/  IMAD.U32 R3, RZ, RZ, UR20 ;  /* 0x00000014ff037e24 */ /* 0x00cfe2000f8e00ff */
[----:B------:R-:W-:Y:S01]  /*30c0*/  ISETP.GE.AND P4, PT, R226, UR22, PT ;  /* 0x00000016e2007c0c */ /* 0x000fe2000bf86270 */
[----:B------:R-:W-:Y:S01]  /*30d0*/  IMAD.U32 R4, RZ, RZ, UR21 ;  /* 0x00000015ff047e24 */ /* 0x000fe2000f8e00ff */
        /* <DEDUP_REMOVED lines=16> */
[----:B---3--:R-:W-:-:S04]  /*31e0*/  IADD3 R3, P4, R10, UR16, RZ ;  /* 0x000000100a037c10 */ /* 0x008fc8000ff9e0ff */
[----:B------:R-:W-:Y:S01]  /*31f0*/  IADD3.X R4, R18, UR17, R4, P4, !PT ;  /* 0x0000001112047c10 */ /* 0x000fe2000a7fe404 */
[----:B------:R-:W-:Y:S08]  /*3200*/  @P2 BRA `(.L_x_595) ;  /* 0x0000000000182947 */ /* 0x000ff00003800000 */
[----:B------:R-:W-:-:S04]  /*3210*/  LEA R2, P2, R3, UR10, 0x1 ;  /* 0x0000000a03027c11 */ /* 0x000fc8000f8408ff */
[----:B------:R-:W-:-:S05]  /*3220*/  LEA.HI.X R3, R3, UR11, R4, 0x1, P2 ;  /* 0x0000000b03037c11 */ /* 0x000fca00090f0c04 */
[----:B------:R-:W-:Y:S01]  /*3230*/  @!PT LDS RZ, [RZ] ;  /* 0x00000000fffff984 */ /* 0x000fe20000000800 */
[----:B------:R-:W-:Y:S01]  /*3240*/  @!PT LDS RZ, [RZ] ;  /* 0x00000000fffff984 */ /* 0x000fe20000000800 */
[----:B------:R-:W-:Y:S01]  /*3250*/  @!PT LDS RZ, [RZ] ;  /* 0x00000000fffff984 */ /* 0x000fe20000000800 */
[----:B------:R3:W-:Y:S04]  /*3260*/  LDGSTS.E.BYPASS.LTC128B.128 [R216+0x3000], desc[UR6][R2.64+0x80] ;  /* 0x0300008002d87fae */ /* 0x0007e8000b901d46 */
.L_x_595:
[----:B------:R-:W-:Y:S05]  /*3270*/  BSYNC B0 ;  /* 0x0000000000007941 */ /* 0x000fea0003800000 */
.L_x_593:
[----:B------:R-:W5:Y:S01]  /*3280*/  S2R R12, SR_TID.X ;  /* 0x00000000000c7919 */ /* 0x000f620000002100 */
[----:B------:R-:W-:Y:S01]  /*3290*/  UIMAD UR9, UR31, UR18, URZ ;  /* 0x000000121f0972a4 */ /* 0x000fe2000f8e023f */
[----:B--23--:R-:W-:Y:S01]  /*32a0*/  IMAD.U32 R2, RZ, RZ, UR18 ;  /* 0x00000012ff027e24 */ /* 0x00cfe2000f8e00ff */
[----:B------:R-:W-:Y:S01]  /*32b0*/  SHF.R.S32.HI R5, RZ, 0x1f, R250 ;  /* 0x0000001fff057819 */ /* 0x000fe200000114fa */
[----:B------:R2:W-:Y:S01]  /*32c0*/  @P1 STS.128 [R0+0xc000], RZ ;  /* 0x00c000ff00001388 */ /* 0x0005e20000000c00 */
[----:B------:R-:W-:Y:S01]  /*32d0*/  UIMAD UR9, UR44, UR19, UR9 ;  /* 0x000000132c0972a4 */ /* 0x000fe2000f8e0209 */
[----:B------:R-:W-:Y:S01]  /*32e0*/  BSSY B0, `(.L_x_596) ;  /* 0x0000032000007945 */ /* 0x000fe20003800000 */
[----:B------:R-:W-:Y:S01]  /*32f0*/  LEA.HI R5, R5, R250, RZ, 0x2 ;  /* 0x000000fa05057211 */ /* 0x000fe200078f10ff */
[----:B------:R2:W-:Y:S01]  /*3300*/  @P1 STS.128 [R0+0xe000], RZ ;  /* 0x00e000ff00001388 */ /* 0x0005e20000000c00 */
[----:B------:R-:W-:Y:S02]  /*3310*/  ULDC.64 UR10, c[0x0][0x260] ;  /* 0x00009800000a7ab9 */ /* 0x000fe40000000a00 */
[----:B------:R-:W-:Y:S01]  /*3320*/  IMAD.U32 R7, RZ, RZ, UR9 ;  /* 0x00000009ff077e24 */ /* 0x000fe2000f8e00ff */
[----:B------:R-:W-:-:S02]  /*3330*/  SHF.R.S32.HI R5, RZ, 0x2, R5 ;  /* 0x00000002ff057819 */ /* 0x000fc40000011405 */
[----:B-----5:R-:W-:-:S04]  /*3340*/  SHF.R.S32.HI R11, RZ, 0x1f, R12 ;  /* 0x0000001fff0b7819 */ /* 0x020fc8000001140c */
[----:B------:R-:W-:-:S04]  /*3350*/  LEA.HI R3, R11, R12, RZ, 0x5 ;  /* 0x0000000c0b037211 */ /* 0x000fc800078f28ff */
[----:B------:R-:W-:Y:S01]  /*3360*/  SHF.R.S32.HI R4, RZ, 0x1f, R3 ;  /* 0x0000001fff047819 */ /* 0x000fe20000011403 */
[----:B------:R-:W-:-:S03]  /*3370*/  IMAD.WIDE.U32 R2, R2, UR44, R226 ;  /* 0x0000002c02027c25 */ /* 0x000fc6000f8e00e2 */
[----:B------:R-:W-:Y:S02]  /*3380*/  LEA.HI R4, R4, R251, RZ, 0x2 ;  /* 0x000000fb04047211 */ /* 0x000fe400078f10ff */
[----:B------:R-:W-:Y:S02]  /*3390*/  IADD3 R6, P2, R2, UR27, RZ ;  /* 0x0000001b02067c10 */ /* 0x000fe4000ff5e0ff */
[----:B------:R-:W-:Y:S02]  /*33a0*/  LOP3.LUT R4, R4, 0xfffffffc, RZ, 0xc0, !PT ;  /* 0xfffffffc04047812 */ /* 0x000fe400078ec0ff */
[----:B------:R-:W-:Y:S01]  /*33b0*/  IADD3.X R7, R3, UR28, R7, P2, !PT ;  /* 0x0000001c03077c10 */ /* 0x000fe200097fe407 */
[----:B------:R-:W-:Y:S02]  /*33c0*/  IMAD R3, R19, UR10, RZ ;  /* 0x0000000a13037c24 */ /* 0x000fe4000f8e02ff */
[----:B------:R-:W-:Y:S02]  /*33d0*/  IMAD.IADD R2, R251, 0x1, -R4 ;  /* 0x00000001fb027824 */ /* 0x000fe400078e0a04 */
[----:B------:R-:W-:-:S02]  /*33e0*/  IMAD R10, R16, UR11, R3 ;  /* 0x0000000b100a7c24 */ /* 0x000fc4000f8e0203 */
[----:B------:R-:W-:Y:S02]  /*33f0*/  IMAD R2, R2, 0x10, R5 ;  /* 0x0000001002027824 */ /* 0x000fe400078e0205 */
[----:B------:R-:W-:-:S03]  /*3400*/  IMAD.WIDE.U32 R6, R16, UR10, R6 ;  /* 0x0000000a10067c25 */ /* 0x000fc6000f8e0006 */
[C---:B------:R-:W-:Y:S01]  /*3410*/  ISETP.GE.AND P6, PT, R2.reuse, UR5, PT ;  /* 0x0000000502007c0c */ /* 0x040fe2000bfc6270 */
[----:B------:R-:W-:Y:S02]  /*3420*/  VIADD R3, R2, 0x8 ;  /* 0x0000000802037836 */ /* 0x000fe40000000000 */
[----:B------:R-:W-:-:S03]  /*3430*/  IMAD.IADD R10, R7, 0x1, R10 ;  /* 0x00000001070a7824 */ /* 0x000fc600078e020a */
[----:B------:R-:W-:Y:S01]  /*3440*/  ISETP.GE.AND P5, PT, R3, UR5, PT ;  /* 0x0000000503007c0c */ /* 0x000fe2000bfa6270 */
[----:B--2---:R-:W-:-:S12]  /*3450*/  @P1 BRA `(.L_x_597) ;  /* 0x0000000000681947 */ /* 0x004fd80003800000 */
        /* <DEDUP_REMOVED lines=26> */
.L_x_597:
[----:B------:R-:W-:Y:S05]  /*3600*/  BSYNC B0 ;  /* 0x0000000000007941 */ /* 0x000fea0003800000 */
.L_x_596:
        /* <DEDUP_REMOVED lines=31> */
.L_x_599:
[----:B------:R-:W-:Y:S05]  /*3800*/  BSYNC B0 ;  /* 0x0000000000007941 */ /* 0x000fea0003800000 */
.L_x_598:
[----:B------:R-:W0:Y:S01]  /*3810*/  LDGDEPBAR ;  /* 0x00000000000079af */ /* 0x000e220000000000 */
[----:B------:R-:W-:Y:S01]  /*3820*/  ULDC.64 UR16, c[0x0][0x3c8] ;  /* 0x0000f20000107ab9 */ /* 0x000fe20000000a00 */
[C---:B------:R-:W-:Y:S01]  /*3830*/  IMAD.SHL.U32 R235, R2.reuse, 0x4, RZ ;  /* 0x0000000402eb7824 */ /* 0x040fe200078e00ff */
[----:B------:R-:W-:Y:S01]  /*3840*/  UISETP.NE.U32.AND UP1, UPT, UR16, URZ, UPT ;  /* 0x0000003f1000728c */ /* 0x000fe2000bf25070 */
[----:B-1234-:R-:W-:Y:S01]  /*3850*/  SHF.R.S32.HI R0, RZ, 0x1f, R2 ;  /* 0x0000001fff007819 */ /* 0x01efe20000011402 */
[----:B------:R-:W-:Y:S01]  /*3860*/  IMAD.MOV.U32 R221, RZ, RZ, 0x7f800000 ;  /* 0x7f800000ffdd7424 */ /* 0x000fe200078e00ff */
[----:B------:R-:W-:Y:S01]  /*3870*/  USHF.R.S32.HI UR9, URZ, 0x1f, UR59 ;  /* 0x0000001f3f097899 */ /* 0x000fe2000801143b */
[----:B------:R-:W-:Y:S01]  /*3880*/  IADD3 R4, P1, R235, UR13, RZ ;  /* 0x0000000deb047c10 */ /* 0x000fe2000ff3e0ff */
[----:B------:R-:W-:Y:S01]  /*3890*/  UISETP.NE.AND.EX UP1, UPT, UR17, URZ, UPT, UP1 ;  /* 0x0000003f1100728c */ /* 0x000fe2000bf25310 */
[----:B------:R-:W-:Y:S01]  /*38a0*/  SHF.L.U64.HI R234, R2, 0x2, R0 ;  /* 0x0000000202ea7819 */ /* 0x000fe20000010200 */
[----:B------:R-:W-:Y:S01]  /*38b0*/  IMAD.MOV.U32 R228, RZ, RZ, 0x7f800000 ;  /* 0x7f800000ffe47424 */ /* 0x000fe200078e00ff */
[----:B------:R-:W-:-:S02]  /*38c0*/  ULDC UR46, c[0x0][0x2d0] ;  /* 0x0000b400002e7ab9 */ /* 0x000fc40000000800 */
[----:B------:R-:W-:Y:S02]  /*38d0*/  IADD3.X R5, R234, UR12, RZ, P1, !PT ;  /* 0x0000000cea057c10 */ /* 0x000fe40008ffe4ff */
[----:B------:R-:W-:-:S03]  /*38e0*/  PLOP3.LUT P3, PT, PT, PT, UP1, 0x80, 0x0 ;  /* 0x000000000000781c */ /* 0x000fc60003f6f018 */
        /* <DEDUP_REMOVED lines=9> */
[----:B------:R-:W-:Y:S01]  /*3980*/  @UP1 UIMAD UR5, UR49, UR19, UR5 ;  /* 0x00000013310512a4 */ /* 0x000fe2000f8e0205 */
[----:B------:R-:W-:Y:S01]  /*3990*/  LEA.HI R0, R11, R12, RZ, 0x4 ;  /* 0x0000000c0b007211 */ /* 0x000fe200078f20ff */
[----:B------:R-:W-:Y:S02]  /*39a0*/  @UP1 ULEA UR16, UP0, UR10, UR16, 0x2 ;  /* 0x000000100a101291 */ /* 0x000fe4000f80103f */
[----:B------:R-:W-:Y:S01]  /*39b0*/  @UP1 UIADD3 UR5, UR11, UR5, URZ ;  /* 0x000000050b051290 */ /* 0x000fe2000fffe03f */
[----:B------:R-:W-:-:S03]  /*39c0*/  LOP3.LUT R0, R0, 0xfffffff0, RZ, 0xc0, !PT ;  /* 0xfffffff000007812 */ /* 0x000fc600078ec0ff */
[----:B------:R-:W-:Y:S02]  /*39d0*/  @UP1 ULEA.HI.X UR17, UR10, UR17, UR5, 0x2, UP0 ;  /* 0x000000110a111291 */ /* 0x000fe400080f1405 */
[----:B------:R-:W-:Y:S02]  /*39e0*/  IMAD.IADD R0, R12, 0x1, -R0 ;  /* 0x000000010c007824 */ /* 0x000fe400078e0a00 */
[----:B------:R-:W-:Y:S01]  /*39f0*/  IMAD.MOV.U32 R176, RZ, RZ, 0x20 ;  /* 0x00000020ffb07424 */ /* 0x000fe200078e00ff */
[----:B------:R-:W-:Y:S01]  /*3a00*/  LEA R152, R215, UR4, 0x1 ;  /* 0x00000004d7987c11 */ /* 0x000fe2000f8e08ff */
[----:B------:R-:W-:Y:S01]  /*3a10*/  VIADD R2, R2, 0x1 ;  /* 0x0000000102027836 */ /* 0x000fe20000000000 */
[----:B------:R-:W-:Y:S01]  /*3a20*/  @UP1 ULDC UR5, c[0x0][0x2e8] ;  /* 0x0000ba0000051ab9 */ /* 0x000fe20000000800 */
[----:B-1----:R-:W-:Y:S02]  /*3a30*/  IMAD.U32 R4, RZ, RZ, UR16 ;  /* 0x00000010ff047e24 */ /* 0x002fe4000f8e00ff */
[----:B------:R-:W-:Y:S01]  /*3a40*/  IMAD.U32 R5, RZ, RZ, UR17 ;  /* 0x00000011ff057e24 */ /* 0x000fe2000f8e00ff */
[----:B------:R-:W-:Y:S01]  /*3a50*/  SHF.R.S32.HI R3, RZ, 0x1f, R0 ;  /* 0x0000001fff037819 */ /* 0x000fe20000011400 */
[----:B------:R1:W2:Y:S04]  /*3a60*/  LDSM.16.M88.4 R116, [R152+0x10000] ;  /* 0x010000009874783b */ /* 0x0002a80000000200 */
[----:B------:R1:W3:Y:S01]  /*3a70*/  LDSM.16.M88.4 R120, [R152+0x10800] ;  /* 0x010800009878783b */ /* 0x0002e20000000200 */
[----:B------:R-:W-:-:S03]  /*3a80*/  LEA.HI R3, R3, R0, RZ, 0x3 ;  /* 0x0000000003037211 */ /* 0x000fc600078f18ff */
[----:B------:R1:W4:Y:S01]  /*3a90*/  LDSM.16.M88.4 R148, [R152+0x12000] ;  /* 0x012000009894783b */ /* 0x0003220000000200 */
[----:B------:R-:W1:Y:S03]  /*3aa0*/  @P3 MUFU.RCP R6, UR5 ;  /* 0x0000000500063d08 */ /* 0x000e660008001000 */
[----:B------:R1:W1:Y:S04]  /*3ab0*/  LDSM.16.M88.4 R124, [R206] ;  /* 0x00000000ce7c783b */ /* 0x0002680000000200 */
[----:B------:R1:W1:Y:S04]  /*3ac0*/  LDSM.16.M88.4 R128, [R206+0x800] ;  /* 0x00080000ce80783b */ /* 0x0002680000000200 */
[----:B------:R1:W1:Y:S04]  /*3ad0*/  LDSM.16.M88.4 R132, [R204] ;  /* 0x00000000cc84783b */ /* 0x0002680000000200 */
[----:B------:R1:W1:Y:S04]  /*3ae0*/  LDSM.16.M88.4 R136, [R204+0x800] ;  /* 0x00080000cc88783b */ /* 0x0002680000000200 */
[----:B------:R1:W1:Y:S04]  /*3af0*/  LDSM.16.M88.4 R156, [R206+0x2000] ;  /* 0x00200000ce9c783b */ /* 0x0002680000000200 */
[----:B------:R1:W1:Y:S04]  /*3b00*/  LDSM.16.M88.4 R160, [R206+0x2800] ;  /* 0x00280000cea0783b */ /* 0x0002680000000200 */
[----:B------:R1:W1:Y:S04]  /*3b10*/  LDSM.16.M88.4 R164, [R204+0x2000] ;  /* 0x00200000cca4783b */ /* 0x0002680000000200 */
[----:B------:R1:W1:Y:S01]  /*3b20*/  LDSM.16.M88.4 R168, [R204+0x2800] ;  /* 0x00280000cca8783b */ /* 0x0002620000000200 */
[----:B------:R-:W-:-:S02]  /*3b30*/  USHF.L.U32 UR18, UR38, 0x4, URZ ;  /* 0x0000000426127899 */ /* 0x000fc4000800063f */
[----:B------:R-:W-:Y:S01]  /*3b40*/  USHF.L.U32 UR16, UR38, 0x3, URZ ;  /* 0x0000000326107899 */ /* 0x000fe2000800063f */
[----:B------:R2:W1:Y:S01]  /*3b50*/  @P3 LDG.E R7, desc[UR6][R4.64] ;  /* 0x0000000604073981 */ /* 0x000462000c1e1900 */
[----:B------:R-:W-:Y:S01]  /*3b60*/  LOP3.LUT R3, R3, 0xfffffff8, RZ, 0xc0, !PT ;  /* 0xfffffff803037812 */ /* 0x000fe200078ec0ff */
[----:B------:R-:W-:Y:S02]  /*3b70*/  IMAD.MOV.U32 R208, RZ, RZ, 0x20 ;  /* 0x00000020ffd07424 */ /* 0x000fe400078e00ff */
[----:B------:R-:W-:Y:S01]  /*3b80*/  IMAD.U32 R217, RZ, RZ, UR47 ;  /* 0x0000002fffd97e24 */ /* 0x000fe2000f8e00ff */
[----:B------:R-:W1:Y:S01]  /*3b90*/  LDSM.16.M88.4 R152, [R152+0x12800] ;  /* 0x012800009898783b */ /* 0x000e620000000200 */
[----:B------:R-:W-:Y:S02]  /*3ba0*/  IMAD.MOV.U32 R205, RZ, RZ, 0x40 ;  /* 0x00000040ffcd7424 */ /* 0x000fe400078e00ff */
[----:B------:R-:W-:Y:S01]  /*3bb0*/  IMAD R244, RZ, RZ, -UR26 ;  /* 0x8000001afff47e24 */ /* 0x000fe2000f8e02ff */
[----:B------:R-:W-:Y:S01]  /*3bc0*/  UIADD3 UR44, UR30, 0x40, UR44 ;  /* 0x000000401e2c7890 */ /* 0x000fe2000fffe02c */
[----:B------:R-:W-:Y:S01]  /*3bd0*/  IMAD.MOV.U32 R220, RZ, RZ, R216 ;  /* 0x000000ffffdc7224 */ /* 0x000fe200078e00d8 */
        /* <DEDUP_REMOVED lines=14> */
[----:B--2---:R-:W-:Y:S02]  /*3cc0*/  LEA.HI R4, R11, R12, RZ, 0x3 ;  /* 0x0000000c0b047211 */ /* 0x004fe400078f18ff */
[----:B------:R-:W-:Y:S02]  /*3cd0*/  CS2R R70, SRZ ;  /* 0x0000000000467805 */ /* 0x000fe4000001ff00 */
[----:B------:R-:W-:Y:S02]  /*3ce0*/  CS2R R68, SRZ ;  /* 0x0000000000447805 */ /* 0x000fe4000001ff00 */
[----:B------:R-:W-:Y:S02]  /*3cf0*/  CS2R R46, SRZ ;  /* 0x00000000002e7805 */ /* 0x000fe4000001ff00 */
[----:B------:R-:W-:-:S02]  /*3d00*/  LOP3.LUT R4, R4, 0xfffffff8, RZ, 0xc0, !PT ;  /* 0xfffffff804047812 */ /* 0x000fc400078ec0ff */
[----:B------:R-:W-:Y:S02]  /*3d10*/  CS2R R44, SRZ ;  /* 0x00000000002c7805 */ /* 0x000fe4000001ff00 */
[----:B------:R-:W-:Y:S02]  /*3d20*/  CS2R R50, SRZ ;  /* 0x0000000000327805 */ /* 0x000fe4000001ff00 */
[----:B------:R-:W-:Y:S02]  /*3d30*/  CS2R R48, SRZ ;  /* 0x0000000000307805 */ /* 0x000fe4000001ff00 */
[----:B------:R-:W-:Y:S01]  /*3d40*/  CS2R R42, SRZ ;  /* 0x00000000002a7805 */ /* 0x000fe2000001ff00 */
[----:B------:R-:W-:Y:S01]  /*3d50*/  IMAD.IADD R5, R12, 0x1, -R4 ;  /* 0x000000010c057824 */ /* 0x000fe200078e0a04 */
[----:B------:R-:W-:Y:S01]  /*3d60*/  CS2R R40, SRZ ;  /* 0x0000000000287805 */ /* 0x000fe2000001ff00 */
[----:B------:R-:W-:Y:S01]  /*3d70*/  IMAD.IADD R4, R0, 0x1, -R3 ;  /* 0x0000000100047824 */ /* 0x000fe200078e0a03 */
[----:B------:R-:W-:Y:S01]  /*3d80*/  CS2R R38, SRZ ;  /* 0x0000000000267805 */ /* 0x000fe2000001ff00 */
[----:B------:R-:W-:Y:S01]  /*3d90*/  IMAD.U32 R3, RZ, RZ, UR30 ;  /* 0x0000001eff037e24 */ /* 0x000fe2000f8e00ff */
[----:B------:R-:W-:-:S02]  /*3da0*/  CS2R R36, SRZ ;  /* 0x0000000000247805 */ /* 0x000fc4000001ff00 */
[----:B------:R-:W-:Y:S02]  /*3db0*/  CS2R R30, SRZ ;  /* 0x00000000001e7805 */ /* 0x000fe4000001ff00 */
[----:B------:R-:W-:Y:S02]  /*3dc0*/  CS2R R28, SRZ ;  /* 0x00000000001c7805 */ /* 0x000fe4000001ff00 */
[----:B------:R-:W-:Y:S02]  /*3dd0*/  CS2R R34, SRZ ;  /* 0x0000000000227805 */ /* 0x000fe4000001ff00 */
[----:B------:R-:W-:Y:S02]  /*3de0*/  IADD3 R247, R2, UR43, -R3 ;  /* 0x0000002b02f77c10 */ /* 0x000fe4000fffe803 */
[----:B------:R-:W-:Y:S01]  /*3df0*/  CS2R R32, SRZ ;  /* 0x0000000000207805 */ /* 0x000fe2000001ff00 */
[----:B------:R-:W2:Y:S01]  /*3e00*/  LDL R3, [R1] ;  /* 0x0000000001037983 */ /* 0x000ea20000100800 */
[----:B------:R-:W-:-:S02]  /*3e10*/  LOP3.LUT P4, RZ, R5, 0x2, RZ, 0xc0, !PT ;  /* 0x0000000205ff7812 */ /* 0x000fc4000788c0ff */
[----:B------:R-:W-:Y:S02]  /*3e20*/  CS2R R26, SRZ ;  /* 0x00000000001a7805 */ /* 0x000fe4000001ff00 */
[----:B------:R-:W-:Y:S02]  /*3e30*/  CS2R R24, SRZ ;  /* 0x0000000000187805 */ /* 0x000fe4000001ff00 */
[----:B------:R-:W-:Y:S02]  /*3e40*/  CS2R R22, SRZ ;  /* 0x0000000000167805 */ /* 0x000fe4000001ff00 */
[----:B------:R-:W-:Y:S02]  /*3e50*/  SEL R176, R176, 0xffffffe0, !P4 ;  /* 0xffffffe0b0b07807 */ /* 0x000fe40006000000 */
[----:B------:R-:W-:Y:S01]  /*3e60*/  CS2R R20, SRZ ;  /* 0x0000000000147805 */ /* 0x000fe2000001ff00 */
[----:B------:R-:W-:Y:S02]  /*3e70*/  UIMAD UR42, UR38, 0x18, URZ ;  /* 0x00000018262a78a4 */ /* 0x000fe4000f8e023f */
[----:B------:R-:W-:Y:S01]  /*3e80*/  USHF.L.U32 UR41, UR38, 0x5, URZ ;  /* 0x0000000526297899 */ /* 0x000fe2000800063f */
[----:B------:R-:W-:Y:S01]  /*3e90*/  IMAD.IADD R176, R176, 0x1, R204 ;  /* 0x00000001b0b07824 */ /* 0x000fe200078e02cc */
[----:B------:R-:W-:-:S02]  /*3ea0*/  UIMAD UR40, UR38, 0x28, URZ ;  /* 0x00000028262878a4 */ /* 0x000fc4000f8e023f */
[----:B------:R-:W-:Y:S02]  /*3eb0*/  UIMAD UR39, UR38, 0x30, URZ ;  /* 0x00000030262778a4 */ /* 0x000fe4000f8e023f */
[----:B------:R1:W1:Y:S01]  /*3ec0*/  LDSM.16.M88.4 R140, [R176] ;  /* 0x00000000b08c783b */ /* 0x0002620000000200 */
[----:B------:R-:W-:-:S03]  /*3ed0*/  ULDC UR17, c[0x0][0x2ec] ;  /* 0x0000bb0000117ab9 */ /* 0x000fc60000000800 */
[----:B------:R1:W1:Y:S04]  /*3ee0*/  LDSM.16.M88.4 R144, [R176+0x800] ;  /* 0x00080000b090783b */ /* 0x0002680000000200 */
[----:B------:R1:W1:Y:S04]  /*3ef0*/  LDSM.16.M88.4 R172, [R176+0x2000] ;  /* 0x00200000b0ac783b */ /* 0x0002680000000200 */
[----:B------:R-:W1:Y:S01]  /*3f00*/  LDSM.16.M88.4 R176, [R176+0x2800] ;  /* 0x00280000b0b0783b */ /* 0x000e620000000200 */
[----:B------:R-:W-:Y:S02]  /*3f10*/  UIADD3 UR33, UR18, 0x20, URZ ;  /* 0x0000002012217890 */ /* 0x000fe4000fffe03f */
[----:B------:R-:W-:-:S02]  /*3f20*/  UIADD3 UR28, UR18, 0x40, URZ ;  /* 0x00000040121c7890 */ /* 0x000fc4000fffe03f */
[----:B------:R-:W-:Y:S01]  /*3f30*/  UIADD3 UR25, UR18, 0x60, URZ ;  /* 0x0000006012197890 */ /* 0x000fe2000fffe03f */
[----:B------:R-:W-:Y:S01]  /*3f40*/  R2P PR, R4, 0x6 ;  /* 0x0000000604007804 */ /* 0x000fe20000000000 */
[----:B------:R-:W-:Y:S02]  /*3f50*/  UIADD3 UR32, UR16, UR33, URZ ;  /* 0x0000002110207290 */ /* 0x000fe4000fffe03f */
[----:B------:R-:W-:Y:S02]  /*3f60*/  UIADD3 UR27, UR16, UR28, URZ ;  /* 0x0000001c101b7290 */ /* 0x000fe4000fffe03f */
[----:B------:R-:W-:Y:S01]  /*3f70*/  UIADD3 UR24, UR16, UR25, URZ ;  /* 0x0000001910187290 */ /* 0x000fe2000fffe03f */
[----:B------:R-:W-:Y:S01]  /*3f80*/  VIADD R2, R213, 0x2000 ;  /* 0x00002000d5027836 */ /* 0x000fe20000000000 */
[----:B------:R-:W-:Y:S01]  /*3f90*/  UIADD3 UR31, UR16, UR32, URZ ;  /* 0x00000020101f7290 */ /* 0x000fe2000fffe03f */
[----:B------:R-:W-:Y:S01]  /*3fa0*/  SEL R208, R208, 0xffffffe0, !P1 ;  /* 0xffffffe0d0d07807 */ /* 0x000fe20004800000 */
[----:B------:R-:W-:-:S02]  /*3fb0*/  UIADD3 UR26, UR16, UR27, URZ ;  /* 0x0000001b101a7290 */ /* 0x000fc4000fffe03f */
[----:B------:R-:W-:Y:S01]  /*3fc0*/  UIADD3 UR23, UR16, UR24, URZ ;  /* 0x0000001810177290 */ /* 0x000fe2000fffe03f */
[----:B------:R-:W-:Y:S01]  /*3fd0*/  SEL R205, R205, 0xffffffc0, !P2 ;  /* 0xffffffc0cdcd7807 */ /* 0x000fe20005000000 */
[----:B------:R-:W-:Y:S01]  /*3fe0*/  UIADD3 UR30, UR16, UR31, URZ ;  /* 0x0000001f101e7290 */ /* 0x000fe2000fffe03f */
[----:B------:R-:W-:Y:S01]  /*3ff0*/  SEL R2, R2, R213, !P0 ;  /* 0x000000d502027207 */ /* 0x000fe20004000000 */
[----:B------:R-:W-:Y:S01]  /*4000*/  UIADD3 UR22, UR16, UR23, URZ ;  /* 0x0000001710167290 */ /* 0x000fe2000fffe03f */
[----:B------:R-:W-:Y:S01]  /*4010*/  IMAD.IADD R209, R210, 0x1, R208 ;  /* 0x00000001d2d17824 */ /* 0x000fe200078e02d0 */
[----:B------:R-:W-:Y:S01]  /*4020*/  UIADD3 UR20, UR16, UR26, URZ ;  /* 0x0000001a10147290 */ /* 0x000fe2000fffe03f */
[----:B------:R-:W-:Y:S01]  /*4030*/  LEA R203, R2, UR4, 0x1 ;  /* 0x0000000402cb7c11 */ /* 0x000fe2000f8e08ff */
[----:B------:R-:W-:Y:S01]  /*4040*/  UIADD3 UR29, UR16, UR30, URZ ;  /* 0x0000001e101d7290 */ /* 0x000fe2000fffe03f */
[----:B------:R-:W-:Y:S01]  /*4050*/  IMAD.IADD R211, R210, 0x1, R205 ;  /* 0x00000001d2d37824 */ /* 0x000fe200078e02cd */
[----:B------:R-:W-:Y:S01]  /*4060*/  UIADD3 UR21, UR16, UR22, URZ ;  /* 0x0000001610157290 */ /* 0x000fe2000fffe03f */
[----:B------:R-:W-:Y:S01]  /*4070*/  IMAD.IADD R212, R205, 0x1, R209 ;  /* 0x00000001cdd47824 */ /* 0x000fe200078e02d1 */
[----:B------:R-:W-:Y:S01]  /*4080*/  UIADD3 UR19, UR16, UR20, URZ ;  /* 0x0000001410137290 */ /* 0x000fe2000fffe03f */
[----:B------:R-:W-:Y:S01]  /*4090*/  UMOV UR5, URZ ;  /* 0x0000003f00057c82 */ /* 0x000fe20008000000 */
[----:B------:R-:W-:-:S02]  /*40a0*/  UIMAD UR38, UR38, 0x38, URZ ;  /* 0x00000038262678a4 */ /* 0x000fc4000f8e023f */
[----:B------:R-:W-:Y:S02]  /*40b0*/  UIADD3 UR44, UR44, -UR43, URZ ;  /* 0x8000002b2c2c7290 */ /* 0x000fe4000fffe03f */
[----:B------:R-:W-:Y:S02]  /*40c0*/  UIADD3 UR37, UR16, UR29, URZ ;  /* 0x0000001d10257290 */ /* 0x000fe4000fffe03f */
[----:B------:R-:W-:Y:S02]  /*40d0*/  UIADD3 UR36, UR16, UR21, URZ ;  /* 0x0000001510247290 */ /* 0x000fe4000fffe03f */
[----:B------:R-:W-:Y:S01]  /*40e0*/  UIADD3 UR35, UR16, UR19, URZ ;  /* 0x0000001310237290 */ /* 0x000fe2000fffe03f */
[----:B-1----:R-:W-:-:S05]  /*40f0*/  @P3 FMUL.FTZ R0, R7, R6 ;  /* 0x0000000607003220 */ /* 0x002fca0000410000 */
[----:B------:R-:W-:Y:S01]  /*4100*/  @P3 R2UR UR9, R0 ;  /* 0x00000000000932ca */ /* 0x000fe200000e0000 */
[----:B------:R-:W-:-:S05]  /*4110*/  VIADD R0, R214, 0x2000 ;  /* 0x00002000d6007836 */ /* 0x000fca0000000000 */
[----:B------:R-:W-:-:S04]  /*4120*/  SEL R0, R0, R214, !P0 ;  /* 0x000000d600007207 */ /* 0x000fc80004000000 */
[----:B------:R-:W-:-:S03]  /*4130*/  LEA R200, R0, UR4, 0x1 ;  /* 0x0000000400c87c11 */ /* 0x000fc6000f8e08ff */
[----:B------:R-:W-:Y:S01]  /*4140*/  @UP1 UMOV UR5, UR9 ;  /* 0x0000000900051c82 */ /* 0x000fe20008000000 */
[----:B------:R-:W-:Y:S01]  /*4150*/  ULDC UR9, c[0x0][0x39c] ;  /* 0x0000e70000097ab9 */ /* 0x000fe20000000800 */
[----:B--2---:R-:W-:-:S04]  /*4160*/  IMAD R217, R217, 0x40, R3 ;  /* 0x00000040d9d97824 */ /* 0x004fc800078e0203 */
        /* <DEDUP_REMOVED lines=13> */
[----:B------:R-:W-:Y:S02]  /*4240*/  I2FP.F32.S32 R238, R238 ;  /* 0x000000ee00ee7245 */ /* 0x000fe40000201400 */
[----:B---34-:R-:W-:-:S07]  /*4250*/  I2FP.F32.S32 R237, R237 ;  /* 0x000000ed00ed7245 */ /* 0x018fce0000201400 */
.L_x_602:
        /* <DEDUP_REMOVED lines=9> */
[C---:B-----5:R-:W-:Y:S02]  /*42f0*/  FSETP.NEU.FTZ.AND P1, PT, R221.reuse, -INF , PT ;  /* 0xff800000dd00780b */ /* 0x060fe40003f3d000 */
[----:B------:R-:W-:Y:S01]  /*4300*/  MOV R187, 0x8 ;  /* 0x0000000800bb7802 */ /* 0x000fe20000000f00 */
[----:B------:R-:W-:Y:S06]  /*4310*/  UISETP.LT.AND UP0, UPT, UR11, UR43, UP0 ;  /* 0x0000002b0b00728c */ /* 0x000fec0008701270 */
[----:B------:R-:W-:Y:S01]  /*4320*/  PLOP3.LUT P0, PT, PT, PT, UP0, 0x80, 0x0 ;  /* 0x000000000000781c */ /* 0x000fe20003f0f008 */
[----:B------:R-:W-:Y:S01]  /*4330*/  UISETP.GT.AND UP0, UPT, UR8, UR34, UPT ;  /* 0x000000220800728c */ /* 0x000fe2000bf04270 */
        /* <DEDUP_REMOVED lines=19> */
[C---:B----4-:R-:W-:Y:S05]  /*4470*/  HMMA.16816.F32.BF16 R12, R56.reuse, R64, R12 ;  /* 0x00000040380c723c */ /* 0x050fea000004180c */
[----:B------:R-:W-:Y:S01]  /*4480*/  LDSM.16.M88.4 R60, [R203+0x2000] ;  /* 0x00200000cb3c783b */ /* 0x000fe20000000200 */
[----:B------:R-:W-:Y:S06]  /*4490*/  HMMA.16816.F32.BF16 R16, R56, R66, R16 ;  /* 0x000000423810723c */ /* 0x000fec0000041810 */
[C---:B-1----:R-:W-:Y:S01]  /*44a0*/  HMMA.16816.F32.BF16 R4, R100.reuse, R104, R4 ;  /* 0x000000686404723c */ /* 0x042fe20000041804 */
[----:B------:R-:W1:Y:S05]  /*44b0*/  LDSM.16.M88.4 R56, [R207+0x800] ;  /* 0x00080000cf38783b */ /* 0x000e6a0000000200 */
[C---:B------:R-:W-:Y:S03]  /*44c0*/  HMMA.16816.F32.BF16 R8, R100.reuse, R106, R8 ;  /* 0x0000006a6408723c */ /* 0x040fe60000041808 */
[----:B------:R-:W4:Y:S03]  /*44d0*/  LDSM.16.M88.4 R64, [R0+0xe000] ;  /* 0x00e000000040783b */ /* 0x000f260000000200 */
[C---:B--2---:R-:W-:Y:S05]  /*44e0*/  HMMA.16816.F32.BF16 R12, R100.reuse, R52, R12 ;  /* 0x00000034640c723c */ /* 0x044fea000004180c */
[----:B------:R-:W-:Y:S01]  /*44f0*/  LDSM.16.M88.4 R104, [R206+-0x2000] ;  /* 0xffe00000ce68783b */ /* 0x000fe20000000200 */
[----:B------:R-:W-:Y:S07]  /*4500*/  HMMA.16816.F32.BF16 R16, R100, R54, R16 ;  /* 0x000000366410723c */ /* 0x000fee0000041810 */
[----:B------:R-:W2:Y:S01]  /*4510*/  LDSM.16.M88.4 R52, [R0+0xe800] ;  /* 0x00e800000034783b */ /* 0x000ea20000000200 */
[C---:B---3--:R-:W-:Y:S07]  /*4520*/  HMMA.16816.F32.BF16 R4, R108.reuse, R112, R4 ;  /* 0x000000706c04723c */ /* 0x048fee0000041804 */
[----:B------:R3:W2:Y:S01]  /*4530*/  LDSM.16.M88.4 R100, [R2+0x2000] ;  /* 0x002000000264783b */ /* 0x0006a20000000200 */
[C---:B------:R-:W-:Y:S06]  /*4540*/  HMMA.16816.F32.BF16 R8, R108.reuse, R114, R8 ;  /* 0x000000726c08723c */ /* 0x040fec0000041808 */
[C---:B-1----:R-:W-:Y:S01]  /*4550*/  HMMA.16816.F32.BF16 R12, R108.reuse, R56, R12 ;  /* 0x000000386c0c723c */ /* 0x042fe2000004180c */
[----:B------:R-:W-:Y:S05]  /*4560*/  LDSM.16.M88.4 R112, [R204+-0x2000] ;  /* 0xffe00000cc70783b */ /* 0x000fea0000000200 */
[----:B------:R-:W-:Y:S03]  /*4570*/  HMMA.16816.F32.BF16 R16, R108, R58, R16 ;  /* 0x0000003a6c10723c */ /* 0x000fe60000041810 */
[----:B------:R-:W1:Y:S03]  /*4580*/  LDSM.16.M88.4 R56, [R206+-0x1800] ;  /* 0xffe80000ce38783b */ /* 0x000e660000000200 */
[C---:B----4-:R-:W-:Y:S05]  /*4590*/  HMMA.16816.F32.BF16 R4, R60.reuse, R64, R4 ;  /* 0x000000403c04723c */ /* 0x050fea0000041804 */
[----:B------:R-:W4:Y:S01]  /*45a0*/  LDSM.16.M88.4 R108, [R3+0x2000] ;  /* 0x00200000036c783b */ /* 0x000f220000000200 */
[C---:B------:R-:W-:Y:S05]  /*45b0*/  HMMA.16816.F32.BF16 R8, R60.reuse, R66, R8 ;  /* 0x000000423c08723c */ /* 0x040fea0000041808 */
[----:B---3--:R-:W-:Y:S01]  /*45c0*/  FMUL.FTZ R2, R221, 1.4426950216293334961 ;  /* 0x3fb8aa3bdd027820 */ /* 0x008fe20000410000 */
[C---:B--2---:R-:W-:Y:S01]  /*45d0*/  HMMA.16816.F32.BF16 R12, R60.reuse, R52, R12 ;  /* 0x000000343c0c723c */ /* 0x044fe2000004180c */
[----:B------:R-:W-:Y:S04]  /*45e0*/  LDSM.16.M88.4 R64, [R207+0x2000] ;  /* 0x00200000cf40783b */ /* 0x000fe80000000200 */
[----:B------:R-:W-:Y:S01]  /*45f0*/  FSEL R2, R2, RZ, P1 ;  /* 0x000000ff02027208 */ /* 0x000fe20000800000 */
[----:B------:R-:W-:Y:S03]  /*4600*/  HMMA.16816.F32.BF16 R16, R60, R54, R16 ;  /* 0x000000363c10723c */ /* 0x000fe60000041810 */
[----:B------:R-:W2:Y:S01]  /*4610*/  LDSM.16.M88.4 R52, [R204+-0x1800] ;  /* 0xffe80000cc34783b */ /* 0x000ea20000000200 */
[----:B------:R-:W-:Y:S02]  /*4620*/  FSETP.NEU.FTZ.AND P1, PT, R228, -INF , PT ;  /* 0xff800000e400780b */ /* 0x000fe40003f3d000 */
[C---:B------:R-:W-:Y:S05]  /*4630*/  HMMA.16816.F32.BF16 R4, R100.reuse, R104, R4 ;  /* 0x000000686404723c */ /* 0x040fea0000041804 */
[----:B------:R-:W3:Y:S01]  /*4640*/  LDSM.16.M88.4 R60, [R180+0x2000] ;  /* 0x00200000b43c783b */ /* 0x000ee20000000200 */
[C---:B------:R-:W-:Y:S06]  /*4650*/  HMMA.16816.F32.BF16 R8, R100.reuse, R106, R8 ;  /* 0x0000006a6408723c */ /* 0x040fec0000041808 */
[C---:B-1----:R-:W-:Y:S06]  /*4660*/  HMMA.16816.F32.BF16 R12, R100.reuse, R56, R12 ;  /* 0x00000038640c723c */ /* 0x042fec000004180c */
[----:B------:R-:W-:Y:S06]  /*4670*/  HMMA.16816.F32.BF16 R16, R100, R58, R16 ;  /* 0x0000003a6410723c */ /* 0x000fec0000041810 */
[C---:B----4-:R-:W-:Y:S06]  /*4680*/  HMMA.16816.F32.BF16 R4, R108.reuse, R112, R4 ;  /* 0x000000706c04723c */ /* 0x050fec0000041804 */
[C---:B------:R-:W-:Y:S06]  /*4690*/  HMMA.16816.F32.BF16 R8, R108.reuse, R114, R8 ;  /* 0x000000726c08723c */ /* 0x040fec0000041808 */
[C---:B--2---:R-:W-:Y:S06]  /*46a0*/  HMMA.16816.F32.BF16 R12, R108.reuse, R52, R12 ;  /* 0x000000346c0c723c */ /* 0x044fec000004180c */
[----:B------:R-:W-:Y:S01]  /*46b0*/  HMMA.16816.F32.BF16 R16, R108, R54, R16 ;  /* 0x000000366c10723c */ /* 0x000fe20000041810 */
[----:B------:R-:W1:Y:S05]  /*46c0*/  LDSM.16.M88.4 R52, [R207+0x2800] ;  /* 0x00280000cf34783b */ /* 0x000e6a0000000200 */
[C---:B---3--:R-:W-:Y:S06]  /*46d0*/  HMMA.16816.F32.BF16 R4, R60.reuse, R64, R4 ;  /* 0x000000403c04723c */ /* 0x048fec0000041804 */
        /* <DEDUP_REMOVED lines=12> */
[----:B------:R-:W-:Y:S02]  /*47a0*/  MUFU.TANH R184, R11 ;  /* 0x0000000b00b87308 */ /* 0x000fe40000002400 */
[----:B------:R-:W-:Y:S08]  /*47b0*/  HMMA.16816.F32.BF16 R16, R60, R54, R16 ;  /* 0x000000363c10723c */ /* 0x000ff00000041810 */
[----:B------:R1:W4:Y:S03]  /*47c0*/  MUFU.TANH R105, R4 ;  /* 0x0000000400697308 */ /* 0x0003260000002400 */
[----:B--2---:R-:W-:Y:S01]  /*47d0*/  @!P0 IADD3 R5, R247, UR10, RZ ;  /* 0x0000000af7058c10 */ /* 0x004fe2000fffe0ff */
[----:B---3--:R-:W-:Y:S06]  /*47e0*/  FFMA.FTZ R0, R237, UR5, R104 ;  /* 0x00000005ed007c23 */ /* 0x008fec0008010068 */
[----:B------:R2:W-:Y:S01]  /*47f0*/  MUFU.TANH R186, R6 ;  /* 0x0000000600ba7308 */ /* 0x0005e20000002400 */
[----:B------:R-:W-:Y:S09]  /*4800*/  FMUL.FTZ R12, R12, UR9 ;  /* 0x000000090c0c7c20 */ /* 0x000ff20008410000 */
[----:B------:R3:W3:Y:S01]  /*4810*/  MUFU.TANH R183, R7 ;  /* 0x0000000700b77308 */ /* 0x0006e20000002400 */
[----:B-1----:R-:W-:Y:S01]  /*4820*/  @!P0 VIMNMX R4, R5, UR43, PT ;  /* 0x0000002b05048c48 */ /* 0x002fe2000bfe0100 */
[----:B----4-:R-:W-:Y:S01]  /*4830*/  FFMA.FTZ R3, R236, UR5, R105 ;  /* 0x00000005ec037c23 */ /* 0x010fe20008010069 */
[----:B------:R-:W-:Y:S01]  /*4840*/  FMUL.FTZ R13, R13, UR9 ;  /* 0x000000090d0d7c20 */ /* 0x000fe20008410000 */
[----:B------:R-:W-:Y:S01]  /*4850*/  FMUL.FTZ R14, R14, UR9 ;  /* 0x000000090e0e7c20 */ /* 0x000fe20008410000 */
[-C--:B------:R-:W-:Y:S01]  /*4860*/  @!P0 ISETP.GE.AND P2, PT, R217, R4.reuse, PT ;  /* 0x00000004d900820c */ /* 0x080fe20003f46270 */
[----:B------:R-:W-:Y:S01]  /*4870*/  FMUL.FTZ R16, R16, UR9 ;  /* 0x0000000910107c20 */ /* 0x000fe20008410000 */
[----:B------:R-:W-:Y:S03]  /*4880*/  FMUL.FTZ R18, R18, UR9 ;  /* 0x0000000912127c20 */ /* 0x000fe60008410000 */
[----:B------:R-:W-:Y:S01]  /*4890*/  MUFU.TANH R106, R12 ;  /* 0x0000000c006a7308 */ /* 0x000fe20000002400 */
[----:B------:R-:W-:Y:S01]  /*48a0*/  @!P0 FSEL R3, R3, -INF , !P2 ;  /* 0xff80000003038808 */ /* 0x000fe20005000000 */
[----:B------:R-:W-:Y:S01]  /*48b0*/  FMUL.FTZ R17, R17, UR9 ;  /* 0x0000000911117c20 */ /* 0x000fe20008410000 */
[----:B------:R-:W-:Y:S01]  /*48c0*/  FMUL.FTZ R19, R19, UR9 ;  /* 0x0000000913137c20 */ /* 0x000fe20008410000 */
[----:B------:R-:W-:Y:S02]  /*48d0*/  FMUL.FTZ R15, R15, UR9 ;  /* 0x000000090f0f7c20 */ /* 0x000fe40008410000 */
[--C-:B--2---:R-:W-:Y:S01]  /*48e0*/  FFMA.FTZ R6, R3, UR17, -R2.reuse ;  /* 0x0000001103067c23 */ /* 0x104fe20008010802 */
[----:B------:R-:W-:Y:S03]  /*48f0*/  @!P0 VIADDMNMX R3, R5, R187, UR43, PT ;  /* 0x0000002b05038e46 */ /* 0x000fe6000b8001bb */
[----:B------:R1:W-:Y:S01]  /*4900*/  MUFU.TANH R103, R8 ;  /* 0x0000000800677308 */ /* 0x0003e20000002400 */
[----:B------:R-:W-:Y:S01]  /*4910*/  FMUL.FTZ R5, R228, 1.4426950216293334961 ;  /* 0x3fb8aa3be4057820 */ /* 0x000fe20000410000 */
[----:B---3--:R-:W-:Y:S04]  /*4920*/  @!P0 IADD3 R7, R217, 0x1, RZ ;  /* 0x00000001d9078810 */ /* 0x008fe80007ffe0ff */
[-C--:B------:R-:W-:Y:S04]  /*4930*/  @!P0 ISETP.GE.AND P2, PT, R7, R4.reuse, PT ;  /* 0x000000040700820c */ /* 0x080fe80003f46270 */
[----:B------:R2:W-:Y:S01]  /*4940*/  MUFU.EX2 R180, R6 ;  /* 0x0000000600b47308 */ /* 0x0005e20000000800 */
[----:B------:R-:W-:Y:S02]  /*4950*/  @!P0 FSEL R0, R0, -INF , !P2 ;  /* 0xff80000000008808 */ /* 0x000fe40005000000 */
[-C--:B------:R-:W-:Y:S07]  /*4960*/  @!P0 ISETP.GE.AND P2, PT, R217, R3.reuse, PT ;  /* 0x00000003d900820c */ /* 0x080fee0003f46270 */
[----:B------:R-:W3:Y:S01]  /*4970*/  MUFU.TANH R102, R9 ;  /* 0x0000000900667308 */ /* 0x000ee20000002400 */
[----:B-1----:R-:W-:Y:S01]  /*4980*/  FFMA.FTZ R8, R0, UR17, -R2 ;  /* 0x0000001100087c23 */ /* 0x002fe20008010802 */
[----:B------:R-:W-:Y:S01]  /*4990*/  FSEL R0, R5, RZ, P1 ;  /* 0x000000ff05007208 */ /* 0x000fe20000800000 */
[----:B------:R-:W-:Y:S01]  /*49a0*/  FFMA.FTZ R5, R237, UR5, R183 ;  /* 0x00000005ed057c23 */ /* 0x000fe200080100b7 */
[-C--:B------:R-:W-:Y:S02]  /*49b0*/  @!P0 ISETP.GE.AND P1, PT, R7, R3.reuse, PT ;  /* 0x000000030700820c */ /* 0x080fe40003f26270 */
[----:B------:R-:W-:Y:S02]  /*49c0*/  @!P0 IADD3 R7, R217, 0x8, RZ ;  /* 0x00000008d9078810 */ /* 0x000fe40007ffe0ff */
[----:B------:R-:W-:Y:S01]  /*49d0*/  @!P0 FSEL R5, R5, -INF , !P1 ;  /* 0xff80000005058808 */ /* 0x000fe20004800000 */
[----:B--2---:R-:W-:Y:S01]  /*49e0*/  FFMA.FTZ R6, R236, UR5, R186 ;  /* 0x00000005ec067c23 */ /* 0x004fe200080100ba */
[----:B------:R1:W-:Y:S01]  /*49f0*/  MUFU.EX2 R114, R8 ;  /* 0x0000000800727308 */ /* 0x0003e20000000800 */
[-C--:B------:R-:W-:Y:S02]  /*4a00*/  @!P0 ISETP.GE.AND P1, PT, R7, R4.reuse, PT ;  /* 0x000000040700820c */ /* 0x080fe40003f26270 */
[--C-:B------:R-:W-:Y:S01]  /*4a10*/  FFMA.FTZ R5, R5, UR17, -R0.reuse ;  /* 0x0000001105057c23 */ /* 0x100fe20008010800 */
[----:B------:R-:W-:Y:S06]  /*4a20*/  @!P0 FSEL R6, R6, -INF , !P2 ;  /* 0xff80000006068808 */ /* 0x000fec0005000000 */
[----:B------:R3:W-:Y:S01]  /*4a30*/  MUFU.EX2 R193, R5 ;  /* 0x0000000500c17308 */ /* 0x0007e20000000800 */
[----:B------:R-:W-:Y:S09]  /*4a40*/  FFMA.FTZ R6, R6, UR17, -R0 ;  /* 0x0000001106067c23 */ /* 0x000ff20008010800 */
[----:B------:R2:W-:Y:S01]  /*4a50*/  MUFU.EX2 R194, R6 ;  /* 0x0000000600c27308 */ /* 0x0005e20000000800 */
[----:B-1----:R-:W-:Y:S09]  /*4a60*/  @!P0 IADD3 R8, R217, 0x9, RZ ;  /* 0x00000009d9088810 */ /* 0x002ff20007ffe0ff */
[----:B------:R1:W4:Y:S01]  /*4a70*/  MUFU.TANH R185, R10 ;  /* 0x0000000a00b97308 */ /* 0x0003220000002400 */
[----:B---3--:R-:W-:Y:S09]  /*4a80*/  FFMA.FTZ R5, R239, UR5, R102 ;  /* 0x00000005ef057c23 */ /* 0x008ff20008010066 */
[----:B------:R-:W3:Y:S01]  /*4a90*/  MUFU.TANH R101, R13 ;  /* 0x0000000d00657308 */ /* 0x000ee20000002400 */
[----:B--2---:R-:W-:Y:S05]  /*4aa0*/  FFMA.FTZ R6, R238, UR5, R103 ;  /* 0x00000005ee067c23 */ /* 0x004fea0008010067 */
[----:B------:R-:W-:Y:S02]  /*4ab0*/  @!P0 FSEL R6, R6, -INF , !P1 ;  /* 0xff80000006068808 */ /* 0x000fe40004800000 */
[-C--:B------:R-:W-:Y:S02]  /*4ac0*/  @!P0 ISETP.GE.AND P1, PT, R8, R4.reuse, PT ;  /* 0x000000040800820c */ /* 0x080fe40003f26270 */
[----:B------:R-:W2:Y:S01]  /*4ad0*/  MUFU.TANH R182, R14 ;  /* 0x0000000e00b67308 */ /* 0x000ea20000002400 */
[----:B-1----:R-:W-:Y:S01]  /*4ae0*/  @!P0 IADD3 R10, R217, 0x11, RZ ;  /* 0x00000011d90a8810 */ /* 0x002fe20007ffe0ff */
[--C-:B------:R-:W-:Y:S01]  /*4af0*/  FFMA.FTZ R6, R6, UR17, -R2.reuse ;  /* 0x0000001106067c23 */ /* 0x100fe20008010802 */
[----:B------:R-:W-:Y:S02]  /*4b00*/  @!P0 FSEL R5, R5, -INF , !P1 ;  /* 0xff80000005058808 */ /* 0x000fe40004800000 */
[-C--:B------:R-:W-:Y:S02]  /*4b10*/  @!P0 ISETP.GE.AND P1, PT, R7, R3.reuse, PT ;  /* 0x000000030700820c */ /* 0x080fe40003f26270 */
[----:B------:R-:W-:Y:S03]  /*4b20*/  @!P0 IADD3 R7, R217, 0x10, RZ ;  /* 0x00000010d9078810 */ /* 0x000fe60007ffe0ff */
[----:B------:R4:W-:Y:S01]  /*4b30*/  MUFU.EX2 R113, R6 ;  /* 0x0000000600717308 */ /* 0x0009e20000000800 */
[----:B------:R-:W-:Y:S01]  /*4b40*/  FFMA.FTZ R5, R5, UR17, -R2 ;  /* 0x0000001105057c23 */ /* 0x000fe20008010802 */
[-C--:B------:R-:W-:Y:S08]  /*4b50*/  @!P0 ISETP.GE.AND P2, PT, R10, R4.reuse, PT ;  /* 0x000000040a00820c */ /* 0x080ff00003f46270 */
[----:B------:R1:W-:Y:S10]  /*4b60*/  MUFU.EX2 R109, R5 ;  /* 0x00000005006d7308 */ /* 0x0003f40000000800 */
[----:B------:R-:W2:Y:S01]  /*4b70*/  MUFU.TANH R181, R15 ;  /* 0x0000000f00b57308 */ /* 0x000ea20000002400 */
[----:B----4-:R-:W-:Y:S05]  /*4b80*/  FFMA.FTZ R6, R238, UR5, R185 ;  /* 0x00000005ee067c23 */ /* 0x010fea00080100b9 */
[----:B------:R-:W-:Y:S02]  /*4b90*/  @!P0 FSEL R6, R6, -INF , !P1 ;  /* 0xff80000006068808 */ /* 0x000fe40004800000 */
[-C--:B------:R-:W-:Y:S01]  /*4ba0*/  @!P0 ISETP.GE.AND P1, PT, R8, R3.reuse, PT ;  /* 0x000000030800820c */ /* 0x080fe20003f26270 */
[----:B-1----:R-:W-:Y:S01]  /*4bb0*/  FFMA.FTZ R5, R239, UR5, R184 ;  /* 0x00000005ef057c23 */ /* 0x002fe200080100b8 */
[----:B------:R-:W1:Y:S01]  /*4bc0*/  MUFU.TANH R100, R16 ;  /* 0x0000001000647308 */ /* 0x000e620000002400 */
[--C-:B------:R-:W-:Y:S03]  /*4bd0*/  FFMA.FTZ R6, R6, UR17, -R0.reuse ;  /* 0x0000001106067c23 */ /* 0x100fe60008010800 */
[----:B------:R-:W-:Y:S02]  /*4be0*/  @!P0 FSEL R5, R5, -INF , !P1 ;  /* 0xff80000005058808 */ /* 0x000fe40004800000 */
[-C--:B------:R-:W-:Y:S04]  /*4bf0*/  @!P0 ISETP.GE.AND P1, PT, R7, R4.reuse, PT ;  /* 0x000000040700820c */ /* 0x080fe80003f26270 */
[----:B------:R4:W-:Y:S01]  /*4c00*/  MUFU.EX2 R191, R6 ;  /* 0x0000000600bf7308 */ /* 0x0009e20000000800 */
[----:B------:R-:W-:Y:S09]  /*4c10*/  FFMA.FTZ R5, R5, UR17, -R0 ;  /* 0x0000001105057c23 */ /* 0x000ff20008010800 */
[----:B------:R3:W-:Y:S10]  /*4c20*/  MUFU.EX2 R189, R5 ;  /* 0x0000000500bd7308 */ /* 0x0007f40000000800 */
[----:B------:R-:W1:Y:S01]  /*4c30*/  MUFU.TANH R111, R18 ;  /* 0x00000012006f7308 */ /* 0x000e620000002400 */
[----:B----4-:R-:W-:Y:S05]  /*4c40*/  FFMA.FTZ R6, R240, UR5, R106 ;  /* 0x00000005f0067c23 */ /* 0x010fea000801006a */
[----:B------:R-:W-:Y:S02]  /*4c50*/  @!P0 FSEL R6, R6, -INF , !P1 ;  /* 0xff80000006068808 */ /* 0x000fe40004800000 */
[----:B------:R-:W-:Y:S01]  /*4c60*/  IADD3 R8, P1, R235, UR15, RZ ;  /* 0x0000000feb087c10 */ /* 0x000fe2000ff3e0ff */
[----:B---3--:R-:W-:Y:S01]  /*4c70*/  FFMA.FTZ R5, R241, UR5, R101 ;  /* 0x00000005f1057c23 */ /* 0x008fe20008010065 */
[----:B------:R-:W3:Y:S01]  /*4c80*/  MUFU.TANH R67, R17 ;  /* 0x0000001100437308 */ /* 0x000ee20000002400 */
[--C-:B------:R-:W-:Y:S01]  /*4c90*/  FFMA.FTZ R6, R6, UR17, -R2.reuse ;  /* 0x0000001106067c23 */ /* 0x100fe20008010802 */
[----:B------:R-:W-:Y:S02]  /*4ca0*/  IADD3.X R9, R234, UR14, RZ, P1, !PT ;  /* 0x0000000eea097c10 */ /* 0x000fe40008ffe4ff */
[----:B------:R-:W-:Y:S02]  /*4cb0*/  @!P0 FSEL R5, R5, -INF , !P2 ;  /* 0xff80000005058808 */ /* 0x000fe40005000000 */
[-C--:B------:R-:W-:Y:S01]  /*4cc0*/  @!P0 ISETP.GE.AND P1, PT, R7, R3.reuse, PT ;  /* 0x000000030700820c */ /* 0x080fe20003f26270 */
[----:B------:R-:W4:Y:S03]  /*4cd0*/  LDG.E R66, desc[UR6][R8.64] ;  /* 0x0000000608427981 */ /* 0x000f26000c1e1900 */
[----:B------:R2:W-:Y:S01]  /*4ce0*/  MUFU.EX2 R115, R6 ;  /* 0x0000000600737308 */ /* 0x0005e20000000800 */
[----:B------:R-:W-:Y:S01]  /*4cf0*/  FFMA.FTZ R5, R5, UR17, -R2 ;  /* 0x0000001105057c23 */ /* 0x000fe20008010802 */
[----:B------:R-:W-:Y:S01]  /*4d00*/  @!P0 IADD3 R7, R217, 0x19, RZ ;  /* 0x00000019d9078810 */ /* 0x000fe20007ffe0ff */
[----:B------:R3:W4:Y:S07]  /*4d10*/  LDG.E R65, desc[UR6][R8.64+0x20] ;  /* 0x0000200608417981 */ /* 0x00072e000c1e1900 */
[----:B------:R1:W-:Y:S10]  /*4d20*/  MUFU.EX2 R112, R5 ;  /* 0x0000000500707308 */ /* 0x0003f40000000800 */
[----:B------:R-:W3:Y:S01]  /*4d30*/  MUFU.TANH R110, R19 ;  /* 0x00000013006e7308 */ /* 0x000ee20000002400 */
[----:B--2---:R-:W-:Y:S05]  /*4d40*/  FFMA.FTZ R6, R240, UR5, R182 ;  /* 0x00000005f0067c23 */ /* 0x004fea00080100b6 */
[----:B------:R-:W-:Y:S02]  /*4d50*/  @!P0 FSEL R6, R6, -INF , !P1 ;  /* 0xff80000006068808 */ /* 0x000fe40004800000 */
[-C--:B------:R-:W-:Y:S01]  /*4d60*/  @!P0 ISETP.GE.AND P1, PT, R10, R3.reuse, PT ;  /* 0x000000030a00820c */ /* 0x080fe20003f26270 */
[----:B-1----:R-:W-:Y:S01]  /*4d70*/  FFMA.FTZ R5, R241, UR5, R181 ;  /* 0x00000005f1057c23 */ /* 0x002fe200080100b5 */
[----:B------:R-:W-:Y:S01]  /*4d80*/  @!P0 IADD3 R10, R217, 0x18, RZ ;  /* 0x00000018d90a8810 */ /* 0x000fe20007ffe0ff */
[--C-:B------:R-:W-:Y:S03]  /*4d90*/  FFMA.FTZ R6, R6, UR17, -R0.reuse ;  /* 0x0000001106067c23 */ /* 0x100fe60008010800 */
[----:B------:R-:W-:Y:S01]  /*4da0*/  @!P0 FSEL R5, R5, -INF , !P1 ;  /* 0xff80000005058808 */ /* 0x000fe20004800000 */
[----:B------:R1:W-:Y:S01]  /*4db0*/  MUFU.EX2 R190, R6 ;  /* 0x0000000600be7308 */ /* 0x0003e20000000800 */
[CC--:B------:R-:W-:Y:S02]  /*4dc0*/  @!P0 ISETP.GE.AND P1, PT, R10.reuse, R4.reuse, PT ;  /* 0x000000040a00820c */ /* 0x0c0fe40003f26270 */
[-C--:B------:R-:W-:Y:S01]  /*4dd0*/  @!P0 ISETP.GE.AND P2, PT, R10, R3.reuse, PT ;  /* 0x000000030a00820c */ /* 0x080fe20003f46270 */
[----:B------:R-:W-:Y:S06]  /*4de0*/  FFMA.FTZ R5, R5, UR17, -R0 ;  /* 0x0000001105057c23 */ /* 0x000fec0008010800 */
[----:B------:R3:W-:Y:S01]  /*4df0*/  MUFU.EX2 R192, R5 ;  /* 0x0000000500c07308 */ /* 0x0007e20000000800 */
[----:B-1----:R-:W-:Y:S05]  /*4e00*/  FFMA.FTZ R6, R242, UR5, R100 ;  /* 0x00000005f2067c23 */ /* 0x002fea0008010064 */
[----:B------:R-:W-:Y:S02]  /*4e10*/  @!P0 FSEL R6, R6, -INF , !P1 ;  /* 0xff80000006068808 */ /* 0x000fe40004800000 */
[----:B------:R-:W-:Y:S01]  /*4e20*/  @!P0 ISETP.GE.AND P1, PT, R7, R4, PT ;  /* 0x000000040700820c */ /* 0x000fe20003f26270 */
[----:B------:R-:W-:Y:S01]  /*4e30*/  FFMA.FTZ R4, R242, UR5, R111 ;  /* 0x00000005f2047c23 */ /* 0x000fe2000801006f */
[----:B---3--:R-:W-:Y:S01]  /*4e40*/  FFMA.FTZ R5, R243, UR5, R67 ;  /* 0x00000005f3057c23 */ /* 0x008fe20008010043 */
[----:B------:R-:W-:Y:S03]  /*4e50*/  FFMA.FTZ R6, R6, UR17, -R2 ;  /* 0x0000001106067c23 */ /* 0x000fe60008010802 */
[----:B------:R-:W-:Y:S01]  /*4e60*/  @!P0 FSEL R4, R4, -INF , !P2 ;  /* 0xff80000004048808 */ /* 0x000fe20005000000 */
[----:B------:R-:W-:Y:S01]  /*4e70*/  MUFU.EX2 R108, R6 ;  /* 0x00000006006c7308 */ /* 0x000fe20000000800 */
[----:B------:R-:W-:Y:S02]  /*4e80*/  @!P0 FSEL R5, R5, -INF , !P1 ;  /* 0xff80000005058808 */ /* 0x000fe40004800000 */
[----:B------:R-:W-:Y:S01]  /*4e90*/  @!P0 ISETP.GE.AND P1, PT, R7, R3, PT ;  /* 0x000000030700820c */ /* 0x000fe20003f26270 */
[----:B------:R-:W-:Y:S01]  /*4ea0*/  FFMA.FTZ R4, R4, UR17, -R0 ;  /* 0x0000001104047c23 */ /* 0x000fe20008010800 */
[----:B------:R-:W-:Y:S01]  /*4eb0*/  FFMA.FTZ R3, R243, UR5, R110 ;  /* 0x00000005f3037c23 */ /* 0x000fe2000801006e */
[----:B------:R-:W-:Y:S01]  /*4ec0*/  FFMA.FTZ R2, R5, UR17, -R2 ;  /* 0x0000001105027c23 */ /* 0x000fe20008010802 */
[----:B------:R-:W-:Y:S03]  /*4ed0*/  F2FP.BF16.F32.PACK_AB R5, R112, R115 ;  /* 0x000000737005723e */ /* 0x000fe600000010ff */
[----:B------:R1:W-:Y:S01]  /*4ee0*/  MUFU.EX2 R188, R4 ;  /* 0x0000000400bc7308 */ /* 0x0003e20000000800 */
[----:B------:R-:W-:Y:S02]  /*4ef0*/  @!P0 FSEL R3, R3, -INF , !P1 ;  /* 0xff80000003038808 */ /* 0x000fe40004800000 */
[----:B------:R-:W-:Y:S03]  /*4f00*/  PLOP3.LUT P1, PT, PT, PT, UP0, 0x80, 0x0 ;  /* 0x000000000000781c */ /* 0x000fe60003f2f008 */
[----:B------:R-:W-:Y:S04]  /*4f10*/  FFMA.FTZ R0, R3, UR17, -R0 ;  /* 0x0000001103007c23 */ /* 0x000fe80008010800 */
[----:B------:R2:W3:Y:S01]  /*4f20*/  MUFU.EX2 R107, R2 ;  /* 0x00000002006b7308 */ /* 0x0004e20000000800 */
[----:B------:R-:W-:Y:S05]  /*4f30*/  F2FP.BF16.F32.PACK_AB R3, R193, R194 ;  /* 0x000000c2c103723e */ /* 0x000fea00000010ff */
[----:B------:R3:W-:Y:S04]  /*4f40*/  STS [R230+0x12400], R3 ;  /* 0x01240003e6007388 */ /* 0x0007e80000000800 */
[----:B------:R3:W3:Y:S01]  /*4f50*/  MUFU.EX2 R187, R0 ;  /* 0x0000000000bb7308 */ /* 0x0006e20000000800 */
[----:B-1----:R-:W-:Y:S05]  /*4f60*/  F2FP.BF16.F32.PACK_AB R4, R114, R180 ;  /* 0x000000b47204723e */ /* 0x002fea00000010ff */
[----:B------:R1:W-:Y:S01]  /*4f70*/  STS [R230+0x12000], R4 ;  /* 0x01200004e6007388 */ /* 0x0003e20000000800 */
[----:B--2---:R-:W-:Y:S05]  /*4f80*/  F2FP.BF16.F32.PACK_AB R2, R109, R113 ;  /* 0x000000716d02723e */ /* 0x004fea00000010ff */
[----:B------:R2:W-:Y:S01]  /*4f90*/  STS [R232+0x12000], R2 ;  /* 0x01200002e8007388 */ /* 0x0005e20000000800 */
[----:B---3--:R-:W-:Y:S05]  /*4fa0*/  F2FP.BF16.F32.PACK_AB R0, R189, R191 ;  /* 0x000000bfbd00723e */ /* 0x008fea00000010ff */
[----:B------:R3:W-:Y:S01]  /*4fb0*/  STS [R232+0x12400], R0 ;  /* 0x01240000e8007388 */ /* 0x0007e20000000800 */
[----:B------:R-:W-:Y:S03]  /*4fc0*/  F2FP.BF16.F32.PACK_AB R3, R107, R108 ;  /* 0x0000006c6b03723e */ /* 0x000fe600000010ff */
[----:B------:R-:W-:Y:S01]  /*4fd0*/  STS [R229+0x12000], R5 ;  /* 0x01200005e5007388 */ /* 0x000fe20000000800 */
[----:B-1----:R-:W-:Y:S05]  /*4fe0*/  F2FP.BF16.F32.PACK_AB R4, R192, R190 ;  /* 0x000000bec004723e */ /* 0x002fea00000010ff */
[----:B------:R-:W-:Y:S01]  /*4ff0*/  STS [R229+0x12400], R4 ;  /* 0x01240004e5007388 */ /* 0x000fe20000000800 */
[----:B--2---:R-:W-:Y:S03]  /*5000*/  F2FP.BF16.F32.PACK_AB R2, R187, R188 ;  /* 0x000000bcbb02723e */ /* 0x004fe600000010ff */
[----:B------:R1:W-:Y:S04]  /*5010*/  STS [R231+0x12000], R3 ;  /* 0x01200003e7007388 */ /* 0x0003e80000000800 */
[----:B------:R2:W-:Y:S01]  /*5020*/  STS [R231+0x12400], R2 ;  /* 0x01240002e7007388 */ /* 0x0005e20000000800 */
[----:B---3--:R-:W-:Y:S05]  /*5030*/  LEA R0, R213, UR4, 0x1 ;  /* 0x00000004d5007c11 */ /* 0x008fea000f8e08ff */
[----:B------:R-:W3:Y:S01]  /*5040*/  LDSM.16.M88.4 R16, [R0+0x8000] ;  /* 0x008000000010783b */ /* 0x000ee20000000200 */
[CC--:B-1----:R-:W-:Y:S02]  /*5050*/  IADD3 R3, R205.reuse, R0.reuse, RZ ;  /* 0x00000000cd037210 */ /* 0x0c2fe40007ffe0ff */
[----:B--2---:R-:W-:Y:S05]  /*5060*/  IADD3 R2, R208, R0, RZ ;  /* 0x00000000d0027210 */ /* 0x004fea0007ffe0ff */
[----:B------:R-:W-:Y:S01]  /*5070*/  LDSM.16.M88.4 R56, [R3+0x8000] ;  /* 0x008000000338783b */ /* 0x000fe20000000200 */
[----:B------:R-:W-:Y:S07]  /*5080*/  IADD3 R64, R205, R2, RZ ;  /* 0x00000002cd407210 */ /* 0x000fee0007ffe0ff */
[----:B------:R-:W1:Y:S08]  /*5090*/  LDSM.16.M88.4 R52, [R2+0x8000] ;  /* 0x008000000234783b */ /* 0x000e700000000200 */
[----:B------:R-:W2:Y:S01]  /*50a0*/  LDSM.16.M88.4 R60, [R64+0x8000] ;  /* 0x00800000403c783b */ /* 0x000ea20000000200 */
[C---:B---3--:R-:W-:Y:S06]  /*50b0*/  HMMA.16816.F32.BF16 R4, R16.reuse, R116, RZ ;  /* 0x000000741004723c */ /* 0x048fec00000418ff */
[C---:B------:R-:W-:Y:S06]  /*50c0*/  HMMA.16816.F32.BF16 R8, R16.reuse, R118, RZ ;  /* 0x000000761008723c */ /* 0x040fec00000418ff */
[C---:B------:R-:W-:Y:S06]  /*50d0*/  HMMA.16816.F32.BF16 R12, R16.reuse, R120, RZ ;  /* 0x00000078100c723c */ /* 0x040fec00000418ff */
[----:B------:R-:W-:Y:S06]  /*50e0*/  HMMA.16816.F32.BF16 R16, R16, R122, RZ ;  /* 0x0000007a1010723c */ /* 0x000fec00000418ff */
[C---:B-1----:R-:W-:Y:S06]  /*50f0*/  HMMA.16816.F32.BF16 R4, R52.reuse, R124, R4 ;  /* 0x0000007c3404723c */ /* 0x042fec0000041804 */
[C---:B------:R-:W-:Y:S06]  /*5100*/  HMMA.16816.F32.BF16 R8, R52.reuse, R126, R8 ;  /* 0x0000007e3408723c */ /* 0x040fec0000041808 */
[C---:B------:R-:W-:Y:S06]  /*5110*/  HMMA.16816.F32.BF16 R12, R52.reuse, R128, R12 ;  /* 0x00000080340c723c */ /* 0x040fec000004180c */
[----:B------:R-:W-:Y:S01]  /*5120*/  HMMA.16816.F32.BF16 R16, R52, R130, R16 ;  /* 0x000000823410723c */ /* 0x000fe20000041810 */
[----:B------:R1:W3:Y:S05]  /*5130*/  LDSM.16.M88.4 R52, [R0+0xa000] ;  /* 0x00a000000034783b */ /* 0x0002ea0000000200 */
[C---:B------:R-:W-:Y:S06]  /*5140*/  HMMA.16816.F32.BF16 R4, R56.reuse, R132, R4 ;  /* 0x000000843804723c */ /* 0x040fec0000041804 */
[C---:B------:R-:W-:Y:S06]  /*5150*/  HMMA.16816.F32.BF16 R8, R56.reuse, R134, R8 ;  /* 0x000000863808723c */ /* 0x040fec0000041808 */
[C---:B------:R-:W-:Y:S06]  /*5160*/  HMMA.16816.F32.BF16 R12, R56.reuse, R136, R12 ;  /* 0x00000088380c723c */ /* 0x040fec000004180c */
[----:B------:R-:W-:Y:S01]  /*5170*/  HMMA.16816.F32.BF16 R16, R56, R138, R16 ;  /* 0x0000008a3810723c */ /* 0x000fe20000041810 */
[----:B------:R3:W4:Y:S04]  /*5180*/  LDSM.16.M88.4 R56, [R2+0xa000] ;  /* 0x00a000000238783b */ /* 0x0007280000000200 */
[----:B-1----:R-:W-:Y:S01]  /*5190*/  FFMA.FTZ R0, -R104, R104, 1 ;  /* 0x3f80000068007423 */ /* 0x002fe20000010168 */
[C---:B--2---:R-:W-:Y:S06]  /*51a0*/  HMMA.16816.F32.BF16 R4, R60.reuse, R140, R4 ;  /* 0x0000008c3c04723c */ /* 0x044fec0000041804 */
[C---:B------:R-:W-:Y:S06]  /*51b0*/  HMMA.16816.F32.BF16 R8, R60.reuse, R142, R8 ;  /* 0x0000008e3c08723c */ /* 0x040fec0000041808 */
[C---:B------:R-:W-:Y:S06]  /*51c0*/  HMMA.16816.F32.BF16 R12, R60.reuse, R144, R12 ;  /* 0x000000903c0c723c */ /* 0x040fec000004180c */
[----:B------:R-:W-:Y:S01]  /*51d0*/  HMMA.16816.F32.BF16 R16, R60, R146, R16 ;  /* 0x000000923c10723c */ /* 0x000fe20000041810 */
[----:B------:R-:W1:Y:S04]  /*51e0*/  LDSM.16.M88.4 R60, [R3+0xa000] ;  /* 0x00a00000033c783b */ /* 0x000e680000000200 */
[----:B---3--:R-:W-:Y:S01]  /*51f0*/  FFMA.FTZ R2, -R105, R105, 1 ;  /* 0x3f80000069027423 */ /* 0x008fe20000010169 */
[C---:B------:R-:W-:Y:S05]  /*5200*/  HMMA.16816.F32.BF16 R4, R52.reuse, R148, R4 ;  /* 0x000000943404723c */ /* 0x040fea0000041804 */
[----:B------:R-:W-:Y:S01]  /*5210*/  FMUL.FTZ R2, R2, UR9 ;  /* 0x0000000902027c20 */ /* 0x000fe20008410000 */
[C---:B------:R-:W-:Y:S06]  /*5220*/  HMMA.16816.F32.BF16 R8, R52.reuse, R150, R8 ;  /* 0x000000963408723c */ /* 0x040fec0000041808 */
[C---:B------:R-:W-:Y:S06]  /*5230*/  HMMA.16816.F32.BF16 R12, R52.reuse, R152, R12 ;  /* 0x00000098340c723c */ /* 0x040fec000004180c */
[----:B------:R-:W-:Y:S01]  /*5240*/  HMMA.16816.F32.BF16 R16, R52, R154, R16 ;  /* 0x0000009a3410723c */ /* 0x000fe20000041810 */
[----:B------:R-:W2:Y:S05]  /*5250*/  LDSM.16.M88.4 R52, [R64+0xa000] ;  /* 0x00a000004034783b */ /* 0x000eaa0000000200 */
        /* <DEDUP_REMOVED lines=13> */
[----:B------:R-:W-:Y:S01]  /*5330*/  FADD.FTZ R4, -R66, R5 ;  /* 0x0000000542047221 */ /* 0x000fe20000010100 */
[----:B------:R-:W-:Y:S03]  /*5340*/  FADD.FTZ R6, -R65, R6 ;  /* 0x0000000641067221 */ /* 0x000fe60000010100 */
[----:B------:R-:W-:Y:S01]  /*5350*/  FMUL.FTZ R3, R180, R3 ;  /* 0x00000003b4037220 */ /* 0x000fe20000410000 */
[C---:B------:R-:W-:Y:S01]  /*5360*/  FADD.FTZ R5, -R66.reuse, R8 ;  /* 0x0000000842057221 */ /* 0x040fe20000010100 */
[----:B------:R-:W-:Y:S01]  /*5370*/  FADD.FTZ R8, -R66, R9 ;  /* 0x0000000942087221 */ /* 0x000fe20000010100 */
[----:B------:R-:W-:Y:S01]  /*5380*/  FMUL.FTZ R4, R114, R4 ;  /* 0x0000000472047220 */ /* 0x000fe20000410000 */
[----:B------:R-:W-:Y:S01]  /*5390*/  FMUL.FTZ R9, R0, UR9 ;  /* 0x0000000900097c20 */ /* 0x000fe20008410000 */
[----:B------:R-:W-:Y:S01]  /*53a0*/  FMUL.FTZ R2, R2, R3 ;  /* 0x0000000302027220 */ /* 0x000fe20000410000 */
[----:B------:R-:W-:Y:S01]  /*53b0*/  FFMA.FTZ R0, -R103, R103, 1 ;  /* 0x3f80000067007423 */ /* 0x000fe20000010167 */
[----:B------:R-:W-:Y:S01]  /*53c0*/  FFMA.FTZ R3, -R102, R102, 1 ;  /* 0x3f80000066037423 */ /* 0x000fe20000010166 */
[----:B------:R-:W-:Y:S01]  /*53d0*/  FMUL.FTZ R9, R9, R4 ;  /* 0x0000000409097220 */ /* 0x000fe20000410000 */
[C---:B------:R-:W-:Y:S01]  /*53e0*/  FADD.FTZ R12, -R66.reuse, R12 ;  /* 0x0000000c420c7221 */ /* 0x040fe20000010100 */
[----:B------:R-:W-:Y:S01]  /*53f0*/  FADD.FTZ R13, -R66, R13 ;  /* 0x0000000d420d7221 */ /* 0x000fe20000010100 */
[----:B------:R-:W-:Y:S01]  /*5400*/  FMUL.FTZ R5, R113, R5 ;  /* 0x0000000571057220 */ /* 0x000fe20000410000 */
[----:B------:R-:W-:Y:S01]  /*5410*/  FMUL.FTZ R0, R0, UR9 ;  /* 0x0000000900007c20 */ /* 0x000fe20008410000 */
[----:B------:R-:W-:Y:S01]  /*5420*/  F2FP.BF16.F32.PACK_AB R9, R9, R2 ;  /* 0x000000020909723e */ /* 0x000fe200000010ff */
[C---:B------:R-:W-:Y:S01]  /*5430*/  FADD.FTZ R4, -R66.reuse, R16 ;  /* 0x0000001042047221 */ /* 0x040fe20000010100 */
[----:B------:R-:W-:Y:S01]  /*5440*/  FADD.FTZ R66, -R66, R17 ;  /* 0x0000001142427221 */ /* 0x000fe20000010100 */
[----:B------:R-:W-:Y:S01]  /*5450*/  FMUL.FTZ R16, R3, UR9 ;  /* 0x0000000903107c20 */ /* 0x000fe20008410000 */
[----:B------:R-:W-:Y:S01]  /*5460*/  FMUL.FTZ R17, R115, R12 ;  /* 0x0000000c73117220 */ /* 0x000fe20000410000 */
[----:B------:R-:W-:Y:S01]  /*5470*/  FMUL.FTZ R52, R112, R13 ;  /* 0x0000000d70347220 */ /* 0x000fe20000410000 */
[----:B------:R-:W-:Y:S01]  /*5480*/  FMUL.FTZ R8, R109, R8 ;  /* 0x000000086d087220 */ /* 0x000fe20000410000 */
[----:B------:R-:W-:Y:S01]  /*5490*/  FFMA.FTZ R2, -R106, R106, 1 ;  /* 0x3f8000006a027423 */ /* 0x000fe2000001016a */
[----:B------:R-:W-:Y:S01]  /*54a0*/  FFMA.FTZ R12, -R101, R101, 1 ;  /* 0x3f800000650c7423 */ /* 0x000fe20000010165 */
        /* <DEDUP_REMOVED lines=14> */
[----:B------:R-:W-:Y:S01]  /*5590*/  F2FP.BF16.F32.PACK_AB R16, R16, R0 ;  /* 0x000000001010723e */ /* 0x000fe200000010ff */
[----:B------:R-:W-:Y:S01]  /*55a0*/  FADD.FTZ R7, -R65, R7 ;  /* 0x0000000741077221 */ /* 0x000fe20000010100 */
[----:B------:R-:W-:Y:S01]  /*55b0*/  FFMA.FTZ R0, -R186, R186, 1 ;  /* 0x3f800000ba007423 */ /* 0x000fe200000101ba */
[----:B------:R-:W-:Y:S01]  /*55c0*/  FFMA.FTZ R8, -R183, R183, 1 ;  /* 0x3f800000b7087423 */ /* 0x000fe200000101b7 */
[----:B------:R-:W-:Y:S01]  /*55d0*/  F2FP.BF16.F32.PACK_AB R12, R12, R2 ;  /* 0x000000020c0c723e */ /* 0x000fe200000010ff */
[----:B------:R-:W-:Y:S01]  /*55e0*/  FMUL.FTZ R2, R194, R6 ;  /* 0x00000006c2027220 */ /* 0x000fe20000410000 */
[----:B------:R-:W-:Y:S01]  /*55f0*/  F2FP.BF16.F32.PACK_AB R13, R13, R3 ;  /* 0x000000030d0d723e */ /* 0x000fe200000010ff */
[----:B------:R-:W-:Y:S01]  /*5600*/  FMUL.FTZ R3, R193, R7 ;  /* 0x00000007c1037220 */ /* 0x000fe20000410000 */
[----:B------:R-:W-:Y:S01]  /*5610*/  FMUL.FTZ R0, R0, UR9 ;  /* 0x0000000900007c20 */ /* 0x000fe20008410000 */
[----:B------:R-:W-:Y:S01]  /*5620*/  FMUL.FTZ R8, R8, UR9 ;  /* 0x0000000908087c20 */ /* 0x000fe20008410000 */
[C---:B------:R-:W-:Y:S01]  /*5630*/  FADD.FTZ R4, -R65.reuse, R10 ;  /* 0x0000000a41047221 */ /* 0x040fe20000010100 */
[C---:B------:R-:W-:Y:S01]  /*5640*/  FADD.FTZ R5, -R65.reuse, R11 ;  /* 0x0000000b41057221 */ /* 0x040fe20000010100 */
[----:B------:R-:W-:Y:S01]  /*5650*/  FMUL.FTZ R0, R0, R2 ;  /* 0x0000000200007220 */ /* 0x000fe20000410000 */
[----:B------:R-:W-:Y:S01]  /*5660*/  FMUL.FTZ R8, R8, R3 ;  /* 0x0000000308087220 */ /* 0x000fe20000410000 */
[C---:B------:R-:W-:Y:S01]  /*5670*/  FADD.FTZ R6, -R65.reuse, R14 ;  /* 0x0000000e41067221 */ /* 0x040fe20000010100 */
[----:B------:R-:W-:Y:S01]  /*5680*/  FADD.FTZ R3, -R65, R15 ;  /* 0x0000000f41037221 */ /* 0x000fe20000010100 */
[----:B------:R-:W-:Y:S01]  /*5690*/  FFMA.FTZ R2, -R185, R185, 1 ;  /* 0x3f800000b9027423 */ /* 0x000fe200000101b9 */
[----:B------:R-:W-:Y:S01]  /*56a0*/  FFMA.FTZ R17, -R184, R184, 1 ;  /* 0x3f800000b8117423 */ /* 0x000fe200000101b8 */
[C---:B------:R-:W-:Y:S01]  /*56b0*/  FADD.FTZ R7, -R65.reuse, R18 ;  /* 0x0000001241077221 */ /* 0x040fe20000010100 */
[----:B------:R-:W-:Y:S01]  /*56c0*/  FADD.FTZ R19, -R65, R19 ;  /* 0x0000001341137221 */ /* 0x000fe20000010100 */
[----:B------:R-:W-:Y:S01]  /*56d0*/  FFMA.FTZ R11, -R182, R182, 1 ;  /* 0x3f800000b60b7423 */ /* 0x000fe200000101b6 */
[----:B------:R-:W-:Y:S01]  /*56e0*/  FFMA.FTZ R10, -R181, R181, 1 ;  /* 0x3f800000b50a7423 */ /* 0x000fe200000101b5 */
[----:B------:R-:W-:Y:S01]  /*56f0*/  FFMA.FTZ R15, -R111, R111, 1 ;  /* 0x3f8000006f0f7423 */ /* 0x000fe2000001016f */
[----:B------:R-:W-:Y:S01]  /*5700*/  FFMA.FTZ R14, -R110, R110, 1 ;  /* 0x3f8000006e0e7423 */ /* 0x000fe2000001016e */
[----:B------:R-:W-:Y:S01]  /*5710*/  FMUL.FTZ R18, R2, UR9 ;  /* 0x0000000902127c20 */ /* 0x000fe20008410000 */
[----:B------:R-:W-:Y:S01]  /*5720*/  F2FP.BF16.F32.PACK_AB R8, R8, R0 ;  /* 0x000000000808723e */ /* 0x000fe200000010ff */
[----:B------:R-:W-:Y:S01]  /*5730*/  FMUL.FTZ R4, R191, R4 ;  /* 0x00000004bf047220 */ /* 0x000fe20000410000 */
        /* <DEDUP_REMOVED lines=43> */
[C-C-:B--2---:R-:W-:Y:S01]  /*59f0*/  LEA.HI.X R5, R7.reuse, R5, R19.reuse, 0x5, P5 ;  /* 0x0000000507057211 */ /* 0x144fe200028f2c13 */
        /* <DEDUP_REMOVED lines=29> */
.L_x_600:
[----:B---3--:R-:W-:Y:S01]  /*5bd0*/  F2FP.BF16.F32.PACK_AB R2, R17, R18 ;  /* 0x000000121102723e */ /* 0x008fe200000010ff */
[----:B------:R-:W-:Y:S01]  /*5be0*/  STS [R230+0x10000], R9 ;  /* 0x01000009e6007388 */ /* 0x000fe20000000800 */
[----:B------:R-:W-:Y:S02]  /*5bf0*/  F2FP.BF16.F32.PACK_AB R0, R10, R11 ;  /* 0x0000000b0a00723e */ /* 0x000fe400000010ff */
[----:B------:R-:W-:Y:S01]  /*5c00*/  F2FP.BF16.F32.PACK_AB R3, R14, R15 ;  /* 0x0000000f0e03723e */ /* 0x000fe200000010ff */
        /* <DEDUP_REMOVED lines=8> */
[----:B-1----:R-:W-:Y:S05]  /*5c90*/  LEA R0, R214, UR4, 0x1 ;  /* 0x00000004d6007c11 */ /* 0x002fea000f8e08ff */
        /* <DEDUP_REMOVED lines=91> */
.L_x_601:
[----:B------:R-:W-:Y:S01]  /*6250*/  LDSM.16.M88.4 R64, [R210] ;  /* 0x00000000d240783b */ /* 0x000fe20000000200 */
[----:B-1----:R-:W-:Y:S01]  /*6260*/  @P1 IADD3 R2, P2, R235, UR13, RZ ;  /* 0x0000000deb021c10 */ /* 0x002fe2000ff5e0ff */
[----:B------:R-:W-:Y:S01]  /*6270*/  ULOP3.LUT UR10, UR8, 0x1, URZ, 0xc0, !UPT ;  /* 0x00000001080a7892 */ /* 0x000fe2000f8ec03f */
[----:B------:R-:W-:Y:S01]  /*6280*/  LEA R218, P0, R244, R218, 0x2 ;  /* 0x000000daf4da7211 */ /* 0x000fe200078010ff */
[----:B------:R-:W1:Y:S01]  /*6290*/  LDSM.16.MT88.4 R16, [R0+0xc000] ;  /* 0x00c000000010783b */ /* 0x000e620000004200 */
[----:B------:R-:W-:Y:S01]  /*62a0*/  @P1 IADD3.X R3, R234, UR12, RZ, P2, !PT ;  /* 0x0000000cea031c10 */ /* 0x000fe200097fe4ff */
[----:B------:R-:W-:Y:S01]  /*62b0*/  UISETP.NE.U32.AND UP1, UPT, UR10, 0x1, UPT ;  /* 0x000000010a00788c */ /* 0x000fe2000bf25070 */
[----:B------:R-:W-:Y:S01]  /*62c0*/  LEA.HI.X.SX32 R219, R244, R219, 0x2, P0 ;  /* 0x000000dbf4db7211 */ /* 0x000fe200000f16ff */
[----:B------:R-:W2:Y:S01]  /*62d0*/  LDSM.16.M88.4 R60, [R210+0x1000] ;  /* 0x00100000d23c783b */ /* 0x000ea20000000200 */
[----:B------:R-:W-:Y:S02]  /*62e0*/  UISETP.GT.AND UP3, UPT, UR8, UR34, UPT ;  /* 0x000000220800728c */ /* 0x000fe4000bf64270 */
[----:B------:R-:W-:Y:S01]  /*62f0*/  @UP0 UIADD3 UR11, UP2, UR13, -0x100, URZ ;  /* 0xffffff000d0b0890 */ /* 0x000fe2000ff5e03f */
[----:B------:R-:W3:Y:S01]  /*6300*/  LDSM.16.MT88.4 R100, [R0+0xe000] ;  /* 0x00e000000064783b */ /* 0x000ee20000004200 */
[----:B------:R-:W-:Y:S02]  /*6310*/  UIADD3 UR8, UR8, -0x1, URZ ;  /* 0xffffffff08087890 */ /* 0x000fe4000fffe03f */
[----:B------:R-:W-:Y:S01]  /*6320*/  @UP0 UIADD3.X UR10, UR12, -0x1, URZ, UP2, !UPT ;  /* 0xffffffff0c0a0890 */ /* 0x000fe200097fe43f */
[----:B------:R-:W-:Y:S02]  /*6330*/  LDSM.16.M88.4 R104, [R209] ;  /* 0x00000000d168783b */ /* 0x000fe40000000200 */
[----:B------:R-:W-:Y:S02]  /*6340*/  @UP0 UMOV UR13, UR11 ;  /* 0x0000000b000d0c82 */ /* 0x000fe40008000000 */
[----:B------:R-:W4:Y:S02]  /*6350*/  LDSM.16.MT88.4 R108, [R0+0xc800] ;  /* 0x00c80000006c783b */ /* 0x000f240000004200 */
[----:B------:R-:W-:Y:S02]  /*6360*/  @UP0 UMOV UR12, UR10 ;  /* 0x0000000a000c0c82 */ /* 0x000fe40008000000 */
[----:B------:R-:W4:Y:S04]  /*6370*/  LDSM.16.M88.4 R112, [R209+0x1000] ;  /* 0x00100000d170783b */ /* 0x000f280000000200 */
[----:B------:R-:W4:Y:S04]  /*6380*/  LDSM.16.MT88.4 R180, [R0+0xe800] ;  /* 0x00e8000000b4783b */ /* 0x000f280000004200 */
[----:B------:R-:W-:Y:S04]  /*6390*/  LDSM.16.M88.4 R184, [R211] ;  /* 0x00000000d3b8783b */ /* 0x000fe80000000200 */
[----:B------:R-:W4:Y:S04]  /*63a0*/  LDSM.16.MT88.4 R188, [R0+0xd000] ;  /* 0x00d0000000bc783b */ /* 0x000f280000004200 */
[----:B------:R-:W4:Y:S01]  /*63b0*/  LDSM.16.M88.4 R192, [R211+0x1000] ;  /* 0x00100000d3c0783b */ /* 0x000f220000000200 */
[-C--:B-1----:R-:W-:Y:S03]  /*63c0*/  HMMA.16816.F32.BF16 R4, R64, R16.reuse, RZ ;  /* 0x000000104004723c */ /* 0x082fe600000418ff */
[----:B------:R-:W-:Y:S04]  /*63d0*/  LDSM.16.M88.4 R196, [R212+0x1000] ;  /* 0x00100000d4c4783b */ /* 0x000fe80000000200 */
[----:B------:R-:W5:Y:S01]  /*63e0*/  @P1 LDG.E R221, desc[UR6][R2.64+-0x100] ;  /* 0xffff000602dd1981 */ /* 0x000f62000c1e1900 */
[C---:B--2---:R-:W-:Y:S03]  /*63f0*/  HMMA.16816.F32.BF16 R8, R60.reuse, R16, RZ ;  /* 0x000000103c08723c */ /* 0x044fe600000418ff */
[----:B------:R1:W5:Y:S03]  /*6400*/  @P1 LDG.E R228, desc[UR6][R2.64+-0xe0] ;  /* 0xffff200602e41981 */ /* 0x000366000c1e1900 */
[-C--:B------:R-:W-:Y:S06]  /*6410*/  HMMA.16816.F32.BF16 R12, R60, R18.reuse, RZ ;  /* 0x000000123c0c723c */ /* 0x080fec00000418ff */
[C---:B------:R-:W-:Y:S06]  /*6420*/  HMMA.16816.F32.BF16 R16, R64.reuse, R18, RZ ;  /* 0x000000124010723c */ /* 0x040fec00000418ff */
[-C--:B---3--:R-:W-:Y:S06]  /*6430*/  HMMA.16816.F32.BF16 R52, R64, R100.reuse, RZ ;  /* 0x000000644034723c */ /* 0x088fec00000418ff */
[C---:B------:R-:W-:Y:S02]  /*6440*/  HMMA.16816.F32.BF16 R56, R60.reuse, R100, RZ ;  /* 0x000000643c38723c */ /* 0x040fe400000418ff */
[----:B-1----:R-:W-:Y:S04]  /*6450*/  IMAD.MOV.U32 R2, RZ, RZ, R218 ;  /* 0x000000ffff027224 */ /* 0x002fe800078e00da */
[-C--:B------:R-:W-:Y:S01]  /*6460*/  HMMA.16816.F32.BF16 R60, R60, R102.reuse, RZ ;  /* 0x000000663c3c723c */ /* 0x080fe200000418ff */
[----:B------:R-:W-:Y:S05]  /*6470*/  IMAD.MOV.U32 R3, RZ, RZ, R219 ;  /* 0x000000ffff037224 */ /* 0x000fea00078e00db */
[----:B------:R-:W-:Y:S01]  /*6480*/  HMMA.16816.F32.BF16 R64, R64, R102, RZ ;  /* 0x000000664040723c */ /* 0x000fe200000418ff */
[----:B------:R-:W1:Y:S05]  /*6490*/  LDSM.16.MT88.4 R100, [R0+0xf000] ;  /* 0x00f000000064783b */ /* 0x000e6a0000004200 */
        /* <DEDUP_REMOVED lines=10> */
[----:B------:R3:W4:Y:S05]  /*6540*/  LDSM.16.MT88.4 R104, [R0+0xf800] ;  /* 0x00f800000068783b */ /* 0x00072a0000004200 */
[-C--:B------:R-:W-:Y:S06]  /*6550*/  HMMA.16816.F32.BF16 R4, R184, R188.reuse, R4 ;  /* 0x000000bcb804723c */ /* 0x080fec0000041804 */
[C---:B------:R-:W-:Y:S06]  /*6560*/  HMMA.16816.F32.BF16 R8, R192.reuse, R188, R8 ;  /* 0x000000bcc008723c */ /* 0x040fec0000041808 */
[-C--:B------:R-:W-:Y:S06]  /*6570*/  HMMA.16816.F32.BF16 R12, R192, R190.reuse, R12 ;  /* 0x000000bec00c723c */ /* 0x080fec000004180c */
[C---:B------:R-:W-:Y:S01]  /*6580*/  HMMA.16816.F32.BF16 R16, R184.reuse, R190, R16 ;  /* 0x000000beb810723c */ /* 0x040fe20000041810 */
[----:B---3--:R-:W-:Y:S05]  /*6590*/  IMAD.U32 R0, RZ, RZ, UR16 ;  /* 0x00000010ff007e24 */ /* 0x008fea000f8e00ff */
[-C--:B-1----:R-:W-:Y:S06]  /*65a0*/  HMMA.16816.F32.BF16 R52, R184, R100.reuse, R52 ;  /* 0x00000064b834723c */ /* 0x082fec0000041834 */
[C---:B------:R-:W-:Y:S06]  /*65b0*/  HMMA.16816.F32.BF16 R56, R192.reuse, R100, R56 ;  /* 0x00000064c038723c */ /* 0x040fec0000041838 */
[-C--:B------:R-:W-:Y:S01]  /*65c0*/  HMMA.16816.F32.BF16 R60, R192, R102.reuse, R60 ;  /* 0x00000066c03c723c */ /* 0x080fe2000004183c */
[----:B------:R-:W-:Y:S05]  /*65d0*/  IMAD.U32 R100, RZ, RZ, UR16 ;  /* 0x00000010ff647e24 */ /* 0x000fea000f8e00ff */
[----:B------:R-:W-:Y:S05]  /*65e0*/  HMMA.16816.F32.BF16 R64, R184, R102, R64 ;  /* 0x00000066b840723c */ /* 0x000fea0000041840 */
[-C--:B------:R-:W-:Y:S01]  /*65f0*/  LEA R100, P2, R100, R2.reuse, 0x2 ;  /* 0x0000000264647211 */ /* 0x080fe200078410ff */
[-C--:B--2---:R-:W-:Y:S01]  /*6600*/  HMMA.16816.F32.BF16 R4, R108, R112.reuse, R4 ;  /* 0x000000706c04723c */ /* 0x084fe20000041804 */
[----:B------:R-:W-:Y:S04]  /*6610*/  IMAD.U32 R102, RZ, RZ, UR42 ;  /* 0x0000002aff667e24 */ /* 0x000fe8000f8e00ff */
[-C--:B------:R-:W-:Y:S01]  /*6620*/  LEA.HI.X.SX32 R101, R0, R3.reuse, 0x2, P2 ;  /* 0x0000000300657211 */ /* 0x080fe200010f16ff */
[C---:B------:R-:W-:Y:S01]  /*6630*/  HMMA.16816.F32.BF16 R8, R196.reuse, R112, R8 ;  /* 0x00000070c408723c */ /* 0x040fe20000041808 */
[----:B------:R-:W-:Y:S04]  /*6640*/  IMAD.U32 R103, RZ, RZ, UR42 ;  /* 0x0000002aff677e24 */ /* 0x000fe8000f8e00ff */
[-C--:B------:R-:W-:Y:S01]  /*6650*/  LEA R102, P0, R102, R2.reuse, 0x2 ;  /* 0x0000000266667211 */ /* 0x080fe200078010ff */
[-C--:B------:R-:W-:Y:S01]  /*6660*/  HMMA.16816.F32.BF16 R12, R196, R114.reuse, R12 ;  /* 0x00000072c40c723c */ /* 0x080fe2000004180c */
[----:B------:R-:W-:Y:S04]  /*6670*/  IMAD.U32 R0, RZ, RZ, UR41 ;  /* 0x00000029ff007e24 */ /* 0x000fe8000f8e00ff */
[-C--:B------:R-:W-:Y:S01]  /*6680*/  LEA.HI.X.SX32 R103, R103, R3.reuse, 0x2, P0 ;  /* 0x0000000367677211 */ /* 0x080fe200000f16ff */
[C---:B------:R-:W-:Y:S05]  /*6690*/  HMMA.16816.F32.BF16 R16, R108.reuse, R114, R16 ;  /* 0x000000726c10723c */ /* 0x040fea0000041810 */
[----:B------:R1:W-:Y:S01]  /*66a0*/  REDG.E.ADD.F32.FTZ.RN.STRONG.GPU desc[UR6][R2.64], R4 ;  /* 0x00000004020079a6 */ /* 0x0003e2000c10f386 */
[-C--:B----4-:R-:W-:Y:S03]  /*66b0*/  HMMA.16816.F32.BF16 R52, R108, R104.reuse, R52 ;  /* 0x000000686c34723c */ /* 0x090fe60000041834 */
[----:B------:R2:W-:Y:S03]  /*66c0*/  REDG.E.ADD.F32.FTZ.RN.STRONG.GPU desc[UR6][R100.64], R5 ;  /* 0x00000005640079a6 */ /* 0x0005e6000c10f386 */
[C---:B------:R-:W-:Y:S06]  /*66d0*/  HMMA.16816.F32.BF16 R56, R196.reuse, R104, R56 ;  /* 0x00000068c438723c */ /* 0x040fec0000041838 */
[-C--:B------:R-:W-:Y:S01]  /*66e0*/  HMMA.16816.F32.BF16 R60, R196, R106.reuse, R60 ;  /* 0x0000006ac43c723c */ /* 0x080fe2000004183c */
[----:B------:R-:W-:Y:S04]  /*66f0*/  IMAD.U32 R104, RZ, RZ, UR18 ;  /* 0x00000012ff687e24 */ /* 0x000fe8000f8e00ff */
[----:B------:R-:W-:Y:S01]  /*6700*/  IMAD.U32 R105, RZ, RZ, UR18 ;  /* 0x00000012ff697e24 */ /* 0x000fe2000f8e00ff */
[----:B------:R-:W-:Y:S05]  /*6710*/  HMMA.16816.F32.BF16 R64, R108, R106, R64 ;  /* 0x0000006a6c40723c */ /* 0x000fea0000041840 */
[-C--:B------:R-:W-:Y:S01]  /*6720*/  LEA R104, P1, R104, R2.reuse, 0x2 ;  /* 0x0000000268687211 */ /* 0x080fe200078210ff */
[----:B-1----:R-:W-:Y:S05]  /*6730*/  IMAD.U32 R4, RZ, RZ, UR38 ;  /* 0x00000026ff047e24 */ /* 0x002fea000f8e00ff */
[-C--:B------:R-:W-:Y:S01]  /*6740*/  LEA.HI.X.SX32 R105, R105, R3.reuse, 0x2, P1 ;  /* 0x0000000369697211 */ /* 0x080fe200008f16ff */
[----:B--2---:R-:W-:Y:S04]  /*6750*/  IMAD.U32 R5, RZ, RZ, UR39 ;  /* 0x00000027ff057e24 */ /* 0x004fe8000f8e00ff */
[----:B------:R1:W-:Y:S04]  /*6760*/  REDG.E.ADD.F32.FTZ.RN.STRONG.GPU desc[UR6][R104.64], R6 ;  /* 0x00000006680079a6 */ /* 0x0003e8000c10f386 */
[----:B------:R2:W-:Y:S01]  /*6770*/  REDG.E.ADD.F32.FTZ.RN.STRONG.GPU desc[UR6][R102.64], R7 ;  /* 0x00000007660079a6 */ /* 0x0005e2000c10f386 */
[----:B-1----:R-:W-:Y:S02]  /*6780*/  IMAD.U32 R104, RZ, RZ, UR41 ;  /* 0x00000029ff687e24 */ /* 0x002fe4000f8e00ff */
[----:B------:R-:W-:Y:S02]  /*6790*/  IMAD.U32 R6, RZ, RZ, UR39 ;  /* 0x00000027ff067e24 */ /* 0x000fe4000f8e00ff */
[----:B--2---:R-:W-:Y:S01]  /*67a0*/  IMAD.U32 R102, RZ, RZ, UR40 ;  /* 0x00000028ff667e24 */ /* 0x004fe2000f8e00ff */
[-C--:B------:R-:W-:Y:S01]  /*67b0*/  LEA R104, P0, R104, R2.reuse, 0x2 ;  /* 0x0000000268687211 */ /* 0x080fe200078010ff */
[----:B------:R-:W-:Y:S01]  /*67c0*/  IMAD.U32 R7, RZ, RZ, UR40 ;  /* 0x00000028ff077e24 */ /* 0x000fe2000f8e00ff */
[-C--:B------:R-:W-:Y:S02]  /*67d0*/  LEA R6, P1, R6, R2.reuse, 0x2 ;  /* 0x0000000206067211 */ /* 0x080fe400078210ff */
[-C--:B------:R-:W-:Y:S02]  /*67e0*/  LEA R102, P2, R102, R2.reuse, 0x2 ;  /* 0x0000000266667211 */ /* 0x080fe400078410ff */
[-C--:B------:R-:W-:Y:S01]  /*67f0*/  LEA.HI.X.SX32 R105, R0, R3.reuse, 0x2, P0 ;  /* 0x0000000300697211 */ /* 0x080fe200000f16ff */
[----:B------:R-:W-:Y:S01]  /*6800*/  IMAD.U32 R0, RZ, RZ, UR38 ;  /* 0x00000026ff007e24 */ /* 0x000fe2000f8e00ff */
[-C--:B------:R-:W-:Y:S02]  /*6810*/  LEA.HI.X.SX32 R103, R7, R3.reuse, 0x2, P2 ;  /* 0x0000000307677211 */ /* 0x080fe400010f16ff */
[-C--:B------:R-:W-:Y:S01]  /*6820*/  LEA.HI.X.SX32 R7, R5, R3.reuse, 0x2, P1 ;  /* 0x0000000305077211 */ /* 0x080fe200008f16ff */
[----:B------:R1:W-:Y:S01]  /*6830*/  REDG.E.ADD.F32.FTZ.RN.STRONG.GPU desc[UR6][R104.64], R8 ;  /* 0x00000008680079a6 */ /* 0x0003e2000c10f386 */
[-C--:B------:R-:W-:Y:S03]  /*6840*/  LEA R4, P0, R4, R2.reuse, 0x2 ;  /* 0x0000000204047211 */ /* 0x080fe600078010ff */
[----:B------:R-:W-:Y:S01]  /*6850*/  REDG.E.ADD.F32.FTZ.RN.STRONG.GPU desc[UR6][R102.64], R9 ;  /* 0x00000009660079a6 */ /* 0x000fe2000c10f386 */
[-C--:B------:R-:W-:Y:S01]  /*6860*/  LEA.HI.X.SX32 R5, R0, R3.reuse, 0x2, P0 ;  /* 0x0000000300057211 */ /* 0x080fe200000f16ff */
[----:B------:R-:W-:Y:S02]  /*6870*/  IMAD.U32 R0, RZ, RZ, UR33 ;  /* 0x00000021ff007e24 */ /* 0x000fe4000f8e00ff */
[----:B------:R2:W-:Y:S04]  /*6880*/  REDG.E.ADD.F32.FTZ.RN.STRONG.GPU desc[UR6][R6.64], R10 ;  /* 0x0000000a060079a6 */ /* 0x0005e8000c10f386 */
[----:B------:R3:W-:Y:S04]  /*6890*/  REDG.E.ADD.F32.FTZ.RN.STRONG.GPU desc[UR6][R4.64], R11 ;  /* 0x0000000b040079a6 */ /* 0x0007e8000c10f386 */
[----:B------:R-:W-:Y:S04]  /*68a0*/  REDG.E.ADD.F32.FTZ.RN.STRONG.GPU desc[UR6][R2.64+0x80], R16 ;  /* 0x00008010020079a6 */ /* 0x000fe8000c10f386 */
[----:B------:R-:W-:Y:S04]  /*68b0*/  REDG.E.ADD.F32.FTZ.RN.STRONG.GPU desc[UR6][R100.64+0x80], R17 ;  /* 0x00008011640079a6 */ /* 0x000fe8000c10f386 */
[----:B------:R-:W-:Y:S01]  /*68c0*/  LDSM.16.MT88.4 R104, [R201+0x11000] ;  /* 0x01100000c968783b */ /* 0x000fe20000004200 */
[----:B-1----:R-:W-:Y:S05]  /*68d0*/  IMAD.U32 R8, RZ, RZ, UR32 ;  /* 0x00000020ff087e24 */ /* 0x002fea000f8e00ff */
[-C--:B------:R-:W-:Y:S01]  /*68e0*/  LEA R8, P2, R8, R2.reuse, 0x2 ;  /* 0x0000000208087211 */ /* 0x080fe200078410ff */
[----:B--2---:R-:W-:Y:S02]  /*68f0*/  IMAD.U32 R10, RZ, RZ, UR33 ;  /* 0x00000021ff0a7e24 */ /* 0x004fe4000f8e00ff */
[----:B------:R-:W-:Y:S02]  /*6900*/  IMAD.U32 R6, RZ, RZ, UR31 ;  /* 0x0000001fff067e24 */ /* 0x000fe4000f8e00ff */
[----:B------:R-:W-:Y:S01]  /*6910*/  IMAD.U32 R7, RZ, RZ, UR32 ;  /* 0x00000020ff077e24 */ /* 0x000fe2000f8e00ff */
[-C--:B------:R-:W-:Y:S01]  /*6920*/  LEA R10, P0, R10, R2.reuse, 0x2 ;  /* 0x000000020a0a7211 */ /* 0x080fe200078010ff */
[----:B---3--:R-:W-:Y:S01]  /*6930*/  IMAD.U32 R4, RZ, RZ, UR30 ;  /* 0x0000001eff047e24 */ /* 0x008fe2000f8e00ff */
[-C--:B------:R-:W-:Y:S01]  /*6940*/  LEA R6, P1, R6, R2.reuse, 0x2 ;  /* 0x0000000206067211 */ /* 0x080fe200078210ff */
[----:B------:R-:W-:Y:S01]  /*6950*/  IMAD.U32 R5, RZ, RZ, UR31 ;  /* 0x0000001fff057e24 */ /* 0x000fe2000f8e00ff */
[-C--:B------:R-:W-:Y:S01]  /*6960*/  LEA.HI.X.SX32 R11, R0, R3.reuse, 0x2, P0 ;  /* 0x00000003000b7211 */ /* 0x080fe200000f16ff */
[----:B------:R-:W-:Y:S01]  /*6970*/  IMAD.U32 R0, RZ, RZ, UR30 ;  /* 0x0000001eff007e24 */ /* 0x000fe2000f8e00ff */
[-C--:B------:R-:W-:Y:S02]  /*6980*/  LEA.HI.X.SX32 R9, R7, R3.reuse, 0x2, P2 ;  /* 0x0000000307097211 */ /* 0x080fe400010f16ff */
[-C--:B------:R-:W-:Y:S01]  /*6990*/  LEA R4, P0, R4, R2.reuse, 0x2 ;  /* 0x0000000204047211 */ /* 0x080fe200078010ff */
[----:B------:R1:W-:Y:S01]  /*69a0*/  REDG.E.ADD.F32.FTZ.RN.STRONG.GPU desc[UR6][R10.64], R18 ;  /* 0x000000120a0079a6 */ /* 0x0003e2000c10f386 */
[-C--:B------:R-:W-:Y:S02]  /*69b0*/  LEA.HI.X.SX32 R7, R5, R3.reuse, 0x2, P1 ;  /* 0x0000000305077211 */ /* 0x080fe400008f16ff */
[-C--:B------:R-:W-:Y:S01]  /*69c0*/  LEA.HI.X.SX32 R5, R0, R3.reuse, 0x2, P0 ;  /* 0x0000000300057211 */ /* 0x080fe200000f16ff */
[----:B------:R2:W-:Y:S01]  /*69d0*/  REDG.E.ADD.F32.FTZ.RN.STRONG.GPU desc[UR6][R8.64], R19 ;  /* 0x00000013080079a6 */ /* 0x0005e2000c10f386 */
[----:B------:R-:W-:Y:S03]  /*69e0*/  IMAD.U32 R0, RZ, RZ, UR29 ;  /* 0x0000001dff007e24 */ /* 0x000fe6000f8e00ff */
[----:B------:R3:W-:Y:S04]  /*69f0*/  REDG.E.ADD.F32.FTZ.RN.STRONG.GPU desc[UR6][R6.64], R12 ;  /* 0x0000000c060079a6 */ /* 0x0007e8000c10f386 */
[----:B------:R4:W-:Y:S04]  /*6a00*/  REDG.E.ADD.F32.FTZ.RN.STRONG.GPU desc[UR6][R4.64], R13 ;  /* 0x0000000d040079a6 */ /* 0x0009e8000c10f386 */
[----:B------:R-:W-:Y:S01]  /*6a10*/  LDSM.16.MT88.4 R16, [R200+0x2000] ;  /* 0x00200000c810783b */ /* 0x000fe20000004200 */
[----:B-1----:R-:W-:Y:S02]  /*6a20*/  IMAD.U32 R10, RZ, RZ, UR28 ;  /* 0x0000001cff0a7e24 */ /* 0x002fe4000f8e00ff */
[----:B--2---:R-:W-:Y:S02]  /*6a30*/  IMAD.U32 R8, RZ, RZ, UR37 ;  /* 0x00000025ff087e24 */ /* 0x004fe4000f8e00ff */
[----:B---3--:R-:W-:Y:S03]  /*6a40*/  IMAD.U32 R6, RZ, RZ, UR28 ;  /* 0x0000001cff067e24 */ /* 0x008fe6000f8e00ff */
[-C--:B------:R-:W-:Y:S01]  /*6a50*/  LEA R8, P0, R8, R2.reuse, 0x2 ;  /* 0x0000000208087211 */ /* 0x080fe200078010ff */
[----:B------:R-:W-:Y:S02]  /*6a60*/  IMAD.U32 R7, RZ, RZ, UR27 ;  /* 0x0000001bff077e24 */ /* 0x000fe4000f8e00ff */
[----:B----4-:R-:W-:Y:S01]  /*6a70*/  IMAD.U32 R5, RZ, RZ, UR29 ;  /* 0x0000001dff057e24 */ /* 0x010fe2000f8e00ff */
[-C--:B------:R-:W-:Y:S01]  /*6a80*/  LEA R4, P1, R0, R2.reuse, 0x2 ;  /* 0x0000000200047211 */ /* 0x080fe200078210ff */
[----:B------:R-:W-:Y:S02]  /*6a90*/  IMAD.U32 R0, RZ, RZ, UR37 ;  /* 0x00000025ff007e24 */ /* 0x000fe4000f8e00ff */
[----:B------:R-:W-:Y:S01]  /*6aa0*/  IMAD.U32 R12, RZ, RZ, UR24 ;  /* 0x00000018ff0c7e24 */ /* 0x000fe2000f8e00ff */
[-C--:B------:R-:W-:Y:S01]  /*6ab0*/  LEA.HI.X.SX32 R5, R5, R3.reuse, 0x2, P1 ;  /* 0x0000000305057211 */ /* 0x080fe200008f16ff */
[----:B------:R-:W-:Y:S01]  /*6ac0*/  IMAD.U32 R13, RZ, RZ, UR25 ;  /* 0x00000019ff0d7e24 */ /* 0x000fe2000f8e00ff */
[-C--:B------:R-:W-:Y:S01]  /*6ad0*/  LEA.HI.X.SX32 R9, R0, R3.reuse, 0x2, P0 ;  /* 0x0000000300097211 */ /* 0x080fe200000f16ff */
[----:B------:R-:W-:Y:S01]  /*6ae0*/  IMAD.U32 R0, RZ, RZ, UR27 ;  /* 0x0000001bff007e24 */ /* 0x000fe2000f8e00ff */
[-C--:B------:R-:W-:Y:S01]  /*6af0*/  LEA R6, P1, R6, R2.reuse, 0x2 ;  /* 0x0000000206067211 */ /* 0x080fe200078210ff */
[----:B------:R1:W-:Y:S01]  /*6b00*/  REDG.E.ADD.F32.FTZ.RN.STRONG.GPU desc[UR6][R4.64], R14 ;  /* 0x0000000e040079a6 */ /* 0x0003e2000c10f386 */
[-C--:B------:R-:W-:Y:S03]  /*6b10*/  LEA R12, P4, R12, R2.reuse, 0x2 ;  /* 0x000000020c0c7211 */ /* 0x080fe600078810ff */
[----:B------:R2:W-:Y:S04]  /*6b20*/  REDG.E.ADD.F32.FTZ.RN.STRONG.GPU desc[UR6][R8.64], R15 ;  /* 0x0000000f080079a6 */ /* 0x0005e8000c10f386 */
[----:B------:R-:W-:Y:S04]  /*6b30*/  REDG.E.ADD.F32.FTZ.RN.STRONG.GPU desc[UR6][R2.64+0x100], R52 ;  /* 0x00010034020079a6 */ /* 0x000fe8000c10f386 */
[----:B------:R-:W-:Y:S01]  /*6b40*/  REDG.E.ADD.F32.FTZ.RN.STRONG.GPU desc[UR6][R100.64+0x100], R53 ;  /* 0x00010035640079a6 */ /* 0x000fe2000c10f386 */
[-C--:B-1----:R-:W-:Y:S01]  /*6b50*/  LEA R4, P0, R7, R2.reuse, 0x2 ;  /* 0x0000000207047211 */ /* 0x082fe200078010ff */
[----:B------:R-:W-:Y:S01]  /*6b60*/  IMAD.U32 R14, RZ, RZ, UR25 ;  /* 0x00000019ff0e7e24 */ /* 0x000fe2000f8e00ff */
[-C--:B------:R-:W-:Y:S01]  /*6b70*/  LEA.HI.X.SX32 R7, R10, R3.reuse, 0x2, P1 ;  /* 0x000000030a077211 */ /* 0x080fe200008f16ff */
[----:B------:R-:W-:Y:S01]  /*6b80*/  IMAD.U32 R10, RZ, RZ, UR26 ;  /* 0x0000001aff0a7e24 */ /* 0x000fe2000f8e00ff */
[-C--:B------:R-:W-:Y:S01]  /*6b90*/  LEA.HI.X.SX32 R5, R0, R3.reuse, 0x2, P0 ;  /* 0x0000000300057211 */ /* 0x080fe200000f16ff */
[----:B--2---:R-:W-:Y:S01]  /*6ba0*/  IMAD.U32 R8, RZ, RZ, UR20 ;  /* 0x00000014ff087e24 */ /* 0x004fe2000f8e00ff */
[-C--:B------:R-:W-:Y:S01]  /*6bb0*/  LEA R14, P5, R14, R2.reuse, 0x2 ;  /* 0x000000020e0e7211 */ /* 0x080fe200078a10ff */
[----:B------:R1:W-:Y:S01]  /*6bc0*/  REDG.E.ADD.F32.FTZ.RN.STRONG.GPU desc[UR6][R6.64], R54 ;  /* 0x00000036060079a6 */ /* 0x0003e2000c10f386 */
[----:B------:R-:W-:Y:S01]  /*6bd0*/  IMAD.U32 R0, RZ, RZ, UR26 ;  /* 0x0000001aff007e24 */ /* 0x000fe2000f8e00ff */
[-C--:B------:R-:W-:Y:S02]  /*6be0*/  LEA R10, P0, R10, R2.reuse, 0x2 ;  /* 0x000000020a0a7211 */ /* 0x080fe400078010ff */
[----:B------:R2:W-:Y:S01]  /*6bf0*/  REDG.E.ADD.F32.FTZ.RN.STRONG.GPU desc[UR6][R4.64], R55 ;  /* 0x00000037040079a6 */ /* 0x0005e2000c10f386 */
[-C--:B------:R-:W-:Y:S02]  /*6c00*/  LEA R8, P2, R8, R2.reuse, 0x2 ;  /* 0x0000000208087211 */ /* 0x080fe400078410ff */
[-C--:B------:R-:W-:Y:S01]  /*6c10*/  LEA.HI.X.SX32 R11, R0, R3.reuse, 0x2, P0 ;  /* 0x00000003000b7211 */ /* 0x080fe200000f16ff */
[----:B------:R-:W-:Y:S01]  /*6c20*/  IMAD.U32 R0, RZ, RZ, UR35 ;  /* 0x00000023ff007e24 */ /* 0x000fe2000f8e00ff */
[-C--:B------:R-:W-:Y:S01]  /*6c30*/  LEA.HI.X.SX32 R15, R13, R3.reuse, 0x2, P5 ;  /* 0x000000030d0f7211 */ /* 0x080fe200028f16ff */
[----:B------:R-:W-:Y:S04]  /*6c40*/  LDSM.16.MT88.4 R52, [R202+0x10800] ;  /* 0x01080000ca34783b */ /* 0x000fe80000004200 */
[----:B------:R3:W-:Y:S01]  /*6c50*/  REDG.E.ADD.F32.FTZ.RN.STRONG.GPU desc[UR6][R10.64], R56 ;  /* 0x000000380a0079a6 */ /* 0x0007e2000c10f386 */
        /* <DEDUP_REMOVED lines=10> */
[----:B---3--:R-:W-:Y:S02]  /*6d00*/  IMAD.U32 R10, RZ, RZ, UR23 ;  /* 0x00000017ff0a7e24 */ /* 0x008fe4000f8e00ff */
[----:B------:R2:W-:Y:S01]  /*6d10*/  REDG.E.ADD.F32.FTZ.RN.STRONG.GPU desc[UR6][R6.64], R58 ;  /* 0x0000003a060079a6 */ /* 0x0005e2000c10f386 */
[----:B------:R-:W-:Y:S02]  /*6d20*/  IMAD.U32 R11, RZ, RZ, UR24 ;  /* 0x00000018ff0b7e24 */ /* 0x000fe4000f8e00ff */
[-C--:B------:R-:W-:Y:S01]  /*6d30*/  LEA R10, P3, R10, R2.reuse, 0x2 ;  /* 0x000000020a0a7211 */ /* 0x080fe200078610ff */
[----:B------:R3:W-:Y:S01]  /*6d40*/  REDG.E.ADD.F32.FTZ.RN.STRONG.GPU desc[UR6][R4.64], R59 ;  /* 0x0000003b040079a6 */ /* 0x0007e2000c10f386 */
[----:B------:R-:W-:Y:S01]  /*6d50*/  IMAD.U32 R0, RZ, RZ, UR36 ;  /* 0x00000024ff007e24 */ /* 0x000fe2000f8e00ff */
[-C--:B------:R-:W-:Y:S02]  /*6d60*/  LEA.HI.X.SX32 R13, R11, R3.reuse, 0x2, P4 ;  /* 0x000000030b0d7211 */ /* 0x080fe400020f16ff */
[----:B------:R-:W-:Y:S04]  /*6d70*/  REDG.E.ADD.F32.FTZ.RN.STRONG.GPU desc[UR6][R2.64+0x180], R64 ;  /* 0x00018040020079a6 */ /* 0x000fe8000c10f386 */
[----:B------:R-:W-:Y:S04]  /*6d80*/  REDG.E.ADD.F32.FTZ.RN.STRONG.GPU desc[UR6][R100.64+0x180], R65 ;  /* 0x00018041640079a6 */ /* 0x000fe8000c10f386 */
[----:B------:R-:W-:Y:S04]  /*6d90*/  REDG.E.ADD.F32.FTZ.RN.STRONG.GPU desc[UR6][R14.64], R66 ;  /* 0x000000420e0079a6 */ /* 0x000fe8000c10f386 */
[----:B------:R-:W-:Y:S01]  /*6da0*/  REDG.E.ADD.F32.FTZ.RN.STRONG.GPU desc[UR6][R12.64], R67 ;  /* 0x000000430c0079a6 */ /* 0x000fe2000c10f386 */
[----:B-1----:R-:W-:Y:S03]  /*6db0*/  IMAD.U32 R8, RZ, RZ, UR22 ;  /* 0x00000016ff087e24 */ /* 0x002fe6000f8e00ff */
[----:B------:R-:W-:Y:S01]  /*6dc0*/  LDSM.16.MT88.4 R12, [R201+0x10000] ;  /* 0x01000000c90c783b */ /* 0x000fe20000004200 */
[----:B------:R-:W-:Y:S02]  /*6dd0*/  IMAD.U32 R9, RZ, RZ, UR23 ;  /* 0x00000017ff097e24 */ /* 0x000fe4000f8e00ff */
[----:B--2---:R-:W-:Y:S01]  /*6de0*/  IMAD.U32 R6, RZ, RZ, UR21 ;  /* 0x00000015ff067e24 */ /* 0x004fe2000f8e00ff */
[-C--:B------:R-:W-:Y:S01]  /*6df0*/  LEA R8, P2, R8, R2.reuse, 0x2 ;  /* 0x0000000208087211 */ /* 0x080fe200078410ff */
[----:B------:R-:W-:Y:S01]  /*6e00*/  IMAD.U32 R7, RZ, RZ, UR22 ;  /* 0x00000016ff077e24 */ /* 0x000fe2000f8e00ff */
[-C--:B------:R-:W-:Y:S01]  /*6e10*/  LEA.HI.X.SX32 R11, R9, R3.reuse, 0x2, P3 ;  /* 0x00000003090b7211 */ /* 0x080fe200018f16ff */
[----:B---3--:R-:W-:Y:S01]  /*6e20*/  IMAD.U32 R4, RZ, RZ, UR36 ;  /* 0x00000024ff047e24 */ /* 0x008fe2000f8e00ff */
[-C--:B------:R-:W-:Y:S01]  /*6e30*/  LEA R6, P1, R6, R2.reuse, 0x2 ;  /* 0x0000000206067211 */ /* 0x080fe200078210ff */
[----:B------:R-:W-:Y:S01]  /*6e40*/  IMAD.U32 R5, RZ, RZ, UR21 ;  /* 0x00000015ff057e24 */ /* 0x000fe2000f8e00ff */
[-C--:B------:R-:W-:Y:S01]  /*6e50*/  LEA.HI.X.SX32 R9, R7, R3.reuse, 0x2, P2 ;  /* 0x0000000307097211 */ /* 0x080fe200010f16ff */
[----:B------:R-:W-:Y:S01]  /*6e60*/  REDG.E.ADD.F32.FTZ.RN.STRONG.GPU desc[UR6][R10.64], R60 ;  /* 0x0000003c0a0079a6 */ /* 0x000fe2000c10f386 */
[----:B------:R-:W-:Y:S02]  /*6e70*/  LEA R4, P0, R4, R2, 0x2 ;  /* 0x0000000204047211 */ /* 0x000fe400078010ff */
        /* <DEDUP_REMOVED lines=10> */
[----:B------:R-:W-:Y:S04]  /*6f20*/  LDSM.16.MT88.4 R4, [R202+0x10000] ;  /* 0x01000000ca04783b */ /* 0x000fe80000004200 */
[----:B------:R-:W1:Y:S01]  /*6f30*/  LDSM.16.MT88.4 R8, [R200] ;  /* 0x00000000c808783b */ /* 0x000e620000004200 */
[----:B------:R-:W-:Y:S03]  /*6f40*/  @P1 VIADD R0, R200, 0x4000 ;  /* 0x00004000c8001836 */ /* 0x000fe60000000000 */
        /* <DEDUP_REMOVED lines=12> */
[----:B------:R-:W1:Y:S05]  /*7010*/  LDSM.16.MT88.4 R12, [R200+0x3000] ;  /* 0x00300000c80c783b */ /* 0x000e6a0000004200 */
[----:B------:R-:W-:Y:S01]  /*7020*/  HMMA.16816.F32.BF16 R96, R4, R18, R96 ;  /* 0x000000120460723c */ /* 0x000fe20000041860 */
[----:B------:R-:W-:Y:S04]  /*7030*/  LDSM.16.MT88.4 R4, [R202+0x11800] ;  /* 0x01180000ca04783b */ /* 0x000fe80000004200 */
[----:B------:R-:W1:Y:S01]  /*7040*/  LDSM.16.MT88.4 R16, [R200+0x1800] ;  /* 0x00180000c810783b */ /* 0x000e620000004200 */
[-C--:B--2---:R-:W-:Y:S06]  /*7050*/  HMMA.16816.F32.BF16 R68, R52, R56.reuse, R68 ;  /* 0x000000383444723c */ /* 0x084fec0000041844 */
[C---:B---3--:R-:W-:Y:S06]  /*7060*/  HMMA.16816.F32.BF16 R72, R64.reuse, R56, R72 ;  /* 0x000000384048723c */ /* 0x048fec0000041848 */
[-C--:B------:R-:W-:Y:S06]  /*7070*/  HMMA.16816.F32.BF16 R76, R64, R58.reuse, R76 ;  /* 0x0000003a404c723c */ /* 0x080fec000004184c */
[C---:B------:R-:W-:Y:S01]  /*7080*/  HMMA.16816.F32.BF16 R80, R52.reuse, R58, R80 ;  /* 0x0000003a3450723c */ /* 0x040fe20000041850 */
[----:B------:R-:W2:Y:S05]  /*7090*/  LDSM.16.MT88.4 R56, [R201+0x11800] ;  /* 0x01180000c938783b */ /* 0x000eaa0000004200 */
[-C--:B----4-:R-:W-:Y:S06]  /*70a0*/  HMMA.16816.F32.BF16 R84, R52, R100.reuse, R84 ;  /* 0x000000643454723c */ /* 0x090fec0000041854 */
[C---:B------:R-:W-:Y:S06]  /*70b0*/  HMMA.16816.F32.BF16 R88, R64.reuse, R100, R88 ;  /* 0x000000644058723c */ /* 0x040fec0000041858 */
[-C--:B------:R-:W-:Y:S01]  /*70c0*/  HMMA.16816.F32.BF16 R92, R64, R102.reuse, R92 ;  /* 0x00000066405c723c */ /* 0x080fe2000004185c */
[----:B------:R3:W4:Y:S05]  /*70d0*/  LDSM.16.MT88.4 R64, [R200+0x3800] ;  /* 0x00380000c840783b */ /* 0x00072a0000004200 */
[----:B------:R-:W-:Y:S06]  /*70e0*/  HMMA.16816.F32.BF16 R96, R52, R102, R96 ;  /* 0x000000663460723c */ /* 0x000fec0000041860 */
[-C--:B-1----:R-:W-:Y:S06]  /*70f0*/  HMMA.16816.F32.BF16 R68, R8, R60.reuse, R68 ;  /* 0x0000003c0844723c */ /* 0x082fec0000041844 */
[C---:B------:R-:W-:Y:S06]  /*7100*/  HMMA.16816.F32.BF16 R72, R104.reuse, R60, R72 ;  /* 0x0000003c6848723c */ /* 0x040fec0000041848 */
[-C--:B------:R-:W-:Y:S05]  /*7110*/  HMMA.16816.F32.BF16 R76, R104, R62.reuse, R76 ;  /* 0x0000003e684c723c */ /* 0x080fea000004184c */
[----:B---3--:R-:W-:Y:S01]  /*7120*/  IMAD.MOV.U32 R200, RZ, RZ, R0 ;  /* 0x000000ffffc87224 */ /* 0x008fe200078e0000 */
[C---:B------:R-:W-:Y:S06]  /*7130*/  HMMA.16816.F32.BF16 R80, R8.reuse, R62, R80 ;  /* 0x0000003e0850723c */ /* 0x040fec0000041850 */
[-C--:B------:R-:W-:Y:S06]  /*7140*/  HMMA.16816.F32.BF16 R84, R8, R12.reuse, R84 ;  /* 0x0000000c0854723c */ /* 0x080fec0000041854 */
[C---:B------:R-:W-:Y:S06]  /*7150*/  HMMA.16816.F32.BF16 R88, R104.reuse, R12, R88 ;  /* 0x0000000c6858723c */ /* 0x040fec0000041858 */
[-C--:B------:R-:W-:Y:S06]  /*7160*/  HMMA.16816.F32.BF16 R92, R104, R14.reuse, R92 ;  /* 0x0000000e685c723c */ /* 0x080fec000004185c */
[----:B------:R-:W-:Y:S06]  /*7170*/  HMMA.16816.F32.BF16 R96, R8, R14, R96 ;  /* 0x0000000e0860723c */ /* 0x000fec0000041860 */
[-C--:B------:R-:W-:Y:S06]  /*7180*/  HMMA.16816.F32.BF16 R68, R4, R16.reuse, R68 ;  /* 0x000000100444723c */ /* 0x080fec0000041844 */
[C---:B--2---:R-:W-:Y:S06]  /*7190*/  HMMA.16816.F32.BF16 R72, R56.reuse, R16, R72 ;  /* 0x000000103848723c */ /* 0x044fec0000041848 */
        /* <DEDUP_REMOVED lines=129> */
.L_x_603:
[----:B------:R-:W-:Y:S01]  /*79b0*/  @UP0 UIADD3 UR14, UR45, UR48, URZ ;  /* 0x000000302d0e0290 */ /* 0x000fe2000fffe03f */
[----:B-1----:R-:W-:Y:S01]  /*79c0*/  LEA R0, R246, UR4, 0x1 ;  /* 0x00000004f6007c11 */ /* 0x002fe2000f8e08ff */
[----:B------:R-:W-:Y:S01]  /*79d0*/  @UP0 ULDC.64 UR10, c[0x0][0x458] ;  /* 0x00011600000a0ab9 */ /* 0x000fe20000000a00 */
[----:B------:R-:W-:Y:S02]  /*79e0*/  USHF.L.U32 UR5, UR47, 0x6, URZ ;  /* 0x000000062f057899 */ /* 0x000fe4000800063f */
[----:B------:R-:W-:Y:S02]  /*79f0*/  @UP0 UIMAD.WIDE.U32 UR12, UR14, UR10, URZ ;  /* 0x0000000a0e0c02a5 */ /* 0x000fe4000f8e003f */
[----:B------:R-:W-:-:S04]  /*7a00*/  @UP0 UIMAD UR14, UR14, UR11, URZ ;  /* 0x0000000b0e0e02a4 */ /* 0x000fc8000f8e023f */
[----:B------:R-:W-:-:S03]  /*7a10*/  @UP0 UIADD3 UR17, UR13, UR14, URZ ;  /* 0x0000000e0d110290 */ /* 0x000fc6000fffe03f */
[----:B------:R-:W-:Y:S01]  /*7a20*/  @UP0 UMOV UR13, UR12 ;  /* 0x0000000c000d0c82 */ /* 0x000fe20008000000 */
[----:B------:R-:W-:Y:S08]  /*7a30*/  @P0 BRA `(.L_x_604) ;  /* 0x0000000000340947 */ /* 0x000ff00003800000 */
        /* <DEDUP_REMOVED lines=13> */
.L_x_604:
        /* <DEDUP_REMOVED lines=12> */
[----:B------:R-:W-:Y:S01]  /*7bd0*/  BSSY B0, `(.L_x_605) ;  /* 0x0000021000007945 */ /* 0x000fe20003800000 */
[----:B------:R-:W-:-:S02]  /*7be0*/  ISETP.GE.AND P2, PT, R7, UR43, PT ;  /* 0x0000002b07007c0c */ /* 0x000fc4000bf46270 */
[----:B------:R-:W-:Y:S01]  /*7bf0*/  IADD3 R4, P0, R4, UR18, RZ ;  /* 0x0000001204047c10 */ /* 0x000fe2000ff1e0ff */
[----:B------:R-:W-:Y:S01]  /*7c00*/  IMAD.U32 R6, RZ, RZ, UR14 ;  /* 0x0000000eff067e24 */ /* 0x000fe2000f8e00ff */
[----:B------:R-:W-:Y:S01]  /*7c10*/  ULDC.64 UR14, c[0x0][0x468] ;  /* 0x00011a00000e7ab9 */ /* 0x000fe20000000a00 */
[----:B------:R-:W-:Y:S01]  /*7c20*/  SHF.R.S32.HI R36, RZ, 0x1f, R245 ;  /* 0x0000001fff247819 */ /* 0x000fe200000114f5 */
[----:B------:R-:W-:Y:S02]  /*7c30*/  UIMAD UR16, UR16, UR14, URZ ;  /* 0x0000000e101072a4 */ /* 0x000fe4000f8e023f */
[----:B------:R-:W-:Y:S01]  /*7c40*/  IADD3.X R5, R5, UR19, R6, P0, !PT ;  /* 0x0000001305057c10 */ /* 0x000fe200087fe406 */
[----:B------:R-:W-:Y:S01]  /*7c50*/  IMAD.U32 R6, RZ, RZ, UR14 ;  /* 0x0000000eff067e24 */ /* 0x000fe2000f8e00ff */
[----:B------:R-:W-:Y:S01]  /*7c60*/  UIMAD UR15, UR59, UR15, UR16 ;  /* 0x0000000f3b0f72a4 */ /* 0x000fe2000f8e0210 */
[----:B------:R1:W2:Y:S02]  /*7c70*/  LDS.128 R24, [R0+0xd000] ;  /* 0x00d0000000187984 */ /* 0x0002a40000000c00 */
[----:B------:R-:W-:-:S02]  /*7c80*/  IMAD.WIDE.U32 R4, R6, UR59, R4 ;  /* 0x0000003b06047c25 */ /* 0x000fc4000f8e0004 */
[----:B------:R1:W3:Y:S03]  /*7c90*/  LDS.128 R20, [R0+0xf000] ;  /* 0x00f0000000147984 */ /* 0x0002e60000000c00 */
[----:B------:R-:W-:Y:S01]  /*7ca0*/  IADD3 R10, R5, UR15, RZ ;  /* 0x0000000f050a7c10 */ /* 0x000fe2000fffe0ff */
[----:B------:R1:W4:Y:S04]  /*7cb0*/  LDS.128 R32, [R0+0x11000] ;  /* 0x0110000000207984 */ /* 0x0003280000000c00 */
        /* <DEDUP_REMOVED lines=18> */
.L_x_606:
[----:B------:R-:W-:Y:S05]  /*7de0*/  BSYNC B0 ;  /* 0x0000000000007941 */ /* 0x000fea0003800000 */
.L_x_605:
        /* <DEDUP_REMOVED lines=18> */
.L_x_608:
[----:B------:R-:W-:Y:S05]  /*7f10*/  BSYNC B0 ;  /* 0x0000000000007941 */ /* 0x000fea0003800000 */
.L_x_607:
        /* <DEDUP_REMOVED lines=32> */
.L_x_610:
[----:B------:R-:W-:Y:S05]  /*8120*/  BSYNC B0 ;  /* 0x0000000000007941 */ /* 0x000fea0003800000 */
.L_x_609:
        /* <DEDUP_REMOVED lines=16> */
.L_x_581:
[----:B------:R-:W-:Y:S05]  /*8230*/  BSYNC B1 ;  /* 0x0000000000017941 */ /* 0x000fea0003800000 */
.L_x_567:
[----:B------:R-:W-:Y:S01]  /*8240*/  R2UR UR8, R252 ;  /* 0x00000000fc0872ca */ /* 0x000fe200000e0000 */
[----:B------:R-:W-:Y:S02]  /*8250*/  ULDC UR5, c[0x0][0xc] ;  /* 0x0000030000057ab9 */ /* 0x000fe40000000800 */
[----:B------:R-:W-:-:S10]  /*8260*/  UIADD3 UR47, UR5, UR47, URZ ;  /* 0x0000002f052f7290 */ /* 0x000fd4000fffe03f */
[----:B------:R-:W-:-:S06]  /*8270*/  UISETP.GE.AND UP0, UPT, UR47, UR8, UPT ;  /* 0x000000082f00728c */ /* 0x000fcc000bf06270 */
[----:B------:R-:W-:-:S13]  /*8280*/  PLOP3.LUT P0, PT, PT, PT, UP0, 0x80, 0x0 ;  /* 0x000000000000781c */ /* 0x000fda0003f0f008 */
[----:B------:R-:W-:Y:S05]  /*8290*/  @P0 BRA `(.L_x_611) ;  /* 0x0000000000040947 */ /* 0x000fea0003800000 */
[----:B------:R-:W-:Y:S05]  /*82a0*/  BRA `(.L_x_612) ;  /* 0xffffff8400a47947 */ /* 0x000fea000383ffff */
.L_x_611:
[----:B------:R-:W-:Y:S05]  /*82b0*/  EXIT ;  /* 0x000000000000794d */ /* 0x000fea0003800000 */
.L_x_613:
        /* <DEDUP_REMOVED lines=12> */
.L_x_1082:


//--------------------- .text._ZN5flash25flash_bwd_dot_do_o_kernelILb0E23Flash_bwd_kernel_traitsILi128ELi64ELi64ELi8ELi4ELi2ELi2ELb1ELb0EN7cutlass10bfloat16_tE19Flash_kernel_traitsILi128ELi64ELi64ELi8ES3_EEEEvNS_16Flash_bwd_paramsE --------------------------
	.section	.text._ZN5flash25flash_bwd_dot_do_o_kernelILb0E23Flash_bwd_kernel_traitsILi128ELi64ELi64ELi8ELi4ELi2ELi2ELb1ELb0EN7cutlass10bfloat16_tE19Flash_kernel_traitsILi128ELi64ELi64ELi8ES3_EEEEvNS_16Flash_bwd_paramsE,"ax",@progbits
	.align	128
        .global         _ZN5flash25flash_bwd_dot_do_o_kernelILb0E23Flash_bwd_kernel_traitsILi128ELi64ELi64ELi8ELi4ELi2ELi2ELb1ELb0EN7cutlass10bfloat16_tE19Flash_kernel_traitsILi128ELi64ELi64ELi8ES3_EEEEvNS_16Flash_bwd_paramsE
        .type           _ZN5flash25flash_bwd_dot_do_o_kernelILb0E23Flash_bwd_kernel_traitsILi128ELi64ELi64ELi8ELi4ELi2ELi2ELb1ELb0EN7cutlass10bfloat16_tE19Flash_kernel_traitsILi128ELi64ELi64ELi8ES3_EEEEvNS_16Flash_bwd_paramsE,@function
        .size           _ZN5flash25flash_bwd_dot_do_o_kernelILb0E23Flash_bwd_kernel_traitsILi128ELi64ELi64ELi8ELi4ELi2ELi2ELb1ELb0EN7cutlass10bfloat16_tE19Flash_kernel_traitsILi128ELi64ELi64ELi8ES3_EEEEvNS_16Flash_bwd_paramsE,(.L_x_1083 - _ZN5flash25flash_bwd_dot_do_o_kernelILb0E23Flash_bwd_kernel_traitsILi128ELi64ELi64ELi8ELi4ELi2ELi2ELb1ELb0EN7cutlass10bfloat16_tE19Flash_kernel_traitsILi128ELi64ELi64ELi8ES3_EEEEvNS_16Flash_bwd_paramsE)
        .other          _ZN5flash25flash_bwd_dot_do_o_kernelILb0E23Flash_bwd_kernel_traitsILi128ELi64ELi64ELi8ELi4ELi2ELi2ELb1ELb0EN7cutlass10bfloat16_tE19Flash_kernel_traitsILi128ELi64ELi64ELi8ES3_EEEEvNS_16Flash_bwd_paramsE,@"STO_CUDA_ENTRY STV_DEFAULT"
_ZN5flash25flash_bwd_dot_do_o_kernelILb0E23Flash_bwd_kernel_traitsILi128ELi64ELi64ELi8ELi4ELi2ELi2ELb1ELb0EN7cutlass10bfloat16_tE19Flash_kernel_traitsILi128ELi64ELi64ELi8ES3_EEEEvNS_16Flash_bwd_paramsE:
.text._ZN5flash25flash_bwd_dot_do_o_kernelILb0E23Flash_bwd_kernel_traitsILi128ELi64ELi64ELi8ELi4ELi2ELi2ELb1ELb0EN7cutlass10bfloat16_tE19Flash_kernel_traitsILi128ELi64ELi64ELi8ES3_EEEEvNS_16Flash_bwd_paramsE:
[----:B------:R-:W-:Y:S08]  /*0000*/  LDC R1, c[0x0][0x28] ;  /* 0x00000a00ff017b82 */ /* 0x000ff00000000800 */
[----:B------:R-:W0:Y:S01]  /*0010*/  LDC.64 R2, c[0x0][0x2f0] ;  /* 0x0000bc00ff027b82 */ /* 0x000e220000000a00 */
[----:B------:R-:W1:Y:S01]  /*0020*/  S2R R7, SR_CTAID.Y ;  /* 0x0000000000077919 */ /* 0x000e620000002600 */
[----:B------:R-:W-:Y:S01]  /*0030*/  IMAD.MOV.U32 R15, RZ, RZ, -0x1 ;  /* 0xffffffffff0f7424 */ /* 0x000fe200078e00ff */
[----:B------:R-:W-:Y:S01]  /*0040*/  ULDC.64 UR6, c[0x0][0x208] ;  /* 0x0000820000067ab9 */ /* 0x000fe20000000a00 */
[----:B0-----:R-:W-:-:S04]  /*0050*/  ISETP.NE.U32.AND P0, PT, R2, RZ, PT ;  /* 0x000000ff0200720c */ /* 0x001fc80003f05070 */
[----:B------:R-:W-:-:S13]  /*0060*/  ISETP.NE.AND.EX P0, PT, R3, RZ, PT, P0 ;  /* 0x000000ff0300720c */ /* 0x000fda0003f05300 */
[----:B------:R-:W0:Y:S01]  /*0070*/  @P0 LDC.64 R8, c[0x0][0x2f0] ;  /* 0x0000bc00ff080b82 */ /* 0x000e220000000a00 */
[----:B-1----:R-:W-:-:S07]  /*0080*/  @P0 VIADD R3, R7, 0x1 ;  /* 0x0000000107030836 */ /* 0x002fce0000000000 */
[----:B------:R-:W1:Y:S01]  /*0090*/  @P0 LDC.64 R4, c[0x0][0x2f0] ;  /* 0x0000bc00ff040b82 */ /* 0x000e620000000a00 */
[----:B0-----:R-:W-:-:S06]  /*00a0*/  @P0 IMAD.WIDE R8, R3, 0x4, R8 ;  /* 0x0000000403080825 */ /* 0x001fcc00078e0208 */
[----:B------:R-:W2:Y:S01]  /*00b0*/  @P0 LDG.E R8, desc[UR6][R8.64] ;  /* 0x0000000608080981 */ /* 0x000ea2000c1e1900 */
[----:B-1----:R-:W-:-:S05]  /*00c0*/  @P0 IMAD.WIDE R4, R7, 0x4, R4 ;  /* 0x0000000407040825 */ /* 0x002fca00078e0204 */
[----:B------:R-:W2:Y:S01]  /*00d0*/  @P0 LDG.E R15, desc[UR6][R4.64] ;  /* 0x00000006040f0981 */ /* 0x000ea2000c1e1900 */
[----:B------:R-:W0:Y:S02]  /*00e0*/  S2UR UR4, SR_CTAID.X ;  /* 0x00000000000479c3 */ /* 0x000e240000002500 */
[----:B0-----:R-:W-:Y:S01]  /*00f0*/  USHF.L.U32 UR4, UR4, 0x6, URZ ;  /* 0x0000000604047899 */ /* 0x001fe2000800063f */
[----:B--2---:R-:W-:-:S06]  /*0100*/  @P0 IADD3 R2, R8, -R15, RZ ;  /* 0x8000000f08020210 */ /* 0x004fcc0007ffe0ff */
[----:B------:R-:W0:Y:S02]  /*0110*/  @!P0 LDC R2, c[0x0][0x2c4] ;  /* 0x0000b100ff028b82 */ /* 0x000e240000000800 */
[----:B0-----:R-:W-:-:S13]  /*0120*/  ISETP.GT.AND P0, PT, R2, UR4, PT ;  /* 0x0000000402007c0c */ /* 0x001fda000bf04270 */
[----:B------:R-:W-:Y:S05]  /*0130*/  @!P0 EXIT ;  /* 0x000000000000894d */ /* 0x000fea0003800000 */
[----:B------:R-:W-:Y:S01]  /*0140*/  ISETP.NE.AND P1, PT, R15, -0x1, PT ;  /* 0xffffffff0f00780c */ /* 0x000fe20003f25270 */
[----:B------:R-:W0:Y:S01]  /*0150*/  S2R R5, SR_TID.X ;  /* 0x0000000000057919 */ /* 0x000e220000002100 */
[----:B------:R-:W-:Y:S01]  /*0160*/  ULDC.U8 UR8, c[0x0][0x3d8] ;  /* 0x0000f60000087ab9 */ /* 0x000fe20000000000 */
[----:B------:R-:W1:Y:S01]  /*0170*/  S2UR UR5, SR_CTAID.Z ;  /* 0x00000000000579c3 */ /* 0x000e620000002700 */
[----:B------:R-:W-:-:S09]  /*0180*/  ISETP.NE.AND P0, PT, RZ, UR8, PT ;  /* 0x00000008ff007c0c */ /* 0x000fd2000bf05270 */
[----:B------:R-:W2:Y:S01]  /*0190*/  @!P1 LDC.64 R16, c[0x0][0x418] ;  /* 0x00010600ff109b82 */ /* 0x000ea20000000a00 */
[--C-:B------:R-:W-:Y:S02]  /*01a0*/  @!P1 SHF.R.S32.HI R3, RZ, 0x1f, R7.reuse ;  /* 0x0000001fff039819 */ /* 0x100fe40000011407 */
[----:B------:R-:W-:-:S05]  /*01b0*/  @!P1 SHF.R.S32.HI R13, RZ, 0x1f, R7 ;  /* 0x0000001fff0d9819 */ /* 0x000fca0000011407 */
[----:B------:R-:W3:Y:S08]  /*01c0*/  @P1 LDC.64 R10, c[0x0][0x420] ;  /* 0x00010800ff0a1b82 */ /* 0x000ef00000000a00 */
[----:B------:R-:W4:Y:S08]  /*01d0*/  @!P1 LDC.64 R18, c[0x0][0x290] ;  /* 0x0000a400ff129b82 */ /* 0x000f300000000a00 */
[----:B------:R-:W5:Y:S01]  /*01e0*/  @P1 LDC.64 R20, c[0x0][0x298] ;  /* 0x0000a600ff141b82 */ /* 0x000f620000000a00 */
[----:B--2---:R-:W-:-:S04]  /*01f0*/  @!P1 IMAD R0, R3, R16, RZ ;  /* 0x0000001003009224 */ /* 0x004fc800078e02ff */
[----:B------:R-:W-:Y:S02]  /*0200*/  @!P1 IMAD R17, R7, R17, R0 ;  /* 0x0000001107119224 */ /* 0x000fe400078e0200 */
[----:B---3--:R-:W-:-:S04]  /*0210*/  @P1 IMAD.WIDE.U32 R8, R15, R10, RZ ;  /* 0x0000000a0f081225 */ /* 0x008fc800078e00ff */
[----:B------:R-:W-:Y:S02]  /*0220*/  @P1 IMAD R3, R15, R11, R9 ;  /* 0x0000000b0f031224 */ /* 0x000fe400078e0209 */
[----:B------:R-:W-:Y:S02]  /*0230*/  @P1 IMAD.MOV.U32 R0, RZ, RZ, R8 ;  /* 0x000000ffff001224 */ /* 0x000fe400078e0008 */
[----:B----4-:R-:W-:Y:S02]  /*0240*/  @!P1 IMAD R4, R13, R18, RZ ;  /* 0x000000120d049224 */ /* 0x010fe400078e02ff */
[----:B------:R-:W-:-:S04]  /*0250*/  @!P1 IMAD.WIDE.U32 R8, R7, R16, RZ ;  /* 0x0000001007089225 */ /* 0x000fc800078e00ff */
[----:B------:R-:W-:Y:S01]  /*0260*/  @!P1 IMAD.WIDE.U32 R12, R7, R18, RZ ;  /* 0x00000012070c9225 */ /* 0x000fe200078e00ff */
[----:B------:R-:W-:-:S03]  /*0270*/  @!P1 IADD3 R3, R9, R17, RZ ;  /* 0x0000001109039210 */ /* 0x000fc60007ffe0ff */
[----:B-----5:R-:W-:-:S04]  /*0280*/  @P1 IMAD.WIDE.U32 R10, R15, R20, RZ ;  /* 0x000000140f0a1225 */ /* 0x020fc800078e00ff */
[----:B------:R-:W-:Y:S02]  /*0290*/  @!P1 IMAD R19, R7, R19, R4 ;  /* 0x0000001307139224 */ /* 0x000fe400078e0204 */
[----:B------:R-:W-:Y:S02]  /*02a0*/  @P1 IMAD R4, R15, R21, R11 ;  /* 0x000000150f041224 */ /* 0x000fe400078e020b */
[----:B------:R-:W-:Y:S01]  /*02b0*/  @P1 IMAD.MOV.U32 R6, RZ, RZ, R10 ;  /* 0x000000ffff061224 */ /* 0x000fe200078e000a */
[----:B------:R-:W-:Y:S01]  /*02c0*/  @!P1 MOV R6, R12 ;  /* 0x0000000c00069202 */ /* 0x000fe20000000f00 */
[----:B------:R-:W-:Y:S02]  /*02d0*/  @!P1 IMAD.MOV.U32 R0, RZ, RZ, R8 ;  /* 0x000000ffff009224 */ /* 0x000fe400078e0008 */
[----:B------:R-:W-:Y:S01]  /*02e0*/  @!P1 IMAD.IADD R4, R13, 0x1, R19 ;  /* 0x000000010d049824 */ /* 0x000fe200078e0213 */
[----:B01----:R-:W-:Y:S06]  /*02f0*/  @!P0 BRA `(.L_x_614) ;  /* 0x0000000000208947 */ /* 0x003fec0003800000 */
[----:B------:R-:W0:Y:S08]  /*0300*/  LDC R10, c[0x0][0x2d4] ;  /* 0x0000b500ff0a7b82 */ /* 0x000e300000000800 */
[----:B------:R-:W1:Y:S08]  /*0310*/  LDC R8, c[0x0][0x2c0] ;  /* 0x0000b000ff087b82 */ /* 0x000e700000000800 */
[----:B------:R-:W1:Y:S01]  /*0320*/  LDC R9, c[0x0][0x2e4] ;  /* 0x0000b900ff097b82 */ /* 0x000e620000000800 */
[----:B0-----:R-:W-:-:S04]  /*0330*/  @!P1 IMAD R15, R7, R10, RZ ;  /* 0x0000000a070f9224 */ /* 0x001fc800078e02ff */
[----:B------:R-:W-:Y:S02]  /*0340*/  IMAD R7, R7, 0x80, R15 ;  /* 0x0000008007077824 */ /* 0x000fe400078e020f */
[----:B-1----:R-:W-:-:S04]  /*0350*/  IMAD R8, R8, 0x80, R9 ;  /* 0x0000008008087824 */ /* 0x002fc800078e0209 */
[----:B------:R-:W-:Y:S01]  /*0360*/  IMAD R7, R8, UR5, R7 ;  /* 0x0000000508077c24 */ /* 0x000fe2000f8e0207 */
[----:B------:R-:W-:Y:S06]  /*0370*/  BRA `(.L_x_615) ;  /* 0x0000000000107947 */ /* 0x000fec0003800000 */
.L_x_614:
[----:B------:R-:W0:Y:S08]  /*0380*/  LDC R8, c[0x0][0x270] ;  /* 0x00009c00ff087b82 */ /* 0x000e300000000800 */
[----:B------:R-:W1:Y:S01]  /*0390*/  LDC R10, c[0x0][0x2d4] ;  /* 0x0000b500ff0a7b82 */ /* 0x000e620000000800 */
[----:B0-----:R-:W-:-:S04]  /*03a0*/  IMAD R7, R7, R8, UR5 ;  /* 0x0000000507077e24 */ /* 0x001fc8000f8e0208 */
[----:B-1----:R-:W-:-:S07]  /*03b0*/  IMAD R7, R7, R10, RZ ;  /* 0x0000000a07077224 */ /* 0x002fce00078e02ff */
.L_x_615:
[----:B------:R-:W-:Y:S01]  /*03c0*/  SHF.R.S32.HI R8, RZ, 0x1f, R5 ;  /* 0x0000001fff087819 */ /* 0x000fe20000011405 */
[----:B------:R-:W0:Y:S01]  /*03d0*/  LDC.64 R20, c[0x0][0x420] ;  /* 0x00010800ff147b82 */ /* 0x000e220000000a00 */
[----:B------:R-:W-:Y:S01]  /*03e0*/  USHF.R.S32.HI UR8, URZ, 0x1f, UR4 ;  /* 0x0000001f3f087899 */ /* 0x000fe20008011404 */
[----:B------:R-:W-:Y:S01]  /*03f0*/  BSSY B0, `(.L_x_616) ;  /* 0x0000039000007945 */ /* 0x000fe20003800000 */
[-C--:B------:R-:W-:Y:S01]  /*0400*/  LEA.HI R10, R8, R5.reuse, RZ, 0x3 ;  /* 0x00000005080a7211 */ /* 0x080fe200078f18ff */
[----:B------:R-:W-:Y:S01]  /*0410*/  USHF.R.S32.HI UR9, URZ, 0x1f, UR5 ;  /* 0x0000001f3f097899 */ /* 0x000fe20008011405 */
[----:B------:R-:W-:Y:S01]  /*0420*/  CS2R R18, SRZ ;  /* 0x0000000000127805 */ /* 0x000fe2000001ff00 */
[----:B------:R-:W-:Y:S01]  /*0430*/  IMAD.MOV.U32 R16, RZ, RZ, RZ ;  /* 0x000000ffff107224 */ /* 0x000fe200078e00ff */
[----:B------:R-:W-:Y:S01]  /*0440*/  LOP3.LUT R8, R10, 0x1ffffff8, RZ, 0xc0, !PT ;  /* 0x1ffffff80a087812 */ /* 0x000fe200078ec0ff */
[----:B------:R-:W1:Y:S03]  /*0450*/  LDC.64 R40, c[0x0][0x298] ;  /* 0x0000a600ff287b82 */ /* 0x000e660000000a00 */
[----:B------:R-:W-:Y:S01]  /*0460*/  IADD3 R8, -R8, R5, RZ ;  /* 0x0000000508087210 */ /* 0x000fe20007ffe1ff */
[----:B------:R-:W-:-:S04]  /*0470*/  VIADD R5, R2, -UR4 ;  /* 0x8000000402057c36 */ /* 0x000fc80008000000 */
[----:B------:R-:W-:Y:S01]  /*0480*/  IMAD.SHL.U32 R38, R8, 0x8, RZ ;  /* 0x0000000808267824 */ /* 0x000fe200078e00ff */
[----:B------:R-:W2:Y:S04]  /*0490*/  LDC.64 R22, c[0x0][0x428] ;  /* 0x00010a00ff167b82 */ /* 0x000ea80000000a00 */
[--C-:B------:R-:W-:Y:S02]  /*04a0*/  SHF.R.S32.HI R39, RZ, 0x1f, R38.reuse ;  /* 0x0000001fff277819 */ /* 0x100fe40000011426 */
[----:B------:R-:W-:Y:S01]  /*04b0*/  IADD3 R44, R38, 0x40, RZ ;  /* 0x00000040262c7810 */ /* 0x000fe20007ffe0ff */
[C---:B0-----:R-:W-:Y:S01]  /*04c0*/  IMAD R12, R20.reuse, UR8, RZ ;  /* 0x00000008140c7c24 */ /* 0x041fe2000f8e02ff */
[----:B------:R-:W0:Y:S01]  /*04d0*/  LDC.64 R42, c[0x0][0x2a0] ;  /* 0x0000a800ff2a7b82 */ /* 0x000e220000000a00 */
[----:B------:R-:W-:-:S04]  /*04e0*/  IMAD.WIDE.U32 R8, R20, UR4, R38 ;  /* 0x0000000414087c25 */ /* 0x000fc8000f8e0026 */
[----:B------:R-:W-:Y:S01]  /*04f0*/  IMAD R12, R21, UR4, R12 ;  /* 0x00000004150c7c24 */ /* 0x000fe2000f8e020c */
[----:B------:R-:W-:Y:S01]  /*0500*/  IADD3 R8, P0, R0, R8, RZ ;  /* 0x0000000800087210 */ /* 0x000fe20007f1e0ff */
[C---:B-1----:R-:W-:Y:S01]  /*0510*/  IMAD R14, R40.reuse, UR8, RZ ;  /* 0x00000008280e7c24 */ /* 0x042fe2000f8e02ff */
[----:B------:R-:W-:Y:S01]  /*0520*/  SHF.R.S32.HI R0, RZ, 0x3, R10 ;  /* 0x00000003ff007819 */ /* 0x000fe2000001140a */
[----:B------:R-:W-:Y:S01]  /*0530*/  IMAD.WIDE.U32 R10, R40, UR4, R38 ;  /* 0x00000004280a7c25 */ /* 0x000fe2000f8e0026 */
[----:B------:R-:W-:Y:S02]  /*0540*/  IADD3.X R9, R3, R9, R12, P0, !PT ;  /* 0x0000000903097210 */ /* 0x000fe400007fe40c */
[----:B------:R-:W-:Y:S02]  /*0550*/  CS2R R12, SRZ ;  /* 0x00000000000c7805 */ /* 0x000fe4000001ff00 */
[C---:B------:R-:W-:Y:S01]  /*0560*/  ISETP.GE.AND P0, PT, R0.reuse, R5, PT ;  /* 0x000000050000720c */ /* 0x040fe20003f06270 */
[----:B------:R-:W-:Y:S01]  /*0570*/  IMAD R3, R41, UR4, R14 ;  /* 0x0000000429037c24 */ /* 0x000fe2000f8e020e */
[----:B------:R-:W-:-:S02]  /*0580*/  IADD3 R2, R0, 0x20, RZ ;  /* 0x0000002000027810 */ /* 0x000fc40007ffe0ff */
[----:B------:R-:W-:Y:S02]  /*0590*/  CS2R R14, SRZ ;  /* 0x00000000000e7805 */ /* 0x000fe4000001ff00 */
[----:B------:R-:W-:Y:S01]  /*05a0*/  IADD3 R36, P2, R6, R10, RZ ;  /* 0x0000000a06247210 */ /* 0x000fe20007f5e0ff */
[----:B--2---:R-:W-:Y:S01]  /*05b0*/  IMAD R6, R22, UR9, RZ ;  /* 0x0000000916067c24 */ /* 0x004fe2000f8e02ff */
[----:B------:R-:W-:Y:S02]  /*05c0*/  ISETP.GE.AND P1, PT, R2, R5, PT ;  /* 0x000000050200720c */ /* 0x000fe40003f26270 */
[----:B------:R-:W-:Y:S01]  /*05d0*/  IADD3.X R37, R4, R11, R3, P2, !PT ;  /* 0x0000000b04257210 */ /* 0x000fe200017fe403 */
[----:B------:R-:W-:Y:S01]  /*05e0*/  IMAD R25, R23, UR5, R6 ;  /* 0x0000000517197c24 */ /* 0x000fe2000f8e0206 */
[----:B------:R-:W-:Y:S01]  /*05f0*/  CS2R R10, SRZ ;  /* 0x00000000000a7805 */ /* 0x000fe2000001ff00 */
[----:B------:R-:W-:Y:S01]  /*0600*/  IMAD.WIDE.U32 R22, R22, UR5, R8 ;  /* 0x0000000516167c25 */ /* 0x000fe2000f8e0008 */
[----:B------:R-:W-:-:S02]  /*0610*/  CS2R R4, SRZ ;  /* 0x0000000000047805 */ /* 0x000fc4000001ff00 */
[----:B------:R-:W-:Y:S02]  /*0620*/  CS2R R8, SRZ ;  /* 0x0000000000087805 */ /* 0x000fe4000001ff00 */
[----:B------:R-:W-:Y:S01]  /*0630*/  SHF.R.S32.HI R3, RZ, 0x1f, R0 ;  /* 0x0000001fff037819 */ /* 0x000fe20000011400 */
[C---:B0-----:R-:W-:Y:S02]  /*0640*/  IMAD R2, R42.reuse, UR9, RZ ;  /* 0x000000092a027c24 */ /* 0x041fe4000f8e02ff */
[----:B------:R-:W-:-:S04]  /*0650*/  IMAD.WIDE.U32 R36, R42, UR5, R36 ;  /* 0x000000052a247c25 */ /* 0x000fc8000f8e0024 */
[----:B------:R-:W-:Y:S02]  /*0660*/  IMAD R43, R43, UR5, R2 ;  /* 0x000000052b2b7c24 */ /* 0x000fe4000f8e0202 */
[----:B------:R-:W-:Y:S01]  /*0670*/  VIADD R2, R7, UR4 ;  /* 0x0000000407027c36 */ /* 0x000fe20008000000 */
[----:B------:R-:W-:Y:S01]  /*0680*/  CS2R R6, SRZ ;  /* 0x0000000000067805 */ /* 0x000fe2000001ff00 */
[----:B------:R-:W-:Y:S01]  /*0690*/  IMAD.IADD R25, R23, 0x1, R25 ;  /* 0x0000000117197824 */ /* 0x000fe200078e0219 */
[----:B------:R-:W-:Y:S06]  /*06a0*/  @P0 BRA `(.L_x_617) ;  /* 0x0000000000340947 */ /* 0x000fec0003800000 */
[----:B------:R-:W-:Y:S01]  /*06b0*/  MOV R24, R22 ;  /* 0x0000001600187202 */ /* 0x000fe20000000f00 */
[-C--:B------:R-:W-:Y:S01]  /*06c0*/  IMAD R17, R3, R20.reuse, RZ ;  /* 0x0000001403117224 */ /* 0x080fe200078e02ff */
[----:B------:R-:W-:Y:S01]  /*06d0*/  ULDC UR10, c[0x0][0x2d0] ;  /* 0x0000b400000a7ab9 */ /* 0x000fe20000000800 */
[----:B------:R-:W-:Y:S01]  /*06e0*/  ULDC.64 UR12, c[0x0][0x3e0] ;  /* 0x0000f800000c7ab9 */ /* 0x000fe20000000a00 */
[----:B------:R-:W-:Y:S01]  /*06f0*/  ISETP.GE.AND P2, PT, R38, UR10, PT ;  /* 0x0000000a26007c0c */ /* 0x000fe2000bf46270 */
[----:B------:R-:W-:Y:S01]  /*0700*/  IMAD.WIDE.U32 R26, R0, R20, R24 ;  /* 0x00000014001a7225 */ /* 0x000fe200078e0018 */
[----:B------:R-:W-:-:S03]  /*0710*/  ISETP.GE.AND P3, PT, R44, UR10, PT ;  /* 0x0000000a2c007c0c */ /* 0x000fc6000bf66270 */
[----:B------:R-:W-:Y:S01]  /*0720*/  IMAD R17, R0, R21, R17 ;  /* 0x0000001500117224 */ /* 0x000fe200078e0211 */
[----:B------:R-:W-:-:S03]  /*0730*/  LEA R28, P4, R26, UR12, 0x1 ;  /* 0x0000000c1a1c7c11 */ /* 0x000fc6000f8808ff */
[----:B------:R-:W-:-:S05]  /*0740*/  IMAD.IADD R17, R27, 0x1, R17 ;  /* 0x000000011b117824 */ /* 0x000fca00078e0211 */
[----:B------:R-:W-:-:S05]  /*0750*/  LEA.HI.X R29, R26, UR13, R17, 0x1, P4 ;  /* 0x0000000d1a1d7c11 */ /* 0x000fca000a0f0c11 */
[----:B------:R0:W5:Y:S04]  /*0760*/  @!P2 LDG.E.128 R4, desc[UR6][R28.64] ;  /* 0x000000061c04a981 */ /* 0x000168000c1e1d00 */
[----:B------:R0:W5:Y:S02]  /*0770*/  @!P3 LDG.E.128 R12, desc[UR6][R28.64+0x80] ;  /* 0x000080061c0cb981 */ /* 0x000164000c1e1d00 */
.L_x_617:
[----:B------:R-:W-:Y:S05]  /*0780*/  BSYNC B0 ;  /* 0x0000000000007941 */ /* 0x000fea0003800000 */
.L_x_616:
[----:B------:R-:W-:Y:S01]  /*0790*/  BSSY B0, `(.L_x_618) ;  /* 0x0000012000007945 */ /* 0x000fe20003800000 */
[----:B------:R-:W-:-:S03]  /*07a0*/  HFMA2.MMA R17, -RZ, RZ, 0, 0 ;  /* 0x00000000ff117435 */ /* 0x000fc600000001ff */
[----:B------:R-:W-:Y:S08]  /*07b0*/  @P1 BRA `(.L_x_619) ;  /* 0x00000000003c1947 */ /* 0x000ff00003800000 */
        /* <DEDUP_REMOVED lines=13> */
[----:B------:R1:W5:Y:S04]  /*0890*/  @!P3 LDG.E.128 R8, desc[UR6][R20.64] ;  /* 0x000000061408b981 */ /* 0x000368000c1e1d00 */
[----:B------:R1:W5:Y:S02]  /*08a0*/  @!P4 LDG.E.128 R16, desc[UR6][R20.64+0x80] ;  /* 0x000080061410c981 */ /* 0x000364000c1e1d00 */
.L_x_619:
[----:B------:R-:W-:Y:S05]  /*08b0*/  BSYNC B0 ;  /* 0x0000000000007941 */ /* 0x000fea0003800000 */
.L_x_618:
[----:B------:R-:W-:Y:S01]  /*08c0*/  BSSY B0, `(.L_x_620) ;  /* 0x0000016000007945 */ /* 0x000fe20003800000 */
[----:B------:R-:W-:Y:S02]  /*08d0*/  CS2R R34, SRZ ;  /* 0x0000000000227805 */ /* 0x000fe4000001ff00 */
[----:B------:R-:W-:Y:S02]  /*08e0*/  CS2R R22, SRZ ;  /* 0x0000000000167805 */ /* 0x000fe4000001ff00 */
[----:B-1----:R-:W-:Y:S02]  /*08f0*/  CS2R R20, SRZ ;  /* 0x0000000000147805 */ /* 0x002fe4000001ff00 */
[----:B------:R-:W-:Y:S02]  /*0900*/  MOV R30, RZ ;  /* 0x000000ff001e7202 */ /* 0x000fe40000000f00 */
[----:B------:R-:W-:Y:S02]  /*0910*/  CS2R R26, SRZ ;  /* 0x00000000001a7805 */ /* 0x000fe4000001ff00 */
[----:B------:R-:W-:Y:S01]  /*0920*/  CS2R R24, SRZ ;  /* 0x0000000000187805 */ /* 0x000fe2000001ff00 */
[----:B------:R-:W-:Y:S01]  /*0930*/  IMAD.IADD R43, R37, 0x1, R43 ;  /* 0x00000001252b7824 */ /* 0x000fe200078e022b */
[----:B------:R-:W-:Y:S06]  /*0940*/  @P0 BRA `(.L_x_621) ;  /* 0x0000000000340947 */ /* 0x000fec0003800000 */
[----:B------:R-:W-:Y:S01]  /*0950*/  MOV R42, R36 ;  /* 0x00000024002a7202 */ /* 0x000fe20000000f00 */
[-C--:B0-----:R-:W-:Y:S01]  /*0960*/  IMAD R28, R3, R40.reuse, RZ ;  /* 0x00000028031c7224 */ /* 0x081fe200078e02ff */
        /* <DEDUP_REMOVED lines=11> */
.L_x_621:
[----:B------:R-:W-:Y:S05]  /*0a20*/  BSYNC B0 ;  /* 0x0000000000007941 */ /* 0x000fea0003800000 */
.L_x_620:
[----:B------:R-:W-:Y:S01]  /*0a30*/  BSSY B0, `(.L_x_622) ;  /* 0x0000014000007945 */ /* 0x000fe20003800000 */
[----:B------:R-:W-:Y:S01]  /*0a40*/  HFMA2.MMA R31, -RZ, RZ, 0, 0 ;  /* 0x00000000ff1f7435 */ /* 0x000fe200000001ff */
[----:B01----:R-:W-:Y:S02]  /*0a50*/  CS2R R28, SRZ ;  /* 0x00000000001c7805 */ /* 0x003fe4000001ff00 */
[----:B------:R-:W-:Y:S01]  /*0a60*/  CS2R R32, SRZ ;  /* 0x0000000000207805 */ /* 0x000fe2000001ff00 */
[----:B------:R-:W-:Y:S07]  /*0a70*/  @P1 BRA `(.L_x_623) ;  /* 0x00000000003c1947 */ /* 0x000fee0003800000 */
[----:B------:R-:W-:Y:S01]  /*0a80*/  IADD3 R0, P0, R0, 0x20, RZ ;  /* 0x0000002000007810 */ /* 0x000fe20007f1e0ff */
[----:B------:R-:W-:Y:S01]  /*0a90*/  ULDC UR4, c[0x0][0x2d0] ;  /* 0x0000b40000047ab9 */ /* 0x000fe20000000800 */
[----:B------:R-:W-:Y:S01]  /*0aa0*/  MOV R37, R43 ;  /* 0x0000002b00257202 */ /* 0x000fe20000000f00 */
[----:B------:R-:W-:Y:S01]  /*0ab0*/  ULDC.64 UR8, c[0x0][0x280] ;  /* 0x0000a00000087ab9 */ /* 0x000fe20000000a00 */
[----:B------:R-:W-:Y:S01]  /*0ac0*/  ISETP.GE.AND P1, PT, R38, UR4, PT ;  /* 0x0000000426007c0c */ /* 0x000fe2000bf26270 */
        /* <DEDUP_REMOVED lines=8> */
[----:B------:R0:W5:Y:S04]  /*0b50*/  @!P1 LDG.E.128 R32, desc[UR6][R38.64] ;  /* 0x0000000626209981 */ /* 0x000168000c1e1d00 */
[----:B------:R0:W5:Y:S02]  /*0b60*/  @!P2 LDG.E.128 R28, desc[UR6][R38.64+0x80] ;  /* 0x00008006261ca981 */ /* 0x000164000c1e1d00 */
.L_x_623:
[----:B------:R-:W-:Y:S05]  /*0b70*/  BSYNC B0 ;  /* 0x0000000000007941 */ /* 0x000fea0003800000 */
.L_x_622:
[----:B-----5:R-:W-:Y:S01]  /*0b80*/  LOP3.LUT R36, R4, 0xffff0000, RZ, 0xc0, !PT ;  /* 0xffff000004247812 */ /* 0x020fe200078ec0ff */
[----:B------:R-:W-:Y:S01]  /*0b90*/  IMAD.U32 R3, R5, 0x10000, RZ ;  /* 0x0001000005037824 */ /* 0x000fe200078e00ff */
[----:B0-----:R-:W-:Y:S01]  /*0ba0*/  LOP3.LUT R39, R20, 0xffff0000, RZ, 0xc0, !PT ;  /* 0xffff000014277812 */ /* 0x001fe200078ec0ff */
[----:B------:R-:W-:Y:S01]  /*0bb0*/  ULDC.64 UR4, c[0x0][0x478] ;  /* 0x00011e0000047ab9 */ /* 0x000fe20000000a00 */
[----:B------:R-:W-:Y:S02]  /*0bc0*/  SHF.L.U32 R0, R4, 0x10, RZ ;  /* 0x0000001004007819 */ /* 0x000fe400000006ff */
[----:B------:R-:W-:Y:S01]  /*0bd0*/  LOP3.LUT R4, R32, 0xffff0000, RZ, 0xc0, !PT ;  /* 0xffff000020047812 */ /* 0x000fe200078ec0ff */
[----:B------:R-:W-:Y:S01]  /*0be0*/  FMUL.FTZ R39, R36, R39 ;  /* 0x0000002724277220 */ /* 0x000fe20000410000 */
[----:B------:R-:W-:Y:S01]  /*0bf0*/  LOP3.LUT R41, R8, 0xffff0000, RZ, 0xc0, !PT ;  /* 0xffff000008297812 */ /* 0x000fe200078ec0ff */
[----:B------:R-:W-:Y:S01]  /*0c00*/  IMAD.U32 R36, R21, 0x10000, RZ ;  /* 0x0001000015247824 */ /* 0x000fe200078e00ff */
[----:B------:R-:W-:-:S02]  /*0c10*/  SHF.L.U32 R37, R20, 0x10, RZ ;  /* 0x0000001014257819 */ /* 0x000fc400000006ff */
[----:B------:R-:W-:Y:S01]  /*0c20*/  LOP3.LUT R20, R21, 0xffff0000, RZ, 0xc0, !PT ;  /* 0xffff000015147812 */ /* 0x000fe200078ec0ff */
[----:B------:R-:W-:Y:S01]  /*0c30*/  FMUL.FTZ R41, R4, R41 ;  /* 0x0000002904297220 */ /* 0x000fe20000410000 */
[----:B------:R-:W-:Y:S01]  /*0c40*/  SHF.L.U32 R32, R32, 0x10, RZ ;  /* 0x0000001020207819 */ /* 0x000fe200000006ff */
[----:B------:R-:W-:Y:S02]  /*0c50*/  IMAD.U32 R21, R8, 0x10000, RZ ;  /* 0x0001000008157824 */ /* 0x000fe400078e00ff */
[----:B------:R-:W-:Y:S01]  /*0c60*/  FFMA.FTZ R38, R0, R37, R39 ;  /* 0x0000002500267223 */ /* 0x000fe20000010027 */
[C---:B------:R-:W-:Y:S01]  /*0c70*/  SHF.L.U32 R8, R6.reuse, 0x10, RZ ;  /* 0x0000001006087819 */ /* 0x040fe200000006ff */
[C---:B------:R-:W-:Y:S01]  /*0c80*/  IMAD.U32 R0, R7.reuse, 0x10000, RZ ;  /* 0x0001000007007824 */ /* 0x040fe200078e00ff */
[----:B------:R-:W-:Y:S01]  /*0c90*/  LOP3.LUT R4, R6, 0xffff0000, RZ, 0xc0, !PT ;  /* 0xffff000006047812 */ /* 0x000fe200078ec0ff */
[----:B------:R-:W-:Y:S01]  /*0ca0*/  FFMA.FTZ R32, R32, R21, R41 ;  /* 0x0000001520207223 */ /* 0x000fe20000010029 */
[----:B------:R-:W-:Y:S01]  /*0cb0*/  LOP3.LUT R6, R7, 0xffff0000, RZ, 0xc0, !PT ;  /* 0xffff000007067812 */ /* 0x000fe200078ec0ff */
[----:B------:R-:W-:Y:S01]  /*0cc0*/  IMAD.U32 R37, R33, 0x10000, RZ ;  /* 0x0001000021257824 */ /* 0x000fe200078e00ff */
[C---:B------:R-:W-:Y:S01]  /*0cd0*/  SHF.L.U32 R21, R22.reuse, 0x10, RZ ;  /* 0x0000001016157819 */ /* 0x040fe200000006ff */
[----:B------:R-:W-:Y:S01]  /*0ce0*/  FFMA.FTZ R36, R3, R36, R38 ;  /* 0x0000002403247223 */ /* 0x000fe20000010026 */
[----:B------:R-:W-:Y:S01]  /*0cf0*/  LOP3.LUT R7, R22, 0xffff0000, RZ, 0xc0, !PT ;  /* 0xffff000016077812 */ /* 0x000fe200078ec0ff */
[----:B------:R-:W-:Y:S01]  /*0d00*/  IMAD.U32 R3, R23, 0x10000, RZ ;  /* 0x0001000017037824 */ /* 0x000fe200078e00ff */
[----:B------:R-:W-:-:S02]  /*0d10*/  SHF.L.U32 R22, R9, 0x10, RZ ;  /* 0x0000001009167819 */ /* 0x000fc400000006ff */
[----:B------:R-:W-:Y:S02]  /*0d20*/  LOP3.LUT R5, R5, 0xffff0000, RZ, 0xc0, !PT ;  /* 0xffff000005057812 */ /* 0x000fe400078ec0ff */
[----:B------:R-:W-:Y:S01]  /*0d30*/  LOP3.LUT R33, R33, 0xffff0000, RZ, 0xc0, !PT ;  /* 0xffff000021217812 */ /* 0x000fe200078ec0ff */
[----:B------:R-:W-:Y:S01]  /*0d40*/  FFMA.FTZ R22, R37, R22, R32 ;  /* 0x0000001625167223 */ /* 0x000fe20000010020 */
[----:B------:R-:W-:Y:S01]  /*0d50*/  LOP3.LUT R38, R9, 0xffff0000, RZ, 0xc0, !PT ;  /* 0xffff000009267812 */ /* 0x000fe200078ec0ff */
[----:B------:R-:W-:Y:S01]  /*0d60*/  FFMA.FTZ R9, R5, R20, R36 ;  /* 0x0000001405097223 */ /* 0x000fe20000010024 */
[----:B------:R-:W-:Y:S01]  /*0d70*/  SHF.L.U32 R37, R34, 0x10, RZ ;  /* 0x0000001022257819 */ /* 0x000fe200000006ff */
[----:B------:R-:W-:Y:S01]  /*0d80*/  IMAD.U32 R5, R35, 0x10000, RZ ;  /* 0x0001000023057824 */ /* 0x000fe200078e00ff */
[----:B------:R-:W-:Y:S01]  /*0d90*/  SHF.L.U32 R32, R10, 0x10, RZ ;  /* 0x000000100a207819 */ /* 0x000fe200000006ff */
[----:B------:R-:W-:Y:S01]  /*0da0*/  FFMA.FTZ R22, R33, R38, R22 ;  /* 0x0000002621167223 */ /* 0x000fe20000010016 */
[----:B------:R-:W-:Y:S01]  /*0db0*/  FFMA.FTZ R9, R8, R21, R9 ;  /* 0x0000001508097223 */ /* 0x000fe20000010009 */
[----:B------:R-:W-:Y:S01]  /*0dc0*/  LOP3.LUT R20, R34, 0xffff0000, RZ, 0xc0, !PT ;  /* 0xffff000022147812 */ /* 0x000fe200078ec0ff */
[----:B------:R-:W-:Y:S01]  /*0dd0*/  IMAD.U32 R8, R11, 0x10000, RZ ;  /* 0x000100000b087824 */ /* 0x000fe200078e00ff */
[----:B------:R-:W-:Y:S01]  /*0de0*/  LOP3.LUT R33, R10, 0xffff0000, RZ, 0xc0, !PT ;  /* 0xffff00000a217812 */ /* 0x000fe200078ec0ff */
[----:B------:R-:W-:Y:S01]  /*0df0*/  FFMA.FTZ R37, R37, R32, R22 ;  /* 0x0000002025257223 */ /* 0x000fe20000010016 */
[----:B------:R-:W-:Y:S01]  /*0e00*/  FFMA.FTZ R21, R4, R7, R9 ;  /* 0x0000000704157223 */ /* 0x000fe20000010009 */
[----:B------:R-:W-:Y:S01]  /*0e10*/  LOP3.LUT R23, R23, 0xffff0000, RZ, 0xc0, !PT ;  /* 0xffff000017177812 */ /* 0x000fe200078ec0ff */
[----:B------:R-:W-:-:S02]  /*0e20*/  IMAD.U32 R4, R13, 0x10000, RZ ;  /* 0x000100000d047824 */ /* 0x000fc400078e00ff */
[----:B------:R-:W-:Y:S01]  /*0e30*/  FFMA.FTZ R32, R20, R33, R37 ;  /* 0x0000002114207223 */ /* 0x000fe20000010025 */
[----:B------:R-:W-:Y:S01]  /*0e40*/  FFMA.FTZ R37, R0, R3, R21 ;  /* 0x0000000300257223 */ /* 0x000fe20000010015 */
[----:B------:R-:W-:Y:S01]  /*0e50*/  LOP3.LUT R34, R35, 0xffff0000, RZ, 0xc0, !PT ;  /* 0xffff000023227812 */ /* 0x000fe200078ec0ff */
[----:B------:R-:W-:Y:S01]  /*0e60*/  IMAD.U32 R21, R25, 0x10000, RZ ;  /* 0x0001000019157824 */ /* 0x000fe200078e00ff */
[----:B------:R-:W-:Y:S01]  /*0e70*/  LOP3.LUT R11, R11, 0xffff0000, RZ, 0xc0, !PT ;  /* 0xffff00000b0b7812 */ /* 0x000fe200078ec0ff */
[----:B------:R-:W-:Y:S01]  /*0e80*/  FFMA.FTZ R5, R5, R8, R32 ;  /* 0x0000000805057223 */ /* 0x000fe20000010020 */
[----:B------:R-:W-:Y:S01]  /*0e90*/  SHF.L.U32 R10, R12, 0x10, RZ ;  /* 0x000000100c0a7819 */ /* 0x000fe200000006ff */
[----:B------:R-:W-:Y:S01]  /*0ea0*/  FFMA.FTZ R23, R6, R23, R37 ;  /* 0x0000001706177223 */ /* 0x000fe20000010025 */
[----:B------:R-:W-:Y:S01]  /*0eb0*/  SHF.L.U32 R33, R24, 0x10, RZ ;  /* 0x0000001018217819 */ /* 0x000fe200000006ff */
[----:B------:R-:W-:Y:S01]  /*0ec0*/  IMAD.U32 R8, R16, 0x10000, RZ ;  /* 0x0001000010087824 */ /* 0x000fe200078e00ff */
[----:B------:R-:W-:Y:S01]  /*0ed0*/  SHF.L.U32 R6, R28, 0x10, RZ ;  /* 0x000000101c067819 */ /* 0x000fe200000006ff */
[----:B------:R-:W-:Y:S01]  /*0ee0*/  FFMA.FTZ R5, R34, R11, R5 ;  /* 0x0000000b22057223 */ /* 0x000fe20000010005 */
[----:B------:R-:W-:Y:S01]  /*0ef0*/  LOP3.LUT R12, R12, 0xffff0000, RZ, 0xc0, !PT ;  /* 0xffff00000c0c7812 */ /* 0x000fe200078ec0ff */
[----:B------:R-:W-:Y:S01]  /*0f00*/  FFMA.FTZ R23, R10, R33, R23 ;  /* 0x000000210a177223 */ /* 0x000fe20000010017 */
[----:B------:R-:W-:Y:S01]  /*0f10*/  LOP3.LUT R35, R24, 0xffff0000, RZ, 0xc0, !PT ;  /* 0xffff000018237812 */ /* 0x000fe200078ec0ff */
[----:B------:R-:W-:Y:S01]  /*0f20*/  FFMA.FTZ R5, R6, R8, R5 ;  /* 0x0000000806057223 */ /* 0x000fe20000010005 */
[----:B------:R-:W-:Y:S01]  /*0f30*/  LOP3.LUT R28, R28, 0xffff0000, RZ, 0xc0, !PT ;  /* 0xffff00001c1c7812 */ /* 0x000fe200078ec0ff */
[----:B------:R-:W-:Y:S01]  /*0f40*/  IMAD.U32 R8, R17, 0x10000, RZ ;  /* 0x0001000011087824 */ /* 0x000fe200078e00ff */
[----:B------:R-:W-:Y:S01]  /*0f50*/  LOP3.LUT R16, R16, 0xffff0000, RZ, 0xc0, !PT ;  /* 0xffff000010107812 */ /* 0x000fe200078ec0ff */
[----:B------:R-:W-:Y:S01]  /*0f60*/  FFMA.FTZ R23, R12, R35, R23 ;  /* 0x000000230c177223 */ /* 0x000fe20000010017 */
[----:B------:R-:W-:Y:S01]  /*0f70*/  SHF.L.U32 R6, R29, 0x10, RZ ;  /* 0x000000101d067819 */ /* 0x000fe200000006ff */
[----:B------:R-:W-:Y:S01]  /*0f80*/  IMAD.U32 R9, R15, 0x10000, RZ ;  /* 0x000100000f097824 */ /* 0x000fe200078e00ff */
[----:B------:R-:W-:Y:S01]  /*0f90*/  LOP3.LUT R13, R13, 0xffff0000, RZ, 0xc0, !PT ;  /* 0xffff00000d0d7812 */ /* 0x000fe200078ec0ff */
[----:B------:R-:W-:Y:S01]  /*0fa0*/  FFMA.FTZ R5, R28, R16, R5 ;  /* 0x000000101c057223 */ /* 0x000fe20000010005 */
[----:B------:R-:W-:Y:S01]  /*0fb0*/  LOP3.LUT R24, R25, 0xffff0000, RZ, 0xc0, !PT ;  /* 0xffff000019187812 */ /* 0x000fe200078ec0ff */
[----:B------:R-:W-:Y:S01]  /*0fc0*/  FFMA.FTZ R4, R4, R21, R23 ;  /* 0x0000001504047223 */ /* 0x000fe20000010017 */
        /* <DEDUP_REMOVED lines=15> */
[----:B------:R-:W0:Y:S01]  /*10c0*/  S2R R11, SR_TID.X ;  /* 0x00000000000b7919 */ /* 0x000e220000002100 */
        /* <DEDUP_REMOVED lines=11> */
[----:B------:R-:W-:-:S04]  /*1180*/  FFMA.FTZ R0, R15, R0, R14 ;  /* 0x000000000f007223 */ /* 0x000fc8000001000e */
[----:B------:R-:W-:Y:S02]  /*1190*/  FFMA.FTZ R6, R6, R19, R3 ;  /* 0x0000001306067223 */ /* 0x000fe40000010003 */
[----:B------:R-:W1:Y:S04]  /*11a0*/  SHFL.BFLY PT, R3, R0, 0x4, 0x1f ;  /* 0x0c801f0000037f89 */ /* 0x000e6800000e0000 */
[----:B------:R-:W2:Y:S01]  /*11b0*/  SHFL.BFLY PT, R5, R6, 0x4, 0x1f ;  /* 0x0c801f0006057f89 */ /* 0x000ea200000e0000 */
[----:B0-----:R-:W-:Y:S01]  /*11c0*/  LOP3.LUT P0, RZ, R11, 0x7, RZ, 0xc0, !PT ;  /* 0x000000070bff7812 */ /* 0x001fe2000780c0ff */
[----:B-1----:R-:W-:Y:S01]  /*11d0*/  FADD.FTZ R3, R0, R3 ;  /* 0x0000000300037221 */ /* 0x002fe20000010000 */
[----:B--2---:R-:W-:-:S04]  /*11e0*/  FADD.FTZ R5, R6, R5 ;  /* 0x0000000506057221 */ /* 0x004fc80000010000 */
[----:B------:R-:W0:Y:S04]  /*11f0*/  SHFL.BFLY PT, R4, R3, 0x2, 0x1f ;  /* 0x0c401f0003047f89 */ /* 0x000e2800000e0000 */
[----:B------:R-:W1:Y:S01]  /*1200*/  SHFL.BFLY PT, R8, R5, 0x2, 0x1f ;  /* 0x0c401f0005087f89 */ /* 0x000e6200000e0000 */
[----:B0-----:R-:W-:Y:S01]  /*1210*/  FADD.FTZ R9, R3, R4 ;  /* 0x0000000403097221 */ /* 0x001fe20000010000 */
[----:B------:R-:W-:Y:S02]  /*1220*/  LEA.HI R4, P1, R11, R2, RZ, 0x1d ;  /* 0x000000020b047211 */ /* 0x000fe4000783e8ff */
[----:B------:R-:W-:Y:S01]  /*1230*/  SHF.R.S32.HI R2, RZ, 0x1f, R2 ;  /* 0x0000001fff027819 */ /* 0x000fe20000011402 */
[----:B-1----:R-:W-:Y:S01]  /*1240*/  FADD.FTZ R8, R5, R8 ;  /* 0x0000000805087221 */ /* 0x002fe20000010000 */
[----:B------:R-:W0:Y:S02]  /*1250*/  SHFL.BFLY PT, R10, R9, 0x1, 0x1f ;  /* 0x0c201f00090a7f89 */ /* 0x000e2400000e0000 */
[----:B------:R-:W-:-:S02]  /*1260*/  IADD3.X R3, RZ, R2, RZ, P1, !PT ;  /* 0x00000002ff037210 */ /* 0x000fc40000ffe4ff */
[----:B------:R-:W1:Y:S01]  /*1270*/  SHFL.BFLY PT, R7, R8, 0x1, 0x1f ;  /* 0x0c201f0008077f89 */ /* 0x000e6200000e0000 */
[----:B------:R-:W-:Y:S01]  /*1280*/  LEA R2, P1, R4, UR4, 0x2 ;  /* 0x0000000404027c11 */ /* 0x000fe2000f8210ff */
[----:B------:R-:W-:-:S03]  /*1290*/  ULDC UR4, c[0x0][0x384] ;  /* 0x0000e10000047ab9 */ /* 0x000fc60000000800 */
[----:B------:R-:W-:Y:S01]  /*12a0*/  LEA.HI.X R3, R4, UR5, R3, 0x2, P1 ;  /* 0x0000000504037c11 */ /* 0x000fe200088f1403 */
[----:B0-----:R-:W-:-:S04]  /*12b0*/  @!P0 FADD.FTZ R0, R9, R10 ;  /* 0x0000000a09008221 */ /* 0x001fc80000010000 */
[----:B------:R-:W-:Y:S01]  /*12c0*/  @!P0 FMUL.FTZ R5, R0, UR4 ;  /* 0x0000000400058c20 */ /* 0x000fe20008410000 */
[----:B-1----:R-:W-:-:S04]  /*12d0*/  FADD.FTZ R7, R8, R7 ;  /* 0x0000000708077221 */ /* 0x002fc80000010000 */
[----:B------:R-:W-:Y:S01]  /*12e0*/  FMUL.FTZ R7, R7, UR4 ;  /* 0x0000000407077c20 */ /* 0x000fe20008410000 */
[----:B------:R0:W-:Y:S01]  /*12f0*/  @!P0 STG.E desc[UR6][R2.64], R5 ;  /* 0x0000000502008986 */ /* 0x0001e2000c101906 */
[----:B------:R-:W-:Y:S05]  /*1300*/  @P0 EXIT ;  /* 0x000000000000094d */ /* 0x000fea0003800000 */
[----:B------:R-:W-:Y:S01]  /*1310*/  STG.E desc[UR6][R2.64+0x80], R7 ;  /* 0x0000800702007986 */ /* 0x000fe2000c101906 */
[----:B------:R-:W-:Y:S05]  /*1320*/  EXIT ;  /* 0x000000000000794d */ /* 0x000fea0003800000 */
.L_x_624:
        /* <DEDUP_REMOVED lines=13> */
.L_x_1083:


//--------------------- .text._ZN5flash25flash_bwd_dot_do_o_kernelILb1E23Flash_bwd_kernel_traitsILi128ELi64ELi64ELi8ELi4ELi2ELi2ELb1ELb0EN7cutlass10bfloat16_tE19Flash_kernel_traitsILi128ELi64ELi64ELi8ES3_EEEEvNS_16Flash_bwd_paramsE --------------------------
	.section	.text._ZN5flash25flash_bwd_dot_do_o_kernelILb1E23Flash_bwd_kernel_traitsILi128ELi64ELi64ELi8ELi4ELi2ELi2ELb1ELb0EN7cutlass10bfloat16_tE19Flash_kernel_traitsILi128ELi64ELi64ELi8ES3_EEEEvNS_16Flash_bwd_paramsE,"ax",@progbits
	.align	128
        .global         _ZN5flash25flash_bwd_dot_do_o_kernelILb1E23Flash_bwd_kernel_traitsILi128ELi64ELi64ELi8ELi4ELi2ELi2ELb1ELb0EN7cutlass10bfloat16_tE19Flash_kernel_traitsILi128ELi64ELi64ELi8ES3_EEEEvNS_16Flash_bwd_paramsE
        .type           _ZN5flash25flash_bwd_dot_do_o_kernelILb1E23Flash_bwd_kernel_traitsILi128ELi64ELi64ELi8ELi4ELi2ELi2ELb1ELb0EN7cutlass10bfloat16_tE19Flash_kernel_traitsILi128ELi64ELi64ELi8ES3_EEEEvNS_16Flash_bwd_paramsE,@function
        .size           _ZN5flash25flash_bwd_dot_do_o_kernelILb1E23Flash_bwd_kernel_traitsILi128ELi64ELi64ELi8ELi4ELi2ELi2ELb1ELb0EN7cutlass10bfloat16_tE19Flash_kernel_traitsILi128ELi64ELi64ELi8ES3_EEEEvNS_16Flash_bwd_paramsE,(.L_x_1084 - _ZN5flash25flash_bwd_dot_do_o_kernelILb1E23Flash_bwd_kernel_traitsILi128ELi64ELi64ELi8ELi4ELi2ELi2ELb1ELb0EN7cutlass10bfloat16_tE19Flash_kernel_traitsILi128ELi64ELi64ELi8ES3_EEEEvNS_16Flash_bwd_paramsE)
        .other          _ZN5flash25flash_bwd_dot_do_o_kernelILb1E23Flash_bwd_kernel_traitsILi128ELi64ELi64ELi8ELi4ELi2ELi2ELb1ELb0EN7cutlass10bfloat16_tE19Flash_kernel_traitsILi128ELi64ELi64ELi8ES3_EEEEvNS_16Flash_bwd_paramsE,@"STO_CUDA_ENTRY STV_DEFAULT"
_ZN5flash25flash_bwd_dot_do_o_kernelILb1E23Flash_bwd_kernel_traitsILi128ELi64ELi64ELi8ELi4ELi2ELi2ELb1ELb0EN7cutlass10bfloat16_tE19Flash_kernel_traitsILi128ELi64ELi64ELi8ES3_EEEEvNS_16Flash_bwd_paramsE:
.text._ZN5flash25flash_bwd_dot_do_o_kernelILb1E23Flash_bwd_kernel_traitsILi128ELi64ELi64ELi8ELi4ELi2ELi2ELb1ELb0EN7cutlass10bfloat16_tE19Flash_kernel_traitsILi128ELi64ELi64ELi8ES3_EEEEvNS_16Flash_bwd_paramsE:
        /* <DEDUP_REMOVED lines=14> */
[----:B------:R-:W0:Y:S02]  /*00e0*/  S2R R9, SR_CTAID.X ;  /* 0x0000000000097919 */ /* 0x000e240000002500 */
[----:B0-----:R-:W-:Y:S01]  /*00f0*/  IMAD.SHL.U32 R9, R9, 0x40, RZ ;  /* 0x0000004009097824 */ /* 0x001fe200078e00ff */
[----:B--2---:R-:W-:-:S06]  /*0100*/  @P0 IADD3 R8, R5, -R0, RZ ;  /* 0x8000000005080210 */ /* 0x004fcc0007ffe0ff */
[----:B------:R-:W0:Y:S02]  /*0110*/  @!P0 LDC R8, c[0x0][0x2c4] ;  /* 0x0000b100ff088b82 */ /* 0x000e240000000800 */
[----:B0-----:R-:W-:-:S13]  /*0120*/  ISETP.GT.AND P1, PT, R8, R9, PT ;  /* 0x000000090800720c */ /* 0x001fda0003f24270 */
[----:B------:R-:W-:Y:S05]  /*0130*/  @!P1 EXIT ;  /* 0x000000000000994d */ /* 0x000fea0003800000 */
[----:B------:R-:W-:Y:S01]  /*0140*/  ISETP.NE.AND P1, PT, R0, -0x1, PT ;  /* 0xffffffff0000780c */ /* 0x000fe20003f25270 */
[----:B------:R-:W0:Y:S01]  /*0150*/  LDC R18, c[0x0][0x2d4] ;  /* 0x0000b500ff127b82 */ /* 0x000e220000000800 */
[----:B------:R-:W1:Y:S01]  /*0160*/  S2R R16, SR_TID.X ;  /* 0x0000000000107919 */ /* 0x000e620000002100 */
[----:B------:R-:W-:Y:S01]  /*0170*/  IMAD.WIDE R22, R13, 0x80, RZ ;  /* 0x000000800d167825 */ /* 0x000fe200078e02ff */
[----:B------:R-:W2:Y:S02]  /*0180*/  S2R R20, SR_CTAID.Z ;  /* 0x0000000000147919 */ /* 0x000ea40000002700 */
[----:B------:R-:W-:-:S03]  /*0190*/  SEL R26, R22, RZ, P0 ;  /* 0x000000ff161a7207 */ /* 0x000fc60000000000 */
[----:B------:R-:W3:Y:S01]  /*01a0*/  LDC R14, c[0x0][0x270] ;  /* 0x00009c00ff0e7b82 */ /* 0x000ee20000000800 */
[----:B------:R-:W-:Y:S01]  /*01b0*/  SEL R22, R23, RZ, P0 ;  /* 0x000000ff17167207 */ /* 0x000fe20000000000 */
[----:B------:R-:W-:Y:S01]  /*01c0*/  HFMA2.MMA R23, -RZ, RZ, 0, 0 ;  /* 0x00000000ff177435 */ /* 0x000fe200000001ff */
[----:B------:R-:W-:Y:S02]  /*01d0*/  IADD3 R19, P0, R9, R26, RZ ;  /* 0x0000001a09137210 */ /* 0x000fe40007f1e0ff */
[----:B------:R-:W-:-:S03]  /*01e0*/  @!P1 SHF.R.S32.HI R5, RZ, 0x1f, R13 ;  /* 0x0000001fff059819 */ /* 0x000fc6000001140d */
[----:B------:R-:W4:Y:S08]  /*01f0*/  @!P1 LDC.64 R6, c[0x0][0x418] ;  /* 0x00010600ff069b82 */ /* 0x000f300000000a00 */
[----:B------:R-:W5:Y:S08]  /*0200*/  @P1 LDC.64 R10, c[0x0][0x420] ;  /* 0x00010800ff0a1b82 */ /* 0x000f700000000a00 */
[----:B------:R-:W1:Y:S08]  /*0210*/  @P1 LDC.64 R2, c[0x0][0x298] ;  /* 0x0000a600ff021b82 */ /* 0x000e700000000a00 */
[----:B------:R-:W2:Y:S01]  /*0220*/  LDC R15, c[0x0][0x2dc] ;  /* 0x0000b700ff0f7b82 */ /* 0x000ea20000000800 */
[----:B----4-:R-:W-:-:S04]  /*0230*/  @!P1 IMAD R4, R5, R6, RZ ;  /* 0x0000000605049224 */ /* 0x010fc800078e02ff */
[C---:B------:R-:W-:Y:S02]  /*0240*/  @!P1 IMAD R17, R13.reuse, R7, R4 ;  /* 0x000000070d119224 */ /* 0x040fe400078e0204 */
[----:B0-----:R-:W-:-:S04]  /*0250*/  IMAD.WIDE R4, R13, R18, RZ ;  /* 0x000000120d047225 */ /* 0x001fc800078e02ff */
[----:B-----5:R-:W-:-:S04]  /*0260*/  @P1 IMAD.WIDE.U32 R24, R0, R10, RZ ;  /* 0x0000000a00181225 */ /* 0x020fc800078e00ff */
[----:B------:R-:W-:Y:S01]  /*0270*/  @P1 IMAD R10, R0, R11, R25 ;  /* 0x0000000b000a1224 */ /* 0x000fe200078e0219 */
[----:B---3--:R-:W-:Y:S01]  /*0280*/  SHF.R.S32.HI R11, RZ, 0x1f, R14 ;  /* 0x0000001fff0b7819 */ /* 0x008fe2000001140e */
[----:B------:R-:W-:Y:S02]  /*0290*/  IMAD R5, R5, R14, RZ ;  /* 0x0000000e05057224 */ /* 0x000fe400078e02ff */
[----:B------:R-:W-:-:S04]  /*02a0*/  @!P1 IMAD.WIDE.U32 R6, R13, R6, RZ ;  /* 0x000000060d069225 */ /* 0x000fc800078e00ff */
[C---:B------:R-:W-:Y:S01]  /*02b0*/  IMAD R21, R4.reuse, R11, R5 ;  /* 0x0000000b04157224 */ /* 0x040fe200078e0205 */
[----:B------:R-:W-:Y:S01]  /*02c0*/  @!P1 IADD3 R10, R7, R17, RZ ;  /* 0x00000011070a9210 */ /* 0x000fe20007ffe0ff */
[----:B------:R-:W-:Y:S01]  /*02d0*/  IMAD.WIDE.U32 R4, R4, R14, RZ ;  /* 0x0000000e04047225 */ /* 0x000fe200078e00ff */
[----:B------:R-:W-:-:S03]  /*02e0*/  SHF.R.S32.HI R17, RZ, 0x1f, R9 ;  /* 0x0000001fff117819 */ /* 0x000fc60000011409 */
[----:B------:R-:W-:Y:S02]  /*02f0*/  @P1 IMAD.MOV.U32 R12, RZ, RZ, R24 ;  /* 0x000000ffff0c1224 */ /* 0x000fe400078e0018 */
[----:B-1----:R-:W-:-:S04]  /*0300*/  @P1 IMAD.WIDE.U32 R40, R0, R2, RZ ;  /* 0x0000000200281225 */ /* 0x002fc800078e00ff */
[----:B------:R-:W-:Y:S01]  /*0310*/  IMAD.IADD R24, R5, 0x1, R21 ;  /* 0x0000000105187824 */ /* 0x000fe200078e0215 */
[----:B--2---:R-:W-:Y:S01]  /*0320*/  SHF.R.S32.HI R21, RZ, 0x1f, R15 ;  /* 0x0000001fff157819 */ /* 0x004fe2000001140f */
[----:B------:R-:W-:Y:S02]  /*0330*/  @P1 IMAD R11, R0, R3, R41 ;  /* 0x00000003000b1224 */ /* 0x000fe400078e0229 */
[----:B------:R-:W-:-:S04]  /*0340*/  IMAD.WIDE R2, R14, R15, RZ ;  /* 0x0000000f0e027225 */ /* 0x000fc800078e02ff */
[----:B------:R-:W-:Y:S02]  /*0350*/  IMAD R27, R24, R15, RZ ;  /* 0x0000000f181b7224 */ /* 0x000fe400078e02ff */
[----:B------:R-:W-:Y:S01]  /*0360*/  @P1 IMAD.MOV.U32 R25, RZ, RZ, R0 ;  /* 0x000000ffff191224 */ /* 0x000fe200078e0000 */
[----:B------:R-:W-:Y:S06]  /*0370*/  @P1 BRA `(.L_x_625) ;  /* 0x00000000001c1947 */ /* 0x000fec0003800000 */
[----:B------:R-:W0:Y:S01]  /*0380*/  LDC.64 R24, c[0x0][0x290] ;  /* 0x0000a400ff187b82 */ /* 0x000e220000000a00 */
[----:B------:R-:W-:-:S05]  /*0390*/  SHF.R.S32.HI R11, RZ, 0x1f, R13 ;  /* 0x0000001fff0b7819 */ /* 0x000fca000001140d */
[-C--:B0-----:R-:W-:Y:S02]  /*03a0*/  IMAD R26, R11, R24.reuse, RZ ;  /* 0x000000180b1a7224 */ /* 0x081fe400078e02ff */
[----:B------:R-:W-:-:S04]  /*03b0*/  IMAD.WIDE.U32 R40, R13, R24, RZ ;  /* 0x000000180d287225 */ /* 0x000fc800078e00ff */
[----:B------:R-:W-:Y:S01]  /*03c0*/  IMAD R11, R13, R25, R26 ;  /* 0x000000190d0b7224 */ /* 0x000fe200078e021a */
[----:B------:R-:W-:-:S03]  /*03d0*/  MOV R25, 0xffffffff ;  /* 0xffffffff00197802 */ /* 0x000fc60000000f00 */
[----:B------:R-:W-:-:S07]  /*03e0*/  IMAD.IADD R11, R41, 0x1, R11 ;  /* 0x00000001290b7824 */ /* 0x000fce00078e020b */
.L_x_625:
[----:B------:R-:W-:Y:S01]  /*03f0*/  ULDC.U8 UR6, c[0x0][0x3d8] ;  /* 0x0000f60000067ab9 */ /* 0x000fe20000000000 */
[----:B------:R-:W-:Y:S01]  /*0400*/  IMAD.X R5, R17, 0x1, R22, P0 ;  /* 0x0000000111057824 */ /* 0x000fe200000e0616 */
[----:B------:R-:W-:Y:S01]  /*0410*/  ISETP.NE.AND P0, PT, RZ, UR6, PT ;  /* 0x00000006ff007c0c */ /* 0x000fe2000bf05270 */
[----:B------:R-:W-:Y:S01]  /*0420*/  IMAD R7, R3, R25, RZ ;  /* 0x0000001903077224 */ /* 0x000fe200078e02ff */
[----:B------:R-:W-:Y:S01]  /*0430*/  @!P1 MOV R12, R6 ;  /* 0x00000006000c9202 */ /* 0x000fe20000000f00 */
[----:B------:R-:W-:Y:S02]  /*0440*/  IMAD R21, R21, R4, R27 ;  /* 0x0000000415157224 */ /* 0x000fe400078e021b */
[----:B------:R-:W-:Y:S02]  /*0450*/  IMAD R26, R5, R2, RZ ;  /* 0x00000002051a7224 */ /* 0x000fe400078e02ff */
[----:B------:R-:W-:Y:S02]  /*0460*/  IMAD R27, R2, R23, R7 ;  /* 0x00000017021b7224 */ /* 0x000fe400078e0207 */
[----:B------:R-:W-:-:S04]  /*0470*/  IMAD.WIDE.U32 R22, R4, R15, RZ ;  /* 0x0000000f04167225 */ /* 0x000fc800078e00ff */
[----:B------:R-:W-:Y:S01]  /*0480*/  IMAD.WIDE.U32 R24, R2, R25, RZ ;  /* 0x0000001902187225 */ /* 0x000fe200078e00ff */
[----:B------:R-:W-:Y:S02]  /*0490*/  IADD3 R6, R23, R21, RZ ;  /* 0x0000001517067210 */ /* 0x000fe40007ffe0ff */
[----:B------:R-:W-:Y:S01]  /*04a0*/  SHF.R.S32.HI R21, RZ, 0x1f, R20 ;  /* 0x0000001fff157819 */ /* 0x000fe20000011414 */
[----:B------:R-:W-:Y:S01]  /*04b0*/  IMAD R7, R20, R15, RZ ;  /* 0x0000000f14077224 */ /* 0x000fe200078e02ff */
[----:B------:R-:W-:Y:S01]  /*04c0*/  SEL R23, R22, R24, !P1 ;  /* 0x0000001816177207 */ /* 0x000fe20004800000 */
[----:B------:R-:W-:-:S04]  /*04d0*/  IMAD.WIDE.U32 R4, R19, R2, RZ ;  /* 0x0000000213047225 */ /* 0x000fc800078e00ff */
[----:B------:R-:W-:Y:S01]  /*04e0*/  IMAD R3, R3, R19, R26 ;  /* 0x0000001303037224 */ /* 0x000fe200078e021a */
[----:B------:R-:W-:Y:S01]  /*04f0*/  SHF.R.S32.HI R19, RZ, 0x1f, R7 ;  /* 0x0000001fff137819 */ /* 0x000fe20000011407 */
[----:B------:R-:W-:-:S03]  /*0500*/  @P1 IMAD.IADD R6, R25, 0x1, R27 ;  /* 0x0000000119061824 */ /* 0x000fc600078e021b */
[----:B------:R-:W-:Y:S01]  /*0510*/  IADD3 R22, R5, R3, RZ ;  /* 0x0000000305167210 */ /* 0x000fe20007ffe0ff */
[----:B------:R-:W-:Y:S06]  /*0520*/  @!P0 BRA `(.L_x_626) ;  /* 0x00000000001c8947 */ /* 0x000fec0003800000 */
[----:B------:R-:W0:Y:S01]  /*0530*/  LDC R3, c[0x0][0x2c0] ;  /* 0x0000b000ff037b82 */ /* 0x000e220000000800 */
[----:B------:R-:W-:-:S04]  /*0540*/  @!P1 IMAD R0, R13, R18, RZ ;  /* 0x000000120d009224 */ /* 0x000fc800078e02ff */
[----:B------:R-:W-:-:S03]  /*0550*/  IMAD R0, R13, 0x80, R0 ;  /* 0x000000800d007824 */ /* 0x000fc600078e0200 */
[----:B------:R-:W0:Y:S02]  /*0560*/  LDC R2, c[0x0][0x2e4] ;  /* 0x0000b900ff027b82 */ /* 0x000e240000000800 */
[----:B0-----:R-:W-:-:S05]  /*0570*/  LEA R3, R3, R2, 0x7 ;  /* 0x0000000203037211 */ /* 0x001fca00078e38ff */
[----:B------:R-:W-:Y:S01]  /*0580*/  IMAD R2, R3, R20, R0 ;  /* 0x0000001403027224 */ /* 0x000fe200078e0200 */
[----:B------:R-:W-:Y:S06]  /*0590*/  BRA `(.L_x_627) ;  /* 0x0000000000087947 */ /* 0x000fec0003800000 */
.L_x_626:
[----:B------:R-:W-:-:S04]  /*05a0*/  IMAD R13, R13, R14, R20 ;  /* 0x0000000e0d0d7224 */ /* 0x000fc800078e0214 */
[----:B------:R-:W-:-:S07]  /*05b0*/  IMAD R2, R13, R18, RZ ;  /* 0x000000120d027224 */ /* 0x000fce00078e02ff */
.L_x_627:
[----:B------:R-:W-:Y:S01]  /*05c0*/  SHF.R.S32.HI R3, RZ, 0x1f, R16 ;  /* 0x0000001fff037819 */ /* 0x000fe20000011410 */
[----:B------:R-:W-:Y:S01]  /*05d0*/  ULDC.64 UR10, c[0x0][0x420] ;  /* 0x00010800000a7ab9 */ /* 0x000fe20000000a00 */
[----:B------:R-:W-:Y:S01]  /*05e0*/  ULDC.64 UR12, c[0x0][0x298] ;  /* 0x0000a600000c7ab9 */ /* 0x000fe20000000a00 */
[----:B------:R-:W-:Y:S01]  /*05f0*/  ULDC.64 UR8, c[0x0][0x428] ;  /* 0x00010a0000087ab9 */ /* 0x000fe20000000a00 */
[CC--:B------:R-:W-:Y:S01]  /*0600*/  LEA.HI R0, R3.reuse, R16.reuse, RZ, 0x4 ;  /* 0x0000001003007211 */ /* 0x0c0fe200078f20ff */
[----:B------:R-:W-:Y:S01]  /*0610*/  ULDC.64 UR6, c[0x0][0x400] ;  /* 0x0001000000067ab9 */ /* 0x000fe20000000a00 */
[----:B------:R-:W-:Y:S01]  /*0620*/  LEA.HI R3, R3, R16, RZ, 0x3 ;  /* 0x0000001003037211 */ /* 0x000fe200078f18ff */
[----:B------:R-:W-:Y:S01]  /*0630*/  BSSY B0, `(.L_x_628) ;  /* 0x000003d000007945 */ /* 0x000fe20003800000 */
[----:B------:R-:W-:Y:S01]  /*0640*/  LOP3.LUT R13, R0, 0x3ffffff0, RZ, 0xc0, !PT ;  /* 0x3ffffff0000d7812 */ /* 0x000fe200078ec0ff */
[----:B------:R-:W-:Y:S01]  /*0650*/  IMAD.IADD R2, R9, 0x1, R2 ;  /* 0x0000000109027824 */ /* 0x000fe200078e0202 */
[----:B------:R-:W-:-:S02]  /*0660*/  LOP3.LUT R5, R3, 0x1ffffff8, RZ, 0xc0, !PT ;  /* 0x1ffffff803057812 */ /* 0x000fc400078ec0ff */
[----:B------:R-:W-:Y:S01]  /*0670*/  SHF.R.S32.HI R18, RZ, 0x4, R0 ;  /* 0x00000004ff127819 */ /* 0x000fe20000011400 */
[----:B------:R-:W-:Y:S01]  /*0680*/  IMAD.IADD R13, R16, 0x1, -R13 ;  /* 0x00000001100d7824 */ /* 0x000fe200078e0a0d */
[----:B------:R-:W-:Y:S01]  /*0690*/  IADD3 R5, -R5, R16, RZ ;  /* 0x0000001005057210 */ /* 0x000fe20007ffe1ff */
[----:B------:R-:W-:Y:S01]  /*06a0*/  IMAD R0, R14, R15, RZ ;  /* 0x0000000f0e007224 */ /* 0x000fe200078e02ff */
[----:B------:R-:W-:Y:S01]  /*06b0*/  IADD3 R14, P0, P1, R4, R23, R7 ;  /* 0x00000017040e7210 */ /* 0x000fe2000791e007 */
[----:B------:R-:W-:Y:S01]  /*06c0*/  IMAD.SHL.U32 R13, R13, 0x4, RZ ;  /* 0x000000040d0d7824 */ /* 0x000fe200078e00ff */
[----:B------:R-:W-:Y:S01]  /*06d0*/  SHF.L.U32 R36, R5, 0x3, RZ ;  /* 0x0000000305247819 */ /* 0x000fe200000006ff */
[----:B------:R-:W-:Y:S01]  /*06e0*/  IMAD R16, R17, UR10, RZ ;  /* 0x0000000a11107c24 */ /* 0x000fe2000f8e02ff */
[----:B------:R-:W-:Y:S01]  /*06f0*/  IADD3.X R6, R22, R6, R19, P0, P1 ;  /* 0x0000000616067210 */ /* 0x000fe200007e2413 */
[----:B------:R-:W-:Y:S01]  /*0700*/  IMAD R13, R18, R0, R13 ;  /* 0x00000000120d7224 */ /* 0x000fe200078e020d */
[----:B------:R-:W-:Y:S01]  /*0710*/  SHF.R.S32.HI R37, RZ, 0x1f, R36 ;  /* 0x0000001fff257819 */ /* 0x000fe20000011424 */
[----:B------:R-:W-:Y:S01]  /*0720*/  IMAD R15, R9, UR11, R16 ;  /* 0x0000000b090f7c24 */ /* 0x000fe2000f8e0210 */
[----:B------:R-:W-:-:S02]  /*0730*/  SHF.R.S32.HI R3, RZ, 0x3, R3 ;  /* 0x00000003ff037819 */ /* 0x000fc40000011403 */
[----:B------:R-:W-:Y:S02]  /*0740*/  CS2R R18, SRZ ;  /* 0x0000000000127805 */ /* 0x000fe4000001ff00 */
[----:B------:R-:W-:Y:S01]  /*0750*/  IADD3 R14, P0, R13, R14, RZ ;  /* 0x0000000e0d0e7210 */ /* 0x000fe20007f1e0ff */
[----:B------:R-:W-:Y:S01]  /*0760*/  IMAD.WIDE.U32 R4, R9, UR10, R36 ;  /* 0x0000000a09047c25 */ /* 0x000fe2000f8e0024 */
[----:B------:R-:W-:Y:S02]  /*0770*/  SHF.R.S32.HI R44, RZ, 0x1f, R3 ;  /* 0x0000001fff2c7819 */ /* 0x000fe40000011403 */
[----:B------:R-:W-:Y:S01]  /*0780*/  LEA.HI.X.SX32 R13, R13, R6, 0x1, P0 ;  /* 0x000000060d0d7211 */ /* 0x000fe200000f0eff */
[----:B------:R-:W-:Y:S01]  /*0790*/  IMAD R6, R17, UR12, RZ ;  /* 0x0000000c11067c24 */ /* 0x000fe2000f8e02ff */
[----:B------:R-:W-:Y:S01]  /*07a0*/  IADD3 R24, P0, R12, R4, RZ ;  /* 0x000000040c187210 */ /* 0x000fe20007f1e0ff */
[----:B------:R-:W-:Y:S01]  /*07b0*/  VIADD R4, R3, 0x20 ;  /* 0x0000002003047836 */ /* 0x000fe20000000000 */
[C---:B------:R-:W-:Y:S01]  /*07c0*/  IADD3 R12, -R9.reuse, R8, RZ ;  /* 0x00000008090c7210 */ /* 0x040fe20007ffe1ff */
[C---:B------:R-:W-:Y:S01]  /*07d0*/  IMAD R8, R9.reuse, UR13, R6 ;  /* 0x0000000d09087c24 */ /* 0x040fe2000f8e0206 */
[----:B------:R-:W-:Y:S01]  /*07e0*/  IADD3.X R25, R10, R5, R15, P0, !PT ;  /* 0x000000050a197210 */ /* 0x000fe200007fe40f */
[----:B------:R-:W-:Y:S01]  /*07f0*/  IMAD.WIDE.U32 R6, R9, UR12, R36 ;  /* 0x0000000c09067c25 */ /* 0x000fe2000f8e0024 */
[----:B------:R-:W-:-:S02]  /*0800*/  ISETP.GE.AND P0, PT, R3, R12, PT ;  /* 0x0000000c0300720c */ /* 0x000fc40003f06270 */
[----:B------:R-:W-:Y:S02]  /*0810*/  CS2R R16, SRZ ;  /* 0x0000000000107805 */ /* 0x000fe4000001ff00 */
[----:B------:R-:W-:Y:S01]  /*0820*/  LEA R38, P2, R14, UR6, 0x2 ;  /* 0x000000060e267c11 */ /* 0x000fe2000f8410ff */
[----:B------:R-:W-:Y:S01]  /*0830*/  IMAD R5, R21, UR8, RZ ;  /* 0x0000000815057c24 */ /* 0x000fe2000f8e02ff */
[----:B------:R-:W-:Y:S01]  /*0840*/  IADD3 R40, P3, R40, R6, RZ ;  /* 0x0000000628287210 */ /* 0x000fe20007f7e0ff */
[----:B------:R-:W-:Y:S01]  /*0850*/  IMAD.WIDE.U32 R24, R20, UR8, R24 ;  /* 0x0000000814187c25 */ /* 0x000fe2000f8e0018 */
[----:B------:R-:W-:Y:S02]  /*0860*/  LEA.HI.X R39, R14, UR7, R13, 0x2, P2 ;  /* 0x000000070e277c11 */ /* 0x000fe400090f140d */
[----:B------:R-:W-:Y:S02]  /*0870*/  CS2R R14, SRZ ;  /* 0x00000000000e7805 */ /* 0x000fe4000001ff00 */
[----:B------:R-:W-:Y:S01]  /*0880*/  ISETP.GE.AND P1, PT, R4, R12, PT ;  /* 0x0000000c0400720c */ /* 0x000fe20003f26270 */
[----:B------:R-:W-:Y:S01]  /*0890*/  IMAD R23, R20, UR9, R5 ;  /* 0x0000000914177c24 */ /* 0x000fe2000f8e0205 */
[----:B------:R-:W-:-:S02]  /*08a0*/  IADD3.X R41, R11, R7, R8, P3, !PT ;  /* 0x000000070b297210 */ /* 0x000fc40001ffe408 */
[----:B------:R-:W-:Y:S02]  /*08b0*/  CS2R R8, SRZ ;  /* 0x0000000000087805 */ /* 0x000fe4000001ff00 */
[----:B------:R-:W-:Y:S02]  /*08c0*/  CS2R R4, SRZ ;  /* 0x0000000000047805 */ /* 0x000fe4000001ff00 */
[----:B------:R-:W-:Y:S02]  /*08d0*/  CS2R R6, SRZ ;  /* 0x0000000000067805 */ /* 0x000fe4000001ff00 */
[----:B------:R-:W-:Y:S02]  /*08e0*/  CS2R R10, SRZ ;  /* 0x00000000000a7805 */ /* 0x000fe4000001ff00 */
[----:B------:R-:W-:Y:S02]  /*08f0*/  CS2R R12, SRZ ;  /* 0x00000000000c7805 */ /* 0x000fe4000001ff00 */
[----:B------:R-:W-:Y:S01]  /*0900*/  IADD3 R45, R36, 0x40, RZ ;  /* 0x00000040242d7810 */ /* 0x000fe20007ffe0ff */
[----:B------:R-:W-:Y:S01]  /*0910*/  IMAD.IADD R23, R25, 0x1, R23 ;  /* 0x0000000119177824 */ /* 0x000fe200078e0217 */
[----:B------:R-:W-:Y:S06]  /*0920*/  @P0 BRA `(.L_x_629) ;  /* 0x0000000000340947 */ /* 0x000fec0003800000 */
[----:B------:R-:W-:Y:S01]  /*0930*/  MOV R22, R24 ;  /* 0x0000001800167202 */ /* 0x000fe20000000f00 */
[----:B------:R-:W-:Y:S01]  /*0940*/  IMAD R28, R44, UR10, RZ ;  /* 0x0000000a2c1c7c24 */ /* 0x000fe2000f8e02ff */
[----:B------:R-:W-:Y:S01]  /*0950*/  ULDC UR6, c[0x0][0x2d0] ;  /* 0x0000b40000067ab9 */ /* 0x000fe20000000800 */
[----:B------:R-:W-:Y:S01]  /*0960*/  ULDC.64 UR8, c[0x0][0x3e0] ;  /* 0x0000f80000087ab9 */ /* 0x000fe20000000a00 */
[----:B------:R-:W-:Y:S01]  /*0970*/  ISETP.GE.AND P2, PT, R36, UR6, PT ;  /* 0x0000000624007c0c */ /* 0x000fe2000bf46270 */
[----:B------:R-:W-:Y:S01]  /*0980*/  IMAD.WIDE.U32 R26, R3, UR10, R22 ;  /* 0x0000000a031a7c25 */ /* 0x000fe2000f8e0016 */
[----:B------:R-:W-:-:S03]  /*0990*/  ISETP.GE.AND P3, PT, R45, UR6, PT ;  /* 0x000000062d007c0c */ /* 0x000fc6000bf66270 */
[----:B------:R-:W-:Y:S01]  /*09a0*/  IMAD R29, R3, UR11, R28 ;  /* 0x0000000b031d7c24 */ /* 0x000fe2000f8e021c */
[----:B------:R-:W-:-:S03]  /*09b0*/  LEA R28, P4, R26, UR8, 0x1 ;  /* 0x000000081a1c7c11 */ /* 0x000fc6000f8808ff */
[----:B------:R-:W-:-:S05]  /*09c0*/  IMAD.IADD R27, R27, 0x1, R29 ;  /* 0x000000011b1b7824 */ /* 0x000fca00078e021d */
[----:B------:R-:W-:-:S05]  /*09d0*/  LEA.HI.X R29, R26, UR9, R27, 0x1, P4 ;  /* 0x000000091a1d7c11 */ /* 0x000fca000a0f0c1b */
[----:B------:R0:W5:Y:S04]  /*09e0*/  @!P2 LDG.E.128 R4, desc[UR4][R28.64] ;  /* 0x000000041c04a981 */ /* 0x000168000c1e1d00 */
[----:B------:R0:W5:Y:S02]  /*09f0*/  @!P3 LDG.E.128 R12, desc[UR4][R28.64+0x80] ;  /* 0x000080041c0cb981 */ /* 0x000164000c1e1d00 */
.L_x_629:
[----:B------:R-:W-:Y:S05]  /*0a00*/  BSYNC B0 ;  /* 0x0000000000007941 */ /* 0x000fea0003800000 */
.L_x_628:
[----:B------:R-:W-:Y:S04]  /*0a10*/  BSSY B0, `(.L_x_630) ;  /* 0x0000011000007945 */ /* 0x000fe80003800000 */
[----:B------:R-:W-:Y:S05]  /*0a20*/  @P1 BRA `(.L_x_631) ;  /* 0x00000000003c1947 */ /* 0x000fea0003800000 */
[----:B------:R-:W-:Y:S01]  /*0a30*/  IADD3 R25, P2, R3, 0x20, RZ ;  /* 0x0000002003197810 */ /* 0x000fe20007f5e0ff */
[----:B------:R-:W-:Y:S01]  /*0a40*/  ULDC UR6, c[0x0][0x2d0] ;  /* 0x0000b40000067ab9 */ /* 0x000fe20000000800 */
[----:B------:R-:W-:Y:S01]  /*0a50*/  ULDC.64 UR8, c[0x0][0x3e0] ;  /* 0x0000f80000087ab9 */ /* 0x000fe20000000a00 */
[----:B------:R-:W-:Y:S02]  /*0a60*/  ISETP.GE.AND P3, PT, R36, UR6, PT ;  /* 0x0000000624007c0c */ /* 0x000fe4000bf66270 */
[----:B------:R-:W-:Y:S02]  /*0a70*/  IADD3.X R22, RZ, R44, RZ, P2, !PT ;  /* 0x0000002cff167210 */ /* 0x000fe400017fe4ff */
[----:B------:R-:W-:-:S03]  /*0a80*/  ISETP.GE.AND P4, PT, R45, UR6, PT ;  /* 0x000000062d007c0c */ /* 0x000fc6000bf86270 */
[----:B------:R-:W-:Y:S02]  /*0a90*/  IMAD R26, R22, UR10, RZ ;  /* 0x0000000a161a7c24 */ /* 0x000fe4000f8e02ff */
[----:B------:R-:W-:-:S04]  /*0aa0*/  IMAD.MOV.U32 R22, RZ, RZ, R24 ;  /* 0x000000ffff167224 */ /* 0x000fc800078e0018 */
[----:B------:R-:W-:-:S04]  /*0ab0*/  IMAD.WIDE.U32 R22, R25, UR10, R22 ;  /* 0x0000000a19167c25 */ /* 0x000fc8000f8e0016 */
[----:B------:R-:W-:Y:S01]  /*0ac0*/  IMAD R25, R25, UR11, R26 ;  /* 0x0000000b19197c24 */ /* 0x000fe2000f8e021a */
[----:B------:R-:W-:-:S04]  /*0ad0*/  LEA R24, P2, R22, UR8, 0x1 ;  /* 0x0000000816187c11 */ /* 0x000fc8000f8408ff */
[----:B------:R-:W-:-:S04]  /*0ae0*/  IADD3 R23, R23, R25, RZ ;  /* 0x0000001917177210 */ /* 0x000fc80007ffe0ff */
[----:B------:R-:W-:-:S05]  /*0af0*/  LEA.HI.X R25, R22, UR9, R23, 0x1, P2 ;  /* 0x0000000916197c11 */ /* 0x000fca00090f0c17 */
[----:B------:R1:W5:Y:S04]  /*0b00*/  @!P3 LDG.E.128 R8, desc[UR4][R24.64] ;  /* 0x000000041808b981 */ /* 0x000368000c1e1d00 */
[----:B------:R1:W5:Y:S02]  /*0b10*/  @!P4 LDG.E.128 R16, desc[UR4][R24.64+0x80] ;  /* 0x000080041810c981 */ /* 0x000364000c1e1d00 */
.L_x_631:
[----:B------:R-:W-:Y:S05]  /*0b20*/  BSYNC B0 ;  /* 0x0000000000007941 */ /* 0x000fea0003800000 */
.L_x_630:
[----:B------:R-:W-:Y:S01]  /*0b30*/  ULDC.64 UR6, c[0x0][0x2a0] ;  /* 0x0000a80000067ab9 */ /* 0x000fe20000000a00 */
[----:B------:R-:W-:Y:S01]  /*0b40*/  BSSY B0, `(.L_x_632) ;  /* 0x0000019000007945 */ /* 0x000fe20003800000 */
[----:B------:R-:W-:Y:S01]  /*0b50*/  IMAD R21, R21, UR6, RZ ;  /* 0x0000000615157c24 */ /* 0x000fe2000f8e02ff */
[----:B------:R-:W-:Y:S01]  /*0b60*/  CS2R R32, SRZ ;  /* 0x0000000000207805 */ /* 0x000fe2000001ff00 */
[C---:B------:R-:W-:Y:S01]  /*0b70*/  IMAD.WIDE.U32 R40, R20.reuse, UR6, R40 ;  /* 0x0000000614287c25 */ /* 0x040fe2000f8e0028 */
[----:B------:R-:W-:Y:S02]  /*0b80*/  CS2R R22, SRZ ;  /* 0x0000000000167805 */ /* 0x000fe4000001ff00 */
[----:B-1----:R-:W-:Y:S02]  /*0b90*/  CS2R R24, SRZ ;  /* 0x0000000000187805 */ /* 0x002fe4000001ff00 */
[----:B------:R-:W-:Y:S01]  /*0ba0*/  CS2R R26, SRZ ;  /* 0x00000000001a7805 */ /* 0x000fe2000001ff00 */
[----:B------:R-:W-:Y:S01]  /*0bb0*/  IMAD R43, R20, UR7, R21 ;  /* 0x00000007142b7c24 */ /* 0x000fe2000f8e0215 */
[----:B------:R-:W-:Y:S01]  /*0bc0*/  CS2R R20, SRZ ;  /* 0x0000000000147805 */ /* 0x000fe2000001ff00 */
[----:B0-----:R-:W-:-:S03]  /*0bd0*/  IMAD.MOV.U32 R28, RZ, RZ, RZ ;  /* 0x000000ffff1c7224 */ /* 0x001fc600078e00ff */
[----:B------:R-:W-:Y:S01]  /*0be0*/  IADD3 R43, R41, R43, RZ ;  /* 0x0000002b292b7210 */ /* 0x000fe20007ffe0ff */
[----:B------:R-:W-:Y:S06]  /*0bf0*/  @P0 BRA `(.L_x_633) ;  /* 0x0000000000340947 */ /* 0x000fec0003800000 */
[----:B------:R-:W-:Y:S01]  /*0c00*/  IMAD R30, R44, UR12, RZ ;  /* 0x0000000c2c1e7c24 */ /* 0x000fe2000f8e02ff */
[----:B------:R-:W-:Y:S01]  /*0c10*/  ULDC UR8, c[0x0][0x2d0] ;  /* 0x0000b40000087ab9 */ /* 0x000fe20000000800 */
[----:B------:R-:W-:Y:S01]  /*0c20*/  IMAD.MOV.U32 R42, RZ, RZ, R40 ;  /* 0x000000ffff2a7224 */ /* 0x000fe200078e0028 */
[----:B------:R-:W-:Y:S01]  /*0c30*/  ISETP.GE.AND P2, PT, R36, UR8, PT ;  /* 0x0000000824007c0c */ /* 0x000fe2000bf46270 */
[----:B------:R-:W-:Y:S01]  /*0c40*/  IMAD R29, R3, UR13, R30 ;  /* 0x0000000d031d7c24 */ /* 0x000fe2000f8e021e */
[----:B------:R-:W-:Y:S01]  /*0c50*/  ISETP.GE.AND P3, PT, R45, UR8, PT ;  /* 0x000000082d007c0c */ /* 0x000fe2000bf66270 */
[----:B------:R-:W-:Y:S01]  /*0c60*/  IMAD.WIDE.U32 R34, R3, UR12, R42 ;  /* 0x0000000c03227c25 */ /* 0x000fe2000f8e002a */
[----:B------:R-:W-:-:S04]  /*0c70*/  ULDC.64 UR6, c[0x0][0x280] ;  /* 0x0000a00000067ab9 */ /* 0x000fc80000000a00 */
[----:B------:R-:W-:Y:S02]  /*0c80*/  IADD3 R29, R35, R29, RZ ;  /* 0x0000001d231d7210 */ /* 0x000fe40007ffe0ff */
[----:B------:R-:W-:-:S04]  /*0c90*/  LEA R30, P0, R34, UR6, 0x1 ;  /* 0x00000006221e7c11 */ /* 0x000fc8000f8008ff */
[----:B------:R-:W-:-:S05]  /*0ca0*/  LEA.HI.X R31, R34, UR7, R29, 0x1, P0 ;  /* 0x00000007221f7c11 */ /* 0x000fca00080f0c1d */
[----:B------:R0:W5:Y:S04]  /*0cb0*/  @!P2 LDG.E.128 R20, desc[UR4][R30.64] ;  /* 0x000000041e14a981 */ /* 0x000168000c1e1d00 */
[----:B------:R0:W5:Y:S02]  /*0cc0*/  @!P3 LDG.E.128 R24, desc[UR4][R30.64+0x80] ;  /* 0x000080041e18b981 */ /* 0x000164000c1e1d00 */
.L_x_633:
[----:B------:R-:W-:Y:S05]  /*0cd0*/  BSYNC B0 ;  /* 0x0000000000007941 */ /* 0x000fea0003800000 */
.L_x_632:
[----:B------:R-:W-:Y:S01]  /*0ce0*/  BSSY B0, `(.L_x_634) ;  /* 0x0000015000007945 */ /* 0x000fe20003800000 */
[----:B------:R-:W-:Y:S01]  /*0cf0*/  IMAD.MOV.U32 R29, RZ, RZ, RZ ;  /* 0x000000ffff1d7224 */ /* 0x000fe200078e00ff */
[----:B0-----:R-:W-:Y:S02]  /*0d00*/  CS2R R30, SRZ ;  /* 0x00000000001e7805 */ /* 0x001fe4000001ff00 */
[----:B------:R-:W-:Y:S01]  /*0d10*/  CS2R R34, SRZ ;  /* 0x0000000000227805 */ /* 0x000fe2000001ff00 */
[----:B------:R-:W-:Y:S06]  /*0d20*/  @P1 BRA `(.L_x_635) ;  /* 0x0000000000401947 */ /* 0x000fec0003800000 */
[----:B------:R-:W-:Y:S01]  /*0d30*/  IADD3 R3, P0, R3, 0x20, RZ ;  /* 0x0000002003037810 */ /* 0x000fe20007f1e0ff */
[----:B------:R-:W-:Y:S01]  /*0d40*/  ULDC UR6, c[0x0][0x2d0] ;  /* 0x0000b40000067ab9 */ /* 0x000fe20000000800 */
[----:B------:R-:W-:Y:S02]  /*0d50*/  MOV R37, R43 ;  /* 0x0000002b00257202 */ /* 0x000fe40000000f00 */
[----:B------:R-:W-:Y:S02]  /*0d60*/  IADD3.X R44, RZ, R44, RZ, P0, !PT ;  /* 0x0000002cff2c7210 */ /* 0x000fe400007fe4ff */
[----:B------:R-:W-:Y:S01]  /*0d70*/  ISETP.GE.AND P1, PT, R36, UR6, PT ;  /* 0x0000000624007c0c */ /* 0x000fe2000bf26270 */
[----:B------:R-:W-:Y:S01]  /*0d80*/  IMAD.MOV.U32 R36, RZ, RZ, R40 ;  /* 0x000000ffff247224 */ /* 0x000fe200078e0028 */
[----:B------:R-:W-:Y:S01]  /*0d90*/  ISETP.GE.AND P2, PT, R45, UR6, PT ;  /* 0x000000062d007c0c */ /* 0x000fe2000bf46270 */
[----:B------:R-:W-:Y:S01]  /*0da0*/  IMAD R40, R44, UR12, RZ ;  /* 0x0000000c2c287c24 */ /* 0x000fe2000f8e02ff */
[----:B------:R-:W-:Y:S01]  /*0db0*/  ULDC.64 UR6, c[0x0][0x280] ;  /* 0x0000a00000067ab9 */ /* 0x000fe20000000a00 */
[----:B------:R-:W-:-:S04]  /*0dc0*/  IMAD.WIDE.U32 R36, R3, UR12, R36 ;  /* 0x0000000c03247c25 */ /* 0x000fc8000f8e0024 */
[----:B------:R-:W-:Y:S01]  /*0dd0*/  IMAD R3, R3, UR13, R40 ;  /* 0x0000000d03037c24 */ /* 0x000fe2000f8e0228 */
[----:B------:R-:W-:-:S03]  /*0de0*/  LEA R40, P0, R36, UR6, 0x1 ;  /* 0x0000000624287c11 */ /* 0x000fc6000f8008ff */
[----:B------:R-:W-:-:S05]  /*0df0*/  IMAD.IADD R3, R37, 0x1, R3 ;  /* 0x0000000125037824 */ /* 0x000fca00078e0203 */
[----:B------:R-:W-:-:S05]  /*0e00*/  LEA.HI.X R41, R36, UR7, R3, 0x1, P0 ;  /* 0x0000000724297c11 */ /* 0x000fca00080f0c03 */
[----:B------:R0:W5:Y:S04]  /*0e10*/  @!P1 LDG.E.128 R32, desc[UR4][R40.64] ;  /* 0x0000000428209981 */ /* 0x000168000c1e1d00 */
[----:B------:R0:W5:Y:S02]  /*0e20*/  @!P2 LDG.E.128 R28, desc[UR4][R40.64+0x80] ;  /* 0x00008004281ca981 */ /* 0x000164000c1e1d00 */
.L_x_635:
[----:B------:R-:W-:Y:S05]  /*0e30*/  BSYNC B0 ;  /* 0x0000000000007941 */ /* 0x000fea0003800000 */
.L_x_634:
[----:B-----5:R-:W-:Y:S01]  /*0e40*/  LOP3.LUT R3, R4, 0xffff0000, RZ, 0xc0, !PT ;  /* 0xffff000004037812 */ /* 0x020fe200078ec0ff */
[----:B------:R-:W-:Y:S01]  /*0e50*/  ULDC.64 UR6, c[0x0][0x478] ;  /* 0x00011e0000067ab9 */ /* 0x000fe20000000a00 */
[----:B------:R-:W-:Y:S02]  /*0e60*/  LOP3.LUT R36, R20, 0xffff0000, RZ, 0xc0, !PT ;  /* 0xffff000014247812 */ /* 0x000fe400078ec0ff */
[----:B------:R-:W-:Y:S02]  /*0e70*/  SHF.L.U32 R4, R4, 0x10, RZ ;  /* 0x0000001004047819 */ /* 0x000fe400000006ff */
[----:B0-----:R-:W-:Y:S01]  /*0e80*/  LOP3.LUT R41, R8, 0xffff0000, RZ, 0xc0, !PT ;  /* 0xffff000008297812 */ /* 0x001fe200078ec0ff */
[----:B------:R-:W-:Y:S01]  /*0e90*/  FMUL.FTZ R37, R3, R36 ;  /* 0x0000002403257220 */ /* 0x000fe20000410000 */
[----:B------:R-:W-:Y:S01]  /*0ea0*/  IMAD.U32 R3, R20, 0x10000, RZ ;  /* 0x0001000014037824 */ /* 0x000fe200078e00ff */
[----:B------:R-:W-:Y:S01]  /*0eb0*/  LOP3.LUT R20, R32, 0xffff0000, RZ, 0xc0, !PT ;  /* 0xffff000020147812 */ /* 0x000fe200078ec0ff */
[----:B------:R-:W-:Y:S01]  /*0ec0*/  IMAD.U32 R8, R8, 0x10000, RZ ;  /* 0x0001000008087824 */ /* 0x000fe200078e00ff */
[----:B------:R-:W-:Y:S01]  /*0ed0*/  LOP3.LUT R40, R9, 0xffff0000, RZ, 0xc0, !PT ;  /* 0xffff000009287812 */ /* 0x000fe200078ec0ff */
[----:B------:R-:W-:Y:S01]  /*0ee0*/  FFMA.FTZ R4, R4, R3, R37 ;  /* 0x0000000304047223 */ /* 0x000fe20000010025 */
[----:B------:R-:W-:Y:S01]  /*0ef0*/  SHF.L.U32 R37, R5, 0x10, RZ ;  /* 0x0000001005257819 */ /* 0x000fe200000006ff */
[----:B------:R-:W-:Y:S01]  /*0f00*/  FMUL.FTZ R3, R20, R41 ;  /* 0x0000002914037220 */ /* 0x000fe20000410000 */
[----:B------:R-:W-:Y:S01]  /*0f10*/  SHF.L.U32 R20, R32, 0x10, RZ ;  /* 0x0000001020147819 */ /* 0x000fe200000006ff */
[----:B------:R-:W-:Y:S01]  /*0f20*/  IMAD.U32 R36, R9, 0x10000, RZ ;  /* 0x0001000009247824 */ /* 0x000fe200078e00ff */
[----:B------:R-:W-:-:S02]  /*0f30*/  LOP3.LUT R32, R33, 0xffff0000, RZ, 0xc0, !PT ;  /* 0xffff000021207812 */ /* 0x000fc400078ec0ff */
[----:B------:R-:W-:Y:S01]  /*0f40*/  LOP3.LUT R9, R34, 0xffff0000, RZ, 0xc0, !PT ;  /* 0xffff000022097812 */ /* 0x000fe200078ec0ff */
[----:B------:R-:W-:Y:S01]  /*0f50*/  FFMA.FTZ R3, R20, R8, R3 ;  /* 0x0000000814037223 */ /* 0x000fe20000010003 */
[----:B------:R-:W-:Y:S01]  /*0f60*/  IMAD.U32 R8, R21, 0x10000, RZ ;  /* 0x0001000015087824 */ /* 0x000fe200078e00ff */
[----:B------:R-:W-:Y:S02]  /*0f70*/  LOP3.LUT R20, R5, 0xffff0000, RZ, 0xc0, !PT ;  /* 0xffff000005147812 */ /* 0x000fe400078ec0ff */
[----:B------:R-:W-:Y:S01]  /*0f80*/  LOP3.LUT R21, R21, 0xffff0000, RZ, 0xc0, !PT ;  /* 0xffff000015157812 */ /* 0x000fe200078ec0ff */
[----:B------:R-:W-:Y:S01]  /*0f90*/  FFMA.FTZ R37, R37, R8, R4 ;  /* 0x0000000825257223 */ /* 0x000fe20000010004 */
[C---:B------:R-:W-:Y:S01]  /*0fa0*/  SHF.L.U32 R8, R6.reuse, 0x10, RZ ;  /* 0x0000001006087819 */ /* 0x040fe200000006ff */
[----:B------:R-:W-:Y:S01]  /*0fb0*/  IMAD.U32 R4, R7, 0x10000, RZ ;  /* 0x0001000007047824 */ /* 0x000fe200078e00ff */
[----:B------:R-:W-:Y:S01]  /*0fc0*/  LOP3.LUT R5, R6, 0xffff0000, RZ, 0xc0, !PT ;  /* 0xffff000006057812 */ /* 0x000fe200078ec0ff */
[----:B------:R-:W-:Y:S01]  /*0fd0*/  FFMA.FTZ R37, R20, R21, R37 ;  /* 0x0000001514257223 */ /* 0x000fe20000010025 */
[----:B------:R-:W-:-:S02]  /*0fe0*/  SHF.L.U32 R21, R22, 0x10, RZ ;  /* 0x0000001016157819 */ /* 0x000fc400000006ff */
[----:B------:R-:W-:Y:S02]  /*0ff0*/  LOP3.LUT R20, R22, 0xffff0000, RZ, 0xc0, !PT ;  /* 0xffff000016147812 */ /* 0x000fe400078ec0ff */
[----:B------:R-:W-:Y:S01]  /*1000*/  SHF.L.U32 R22, R33, 0x10, RZ ;  /* 0x0000001021167819 */ /* 0x000fe200000006ff */
[----:B------:R-:W-:Y:S01]  /*1010*/  FFMA.FTZ R8, R8, R21, R37 ;  /* 0x0000001508087223 */ /* 0x000fe20000010025 */
[----:B------:R-:W-:Y:S02]  /*1020*/  SHF.L.U32 R21, R34, 0x10, RZ ;  /* 0x0000001022157819 */ /* 0x000fe400000006ff */
[----:B------:R-:W-:Y:S01]  /*1030*/  LOP3.LUT R6, R7, 0xffff0000, RZ, 0xc0, !PT ;  /* 0xffff000007067812 */ /* 0x000fe200078ec0ff */
[----:B------:R-:W-:Y:S01]  /*1040*/  FFMA.FTZ R33, R22, R36, R3 ;  /* 0x0000002416217223 */ /* 0x000fe20000010003 */
[----:B------:R-:W-:Y:S01]  /*1050*/  SHF.L.U32 R22, R10, 0x10, RZ ;  /* 0x000000100a167819 */ /* 0x000fe200000006ff */
[----:B------:R-:W-:Y:S02]  /*1060*/  IMAD.U32 R7, R23, 0x10000, RZ ;  /* 0x0001000017077824 */ /* 0x000fe400078e00ff */
        /* <DEDUP_REMOVED lines=8> */
[----:B------:R-:W-:Y:S01]  /*10f0*/  IMAD.U32 R8, R11, 0x10000, RZ ;  /* 0x000100000b087824 */ /* 0x000fe200078e00ff */
[----:B------:R-:W-:Y:S01]  /*1100*/  SHF.L.U32 R4, R12, 0x10, RZ ;  /* 0x000000100c047819 */ /* 0x000fe200000006ff */
[----:B------:R-:W-:Y:S01]  /*1110*/  FFMA.FTZ R35, R6, R23, R21 ;  /* 0x0000001706237223 */ /* 0x000fe20000010015 */
        /* <DEDUP_REMOVED lines=8> */
[----:B------:R-:W-:Y:S01]  /*11a0*/  IMAD.U32 R8, R16, 0x10000, RZ ;  /* 0x0001000010087824 */ /* 0x000fe200078e00ff */
[----:B------:R-:W-:Y:S01]  /*11b0*/  SHF.L.U32 R4, R28, 0x10, RZ ;  /* 0x000000101c047819 */ /* 0x000fe200000006ff */
[----:B------:R-:W-:Y:S01]  /*11c0*/  FFMA.FTZ R3, R34, R11, R3 ;  /* 0x0000000b22037223 */ /* 0x000fe20000010003 */
[----:B------:R-:W-:-:S02]  /*11d0*/  IMAD.U32 R24, R25, 0x10000, RZ ;  /* 0x0001000019187824 */ /* 0x000fc400078e00ff */
        /* <DEDUP_REMOVED lines=11> */
[----:B------:R-:W-:Y:S01]  /*1290*/  SHF.L.U32 R7, R14, 0x10, RZ ;  /* 0x000000100e077819 */ /* 0x000fe200000006ff */
[----:B------:R-:W-:Y:S01]  /*12a0*/  FFMA.FTZ R12, R13, R22, R12 ;  /* 0x000000160d0c7223 */ /* 0x000fe2000001000c */
[----:B------:R-:W-:Y:S01]  /*12b0*/  SHF.L.U32 R20, R26, 0x10, RZ ;  /* 0x000000101a147819 */ /* 0x000fe200000006ff */
[----:B------:R-:W-:Y:S01]  /*12c0*/  FFMA.FTZ R3, R4, R5, R3 ;  /* 0x0000000504037223 */ /* 0x000fe20000010003 */
[----:B------:R-:W-:Y:S01]  /*12d0*/  LOP3.LUT R8, R29, 0xffff0000, RZ, 0xc0, !PT ;  /* 0xffff00001d087812 */ /* 0x000fe200078ec0ff */
[----:B------:R-:W-:Y:S01]  /*12e0*/  IMAD.U32 R5, R18, 0x10000, RZ ;  /* 0x0001000012057824 */ /* 0x000fe200078e00ff */
[----:B------:R-:W-:Y:S01]  /*12f0*/  LOP3.LUT R17, R17, 0xffff0000, RZ, 0xc0, !PT ;  /* 0xffff000011117812 */ /* 0x000fe200078ec0ff */
[----:B------:R-:W-:Y:S01]  /*1300*/  FFMA.FTZ R7, R7, R20, R12 ;  /* 0x0000001407077223 */ /* 0x000fe2000001000c */
[----:B------:R-:W-:Y:S01]  /*1310*/  LOP3.LUT R14, R14, 0xffff0000, RZ, 0xc0, !PT ;  /* 0xffff00000e0e7812 */ /* 0x000fe200078ec0ff */
[----:B------:R-:W-:Y:S01]  /*1320*/  IMAD.U32 R9, R27, 0x10000, RZ ;  /* 0x000100001b097824 */ /* 0x000fe200078e00ff */
[----:B------:R-:W-:Y:S01]  /*1330*/  LOP3.LUT R21, R26, 0xffff0000, RZ, 0xc0, !PT ;  /* 0xffff00001a157812 */ /* 0x000fe200078ec0ff */
[----:B------:R-:W-:Y:S01]  /*1340*/  FFMA.FTZ R3, R8, R17, R3 ;  /* 0x0000001108037223 */ /* 0x000fe20000010003 */
[----:B------:R-:W-:-:S02]  /*1350*/  SHF.L.U32 R4, R30, 0x10, RZ ;  /* 0x000000101e047819 */ /* 0x000fc400000006ff */
        /* <DEDUP_REMOVED lines=14> */
[----:B------:R-:W0:Y:S03]  /*1440*/  S2R R9, SR_TID.X ;  /* 0x0000000000097919 */ /* 0x000e260000002100 */
[----:B------:R-:W-:Y:S01]  /*1450*/  FFMA.FTZ R19, R31, R19, R4 ;  /* 0x000000131f137223 */ /* 0x000fe20000010004 */
[----:B------:R-:W1:Y:S04]  /*1460*/  SHFL.BFLY PT, R3, R6, 0x4, 0x1f ;  /* 0x0c801f0006037f89 */ /* 0x000e6800000e0000 */
[----:B------:R-:W2:Y:S01]  /*1470*/  SHFL.BFLY PT, R8, R19, 0x4, 0x1f ;  /* 0x0c801f0013087f89 */ /* 0x000ea200000e0000 */
[----:B-1----:R-:W-:Y:S01]  /*1480*/  FADD.FTZ R3, R6, R3 ;  /* 0x0000000306037221 */ /* 0x002fe20000010000 */
[----:B--2---:R-:W-:-:S04]  /*1490*/  FADD.FTZ R8, R19, R8 ;  /* 0x0000000813087221 */ /* 0x004fc80000010000 */
[----:B------:R-:W1:Y:S01]  /*14a0*/  SHFL.BFLY PT, R4, R3, 0x2, 0x1f ;  /* 0x0c401f0003047f89 */ /* 0x000e6200000e0000 */
[C---:B0-----:R-:W-:Y:S02]  /*14b0*/  LOP3.LUT P0, RZ, R9.reuse, 0x7, RZ, 0xc0, !PT ;  /* 0x0000000709ff7812 */ /* 0x041fe4000780c0ff */
[----:B------:R-:W-:Y:S01]  /*14c0*/  LEA.HI R9, P1, R9, R2, RZ, 0x1d ;  /* 0x0000000209097211 */ /* 0x000fe2000783e8ff */
[----:B------:R-:W0:Y:S01]  /*14d0*/  SHFL.BFLY PT, R5, R8, 0x2, 0x1f ;  /* 0x0c401f0008057f89 */ /* 0x000e2200000e0000 */
[----:B------:R-:W-:Y:S01]  /*14e0*/  SHF.R.S32.HI R2, RZ, 0x1f, R2 ;  /* 0x0000001fff027819 */ /* 0x000fe20000011402 */
[----:B-1----:R-:W-:Y:S01]  /*14f0*/  FADD.FTZ R10, R3, R4 ;  /* 0x00000004030a7221 */ /* 0x002fe20000010000 */
[----:B0-----:R-:W-:-:S04]  /*1500*/  FADD.FTZ R5, R8, R5 ;  /* 0x0000000508057221 */ /* 0x001fc80000010000 */
[----:B------:R-:W0:Y:S01]  /*1510*/  SHFL.BFLY PT, R7, R10, 0x1, 0x1f ;  /* 0x0c201f000a077f89 */ /* 0x000e2200000e0000 */
[----:B------:R-:W-:Y:S01]  /*1520*/  IMAD.X R8, RZ, RZ, R2, P1 ;  /* 0x000000ffff087224 */ /* 0x000fe200008e0602 */
[C---:B------:R-:W-:Y:S01]  /*1530*/  LEA R12, P1, R9.reuse, UR6, 0x2 ;  /* 0x00000006090c7c11 */ /* 0x040fe2000f8210ff */
[----:B------:R-:W-:Y:S01]  /*1540*/  ULDC UR6, c[0x0][0x384] ;  /* 0x0000e10000067ab9 */ /* 0x000fe20000000800 */
[----:B------:R-:W1:Y:S02]  /*1550*/  SHFL.BFLY PT, R6, R5, 0x1, 0x1f ;  /* 0x0c201f0005067f89 */ /* 0x000e6400000e0000 */
[----:B------:R-:W-:Y:S01]  /*1560*/  LEA.HI.X R13, R9, UR7, R8, 0x2, P1 ;  /* 0x00000007090d7c11 */ /* 0x000fe200088f1408 */
[----:B0-----:R-:W-:Y:S01]  /*1570*/  @!P0 FADD.FTZ R4, R10, R7 ;  /* 0x000000070a048221 */ /* 0x001fe20000010000 */
[----:B------:R-:W-:Y:S01]  /*1580*/  SHF.L.U32 R7, R0, 0x2, RZ ;  /* 0x0000000200077819 */ /* 0x000fe200000006ff */
[----:B-1----:R-:W-:Y:S02]  /*1590*/  FADD.FTZ R6, R5, R6 ;  /* 0x0000000605067221 */ /* 0x002fe40000010000 */
[----:B------:R-:W-:-:S02]  /*15a0*/  @!P0 FMUL.FTZ R15, R4, UR6 ;  /* 0x00000006040f8c20 */ /* 0x000fc40008410000 */
[C---:B------:R-:W-:Y:S01]  /*15b0*/  IMAD.WIDE R2, R7.reuse, 0x10, R38 ;  /* 0x0000001007027825 */ /* 0x040fe200078e0226 */
[----:B------:R-:W-:-:S03]  /*15c0*/  IADD3 R8, R7, 0x10, R7 ;  /* 0x0000001007087810 */ /* 0x000fc60007ffe007 */
[----:B------:R-:W-:Y:S01]  /*15d0*/  FMUL.FTZ R17, R6, UR6 ;  /* 0x0000000606117c20 */ /* 0x000fe20008410000 */
[----:B------:R-:W-:Y:S01]  /*15e0*/  @!P0 STG.E desc[UR4][R12.64], R15 ;  /* 0x0000000f0c008986 */ /* 0x000fe2000c101904 */
[----:B------:R-:W-:Y:S01]  /*15f0*/  IADD3 R11, R7, R8, RZ ;  /* 0x00000008070b7210 */ /* 0x000fe20007ffe0ff */
[----:B------:R-:W-:Y:S02]  /*1600*/  IMAD.WIDE R4, R0, 0x40, R2 ;  /* 0x0000004000047825 */ /* 0x000fe400078e0202 */
[----:B------:R-:W-:Y:S02]  /*1610*/  @!P0 STG.E desc[UR4][R12.64+0x80], R17 ;  /* 0x000080110c008986 */ /* 0x000fe4000c101904 */
[----:B------:R-:W-:Y:S02]  /*1620*/  IMAD.WIDE R8, R8, 0x10, R38 ;  /* 0x0000001008087825 */ /* 0x000fe400078e0226 */
[----:B------:R-:W-:Y:S02]  /*1630*/  STG.E.128 desc[UR4][R38.64], RZ ;  /* 0x000000ff26007986 */ /* 0x000fe4000c101d04 */
[----:B------:R-:W-:-:S02]  /*1640*/  IMAD.WIDE R6, R0, 0x40, R4 ;  /* 0x0000004000067825 */ /* 0x000fc400078e0204 */
[----:B------:R-:W-:Y:S02]  /*1650*/  STG.E.128 desc[UR4][R2.64], RZ ;  /* 0x000000ff02007986 */ /* 0x000fe4000c101d04 */
[----:B------:R-:W-:Y:S02]  /*1660*/  IMAD.WIDE R10, R11, 0x10, R38 ;  /* 0x000000100b0a7825 */ /* 0x000fe400078e0226 */
[----:B------:R-:W-:Y:S04]  /*1670*/  STG.E.128 desc[UR4][R4.64], RZ ;  /* 0x000000ff04007986 */ /* 0x000fe8000c101d04 */
[----:B------:R-:W-:Y:S04]  /*1680*/  STG.E.128 desc[UR4][R6.64], RZ ;  /* 0x000000ff06007986 */ /* 0x000fe8000c101d04 */
[----:B------:R-:W-:Y:S04]  /*1690*/  STG.E.128 desc[UR4][R38.64+0x100], RZ ;  /* 0x000100ff26007986 */ /* 0x000fe8000c101d04 */
[----:B------:R-:W-:Y:S04]  /*16a0*/  STG.E.128 desc[UR4][R2.64+0x100], RZ ;  /* 0x000100ff02007986 */ /* 0x000fe8000c101d04 */
[----:B------:R-:W-:Y:S04]  /*16b0*/  STG.E.128 desc[UR4][R8.64], RZ ;  /* 0x000000ff08007986 */ /* 0x000fe8000c101d04 */
[----:B------:R-:W-:Y:S01]  /*16c0*/  STG.E.128 desc[UR4][R10.64], RZ ;  /* 0x000000ff0a007986 */ /* 0x000fe2000c101d04 */
[----:B------:R-:W-:Y:S05]  /*16d0*/  EXIT ;  /* 0x000000000000794d */ /* 0x000fea0003800000 */
.L_x_636:
        /* <DEDUP_REMOVED lines=10> */
.L_x_1084:


//--------------------- .text._ZN5flash27flash_bwd_convert_dq_kernelI23Flash_bwd_kernel_traitsILi128ELi64ELi128ELi8ELi2ELi4ELi2ELb0ELb0EN7cutlass10bfloat16_tE19Flash_kernel_traitsILi128ELi64ELi128ELi8ES3_EEEEvNS_16Flash_bwd_paramsEi --------------------------
	.section	.text._ZN5flash27flash_bwd_convert_dq_kernelI23Flash_bwd_kernel_traitsILi128ELi64ELi128ELi8ELi2ELi4ELi2ELb0ELb0EN7cutlass10bfloat16_tE19Flash_kernel_traitsILi128ELi64ELi128ELi8ES3_EEEEvNS_16Flash_bwd_paramsEi,"ax",@progbits
	.align	128
        .global         _ZN5flash27flash_bwd_convert_dq_kernelI23Flash_bwd_kernel_traitsILi128ELi64ELi128ELi8ELi2ELi4ELi2ELb0ELb0EN7cutlass10bfloat16_tE19Flash_kernel_traitsILi128ELi64ELi128ELi8ES3_EEEEvNS_16Flash_bwd_paramsEi
        .type           _ZN5flash27flash_bwd_convert_dq_kernelI23Flash_bwd_kernel_traitsILi128ELi64ELi128ELi8ELi2ELi4ELi2ELb0ELb0EN7cutlass10bfloat16_tE19Flash_kernel_traitsILi128ELi64ELi128ELi8ES3_EEEEvNS_16Flash_bwd_paramsEi,@function
        .size           _ZN5flash27flash_bwd_convert_dq_kernelI23Flash_bwd_kernel_traitsILi128ELi64ELi128ELi8ELi2ELi4ELi2ELb0ELb0EN7cutlass10bfloat16_tE19Flash_kernel_traitsILi128ELi64ELi128ELi8ES3_EEEEvNS_16Flash_bwd_paramsEi,(.L_x_1085 - _ZN5flash27flash_bwd_convert_dq_kernelI23Flash_bwd_kernel_traitsILi128ELi64ELi128ELi8ELi2ELi4ELi2ELb0ELb0EN7cutlass10bfloat16_tE19Flash_kernel_traitsILi128ELi64ELi128ELi8ES3_EEEEvNS_16Flash_bwd_paramsEi)
        .other          _ZN5flash27flash_bwd_convert_dq_kernelI23Flash_bwd_kernel_traitsILi128ELi64ELi128ELi8ELi2ELi4ELi2ELb0ELb0EN7cutlass10bfloat16_tE19Flash_kernel_traitsILi128ELi64ELi128ELi8ES3_EEEEvNS_16Flash_bwd_paramsEi,@"STO_CUDA_ENTRY STV_DEFAULT"
_ZN5flash27flash_bwd_convert_dq_kernelI23Flash_bwd_kernel_traitsILi128ELi64ELi128ELi8ELi2ELi4ELi2ELb0ELb0EN7cutlass10bfloat16_tE19Flash_kernel_traitsILi128ELi64ELi128ELi8ES3_EEEEvNS_16Flash_bwd_paramsEi:
.text._ZN5flash27flash_bwd_convert_dq_kernelI23Flash_bwd_kernel_traitsILi128ELi64ELi128ELi8ELi2ELi4ELi2ELb0ELb0EN7cutlass10bfloat16_tE19Flash_kernel_traitsILi128ELi64ELi128ELi8ES3_EEEEvNS_16Flash_bwd_paramsEi:
        /* <DEDUP_REMOVED lines=55> */
.L_x_637:
        /* <DEDUP_REMOVED lines=82> */
.L_x_639:
        /* <DEDUP_REMOVED lines=92> */
.L_x_638:
        /* <DEDUP_REMOVED lines=148> */
.L_x_641:
[----:B------:R-:W-:Y:S05]  /*1790*/  BSYNC B0 ;  /* 0x0000000000007941 */ /* 0x000fea0003800000 */
.L_x_640:
        /* <DEDUP_REMOVED lines=20> */
.L_x_642:
        /* <DEDUP_REMOVED lines=10> */
.L_x_1085:


//--------------------- .text._ZN5flash44flash_bwd_dq_dk_dv_loop_seqk_parallel_kernelI23Flash_bwd_kernel_traitsILi128ELi64ELi128ELi8ELi2ELi4ELi2ELb0ELb0EN7cutlass10bfloat16_tE19Flash_kernel_traitsILi128ELi64ELi128ELi8ES3_EELb1ELb1ELb0ELb0ELb0ELb0ELb0EEEvNS_16Flash_bwd_paramsE --------------------------
	.section	.text._ZN5flash44flash_bwd_dq_dk_dv_loop_seqk_parallel_kernelI23Flash_bwd_kernel_traitsILi128ELi64ELi128ELi8ELi2ELi4ELi2ELb0ELb0EN7cutlass10bfloat16_tE19Flash_kernel_traitsILi128ELi64ELi128ELi8ES3_EELb1ELb1ELb0ELb0ELb0ELb0ELb0EEEvNS_16Flash_bwd_paramsE,"ax",@progbits
	.align	128
        .global         _ZN5flash44flash_bwd_dq_dk_dv_loop_seqk_parallel_kernelI23Flash_bwd_kernel_traitsILi128ELi64ELi128ELi8ELi2ELi4ELi2ELb0ELb0EN7cutlass10bfloat16_tE19Flash_kernel_traitsILi128ELi64ELi128ELi8ES3_EELb1ELb1ELb0ELb0ELb0ELb0ELb0EEEvNS_16Flash_bwd_paramsE
        .type           _ZN5flash44flash_bwd_dq_dk_dv_loop_seqk_parallel_kernelI23Flash_bwd_kernel_traitsILi128ELi64ELi128ELi8ELi2ELi4ELi2ELb0ELb0EN7cutlass10bfloat16_tE19Flash_kernel_traitsILi128ELi64ELi128ELi8ES3_EELb1ELb1ELb0ELb0ELb0ELb0ELb0EEEvNS_16Flash_bwd_paramsE,@function
        .size           _ZN5flash44flash_bwd_dq_dk_dv_loop_seqk_parallel_kernelI23Flash_bwd_kernel_traitsILi128ELi64ELi128ELi8ELi2ELi4ELi2ELb0ELb0EN7cutlass10bfloat16_tE19Flash_kernel_traitsILi128ELi64ELi128ELi8ES3_EELb1ELb1ELb0ELb0ELb0ELb0ELb0EEEvNS_16Flash_bwd_paramsE,(.L_x_1086 - _ZN5flash44flash_bwd_dq_dk_dv_loop_seqk_parallel_kernelI23Flash_bwd_kernel_traitsILi128ELi64ELi128ELi8ELi2ELi4ELi2ELb0ELb0EN7cutlass10bfloat16_tE19Flash_kernel_traitsILi128ELi64ELi128ELi8ES3_EELb1ELb1ELb0ELb0ELb0ELb0ELb0EEEvNS_16Flash_bwd_paramsE)
        .other          _ZN5flash44flash_bwd_dq_dk_dv_loop_seqk_parallel_kernelI23Flash_bwd_kernel_traitsILi128ELi64ELi128ELi8ELi2ELi4ELi2ELb0ELb0EN7cutlass10bfloat16_tE19Flash_kernel_traitsILi128ELi64ELi128ELi8ES3_EELb1ELb1ELb0ELb0ELb0ELb0ELb0EEEvNS_16Flash_bwd_paramsE,@"STO_CUDA_ENTRY STV_DEFAULT"
_ZN5flash44flash_bwd_dq_dk_dv_loop_seqk_parallel_kernelI23Flash_bwd_kernel_traitsILi128ELi64ELi128ELi8ELi2ELi4ELi2ELb0ELb0EN7cutlass10bfloat16_tE19Flash_kernel_traitsILi128ELi64ELi128ELi8ES3_EELb1ELb1ELb0ELb0ELb0ELb0ELb0EEEvNS_16Flash_bwd_paramsE:
.text._ZN5flash44flash_bwd_dq_dk_dv_loop_seqk_parallel_kernelI23Flash_bwd_kernel_traitsILi128ELi64ELi128ELi8ELi2ELi4ELi2ELb0ELb0EN7cutlass10bfloat16_tE19Flash_kernel_traitsILi128ELi64ELi128ELi8ES3_EELb1ELb1ELb0ELb0ELb0ELb0ELb0EEEvNS_16Flash_bwd_paramsE:
        /* <DEDUP_REMOVED lines=17> */
[----:B------:R-:W3:Y:S08]  /*0110*/  S2UR UR56, SR_CTAID.Z ;  /* 0x00000000003879c3 */ /* 0x000ef00000002700 */
        /* <DEDUP_REMOVED lines=14> */
[----:B------:R-:W-:Y:S01]  /*0200*/  IMAD.IADD R13, R10, 0x1, -R3 ;  /* 0x000000010a0d7824 */ /* 0x000fe200078e0a03 */
[----:B------:R-:W-:Y:S01]  /*0210*/  LOP3.LUT R6, R4, 0xfffffff0, RZ, 0xc0, !PT ;  /* 0xfffffff004067812 */ /* 0x000fe200078ec0ff */
[C---:B------:R-:W-:Y:S01]  /*0220*/  IMAD.IADD R9, R10.reuse, 0x1, -R5 ;  /* 0x000000010a097824 */ /* 0x040fe200078e0a05 */
[--C-:B------:R-:W-:Y:S01]  /*0230*/  SHF.R.S32.HI R3, RZ, 0x5, R0.reuse ;  /* 0x00000005ff037819 */ /* 0x100fe20000011400 */
[C---:B------:R-:W-:Y:S01]  /*0240*/  IMAD.IADD R230, R10.reuse, 0x1, -R7 ;  /* 0x000000010ae67824 */ /* 0x040fe200078e0a07 */
[----:B------:R-:W-:Y:S01]  /*0250*/  SHF.R.S32.HI R5, RZ, 0x1f, R0 ;  /* 0x0000001fff057819 */ /* 0x000fe20000011400 */
[----:B------:R-:W-:Y:S01]  /*0260*/  IMAD.IADD R10, R10, 0x1, -R6 ;  /* 0x000000010a0a7824 */ /* 0x000fe200078e0a06 */
[----:B------:R-:W-:-:S02]  /*0270*/  SHF.R.S32.HI R8, RZ, 0x2, R2 ;  /* 0x00000002ff087819 */ /* 0x000fc40000011402 */
[----:B------:R-:W-:Y:S02]  /*0280*/  SHF.R.S32.HI R2, RZ, 0x1f, R2 ;  /* 0x0000001fff027819 */ /* 0x000fe40000011402 */
[-C--:B------:R-:W-:Y:S02]  /*0290*/  LEA.HI R7, R0, R3.reuse, RZ, 0x1 ;  /* 0x0000000300077211 */ /* 0x080fe400078f08ff */
[----:B------:R-:W-:Y:S02]  /*02a0*/  LEA.HI R0, R5, R3, RZ, 0x2 ;  /* 0x0000000305007211 */ /* 0x000fe400078f10ff */
[----:B------:R-:W-:Y:S02]  /*02b0*/  SHF.R.S32.HI R6, RZ, 0x4, R4 ;  /* 0x00000004ff067819 */ /* 0x000fe40000011404 */
[----:B------:R-:W-:Y:S02]  /*02c0*/  LEA.HI R5, R2, R8, RZ, 0x3 ;  /* 0x0000000802057211 */ /* 0x000fe400078f18ff */
[----:B------:R-:W-:-:S02]  /*02d0*/  LOP3.LUT R2, R0, 0xfffffffc, RZ, 0xc0, !PT ;  /* 0xfffffffc00027812 */ /* 0x000fc400078ec0ff */
[----:B------:R-:W-:Y:S02]  /*02e0*/  LOP3.LUT R7, R7, 0xfffffffe, RZ, 0xc0, !PT ;  /* 0xfffffffe07077812 */ /* 0x000fe400078ec0ff */
[----:B------:R-:W-:Y:S01]  /*02f0*/  LEA.HI R0, R4, R6, RZ, 0x1 ;  /* 0x0000000604007211 */ /* 0x000fe200078f08ff */
[----:B------:R-:W-:Y:S01]  /*0300*/  IMAD.IADD R11, R3, 0x1, -R2 ;  /* 0x00000001030b7824 */ /* 0x000fe200078e0a02 */
[----:B------:R-:W-:Y:S01]  /*0310*/  LOP3.LUT R4, R5, 0xfffffff8, RZ, 0xc0, !PT ;  /* 0xfffffff805047812 */ /* 0x000fe200078ec0ff */
[----:B------:R-:W-:Y:S01]  /*0320*/  IMAD.IADD R15, R3, 0x1, -R7 ;  /* 0x00000001030f7824 */ /* 0x000fe200078e0a07 */
[----:B------:R-:W-:Y:S01]  /*0330*/  LOP3.LUT R0, R0, 0xfffffffe, RZ, 0xc0, !PT ;  /* 0xfffffffe00007812 */ /* 0x000fe200078ec0ff */
[----:B------:R-:W-:Y:S01]  /*0340*/  IMAD.SHL.U32 R2, R230, 0x40, RZ ;  /* 0x00000040e6027824 */ /* 0x000fe200078e00ff */
[----:B------:R-:W-:Y:S01]  /*0350*/  SHF.R.S32.HI R3, RZ, 0x1f, R9 ;  /* 0x0000001fff037819 */ /* 0x000fe20000011409 */
[----:B------:R-:W-:Y:S01]  /*0360*/  IMAD.IADD R8, R8, 0x1, -R4 ;  /* 0x0000000108087824 */ /* 0x000fe200078e0a04 */
[----:B------:R-:W-:Y:S01]  /*0370*/  SHF.R.S32.HI R247, RZ, 0x6, R247 ;  /* 0x00000006fff77819 */ /* 0x000fe200000114f7 */
[----:B------:R-:W-:Y:S01]  /*0380*/  IMAD.IADD R7, R6, 0x1, -R0 ;  /* 0x0000000106077824 */ /* 0x000fe200078e0a00 */
[----:B------:R-:W-:Y:S01]  /*0390*/  LEA.HI R242, R3, R9, RZ, 0x2 ;  /* 0x0000000903f27211 */ /* 0x000fe200078f10ff */
[----:B------:R1:W-:Y:S01]  /*03a0*/  STL [R1], R15 ;  /* 0x0000000f01007387 */ /* 0x0003e20000100800 */
[----:B------:R-:W-:Y:S01]  /*03b0*/  LOP3.LUT R0, R2, 0x1c0, RZ, 0xc0, !PT ;  /* 0x000001c002007812 */ /* 0x000fe200078ec0ff */
[----:B------:R-:W-:Y:S01]  /*03c0*/  IMAD.SHL.U32 R2, R11, 0x10, RZ ;  /* 0x000000100b027824 */ /* 0x000fe200078e00ff */
[----:B------:R-:W-:Y:S01]  /*03d0*/  SHF.R.S32.HI R3, RZ, 0x1f, R10 ;  /* 0x0000001fff037819 */ /* 0x000fe2000001140a */
[----:B------:R-:W-:Y:S01]  /*03e0*/  IMAD.SHL.U32 R6, R7, 0x200, RZ ;  /* 0x0000020007067824 */ /* 0x000fe200078e00ff */
[----:B------:R-:W-:-:S02]  /*03f0*/  LOP3.LUT R210, R0, 0x8, R237, 0xf8, !PT ;  /* 0x0000000800d27812 */ /* 0x000fc400078ef8ed */
[----:B------:R-:W-:Y:S02]  /*0400*/  SHF.R.U32.HI R5, RZ, 0x3, R0 ;  /* 0x00000003ff057819 */ /* 0x000fe40000011600 */
[----:B------:R-:W-:Y:S01]  /*0410*/  LEA.HI R12, R3, R10, RZ, 0x3 ;  /* 0x0000000a030c7211 */ /* 0x000fe200078f18ff */
[----:B------:R-:W-:Y:S01]  /*0420*/  IMAD.SHL.U32 R3, R7, 0x20, RZ ;  /* 0x0000002007037824 */ /* 0x000fe200078e00ff */
[----:B------:R-:W-:Y:S01]  /*0430*/  LOP3.LUT R206, R0, 0x30, R2, 0xf8, !PT ;  /* 0x0000003000ce7812 */ /* 0x000fe200078ef802 */
[----:B------:R-:W-:Y:S01]  /*0440*/  IMAD R0, R247, 0x800, R6 ;  /* 0x00000800f7007824 */ /* 0x000fe200078e0206 */
[----:B------:R-:W-:Y:S02]  /*0450*/  LOP3.LUT R210, R210, R5, RZ, 0x3c, !PT ;  /* 0x00000005d2d27212 */ /* 0x000fe400078e3cff */
[----:B------:R-:W-:Y:S02]  /*0460*/  LOP3.LUT R2, R12, 0xfffffff8, RZ, 0xc0, !PT ;  /* 0xfffffff80c027812 */ /* 0x000fe400078ec0ff */
[----:B------:R-:W-:Y:S01]  /*0470*/  LOP3.LUT R4, R8, 0x1, RZ, 0xc0, !PT ;  /* 0x0000000108047812 */ /* 0x000fe200078ec0ff */
[----:B------:R-:W-:Y:S01]  /*0480*/  IMAD.IADD R210, R0, 0x1, R210 ;  /* 0x0000000100d27824 */ /* 0x000fe200078e02d2 */
[----:B------:R-:W-:Y:S01]  /*0490*/  SHF.R.S32.HI R0, RZ, 0x7, R14 ;  /* 0x00000007ff007819 */ /* 0x000fe2000001140e */
[----:B------:R-:W-:Y:S01]  /*04a0*/  IMAD.IADD R16, R10, 0x1, -R2 ;  /* 0x000000010a107824 */ /* 0x000fe200078e0a02 */
[----:B------:R-:W-:Y:S01]  /*04b0*/  ISETP.NE.U32.AND P0, PT, R4, 0x1, PT ;  /* 0x000000010400780c */ /* 0x000fe20003f05070 */
[----:B------:R-:W-:Y:S01]  /*04c0*/  IMAD.SHL.U32 R2, R13, 0x2, RZ ;  /* 0x000000020d027824 */ /* 0x000fe200078e00ff */
[----:B------:R-:W-:Y:S01]  /*04d0*/  LOP3.LUT R3, R3, 0x20, RZ, 0xc0, !PT ;  /* 0x0000002003037812 */ /* 0x000fe200078ec0ff */
[----:B------:R-:W-:Y:S01]  /*04e0*/  IMAD.SHL.U32 R4, R247, 0x8, RZ ;  /* 0x00000008f7047824 */ /* 0x000fe200078e00ff */
[----:B------:R-:W-:Y:S01]  /*04f0*/  LOP3.LUT R206, R206, 0x8, R237, 0xf8, !PT ;  /* 0x00000008cece7812 */ /* 0x000fe200078ef8ed */
[--C-:B------:R-:W-:Y:S01]  /*0500*/  IMAD R11, R11, 0x400, R2.reuse ;  /* 0x000004000b0b7824 */ /* 0x100fe200078e0202 */
[----:B------:R-:W-:Y:S01]  /*0510*/  R2P PR, R8, 0x6 ;  /* 0x0000000608007804 */ /* 0x000fe20000000000 */
[C---:B------:R-:W-:Y:S01]  /*0520*/  IMAD R9, R0.reuse, 0x1000, R2 ;  /* 0x0000100000097824 */ /* 0x040fe200078e0202 */
[----:B------:R-:W-:Y:S01]  /*0530*/  LOP3.LUT R205, R3, 0x18, R4, 0xf8, !PT ;  /* 0x0000001803cd7812 */ /* 0x000fe200078ef804 */
[----:B------:R-:W-:Y:S01]  /*0540*/  IMAD.SHL.U32 R2, R0, 0x8, RZ ;  /* 0x0000000800027824 */ /* 0x000fe200078e00ff */
[----:B------:R-:W-:Y:S01]  /*0550*/  LOP3.LUT R206, R6, R206, R5, 0xf6, !PT ;  /* 0x000000ce06ce7212 */ /* 0x000fe200078ef605 */
[----:B------:R-:W-:Y:S01]  /*0560*/  IMAD.SHL.U32 R0, R8, 0x40, RZ ;  /* 0x0000004008007824 */ /* 0x000fe200078e00ff */
[----:B------:R-:W-:Y:S01]  /*0570*/  LOP3.LUT P4, RZ, R230, 0x2, RZ, 0xc0, !PT ;  /* 0x00000002e6ff7812 */ /* 0x000fe2000788c0ff */
[----:B------:R-:W-:Y:S01]  /*0580*/  IMAD.SHL.U32 R4, R7, 0x10, RZ ;  /* 0x0000001007047824 */ /* 0x000fe200078e00ff */
[----:B------:R-:W-:Y:S01]  /*0590*/  LOP3.LUT R2, R2, 0x8, RZ, 0xc0, !PT ;  /* 0x0000000802027812 */ /* 0x000fe200078ec0ff */
[----:B------:R-:W-:Y:S01]  /*05a0*/  IMAD.SHL.U32 R5, R247, 0x20, RZ ;  /* 0x00000020f7057824 */ /* 0x000fe200078e00ff */
[----:B------:R-:W-:Y:S01]  /*05b0*/  LOP3.LUT R0, R0, 0x1c0, RZ, 0xc0, !PT ;  /* 0x000001c000007812 */ /* 0x000fe200078ec0ff */
[----:B------:R-:W-:Y:S01]  /*05c0*/  IMAD.SHL.U32 R6, R7, 0x8, RZ ;  /* 0x0000000807067824 */ /* 0x000fe200078e00ff */
[----:B------:R-:W-:Y:S01]  /*05d0*/  LOP3.LUT R10, R2, 0x10, R4, 0xf8, !PT ;  /* 0x00000010020a7812 */ /* 0x000fe200078ef804 */
[----:B------:R1:W-:Y:S01]  /*05e0*/  STL [R1+0x10], R16 ;  /* 0x0000101001007387 */ /* 0x0003e20000100800 */
[----:B------:R-:W-:Y:S01]  /*05f0*/  LOP3.LUT R4, R0, 0x20, R5, 0xf8, !PT ;  /* 0x0000002000047812 */ /* 0x000fe200078ef805 */
[----:B------:R-:W-:Y:S01]  /*0600*/  IMAD.SHL.U32 R5, R16, 0x40, RZ ;  /* 0x0000004010057824 */ /* 0x000fe200078e00ff */
[----:B------:R-:W-:-:S02]  /*0610*/  SHF.R.U32.HI R3, RZ, 0x3, R0 ;  /* 0x00000003ff037819 */ /* 0x000fc40000011600 */
[C---:B------:R-:W-:Y:S01]  /*0620*/  LOP3.LUT P3, RZ, R230.reuse, 0x4, RZ, 0xc0, !PT ;  /* 0x00000004e6ff7812 */ /* 0x040fe2000786c0ff */
[----:B------:R-:W-:Y:S01]  /*0630*/  IMAD.SHL.U32 R230, R230, 0x8, RZ ;  /* 0x00000008e6e67824 */ /* 0x000fe200078e00ff */
[----:B------:R-:W-:Y:S02]  /*0640*/  LOP3.LUT R5, R5, 0x1c0, RZ, 0xc0, !PT ;  /* 0x000001c005057812 */ /* 0x000fe400078ec0ff */
[----:B------:R-:W-:Y:S01]  /*0650*/  LOP3.LUT R8, R3, R0, R2, 0x1e, !PT ;  /* 0x0000000003087212 */ /* 0x000fe200078e1e02 */
[----:B------:R-:W-:Y:S01]  /*0660*/  IMAD.SHL.U32 R0, R12, 0x40, RZ ;  /* 0x000000400c007824 */ /* 0x000fe200078e00ff */
[----:B------:R-:W-:Y:S01]  /*0670*/  LOP3.LUT R3, R4, R3, RZ, 0x3c, !PT ;  /* 0x0000000304037212 */ /* 0x000fe200078e3cff */
[----:B------:R-:W-:Y:S01]  /*0680*/  IMAD R2, R15, 0x400, R9 ;  /* 0x000004000f027824 */ /* 0x000fe200078e0209 */
[----:B------:R-:W-:Y:S01]  /*0690*/  LOP3.LUT R4, R5, 0x8, R6, 0xf8, !PT ;  /* 0x0000000805047812 */ /* 0x000fe200078ef806 */
[----:B------:R-:W-:Y:S01]  /*06a0*/  IMAD.IADD R8, R11, 0x1, R8 ;  /* 0x000000010b087824 */ /* 0x000fe200078e0208 */
[----:B------:R-:W-:Y:S01]  /*06b0*/  SHF.R.U32.HI R6, RZ, 0x3, R5 ;  /* 0x00000003ff067819 */ /* 0x000fe20000011605 */
[----:B------:R-:W-:Y:S01]  /*06c0*/  IMAD.IADD R232, R3, 0x1, R2 ;  /* 0x0000000103e87824 */ /* 0x000fe200078e0202 */
[----:B------:R-:W-:-:S02]  /*06d0*/  LOP3.LUT R0, R0, 0xfffffe00, RZ, 0xc0, !PT ;  /* 0xfffffe0000007812 */ /* 0x000fc400078ec0ff */
[----:B------:R-:W-:Y:S02]  /*06e0*/  LOP3.LUT R2, R4, R6, RZ, 0x3c, !PT ;  /* 0x0000000604027212 */ /* 0x000fe400078e3cff */
[C-C-:B------:R-:W-:Y:S01]  /*06f0*/  LOP3.LUT R4, R6.reuse, R10, R5.reuse, 0x1e, !PT ;  /* 0x0000000a06047212 */ /* 0x140fe200078e1e05 */
[----:B------:R-:W-:Y:S01]  /*0700*/  IMAD R3, R15, 0x400, R0 ;  /* 0x000004000f037824 */ /* 0x000fe200078e0200 */
[----:B------:R-:W-:Y:S02]  /*0710*/  LOP3.LUT R205, R6, R205, R5, 0x1e, !PT ;  /* 0x000000cd06cd7212 */ /* 0x000fe400078e1e05 */
[-C--:B------:R-:W-:Y:S01]  /*0720*/  LOP3.LUT R216, R4, R0.reuse, RZ, 0xfc, !PT ;  /* 0x0000000004d87212 */ /* 0x080fe200078efcff */
[----:B------:R-:W-:Y:S01]  /*0730*/  IMAD.IADD R214, R3, 0x1, R2 ;  /* 0x0000000103d67824 */ /* 0x000fe200078e0202 */
[----:B------:R-:W-:Y:S01]  /*0740*/  LOP3.LUT R205, R205, R0, RZ, 0xfc, !PT ;  /* 0x00000000cdcd7212 */ /* 0x000fe200078efcff */
[----:B------:R-:W-:Y:S01]  /*0750*/  IMAD.U32 R0, RZ, RZ, UR5 ;  /* 0x00000005ff007e24 */ /* 0x000fe2000f8e00ff */
[----:B------:R-:W-:Y:S01]  /*0760*/  USHF.R.S32.HI UR5, URZ, 0x1f, UR49 ;  /* 0x0000001f3f057899 */ /* 0x000fe20008011431 */
[----:B------:R-:W-:Y:S01]  /*0770*/  IMAD.U32 R3, RZ, RZ, UR6 ;  /* 0x00000006ff037e24 */ /* 0x000fe2000f8e00ff */
[----:B------:R-:W-:Y:S01]  /*0780*/  USHF.R.S32.HI UR6, URZ, 0x1f, UR56 ;  /* 0x0000001f3f067899 */ /* 0x000fe20008011438 */
[----:B------:R-:W-:Y:S01]  /*0790*/  IMAD.MOV.U32 R2, RZ, RZ, 0x20 ;  /* 0x00000020ff027424 */ /* 0x000fe200078e00ff */
[----:B------:R-:W-:Y:S01]  /*07a0*/  LEA R232, R232, UR4, 0x1 ;  /* 0x00000004e8e87c11 */ /* 0x000fe2000f8e08ff */
[----:B------:R-:W-:Y:S01]  /*07b0*/  IMAD.MOV.U32 R0, RZ, RZ, 0x40 ;  /* 0x00000040ff007424 */ /* 0x000fe200078e00ff */
[----:B------:R-:W-:Y:S01]  /*07c0*/  LEA R210, R210, UR4, 0x1 ;  /* 0x00000004d2d27c11 */ /* 0x000fe2000f8e08ff */
[----:B------:R-:W-:Y:S01]  /*07d0*/  IMAD.U32 R3, RZ, RZ, UR5 ;  /* 0x00000005ff037e24 */ /* 0x000fe2000f8e00ff */
[----:B------:R-:W-:Y:S01]  /*07e0*/  UIADD3 UR5, UR4, 0xc000, URZ ;  /* 0x0000c00004057890 */ /* 0x000fe2000fffe03f */
[C---:B------:R-:W-:Y:S01]  /*07f0*/  SEL R211, R2.reuse, 0xffffffe0, !P4 ;  /* 0xffffffe002d37807 */ /* 0x040fe20006000000 */
[----:B------:R-:W-:Y:S01]  /*0800*/  IMAD.U32 R3, RZ, RZ, UR6 ;  /* 0x00000006ff037e24 */ /* 0x000fe2000f8e00ff */
[----:B------:R-:W-:-:S02]  /*0810*/  SEL R2, R2, 0xffffffe0, !P1 ;  /* 0xffffffe002027807 */ /* 0x000fc40004800000 */
[----:B------:R-:W-:Y:S01]  /*0820*/  SEL R212, R0, 0xffffffc0, !P3 ;  /* 0xffffffc000d47807 */ /* 0x000fe20005800000 */
[----:B------:R-:W-:Y:S01]  /*0830*/  IMAD.IADD R211, R211, 0x1, R210 ;  /* 0x00000001d3d37824 */ /* 0x000fe200078e02d2 */
[----:B------:R-:W-:Y:S01]  /*0840*/  LEA R251, R8, UR5, 0x1 ;  /* 0x0000000508fb7c11 */ /* 0x000fe2000f8e08ff */
[----:B------:R-:W-:Y:S01]  /*0850*/  IMAD.IADD R233, R232, 0x1, R2 ;  /* 0x00000001e8e97824 */ /* 0x000fe200078e0202 */
[----:B------:R-:W-:Y:S01]  /*0860*/  SEL R0, R0, 0xffffffc0, !P2 ;  /* 0xffffffc000007807 */ /* 0x000fe20005000000 */
[----:B------:R-:W-:Y:S01]  /*0870*/  IMAD.IADD R213, R212, 0x1, R210 ;  /* 0x00000001d4d57824 */ /* 0x000fe200078e02d2 */
[----:B------:R-:W-:Y:S01]  /*0880*/  SEL R234, R234, 0x10, !P0 ;  /* 0x00000010eaea7807 */ /* 0x000fe20004000000 */
[C---:B------:R-:W-:Y:S01]  /*0890*/  VIADD R3, R251.reuse, 0x420 ;  /* 0x00000420fb037836 */ /* 0x040fe20000000000 */
[----:B------:R-:W-:Y:S01]  /*08a0*/  SHF.R.S32.HI R242, RZ, 0x2, R242 ;  /* 0x00000002fff27819 */ /* 0x000fe200000114f2 */
[----:B------:R-:W-:Y:S01]  /*08b0*/  IMAD.IADD R4, R2, 0x1, R251 ;  /* 0x0000000102047824 */ /* 0x000fe200078e02fb */
[----:B------:R-:W-:Y:S01]  /*08c0*/  SHF.R.S32.HI R237, RZ, 0x3, R237 ;  /* 0x00000003ffed7819 */ /* 0x000fe200000114ed */
[C---:B------:R-:W-:Y:S01]  /*08d0*/  @P1 VIADD R3, R251.reuse, 0x3e0 ;  /* 0x000003e0fb031836 */ /* 0x040fe20000000000 */
[----:B------:R-:W-:Y:S01]  /*08e0*/  LEA R206, R206, UR4, 0x1 ;  /* 0x00000004cece7c11 */ /* 0x000fe2000f8e08ff */
[--C-:B------:R-:W-:Y:S01]  /*08f0*/  IMAD.IADD R252, R251, 0x1, R0.reuse ;  /* 0x00000001fbfc7824 */ /* 0x100fe200078e0200 */
[----:B------:R1:W-:Y:S01]  /*0900*/  STL [R1+0x4], R4 ;  /* 0x0000040401007387 */ /* 0x0003e20000100800 */
[----:B------:R-:W-:Y:S01]  /*0910*/  IMAD.IADD R2, R4, 0x1, R0 ;  /* 0x0000000104027824 */ /* 0x000fe200078e0200 */
[----:B------:R-:W-:Y:S01]  /*0920*/  LEA R205, R205, UR5, 0x1 ;  /* 0x00000005cdcd7c11 */ /* 0x000fe2000f8e08ff */
[----:B------:R-:W-:Y:S01]  /*0930*/  IMAD.IADD R0, R0, 0x1, R3 ;  /* 0x0000000100007824 */ /* 0x000fe200078e0203 */
[----:B------:R1:W-:Y:S01]  /*0940*/  STL [R1+0x14], R3 ;  /* 0x0000140301007387 */ /* 0x0003e20000100800 */
[----:B------:R-:W-:-:S02]  /*0950*/  IMAD.IADD R235, R232, 0x1, R234 ;  /* 0x00000001e8eb7824 */ /* 0x000fc400078e02ea */
[----:B------:R-:W-:Y:S01]  /*0960*/  IMAD R242, R15, 0x10, R242 ;  /* 0x000000100ff27824 */ /* 0x000fe200078e02f2 */
[----:B------:R1:W-:Y:S01]  /*0970*/  STL [R1+0x8], R2 ;  /* 0x0000080201007387 */ /* 0x0003e20000100800 */
[----:B------:R-:W-:Y:S02]  /*0980*/  IMAD.IADD R212, R212, 0x1, R211 ;  /* 0x00000001d4d47824 */ /* 0x000fe400078e02d3 */
[----:B------:R-:W-:Y:S01]  /*0990*/  IMAD.IADD R234, R234, 0x1, R233 ;  /* 0x00000001eaea7824 */ /* 0x000fe200078e02e9 */
[----:B------:R1:W-:Y:S06]  /*09a0*/  STL [R1+0xc], R0 ;  /* 0x00000c0001007387 */ /* 0x0003ec0000100800 */
.L_x_713:
        /* <DEDUP_REMOVED lines=18> */
[----:B---34-:R-:W-:Y:S01]  /*0ad0*/  IMAD.U32 R4, RZ, RZ, UR10 ;  /* 0x0000000aff047e24 */ /* 0x018fe2000f8e00ff */
        /* <DEDUP_REMOVED lines=26> */
[----:B------:R-:W-:Y:S01]  /*0c80*/  UMOV UR5, 0xffffffff ;  /* 0xffffffff00057882 */ /* 0x000fe20000000000 */
[----:B------:R-:W-:Y:S02]  /*0c90*/  UMOV UR36, 0xffffffff ;  /* 0xffffffff00247882 */ /* 0x000fe40000000000 */
[----:B------:R-:W-:Y:S02]  /*0ca0*/  @!UP3 UISETP.NE.AND.EX UP0, UPT, UR9, URZ, UPT, UP0 ;  /* 0x0000003f0900b28c */ /* 0x000fe4000bf05300 */
[----:B------:R-:W-:Y:S01]  /*0cb0*/  USHF.L.U32 UR29, UR19, 0x7, URZ ;  /* 0x00000007131d7899 */ /* 0x000fe2000800063f */
[----:B--2---:R-:W-:Y:S02]  /*0cc0*/  @P1 R2UR UR28, R7 ;  /* 0x00000000071c12ca */ /* 0x004fe400000e0000 */
[----:B---3--:R-:W-:-:S02]  /*0cd0*/  @P0 R2UR UR16, R5 ;  /* 0x00000000051002ca */ /* 0x008fc400000e0000 */
[----:B------:R-:W-:Y:S01]  /*0ce0*/  ISETP.NE.U32.AND P0, PT, RZ, UR6, PT ;  /* 0x00000006ff007c0c */ /* 0x000fe2000bf05070 */
[----:B------:R-:W-:-:S03]  /*0cf0*/  @!UP3 ULDC UR6, c[0x0][0x2cc] ;  /* 0x0000b3000006bab9 */ /* 0x000fc60000000800 */
[----:B------:R-:W-:Y:S01]  /*0d00*/  ISETP.NE.AND.EX P0, PT, RZ, UR7, PT, P0 ;  /* 0x00000007ff007c0c */ /* 0x000fe2000bf05300 */
[----:B------:R-:W-:-:S03]  /*0d10*/  @!UP3 USEL UR7, UR6, URZ, UP0 ;  /* 0x0000003f0607b287 */ /* 0x000fc60008000000 */
[----:B------:R-:W-:-:S03]  /*0d20*/  ULDC UR6, c[0x0][0x2c8] ;  /* 0x0000b20000067ab9 */ /* 0x000fc60000000800 */
        /* <DEDUP_REMOVED lines=11> */
.L_x_643:
        /* <DEDUP_REMOVED lines=80> */
[----:B------:R-:W-:Y:S02]  /*12e0*/  ULDC.U8 UR14, c[0x0][0x480] ;  /* 0x00012000000e7ab9 */ /* 0x000fe40000000000 */
[----:B------:R-:W-:Y:S01]  /*12f0*/  ULDC UR34, c[0x0][0x2c4] ;  /* 0x0000b10000227ab9 */ /* 0x000fe20000000800 */
[----:B------:R-:W-:Y:S02]  /*1300*/  UIADD3.X UR17, UR32, UR35, URZ, UP2, !UPT ;  /* 0x0000002320117290 */ /* 0x000fe400097fe43f */
[----:B------:R-:W-:Y:S02]  /*1310*/  UIMAD UR9, UR9, UR11, URZ ;  /* 0x0000000b090972a4 */ /* 0x000fe4000f8e023f */
[----:B------:R-:W-:-:S02]  /*1320*/  @UP0 UIADD3 UR31, UR28, UR36, URZ ;  /* 0x000000241c1f0290 */ /* 0x000fc4000fffe03f */
[----:B------:R-:W-:Y:S02]  /*1330*/  UIMAD UR18, UR8, UR17, UR9 ;  /* 0x00000011081272a4 */ /* 0x000fe4000f8e0209 */
[----:B------:R-:W-:Y:S01]  /*1340*/  @!P1 IMAD.IADD R2, R2, 0x1, -R5 ;  /* 0x0000000102029824 */ /* 0x000fe200078e0a05 */
[----:B------:R-:W-:Y:S01]  /*1350*/  @!P1 IADD3 R0, R0, 0x1, RZ ;  /* 0x0000000100009810 */ /* 0x000fe20007ffe0ff */
[----:B------:R-:W-:Y:S01]  /*1360*/  UISETP.NE.AND UP4, UPT, UR14, URZ, UPT ;  /* 0x0000003f0e00728c */ /* 0x000fe2000bf85270 */
[----:B------:R-:W-:Y:S01]  /*1370*/  PLOP3.LUT P1, PT, PT, PT, UP0, 0x80, 0x0 ;  /* 0x000000000000781c */ /* 0x000fe20003f2f008 */
[----:B------:R-:W-:Y:S01]  /*1380*/  @UP3 UIMAD UR17, UR49, UR34, URZ ;  /* 0x00000022311132a4 */ /* 0x000fe2000f8e023f */
[----:B------:R-:W-:Y:S01]  /*1390*/  ISETP.GE.U32.AND P0, PT, R2, R5, PT ;  /* 0x000000050200720c */ /* 0x000fe20003f06070 */
[----:B------:R-:W-:Y:S01]  /*13a0*/  @UP0 ULDC.64 UR14, c[0x0][0x250] ;  /* 0x00009400000e0ab9 */ /* 0x000fe20000000a00 */
[----:B------:R-:W-:Y:S01]  /*13b0*/  LOP3.LUT R2, R6, UR56, RZ, 0x3c, !PT ;  /* 0x0000003806027c12 */ /* 0x000fe2000f8e3cff */
[----:B------:R-:W-:-:S02]  /*13c0*/  @!UP1 UIADD3 UR50, UR39, UR40, URZ ;  /* 0x0000002827329290 */ /* 0x000fc4000fffe03f */
[----:B------:R-:W-:Y:S01]  /*13d0*/  @UP0 UIMAD.WIDE.U32 UR20, UR31, UR14, URZ ;  /* 0x0000000e1f1402a5 */ /* 0x000fe2000f8e003f */
[----:B------:R-:W-:Y:S01]  /*13e0*/  ISETP.GE.AND P2, PT, R2, RZ, PT ;  /* 0x000000ff0200720c */ /* 0x000fe20003f46270 */
[----:B------:R-:W-:Y:S02]  /*13f0*/  UIMAD.WIDE.U32 UR40, UR8, UR11, URZ ;  /* 0x0000000b082872a5 */ /* 0x000fe4000f8e003f */
[----:B------:R-:W-:Y:S02]  /*1400*/  @UP3 USEL UR11, UR17, UR5, !UP1 ;  /* 0x00000005110b3287 */ /* 0x000fe4000c800000 */
[----:B------:R-:W-:Y:S02]  /*1410*/  @!UP3 UIMAD UR9, UR49, UR60, UR56 ;  /* 0x0000003c3109b2a4 */ /* 0x000fe4000f8e0238 */
[----:B------:R-:W-:Y:S01]  /*1420*/  @P0 VIADD R0, R0, 0x1 ;  /* 0x0000000100000836 */ /* 0x000fe20000000000 */
[----:B------:R-:W-:Y:S01]  /*1430*/  UIMAD UR48, UR56, UR61, URZ ;  /* 0x0000003d383072a4 */ /* 0x000fe2000f8e023f */
[----:B------:R-:W-:Y:S01]  /*1440*/  PLOP3.LUT P0, PT, PT, PT, UP3, 0x80, 0x0 ;  /* 0x000000000000781c */ /* 0x000fe20003f0f038 */
[----:B------:R-:W-:Y:S01]  /*1450*/  @UP0 UIMAD UR31, UR31, UR15, URZ ;  /* 0x0000000f1f1f02a4 */ /* 0x000fe2000f8e023f */
[----:B------:R-:W-:Y:S01]  /*1460*/  IMAD.MOV.U32 R13, RZ, RZ, R0 ;  /* 0x000000ffff0d7224 */ /* 0x000fe200078e0000 */
[----:B------:R-:W-:Y:S01]  /*1470*/  @UP3 ULDC UR8, c[0x0][0x2e4] ;  /* 0x0000b90000083ab9 */ /* 0x000fe20000000800 */
[----:B------:R-:W-:-:S02]  /*1480*/  USHF.R.S32.HI UR44, URZ, 0x6, UR25 ;  /* 0x000000063f2c7899 */ /* 0x000fc40008011419 */
[----:B------:R-:W-:Y:S01]  /*1490*/  @UP3 UIMAD UR25, UR56, UR8, UR11 ;  /* 0x00000008381932a4 */ /* 0x000fe2000f8e020b */
[----:B------:R-:W-:Y:S01]  /*14a0*/  @!P2 IADD3 R13, -R13, RZ, RZ ;  /* 0x000000ff0d0da210 */ /* 0x000fe20007ffe1ff */
[----:B------:R-:W-:Y:S01]  /*14b0*/  USEL UR51, UR47, URZ, UP4 ;  /* 0x0000003f2f337287 */ /* 0x000fe2000a000000 */
[----:B------:R-:W-:Y:S01]  /*14c0*/  @!P3 LOP3.LUT R13, RZ, R6, RZ, 0x33, !PT ;  /* 0x00000006ff0db212 */ /* 0x000fe200078e33ff */
[----:B------:R-:W-:Y:S02]  /*14d0*/  @!UP3 UIMAD UR25, UR9, UR34, URZ ;  /* 0x000000220919b2a4 */ /* 0x000fe4000f8e023f */
[----:B------:R-:W-:Y:S02]  /*14e0*/  UIADD3 UR47, UR41, UR18, URZ ;  /* 0x00000012292f7290 */ /* 0x000fe4000fffe03f */
[----:B------:R-:W-:Y:S02]  /*14f0*/  USHF.R.S32.HI UR37, URZ, 0x1f, UR29 ;  /* 0x0000001f3f257899 */ /* 0x000fe4000801141d */
[----:B------:R-:W-:-:S02]  /*1500*/  USEL UR53, UR30, URZ, UP4 ;  /* 0x0000003f1e357287 */ /* 0x000fc4000a000000 */
[----:B------:R-:W-:Y:S02]  /*1510*/  USHF.R.S32.HI UR52, URZ, 0x1f, UR48 ;  /* 0x0000001f3f347899 */ /* 0x000fe40008011430 */
[----:B------:R-:W-:Y:S02]  /*1520*/  @UP0 UIADD3 UR35, UR21, UR31, URZ ;  /* 0x0000001f15230290 */ /* 0x000fe4000fffe03f */
        /* <DEDUP_REMOVED lines=16> */
.L_x_645:
        /* <DEDUP_REMOVED lines=13> */
.L_x_646:
        /* <DEDUP_REMOVED lines=11> */
.L_x_647:
[----:B------:R-:W-:-:S04]  /*17b0*/  UIMAD UR5, UR49, UR60, UR56 ;  /* 0x0000003c310572a4 */ /* 0x000fc8000f8e0238 */
[----:B------:R-:W-:-:S12]  /*17c0*/  UIMAD UR5, UR5, UR58, URZ ;  /* 0x0000003a050572a4 */ /* 0x000fd8000f8e023f */
.L_x_648:
[----:B------:R-:W1:Y:S01]  /*17d0*/  S2R R15, SR_TID.X ;  /* 0x00000000000f7919 */ /* 0x000e620000002100 */
[----:B------:R-:W2:Y:S01]  /*17e0*/  LDC.64 R8, c[0x0][0x420] ;  /* 0x00010800ff087b82 */ /* 0x000ea20000000a00 */
[----:B------:R-:W-:Y:S01]  /*17f0*/  SHF.R.S32.HI R22, RZ, 0x1f, R237 ;  /* 0x0000001fff167819 */ /* 0x000fe200000114ed */
[----:B------:R-:W-:Y:S01]  /*1800*/  UIADD3 UR33, UR10, UR5, URZ ;  /* 0x000000050a217290 */ /* 0x000fe2000fffe03f */
[----:B------:R-:W-:Y:S01]  /*1810*/  IADD3 R4, P2, R237, UR10, RZ ;  /* 0x0000000aed047c10 */ /* 0x000fe2000ff5e0ff */
[----:B------:R-:W-:Y:S01]  /*1820*/  UIADD3 UR5, -UR16, UR24, UR29 ;  /* 0x0000001810057290 */ /* 0x000fe2000fffe11d */
[--C-:B------:R-:W-:Y:S01]  /*1830*/  SHF.R.S32.HI R231, RZ, 0x1f, R230.reuse ;  /* 0x0000001fffe77819 */ /* 0x100fe200000114e6 */
[----:B------:R-:W-:Y:S01]  /*1840*/  UIMAD UR9, UR61, UR60, URZ ;  /* 0x0000003c3d0972a4 */ /* 0x000fe2000f8e023f */
[----:B------:R-:W-:Y:S01]  /*1850*/  IADD3.X R0, R22, UR32, RZ, P2, !PT ;  /* 0x0000002016007c10 */ /* 0x000fe200097fe4ff */
[----:B------:R-:W-:Y:S01]  /*1860*/  ULDC UR11, c[0x0][0x398] ;  /* 0x0000e600000b7ab9 */ /* 0x000fe20000000800 */
[----:B------:R-:W-:Y:S01]  /*1870*/  IADD3 R2, P0, R230, UR8, RZ ;  /* 0x00000008e6027c10 */ /* 0x000fe2000ff1e0ff */
[----:B------:R-:W-:Y:S01]  /*1880*/  USHF.R.S32.HI UR31, URZ, 0x1f, UR56 ;  /* 0x0000001f3f1f7899 */ /* 0x000fe20008011438 */
[----:B------:R-:W-:Y:S01]  /*1890*/  BSSY B1, `(.L_x_644) ;  /* 0x0000a83000017945 */ /* 0x000fe20003800000 */
[----:B------:R-:W-:Y:S01]  /*18a0*/  UIADD3 UR5, UR5, -UR11, URZ ;  /* 0x8000000b05057290 */ /* 0x000fe2000fffe03f */
[----:B------:R-:W-:Y:S01]  /*18b0*/  IADD3.X R3, R231, UR50, RZ, P0, !PT ;  /* 0x00000032e7037c10 */ /* 0x000fe200087fe4ff */
[----:B------:R-:W-:Y:S01]  /*18c0*/  IMAD R5, R0, UR26, RZ ;  /* 0x0000001a00057c24 */ /* 0x000fe2000f8e02ff */
[----:B------:R-:W-:Y:S01]  /*18d0*/  ULDC.64 UR22, c[0x0][0x258] ;  /* 0x0000960000167ab9 */ /* 0x000fe20000000a00 */
[----:B------:R-:W-:Y:S01]  /*18e0*/  ULDC.64 UR20, c[0x0][0x428] ;  /* 0x00010a0000147ab9 */ /* 0x000fe20000000a00 */
[----:B------:R-:W-:Y:S01]  /*18f0*/  UIADD3 UR41, UR10, UR25, URZ ;  /* 0x000000190a297290 */ /* 0x000fe2000fffe03f */
[C---:B------:R-:W-:Y:S01]  /*1900*/  IMAD R7, R4.reuse, UR27, R5 ;  /* 0x0000001b04077c24 */ /* 0x040fe2000f8e0205 */
[----:B------:R-:W-:Y:S01]  /*1910*/  USHF.L.U32 UR8, UR9, 0x6, URZ ;  /* 0x0000000609087899 */ /* 0x000fe2000800063f */
[----:B------:R-:W-:Y:S01]  /*1920*/  IMAD.WIDE.U32 R4, R4, UR26, R230 ;  /* 0x0000001a04047c25 */ /* 0x000fe2000f8e00e6 */
[----:B------:R-:W-:-:S02]  /*1930*/  UIMAD UR30, UR31, UR22, URZ ;  /* 0x000000161f1e72a4 */ /* 0x000fc4000f8e023f */
[----:B------:R-:W-:Y:S01]  /*1940*/  UIMAD UR25, UR31, UR20, URZ ;  /* 0x000000141f1972a4 */ /* 0x000fe2000f8e023f */
[C---:B--2---:R-:W-:Y:S01]  /*1950*/  IMAD R0, R8.reuse, UR32, RZ ;  /* 0x0000002008007c24 */ /* 0x044fe2000f8e02ff */
[----:B------:R-:W-:Y:S01]  /*1960*/  USHF.R.S32.HI UR31, URZ, 0x1f, UR5 ;  /* 0x0000001f3f1f7899 */ /* 0x000fe20008011405 */
[----:B------:R-:W-:Y:S01]  /*1970*/  IMAD.WIDE.U32 R2, R8, UR10, R2 ;  /* 0x0000000a08027c25 */ /* 0x000fe2000f8e0002 */
[----:B------:R-:W-:Y:S01]  /*1980*/  USHF.R.S32.HI UR11, URZ, 0x1f, UR8 ;  /* 0x0000001f3f0b7899 */ /* 0x000fe20008011408 */
[----:B------:R-:W-:Y:S01]  /*1990*/  IADD3 R4, P0, R4, UR55, RZ ;  /* 0x0000003704047c10 */ /* 0x000fe2000ff1e0ff */
[----:B------:R-:W-:Y:S01]  /*19a0*/  UIMAD UR21, UR56, UR21, UR25 ;  /* 0x00000015381572a4 */ /* 0x000fe2000f8e0219 */
[----:B------:R-:W-:Y:S01]  /*19b0*/  IMAD R0, R9, UR10, R0 ;  /* 0x0000000a09007c24 */ /* 0x000fe2000f8e0200 */
[----:B-1----:R-:W-:Y:S01]  /*19c0*/  SHF.R.S32.HI R6, RZ, 0x1f, R15 ;  /* 0x0000001fff067819 */ /* 0x002fe2000001140f */
[----:B------:R-:W-:Y:S01]  /*19d0*/  UIADD3 UR10, UP2, UP1, UR40, UR8, UR48 ;  /* 0x00000008280a7290 */ /* 0x000fe2000f95e030 */
[----:B------:R-:W-:Y:S01]  /*19e0*/  IADD3.X R5, R5, UR46, R7, P0, !PT ;  /* 0x0000002e05057c10 */ /* 0x000fe200087fe407 */
[----:B------:R-:W-:Y:S01]  /*19f0*/  ULEA.HI UR25, UR31, UR5, URZ, 0x6 ;  /* 0x000000051f197291 */ /* 0x000fe2000f8f303f */
[----:B------:R-:W-:Y:S01]  /*1a00*/  LEA.HI R6, R6, R15, RZ, 0x5 ;  /* 0x0000000f06067211 */ /* 0x000fe200078f28ff */
[----:B------:R-:W-:Y:S01]  /*1a10*/  IMAD.IADD R3, R3, 0x1, R0 ;  /* 0x0000000103037824 */ /* 0x000fe200078e0200 */
[----:B------:R-:W-:Y:S01]  /*1a20*/  UIADD3.X UR8, UR47, UR11, UR52, UP2, UP1 ;  /* 0x0000000b2f087290 */ /* 0x000fe200097e2434 */
[----:B------:R-:W-:Y:S01]  /*1a30*/  IMAD.U32 R7, RZ, RZ, UR22 ;  /* 0x00000016ff077e24 */ /* 0x000fe2000f8e00ff */
[----:B------:R-:W-:Y:S01]  /*1a40*/  LOP3.LUT R10, R6, 0xffffffe0, RZ, 0xc0, !PT ;  /* 0xffffffe0060a7812 */ /* 0x000fe200078ec0ff */
[----:B------:R-:W-:Y:S01]  /*1a50*/  UIADD3 UR10, UP2, UP1, UR53, UR10, UR54 ;  /* 0x0000000a350a7290 */ /* 0x000fe2000f95e036 */
[----:B------:R-:W-:Y:S01]  /*1a60*/  SHF.R.S32.HI R0, RZ, 0x5, R6 ;  /* 0x00000005ff007819 */ /* 0x000fe20000011406 */
[----:B------:R-:W-:Y:S01]  /*1a70*/  USHF.R.S32.HI UR25, URZ, 0x6, UR25 ;  /* 0x000000063f197899 */ /* 0x000fe20008011419 */
[----:B------:R-:W-:Y:S01]  /*1a80*/  IMAD.U32 R6, RZ, RZ, UR20 ;  /* 0x00000014ff067e24 */ /* 0x000fe2000f8e00ff */
[----:B------:R-:W-:Y:S01]  /*1a90*/  UIADD3.X UR8, UR51, UR8, UR45, UP2, UP1 ;  /* 0x0000000833087290 */ /* 0x000fe200097e242d */
[----:B------:R-:W-:Y:S01]  /*1aa0*/  IMAD.IADD R15, R15, 0x1, -R10 ;  /* 0x000000010f0f7824 */ /* 0x000fe200078e0a0a */
[----:B------:R-:W-:Y:S01]  /*1ab0*/  UISETP.LT.AND UP1, UPT, URZ, UR25, UPT ;  /* 0x000000193f00728c */ /* 0x000fe2000bf21270 */
[----:B------:R-:W-:Y:S01]  /*1ac0*/  IMAD.WIDE.U32 R2, R6, UR56, R2 ;  /* 0x0000003806027c25 */ /* 0x000fe2000f8e0002 */
[----:B------:R-:W-:Y:S01]  /*1ad0*/  ULDC.64 UR38, c[0x0][0x400] ;  /* 0x0001000000267ab9 */ /* 0x000fe20000000a00 */
[----:B------:R-:W-:-:S02]  /*1ae0*/  UIMAD UR23, UR56, UR23, UR30 ;  /* 0x00000017381772a4 */ /* 0x000fc4000f8e021e */
[----:B------:R-:W-:Y:S01]  /*1af0*/  IMAD R0, R0, UR9, R15 ;  /* 0x0000000900007c24 */ /* 0x000fe2000f8e020f */
[----:B------:R-:W-:Y:S01]  /*1b00*/  USEL UR25, URZ, UR25, !UP1 ;  /* 0x000000193f197287 */ /* 0x000fe2000c800000 */
[----:B------:R-:W-:Y:S01]  /*1b10*/  VIADD R3, R3, UR21 ;  /* 0x0000001503037c36 */ /* 0x000fe20008000000 */
[----:B------:R-:W-:Y:S01]  /*1b20*/  ULDC.64 UR20, c[0x0][0x478] ;  /* 0x00011e0000147ab9 */ /* 0x000fe20000000a00 */
[----:B------:R-:W-:Y:S01]  /*1b30*/  IMAD.WIDE.U32 R4, R7, UR56, R4 ;  /* 0x0000003807047c25 */ /* 0x000fe2000f8e0004 */
[C---:B------:R-:W-:Y:S01]  /*1b40*/  IADD3 R6, P0, R0.reuse, UR10, RZ ;  /* 0x0000000a00067c10 */ /* 0x040fe2000ff1e0ff */
[----:B------:R-:W-:Y:S02]  /*1b50*/  UISETP.GT.AND UP1, UPT, UR44, UR25, UPT ;  /* 0x000000192c00728c */ /* 0x000fe4000bf24270 */
[----:B------:R-:W-:Y:S01]  /*1b60*/  UIMAD.WIDE UR32, UR33, 0x4, UR20 ;  /* 0x00000004212078a5 */ /* 0x000fe2000f8e0214 */
[----:B------:R-:W-:Y:S01]  /*1b70*/  LEA.HI.X.SX32 R0, R0, UR8, 0x1, P0 ;  /* 0x0000000800007c11 */ /* 0x000fe200080f0eff */
[-C--:B------:R-:W-:Y:S01]  /*1b80*/  IMAD.WIDE.U32 R2, R237, R8.reuse, R2 ;  /* 0x00000008ed027225 */ /* 0x080fe200078e0002 */
[C---:B------:R-:W-:Y:S01]  /*1b90*/  LEA R218, P0, R6.reuse, UR38, 0x2 ;  /* 0x0000002606da7c11 */ /* 0x040fe2000f8010ff */
[----:B------:R-:W-:Y:S01]  /*1ba0*/  ULDC.64 UR8, c[0x0][0x210] ;  /* 0x0000840000087ab9 */ /* 0x000fe20000000a00 */
[----:B------:R-:W-:Y:S01]  /*1bb0*/  ULDC.64 UR30, c[0x0][0x3e0] ;  /* 0x0000f800001e7ab9 */ /* 0x000fe20000000a00 */
[----:B------:R-:W-:Y:S01]  /*1bc0*/  ULDC.64 UR42, c[0x0][0x2b0] ;  /* 0x0000ac00002a7ab9 */ /* 0x000fe20000000a00 */
[----:B------:R-:W-:Y:S01]  /*1bd0*/  LEA.HI.X R219, R6, UR39, R0, 0x2, P0 ;  /* 0x0000002706db7c11 */ /* 0x000fe200080f1400 */
[----:B------:R-:W-:Y:S01]  /*1be0*/  IMAD R0, R22, R8, RZ ;  /* 0x0000000816007224 */ /* 0x000fe200078e02ff */
[----:B------:R-:W-:Y:S01]  /*1bf0*/  PLOP3.LUT P0, PT, PT, PT, UP1, 0x80, 0x0 ;  /* 0x000000000000781c */ /* 0x000fe20003f0f018 */
[----:B------:R-:W-:Y:S01]  /*1c00*/  VIADD R11, R5, UR23 ;  /* 0x00000017050b7c36 */ /* 0x000fe20008000000 */
[----:B------:R-:W-:Y:S01]  /*1c10*/  LEA R240, P3, R4, UR8, 0x1 ;  /* 0x0000000804f07c11 */ /* 0x000fe2000f8608ff */
[----:B------:R-:W-:Y:S01]  /*1c20*/  IMAD R0, R237, R9, R0 ;  /* 0x00000009ed007224 */ /* 0x000fe200078e0200 */
[----:B------:R-:W-:Y:S01]  /*1c30*/  LEA R238, P2, R2, UR30, 0x1 ;  /* 0x0000001e02ee7c11 */ /* 0x000fe2000f8408ff */
[----:B------:R-:W-:Y:S01]  /*1c40*/  UIADD3 UR11, UR44, -0x1, URZ ;  /* 0xffffffff2c0b7890 */ /* 0x000fe2000fffe03f */
[----:B------:R-:W-:Y:S01]  /*1c50*/  VIADD R12, R230, 0x40 ;  /* 0x00000040e60c7836 */ /* 0x000fe20000000000 */
[----:B------:R-:W-:Y:S01]  /*1c60*/  UIMAD.WIDE UR20, UR41, 0x4, UR42 ;  /* 0x00000004291478a5 */ /* 0x000fe2000f8e022a */
        /* <DEDUP_REMOVED lines=25> */
.L_x_650:
        /* <DEDUP_REMOVED lines=19> */
.L_x_651:
[----:B------:R-:W-:Y:S01]  /*1f30*/  UIMAD UR5, UR37, UR8, URZ ;  /* 0x00000008250572a4 */ /* 0x000fe2000f8e023f */
[----:B------:R-:W-:Y:S01]  /*1f40*/  IMAD.U32 R2, RZ, RZ, UR8 ;  /* 0x00000008ff027e24 */ /* 0x000fe2000f8e00ff */
[----:B------:R-:W-:Y:S01]  /*1f50*/  UIMAD UR16, UR19, -0x80, UR16 ;  /* 0xffffff80131078a4 */ /* 0x000fe2000f8e0210 */
[C---:B------:R-:W-:Y:S01]  /*1f60*/  VIADD R0, R237.reuse, 0x20 ;  /* 0x00000020ed007836 */ /* 0x040fe20000000000 */
[----:B------:R-:W-:Y:S01]  /*1f70*/  UIMAD UR5, UR29, UR9, UR5 ;  /* 0x000000091d0572a4 */ /* 0x000fe2000f8e0205 */
[----:B------:R-:W-:Y:S01]  /*1f80*/  IMAD.WIDE.U32 R2, R2, UR29, R230 ;  /* 0x0000001d02027c25 */ /* 0x000fe2000f8e00e6 */
[----:B------:R-:W-:Y:S01]  /*1f90*/  USHF.R.S32.HI UR20, URZ, 0x1f, UR56 ;  /* 0x0000001f3f147899 */ /* 0x000fe20008011438 */
[C---:B------:R-:W-:Y:S01]  /*1fa0*/  IADD3 R4, R237.reuse, 0x40, RZ ;  /* 0x00000040ed047810 */ /* 0x040fe20007ffe0ff */
        /* <DEDUP_REMOVED lines=30> */
.L_x_653:
[----:B------:R-:W-:Y:S05]  /*2190*/  BSYNC B0 ;  /* 0x0000000000007941 */ /* 0x000fea0003800000 */
.L_x_652:
        /* <DEDUP_REMOVED lines=18> */
.L_x_655:
[----:B------:R-:W-:Y:S05]  /*22c0*/  BSYNC B0 ;  /* 0x0000000000007941 */ /* 0x000fea0003800000 */
.L_x_654:
        /* <DEDUP_REMOVED lines=18> */
.L_x_657:
[----:B------:R-:W-:Y:S05]  /*23f0*/  BSYNC B0 ;  /* 0x0000000000007941 */ /* 0x000fea0003800000 */
.L_x_656:
        /* <DEDUP_REMOVED lines=18> */
.L_x_659:
[----:B------:R-:W-:Y:S05]  /*2520*/  BSYNC B0 ;  /* 0x0000000000007941 */ /* 0x000fea0003800000 */
.L_x_658:
        /* <DEDUP_REMOVED lines=30> */
.L_x_661:
[----:B------:R-:W-:Y:S05]  /*2710*/  BSYNC B0 ;  /* 0x0000000000007941 */ /* 0x000fea0003800000 */
.L_x_660:
        /* <DEDUP_REMOVED lines=18> */
.L_x_663:
[----:B------:R-:W-:Y:S05]  /*2840*/  BSYNC B0 ;  /* 0x0000000000007941 */ /* 0x000fea0003800000 */
.L_x_662:
        /* <DEDUP_REMOVED lines=18> */
.L_x_665:
[----:B------:R-:W-:Y:S05]  /*2970*/  BSYNC B0 ;  /* 0x0000000000007941 */ /* 0x000fea0003800000 */
.L_x_664:
[----:B------:R-:W-:Y:S05]  /*2980*/  @P2 BRA `(.L_x_666) ;  /* 0x0000009400cc2947 */ /* 0x000fea0003800000 */
[----:B------:R-:W-:Y:S01]  /*2990*/  IADD3 R0, P0, R237, 0x60, RZ ;  /* 0x00000060ed007810 */ /* 0x000fe20007f1e0ff */
[----:B-1234-:R-:W-:Y:S01]  /*29a0*/  IMAD.MOV.U32 R4, RZ, RZ, R2 ;  /* 0x000000ffff047224 */ /* 0x01efe200078e0002 */
        /* <DEDUP_REMOVED lines=16> */
.L_x_649:
[----:B------:R-:W-:Y:S01]  /*2ab0*/  PLOP3.LUT P0, PT, PT, PT, UP4, 0x80, 0x0 ;  /* 0x000000000000781c */ /* 0x000fe20003f0f048 */
[C---:B------:R-:W-:Y:S01]  /*2ac0*/  IMAD.SHL.U32 R0, R237.reuse, 0x40, RZ ;  /* 0x00000040ed007824 */ /* 0x040fe200078e00ff */
[----:B------:R-:W-:Y:S01]  /*2ad0*/  UIMAD UR5, UR11, -0x40, UR24 ;  /* 0xffffffc00b0578a4 */ /* 0x000fe2000f8e0218 */
[----:B------:R-:W-:Y:S01]  /*2ae0*/  VIADD R17, R237, 0x20 ;  /* 0x00000020ed117836 */ /* 0x000fe20000000000 */
[----:B------:R-:W-:Y:S01]  /*2af0*/  ULEA.HI UR10, UR11, UR11, URZ, 0x1 ;  /* 0x0000000b0b0a7291 */ /* 0x000fe2000f8f083f */
[----:B------:R-:W-:Y:S01]  /*2b00*/  BSSY B0, `(.L_x_667) ;  /* 0x000001e000007945 */ /* 0x000fe20003800000 */
[----:B------:R-:W-:-:S07]  /*2b10*/  LOP3.LUT R0, R0, 0x1c0, RZ, 0xc0, !PT ;  /* 0x000001c000007812 */ /* 0x000fce00078ec0ff */
[----:B------:R-:W-:Y:S01]  /*2b20*/  @P0 BAR.SYNC.DEFER_BLOCKING 0x0 ;  /* 0x0000000000000b1d */ /* 0x000fe20000010000 */
[----:B------:R-:W-:Y:S01]  /*2b30*/  LOP3.LUT R7, R0, 0x38, R230, 0xf8, !PT ;  /* 0x0000003800077812 */ /* 0x000fe200078ef8e6 */
[----:B------:R-:W-:Y:S01]  /*2b40*/  ULOP3.LUT UR10, UR10, 0xfffffffe, URZ, 0xc0, !UPT ;  /* 0xfffffffe0a0a7892 */ /* 0x000fe2000f8ec03f */
[----:B------:R-:W-:Y:S02]  /*2b50*/  SHF.R.U32.HI R6, RZ, 0x3, R0 ;  /* 0x00000003ff067819 */ /* 0x000fe40000011600 */
[----:B------:R-:W-:Y:S01]  /*2b60*/  ISETP.GE.AND P4, PT, R237, UR5, PT ;  /* 0x00000005ed007c0c */ /* 0x000fe2000bf86270 */
[----:B------:R-:W-:Y:S01]  /*2b70*/  UIADD3 UR10, UR11, -UR10, URZ ;  /* 0x8000000a0b0a7290 */ /* 0x000fe2000fffe03f */
[----:B------:R-:W-:Y:S02]  /*2b80*/  LOP3.LUT R6, R7, R6, RZ, 0x3c, !PT ;  /* 0x0000000607067212 */ /* 0x000fe400078e3cff */
[----:B------:R-:W-:Y:S01]  /*2b90*/  ISETP.GE.AND P3, PT, R17, UR5, PT ;  /* 0x0000000511007c0c */ /* 0x000fe2000bf66270 */
[----:B------:R-:W-:-:S02]  /*2ba0*/  UISETP.NE.AND UP0, UPT, UR10, 0x1, UPT ;  /* 0x000000010a00788c */ /* 0x000fc4000bf05270 */
[----:B------:R-:W-:-:S05]  /*2bb0*/  IMAD R6, R247, 0x200, R6 ;  /* 0x00000200f7067824 */ /* 0x000fca00078e0206 */
[----:B------:R-:W-:-:S05]  /*2bc0*/  LEA R0, R6, UR4, 0x1 ;  /* 0x0000000406007c11 */ /* 0x000fca000f8e08ff */
        /* <DEDUP_REMOVED lines=17> */
.L_x_668:
[----:B------:R-:W-:Y:S05]  /*2ce0*/  BSYNC B0 ;  /* 0x0000000000007941 */ /* 0x000fea0003800000 */
.L_x_667:
        /* <DEDUP_REMOVED lines=27> */
.L_x_670:
[----:B------:R-:W-:Y:S05]  /*2ea0*/  BSYNC B0 ;  /* 0x0000000000007941 */ /* 0x000fea0003800000 */
.L_x_669:
        /* <DEDUP_REMOVED lines=12> */
.L_x_672:
        /* <DEDUP_REMOVED lines=20> */
.L_x_673:
[----:B------:R-:W-:Y:S05]  /*30b0*/  BSYNC B0 ;  /* 0x0000000000007941 */ /* 0x000fea0003800000 */
.L_x_671:
        /* <DEDUP_REMOVED lines=13> */
.L_x_675:
[----:B------:R-:W-:Y:S01]  /*3190*/  ULDC UR32, c[0x0][0x2d0] ;  /* 0x0000b40000207ab9 */ /* 0x000fe20000000800 */
[----:B-1----:R-:W-:Y:S01]  /*31a0*/  IMAD.U32 R3, RZ, RZ, UR26 ;  /* 0x0000001aff037e24 */ /* 0x002fe2000f8e00ff */
[----:B------:R-:W-:Y:S01]  /*31b0*/  ISETP.GE.AND P2, PT, R230, UR32, PT ;  /* 0x00000020e6007c0c */ /* 0x000fe2000bf46270 */
[----:B------:R-:W-:Y:S01]  /*31c0*/  IMAD.U32 R5, RZ, RZ, UR27 ;  /* 0x0000001bff057e24 */ /* 0x000fe2000f8e00ff */
        /* <DEDUP_REMOVED lines=16> */
[----:B-----5:R-:W-:-:S05]  /*32d0*/  IMAD.U32 R3, RZ, RZ, UR10 ;  /* 0x0000000aff037e24 */ /* 0x020fca000f8e00ff */
        /* <DEDUP_REMOVED lines=8> */
.L_x_676:
[----:B------:R-:W-:Y:S05]  /*3360*/  BSYNC B0 ;  /* 0x0000000000007941 */ /* 0x000fea0003800000 */
.L_x_674:
[----:B------:R-:W-:Y:S01]  /*3370*/  UIMAD UR8, UR37, UR6, URZ ;  /* 0x00000006250872a4 */ /* 0x000fe2000f8e023f */
[----:B-1----:R-:W-:Y:S01]  /*3380*/  IMAD.U32 R2, RZ, RZ, UR6 ;  /* 0x00000006ff027e24 */ /* 0x002fe2000f8e00ff */
[----:B------:R-:W-:Y:S01]  /*3390*/  ULDC.64 UR26, c[0x0][0x260] ;  /* 0x00009800001a7ab9 */ /* 0x000fe20000000a00 */
[----:B------:R-:W-:Y:S01]  /*33a0*/  VIADD R7, R242, 0x8 ;  /* 0x00000008f2077836 */ /* 0x000fe20000000000 */
[----:B------:R-:W-:Y:S01]  /*33b0*/  UIMAD UR9, UR29, UR7, UR8 ;  /* 0x000000071d0972a4 */ /* 0x000fe2000f8e0208 */
[----:B------:R-:W-:Y:S01]  /*33c0*/  IMAD.WIDE.U32 R2, R2, UR29, R230 ;  /* 0x0000001d02027c25 */ /* 0x000fe2000f8e00e6 */
[----:B------:R-:W-:Y:S01]  /*33d0*/  UIMAD UR8, UR19, -0x80, UR16 ;  /* 0xffffff80130878a4 */ /* 0x000fe2000f8e0210 */
[----:B------:R-:W-:Y:S01]  /*33e0*/  BSSY B0, `(.L_x_677) ;  /* 0x0000030000007945 */ /* 0x000fe20003800000 */
[----:B------:R-:W-:Y:S01]  /*33f0*/  ISETP.GE.AND P2, PT, R7, UR5, PT ;  /* 0x0000000507007c0c */ /* 0x000fe2000bf46270 */
[----:B------:R-:W-:Y:S01]  /*3400*/  VIADD R6, R242, 0x20 ;  /* 0x00000020f2067836 */ /* 0x000fe20000000000 */
[----:B------:R-:W-:Y:S01]  /*3410*/  IADD3 R4, P0, R2, UR17, RZ ;  /* 0x0000001102047c10 */ /* 0x000fe2000ff1e0ff */
[----:B------:R-:W-:Y:S01]  /*3420*/  IMAD.U32 R5, RZ, RZ, UR9 ;  /* 0x00000009ff057e24 */ /* 0x000fe2000f8e00ff */
[----:B------:R-:W-:Y:S01]  /*3430*/  ISETP.GE.AND P5, PT, R237, UR8, PT ;  /* 0x00000008ed007c0c */ /* 0x000fe2000bfa6270 */
[----:B------:R-:W-:Y:S01]  /*3440*/  VIADD R16, R242, 0x28 ;  /* 0x00000028f2107836 */ /* 0x000fe20000000000 */
[----:B------:R-:W-:Y:S01]  /*3450*/  P2R R21, PR, RZ, 0x4 ;  /* 0x00000004ff157803 */ /* 0x000fe20000000000 */
[----:B------:R-:W-:Y:S01]  /*3460*/  IMAD R2, R14, UR26, RZ ;  /* 0x0000001a0e027c24 */ /* 0x000fe2000f8e02ff */
[----:B------:R-:W-:-:S02]  /*3470*/  IADD3.X R5, R3, UR18, R5, P0, !PT ;  /* 0x0000001203057c10 */ /* 0x000fc400087fe405 */
[----:B------:R-:W-:Y:S01]  /*3480*/  ISETP.GE.AND P0, PT, R6, UR5, PT ;  /* 0x0000000506007c0c */ /* 0x000fe2000bf06270 */
[C---:B------:R-:W-:Y:S01]  /*3490*/  IMAD R2, R13.reuse, UR27, R2 ;  /* 0x0000001b0d027c24 */ /* 0x040fe2000f8e0202 */
[----:B------:R-:W-:Y:S01]  /*34a0*/  ISETP.GE.AND P2, PT, R242, UR5, PT ;  /* 0x00000005f2007c0c */ /* 0x000fe2000bf46270 */
[----:B------:R-:W-:Y:S01]  /*34b0*/  IMAD.WIDE.U32 R4, R13, UR26, R4 ;  /* 0x0000001a0d047c25 */ /* 0x000fe2000f8e0004 */
[----:B------:R-:W-:Y:S02]  /*34c0*/  P2R R20, PR, RZ, 0x1 ;  /* 0x00000001ff147803 */ /* 0x000fe40000000000 */
[----:B------:R-:W-:Y:S01]  /*34d0*/  ISETP.GE.AND P0, PT, R16, UR5, PT ;  /* 0x0000000510007c0c */ /* 0x000fe2000bf06270 */
[----:B------:R1:W-:Y:S01]  /*34e0*/  @P5 STS.128 [R0+0xc000], RZ ;  /* 0x00c000ff00005388 */ /* 0x0003e20000000c00 */
[----:B------:R-:W-:Y:S01]  /*34f0*/  P2R R19, PR, RZ, 0x4 ;  /* 0x00000004ff137803 */ /* 0x000fe20000000000 */
[----:B------:R-:W-:Y:S01]  /*3500*/  IMAD.IADD R9, R5, 0x1, R2 ;  /* 0x0000000105097824 */ /* 0x000fe200078e0202 */
[----:B------:R-:W-:Y:S01]  /*3510*/  P2R R18, PR, RZ, 0x1 ;  /* 0x00000001ff127803 */ /* 0x000fe20000000000 */
[----:B------:R1:W-:Y:S01]  /*3520*/  @P5 STS.128 [R0+0x10000], RZ ;  /* 0x010000ff00005388 */ /* 0x0003e20000000c00 */
[----:B------:R-:W-:Y:S07]  /*3530*/  @P5 BRA `(.L_x_678) ;  /* 0x0000000000685947 */ /* 0x000fee0003800000 */
        /* <DEDUP_REMOVED lines=8> */
[----:B------:R-:W5:Y:S01]  /*35c0*/  @!P0 LDC.64 R6, c[0x0][0x218] ;  /* 0x00008600ff068b82 */ /* 0x000f620000000a00 */
[----:B------:R1:W-:Y:S01]  /*35d0*/  @P0 STS.128 [R0+0xc000], RZ ;  /* 0x00c000ff00000388 */ /* 0x0003e20000000c00 */
[----:B-----5:R-:W-:-:S04]  /*35e0*/  @!P0 LEA R6, P2, R2, R6, 0x1 ;  /* 0x0000000602068211 */ /* 0x020fc800078408ff */
        /* <DEDUP_REMOVED lines=15> */
.L_x_678:
[----:B------:R-:W-:Y:S05]  /*36e0*/  BSYNC B0 ;  /* 0x0000000000007941 */ /* 0x000fea0003800000 */
.L_x_677:
[----:B------:R-:W-:Y:S01]  /*36f0*/  ISETP.GE.AND P4, PT, R17, UR8, PT ;  /* 0x0000000811007c0c */ /* 0x000fe2000bf86270 */
[----:B------:R-:W-:-:S12]  /*3700*/  BSSY B0, `(.L_x_679) ;  /* 0x0000020000007945 */ /* 0x000fd80003800000 */
[----:B------:R1:W-:Y:S04]  /*3710*/  @P4 STS.128 [R0+0xd000], RZ ;  /* 0x00d000ff00004388 */ /* 0x0003e80000000c00 */
[----:B------:R1:W-:Y:S01]  /*3720*/  @P4 STS.128 [R0+0x11000], RZ ;  /* 0x011000ff00004388 */ /* 0x0003e20000000c00 */
[----:B------:R-:W-:Y:S05]  /*3730*/  @P4 BRA `(.L_x_680) ;  /* 0x0000000000704947 */ /* 0x000fea0003800000 */
[----:B-1----:R-:W-:Y:S01]  /*3740*/  IADD3 R6, P0, R237, 0x20, RZ ;  /* 0x00000020ed067810 */ /* 0x002fe20007f1e0ff */
[----:B------:R-:W-:Y:S01]  /*3750*/  ULDC UR5, c[0x0][0x2d0] ;  /* 0x0000b40000057ab9 */ /* 0x000fe20000000800 */
[----:B------:R-:W-:-:S03]  /*3760*/  MOV R3, R9 ;  /* 0x0000000900037202 */ /* 0x000fc60000000f00 */
[----:B------:R-:W-:Y:S01]  /*3770*/  IMAD.X R2, RZ, RZ, R22, P0 ;  /* 0x000000ffff027224 */ /* 0x000fe200000e0616 */
[----:B------:R-:W-:-:S03]  /*3780*/  ISETP.GE.AND P0, PT, R230, UR5, PT ;  /* 0x00000005e6007c0c */ /* 0x000fc6000bf06270 */
[----:B------:R-:W-:Y:S02]  /*3790*/  IMAD R8, R2, UR6, RZ ;  /* 0x0000000602087c24 */ /* 0x000fe4000f8e02ff */
[----:B------:R-:W-:Y:S02]  /*37a0*/  IMAD.MOV.U32 R2, RZ, RZ, R4 ;  /* 0x000000ffff027224 */ /* 0x000fe400078e0004 */
[C---:B------:R-:W-:Y:S02]  /*37b0*/  IMAD R8, R6.reuse, UR7, R8 ;  /* 0x0000000706087c24 */ /* 0x040fe4000f8e0208 */
[----:B------:R-:W-:-:S04]  /*37c0*/  IMAD.WIDE.U32 R2, R6, UR6, R2 ;  /* 0x0000000606027c25 */ /* 0x000fc8000f8e0002 */
[----:B------:R-:W1:Y:S01]  /*37d0*/  @!P0 LDC.64 R10, c[0x0][0x218] ;  /* 0x00008600ff0a8b82 */ /* 0x000e620000000a00 */
        /* <DEDUP_REMOVED lines=18> */
.L_x_680:
[----:B------:R-:W-:Y:S05]  /*3900*/  BSYNC B0 ;  /* 0x0000000000007941 */ /* 0x000fea0003800000 */
.L_x_679:
[----:B------:R-:W-:Y:S01]  /*3910*/  IADD3 R2, R237, 0x40, RZ ;  /* 0x00000040ed027810 */ /* 0x000fe20007ffe0ff */
[----:B------:R-:W-:Y:S03]  /*3920*/  BSSY B0, `(.L_x_681) ;  /* 0x0000021000007945 */ /* 0x000fe60003800000 */
[----:B------:R-:W-:-:S13]  /*3930*/  ISETP.GE.AND P3, PT, R2, UR8, PT ;  /* 0x0000000802007c0c */ /* 0x000fda000bf66270 */
        /* <DEDUP_REMOVED lines=31> */
.L_x_682:
[----:B------:R-:W-:Y:S05]  /*3b30*/  BSYNC B0 ;  /* 0x0000000000007941 */ /* 0x000fea0003800000 */
.L_x_681:
        /* <DEDUP_REMOVED lines=14> */
[----:B------:R-:W5:Y:S01]  /*3c20*/  @!P0 LDC.64 R10, c[0x0][0x218] ;  /* 0x00008600ff0a8b82 */ /* 0x000f620000000a00 */
[----:B-1----:R-:W-:Y:S01]  /*3c30*/  IMAD.IADD R6, R5, 0x1, R2 ;  /* 0x0000000105067824 */ /* 0x002fe200078e0202 */
        /* <DEDUP_REMOVED lines=17> */
.L_x_684:
[----:B------:R-:W-:Y:S05]  /*3d50*/  BSYNC B0 ;  /* 0x0000000000007941 */ /* 0x000fea0003800000 */
.L_x_683:
        /* <DEDUP_REMOVED lines=9> */
[----:B------:R-:W-:Y:S01]  /*3df0*/  IADD3 R4, P0, R2, UR34, RZ ;  /* 0x0000002202047c10 */ /* 0x000fe2000ff1e0ff */
[----:B------:R-:W-:-:S03]  /*3e00*/  IMAD R2, R14, UR6, RZ ;  /* 0x000000060e027c24 */ /* 0x000fc6000f8e02ff */
[----:B------:R-:W-:Y:S01]  /*3e10*/  IADD3.X R5, R3, UR35, R5, P0, !PT ;  /* 0x0000002303057c10 */ /* 0x000fe200087fe405 */
[C---:B------:R-:W-:Y:S02]  /*3e20*/  IMAD R2, R13.reuse, UR7, R2 ;  /* 0x000000070d027c24 */ /* 0x040fe4000f8e0202 */
[----:B------:R-:W-:-:S05]  /*3e30*/  IMAD.WIDE.U32 R4, R13, UR6, R4 ;  /* 0x000000060d047c25 */ /* 0x000fca000f8e0004 */
[----:B------:R-:W-:Y:S01]  /*3e40*/  IADD3 R9, R5, R2, RZ ;  /* 0x0000000205097210 */ /* 0x000fe20007ffe0ff */
[----:B------:R-:W-:Y:S06]  /*3e50*/  @P5 BRA `(.L_x_686) ;  /* 0x0000000000685947 */ /* 0x000fec0003800000 */
        /* <DEDUP_REMOVED lines=26> */
.L_x_686:
[----:B------:R-:W-:Y:S05]  /*4000*/  BSYNC B0 ;  /* 0x0000000000007941 */ /* 0x000fea0003800000 */
.L_x_685:
[----:B------:R1:W-:Y:S01]  /*4010*/  @P4 STS.128 [R0+0x15000], RZ ;  /* 0x015000ff00004388 */ /* 0x0003e20000000c00 */
[----:B------:R-:W-:Y:S03]  /*4020*/  BSSY B0, `(.L_x_687) ;  /* 0x000001f000007945 */ /* 0x000fe60003800000 */
        /* <DEDUP_REMOVED lines=30> */
.L_x_688:
[----:B------:R-:W-:Y:S05]  /*4210*/  BSYNC B0 ;  /* 0x0000000000007941 */ /* 0x000fea0003800000 */
.L_x_687:
        /* <DEDUP_REMOVED lines=32> */
.L_x_690:
[----:B------:R-:W-:Y:S05]  /*4420*/  BSYNC B0 ;  /* 0x0000000000007941 */ /* 0x000fea0003800000 */
.L_x_689:
[----:B------:R1:W-:Y:S01]  /*4430*/  @P2 STS.128 [R0+0x17000], RZ ;  /* 0x017000ff00002388 */ /* 0x0003e20000000c00 */
[----:B------:R-:W-:Y:S03]  /*4440*/  BSSY B0, `(.L_x_691) ;  /* 0x000001d000007945 */ /* 0x000fe60003800000 */
[----:B------:R1:W-:Y:S01]  /*4450*/  @P2 STS.128 [R0+0x1b000], RZ ;  /* 0x01b000ff00002388 */ /* 0x0003e20000000c00 */
[----:B------:R-:W-:Y:S05]  /*4460*/  @P2 BRA `(.L_x_692) ;  /* 0x0000000000682947 */ /* 0x000fea0003800000 */
[----:B------:R-:W-:Y:S01]  /*4470*/  ULDC UR5, c[0x0][0x2d0] ;  /* 0x0000b40000057ab9 */ /* 0x000fe20000000800 */
[----:B------:R-:W-:Y:S01]  /*4480*/  IMAD.MOV.U32 R5, RZ, RZ, R9 ;  /* 0x000000ffff057224 */ /* 0x000fe200078e0009 */
[----:B------:R-:W-:Y:S02]  /*4490*/  ISETP.GE.AND P3, PT, R230, UR5, PT ;  /* 0x00000005e6007c0c */ /* 0x000fe4000bf66270 */
[----:B------:R-:W-:Y:S02]  /*44a0*/  ISETP.GE.AND P2, PT, R12, UR5, PT ;  /* 0x000000050c007c0c */ /* 0x000fe4000bf46270 */
[----:B------:R-:W-:-:S05]  /*44b0*/  IADD3 R2, P0, R237, 0x60, RZ ;  /* 0x00000060ed027810 */ /* 0x000fca0007f1e0ff */
[----:B------:R-:W-:Y:S02]  /*44c0*/  IMAD.X R3, RZ, RZ, R22, P0 ;  /* 0x000000ffff037224 */ /* 0x000fe400000e0616 */
[----:B------:R-:W-:Y:S02]  /*44d0*/  IMAD.WIDE.U32 R4, R2, UR14, R4 ;  /* 0x0000000e02047c25 */ /* 0x000fe4000f8e0004 */
[----:B-1----:R-:W1:Y:S01]  /*44e0*/  @!P3 LDC.64 R6, c[0x0][0x220] ;  /* 0x00008800ff06bb82 */ /* 0x002e620000000a00 */
[----:B------:R1:W-:Y:S01]  /*44f0*/  @P3 STS.128 [R0+0x17000], RZ ;  /* 0x017000ff00003388 */ /* 0x0003e20000000c00 */
[----:B------:R-:W-:-:S04]  /*4500*/  IMAD R3, R3, UR14, RZ ;  /* 0x0000000e03037c24 */ /* 0x000fc8000f8e02ff */
[----:B------:R-:W-:Y:S02]  /*4510*/  IMAD R2, R2, UR15, R3 ;  /* 0x0000000f02027c24 */ /* 0x000fe4000f8e0203 */
[----:B------:R-:W5:Y:S02]  /*4520*/  @!P2 LDC.64 R8, c[0x0][0x220] ;  /* 0x00008800ff08ab82 */ /* 0x000f640000000a00 */
[----:B------:R-:W-:Y:S01]  /*4530*/  IMAD.IADD R3, R5, 0x1, R2 ;  /* 0x0000000105037824 */ /* 0x000fe200078e0202 */
[----:B-1----:R-:W-:-:S04]  /*4540*/  @!P3 LEA R6, P0, R4, R6, 0x1 ;  /* 0x000000060406b211 */ /* 0x002fc800078008ff */
[C---:B------:R-:W-:Y:S02]  /*4550*/  @!P3 LEA.HI.X R7, R4.reuse, R7, R3, 0x1, P0 ;  /* 0x000000070407b211 */ /* 0x040fe400000f0c03 */
[----:B-----5:R-:W-:-:S03]  /*4560*/  @!P2 LEA R2, P0, R4, R8, 0x1 ;  /* 0x000000080402a211 */ /* 0x020fc600078008ff */
[----:B------:R-:W-:Y:S01]  /*4570*/  @!PT LDS RZ, [RZ] ;  /* 0x00000000fffff984 */ /* 0x000fe20000000800 */
[----:B------:R-:W-:Y:S01]  /*4580*/  @!PT LDS RZ, [RZ] ;  /* 0x00000000fffff984 */ /* 0x000fe20000000800 */
[----:B------:R-:W-:Y:S01]  /*4590*/  @!PT LDS RZ, [RZ] ;  /* 0x00000000fffff984 */ /* 0x000fe20000000800 */
[----:B------:R1:W-:Y:S01]  /*45a0*/  @!P3 LDGSTS.E.BYPASS.LTC128B.128 [R0+0x17000], desc[UR12][R6.64] ;  /* 0x170000000600bfae */ /* 0x0003e2000b901d4c */
[----:B------:R-:W-:-:S03]  /*45b0*/  @!P2 LEA.HI.X R3, R4, R9, R3, 0x1, P0 ;  /* 0x000000090403a211 */ /* 0x000fc600000f0c03 */
[----:B------:R1:W-:Y:S04]  /*45c0*/  @P2 STS.128 [R0+0x1b000], RZ ;  /* 0x01b000ff00002388 */ /* 0x0003e80000000c00 */
[----:B------:R-:W-:Y:S01]  /*45d0*/  @!PT LDS RZ, [RZ] ;  /* 0x00000000fffff984 */ /* 0x000fe20000000800 */
[----:B------:R-:W-:Y:S01]  /*45e0*/  @!PT LDS RZ, [RZ] ;  /* 0x00000000fffff984 */ /* 0x000fe20000000800 */
[----:B------:R-:W-:Y:S01]  /*45f0*/  @!PT LDS RZ, [RZ] ;  /* 0x00000000fffff984 */ /* 0x000fe20000000800 */
[----:B------:R1:W-:Y:S02]  /*4600*/  @!P2 LDGSTS.E.BYPASS.LTC128B.128 [R0+0x1b000], desc[UR12][R2.64+0x80] ;  /* 0x1b0000800200afae */ /* 0x0003e4000b901d4c */
.L_x_692:
[----:B------:R-:W-:Y:S05]  /*4610*/  BSYNC B0 ;  /* 0x0000000000007941 */ /* 0x000fea0003800000 */
.L_x_691:
[----:B------:R-:W2:Y:S01]  /*4620*/  LDC.64 R8, c[0x0][0x3b8] ;  /* 0x0000ee00ff087b82 */ /* 0x000ea20000000a00 */
[----:B------:R-:W2:Y:S01]  /*4630*/  LDL R10, [R1+0x10] ;  /* 0x00001000010a7983 */ /* 0x000ea20000100800 */
[----:B------:R-:W-:Y:S02]  /*4640*/  ISETP.NE.AND P0, PT, R18, RZ, PT ;  /* 0x000000ff1200720c */ /* 0x000fe40003f05270 */
[----:B------:R-:W-:Y:S01]  /*4650*/  ISETP.NE.AND P2, PT, R20, RZ, PT ;  /* 0x000000ff1400720c */ /* 0x000fe20003f45270 */
[----:B-1----:R-:W-:Y:S01]  /*4660*/  IMAD.MOV.U32 R2, RZ, RZ, 0x4 ;  /* 0x00000004ff027424 */ /* 0x002fe200078e00ff */
[----:B------:R-:W-:Y:S01]  /*4670*/  UIMAD UR5, UR49, UR60, UR56 ;  /* 0x0000003c310572a4 */ /* 0x000fe2000f8e0238 */
[----:B------:R-:W-:Y:S01]  /*4680*/  IMAD.MOV.U32 R6, RZ, RZ, 0x4 ;  /* 0x00000004ff067424 */ /* 0x000fe200078e00ff */
[----:B------:R-:W-:Y:S01]  /*4690*/  ISETP.NE.AND P4, PT, R19, RZ, PT ;  /* 0x000000ff1300720c */ /* 0x000fe20003f85270 */
[----:B------:R-:W-:Y:S01]  /*46a0*/  IMAD.WIDE R2, R242, R2, UR20 ;  /* 0x00000014f2027e25 */ /* 0x000fe2000f8e0202 */
[----:B------:R-:W-:Y:S01]  /*46b0*/  USHF.L.U32 UR5, UR5, 0x5, URZ ;  /* 0x0000000505057899 */ /* 0x000fe2000800063f */
[----:B------:R-:W-:Y:S01]  /*46c0*/  ISETP.NE.AND P3, PT, R21, RZ, PT ;  /* 0x000000ff1500720c */ /* 0x000fe20003f65270 */
[----:B------:R-:W0:Y:S01]  /*46d0*/  LDGDEPBAR ;  /* 0x00000000000079af */ /* 0x000e220000000000 */
[----:B------:R-:W-:-:S02]  /*46e0*/  IMAD.MOV.U32 R244, RZ, RZ, 0x7f800000 ;  /* 0x7f800000fff47424 */ /* 0x000fc400078e00ff */
[----:B------:R-:W-:Y:S02]  /*46f0*/  IMAD.MOV.U32 R243, RZ, RZ, 0x7f800000 ;  /* 0x7f800000fff37424 */ /* 0x000fe400078e00ff */
[----:B------:R-:W-:Y:S02]  /*4700*/  IMAD.MOV.U32 R245, RZ, RZ, 0x7f800000 ;  /* 0x7f800000fff57424 */ /* 0x000fe400078e00ff */
[----:B------:R-:W-:Y:S01]  /*4710*/  IMAD.MOV.U32 R246, RZ, RZ, 0x7f800000 ;  /* 0x7f800000fff67424 */ /* 0x000fe200078e00ff */
[----:B--234-:R-:W-:Y:S01]  /*4720*/  SHF.R.S32.HI R0, RZ, 0x1f, R15 ;  /* 0x0000001fff007819 */ /* 0x01cfe2000001140f */
[----:B------:R-:W-:Y:S01]  /*4730*/  IMAD.MOV.U32 R215, RZ, RZ, 0x20 ;  /* 0x00000020ffd77424 */ /* 0x000fe200078e00ff */
[----:B------:R-:W-:Y:S01]  /*4740*/  ULDC UR26, c[0x0][0x2d0] ;  /* 0x0000b400001a7ab9 */ /* 0x000fe20000000800 */
[----:B------:R-:W-:Y:S01]  /*4750*/  IMAD.MOV.U32 R208, RZ, RZ, 0x40 ;  /* 0x00000040ffd07424 */ /* 0x000fe200078e00ff */
[----:B------:R-:W2:Y:S01]  /*4760*/  LDG.E.64 R4, desc[UR12][R8.64+0x8] ;  /* 0x0000080c08047981 */ /* 0x000ea2000c1e1b00 */
[----:B------:R-:W-:Y:S01]  /*4770*/  @!P0 IMAD.WIDE R6, R16, R6, UR20 ;  /* 0x0000001410068e25 */ /* 0x000fe2000f8e0206 */
[----:B------:R-:W-:-:S02]  /*4780*/  USHF.R.S32.HI UR6, URZ, 0x1f, UR5 ;  /* 0x0000001f3f067899 */ /* 0x000fc40008011405 */
[----:B------:R-:W5:Y:S01]  /*4790*/  @!P2 LDG.E R243, desc[UR12][R2.64+0x80] ;  /* 0x0000800c02f3a981 */ /* 0x000f62000c1e1900 */
[----:B------:R-:W-:Y:S01]  /*47a0*/  IMAD.MOV.U32 R236, RZ, RZ, R217 ;  /* 0x000000ffffec7224 */ /* 0x000fe200078e00d9 */
[----:B------:R-:W-:Y:S02]  /*47b0*/  CS2R R158, SRZ ;  /* 0x00000000009e7805 */ /* 0x000fe4000001ff00 */
[----:B------:R-:W-:Y:S01]  /*47c0*/  CS2R R156, SRZ ;  /* 0x00000000009c7805 */ /* 0x000fe2000001ff00 */
[----:B------:R-:W5:Y:S01]  /*47d0*/  @!P0 LDG.E R244, desc[UR12][R6.64] ;  /* 0x0000000c06f48981 */ /* 0x000f62000c1e1900 */
[----:B------:R-:W-:Y:S02]  /*47e0*/  CS2R R162, SRZ ;  /* 0x0000000000a27805 */ /* 0x000fe4000001ff00 */
[----:B------:R-:W-:Y:S02]  /*47f0*/  CS2R R160, SRZ ;  /* 0x0000000000a07805 */ /* 0x000fe4000001ff00 */
[----:B------:R-:W-:Y:S01]  /*4800*/  CS2R R154, SRZ ;  /* 0x00000000009a7805 */ /* 0x000fe2000001ff00 */
[----:B------:R-:W5:Y:S01]  /*4810*/  @!P4 LDG.E R245, desc[UR12][R2.64] ;  /* 0x0000000c02f5c981 */ /* 0x000f62000c1e1900 */
        /* <DEDUP_REMOVED lines=12> */
[----:B------:R-:W3:Y:S01]  /*48e0*/  LDG.E.64 R8, desc[UR12][R8.64] ;  /* 0x0000000c08087981 */ /* 0x000ee2000c1e1b00 */
        /* <DEDUP_REMOVED lines=15> */
[----:B-1----:R-:W-:Y:S01]  /*49e0*/  VIADD R2, R216, 0x2000 ;  /* 0x00002000d8027836 */ /* 0x002fe20000000000 */
[----:B------:R-:W-:Y:S02]  /*49f0*/  CS2R R100, SRZ ;  /* 0x0000000000647805 */ /* 0x000fe4000001ff00 */
[----:B------:R-:W-:Y:S02]  /*4a00*/  CS2R R94, SRZ ;  /* 0x00000000005e7805 */ /* 0x000fe4000001ff00 */
[----:B------:R-:W-:Y:S02]  /*4a10*/  CS2R R92, SRZ ;  /* 0x00000000005c7805 */ /* 0x000fe4000001ff00 */
[----:B------:R-:W-:Y:S02]  /*4a20*/  CS2R R98, SRZ ;  /* 0x0000000000627805 */ /* 0x000fe4000001ff00 */
[----:B------:R-:W-:Y:S01]  /*4a30*/  SEL R2, R2, R216, !P1 ;  /* 0x000000d802027207 */ /* 0x000fe20004800000 */
[----:B------:R-:W-:Y:S01]  /*4a40*/  IMAD.SHL.U32 R3, R247, 0x20, RZ ;  /* 0x00000020f7037824 */ /* 0x000fe200078e00ff */
        /* <DEDUP_REMOVED lines=29> */
[----:B------:R-:W-:Y:S01]  /*4c20*/  LEA R207, R2, UR4, 0x1 ;  /* 0x0000000402cf7c11 */ /* 0x000fe2000f8e08ff */
[----:B------:R-:W-:Y:S01]  /*4c30*/  ULDC UR29, c[0x0][0x2dc] ;  /* 0x0000b700001d7ab9 */ /* 0x000fe20000000800 */
[----:B------:R-:W-:Y:S01]  /*4c40*/  ULDC UR27, c[0x0][0x270] ;  /* 0x00009c00001b7ab9 */ /* 0x000fe20000000800 */
[----:B------:R-:W-:Y:S01]  /*4c50*/  ULDC.U8 UR18, c[0x0][0x388] ;  /* 0x0000e20000127ab9 */ /* 0x000fe20000000000 */
[----:B------:R-:W-:Y:S01]  /*4c60*/  ULDC UR17, c[0x0][0x2ec] ;  /* 0x0000bb0000117ab9 */ /* 0x000fe20000000800 */
[----:B------:R-:W-:-:S04]  /*4c70*/  LOP3.LUT P3, RZ, R10, 0x4, RZ, 0xc0, !PT ;  /* 0x000000040aff7812 */ /* 0x000fc8000786c0ff */
[----:B------:R-:W-:Y:S02]  /*4c80*/  SEL R208, R208, 0xffffffc0, !P3 ;  /* 0xffffffc0d0d07807 */ /* 0x000fe40005800000 */
[----:B--2---:R-:W-:-:S04]  /*4c90*/  IADD3 R248, P2, P0, R4, UR5, R15 ;  /* 0x0000000504f87c10 */ /* 0x004fc8000f85e00f */
[----:B------:R-:W-:Y:S01]  /*4ca0*/  IADD3.X R250, R5, UR6, R0, P2, P0 ;  /* 0x0000000605fa7c10 */ /* 0x000fe200097e0400 */
[----:B------:R-:W-:Y:S01]  /*4cb0*/  VIADD R0, R214, 0x2000 ;  /* 0x00002000d6007836 */ /* 0x000fe20000000000 */
[----:B------:R-:W-:-:S04]  /*4cc0*/  LOP3.LUT P0, RZ, R10, 0x2, RZ, 0xc0, !PT ;  /* 0x000000020aff7812 */ /* 0x000fc8000780c0ff */
[----:B------:R-:W-:Y:S01]  /*4cd0*/  SEL R0, R0, R214, !P1 ;  /* 0x000000d600007207 */ /* 0x000fe20004800000 */
[----:B------:R-:W-:Y:S01]  /*4ce0*/  IMAD.WIDE.U32 R248, R248, -0x2daee0ad, RZ ;  /* 0xd2511f53f8f87825 */ /* 0x000fe200078e00ff */
[----:B------:R-:W-:Y:S02]  /*4cf0*/  LOP3.LUT P2, RZ, R10, 0x4, RZ, 0xc0, !PT ;  /* 0x000000040aff7812 */ /* 0x000fe4000784c0ff */
[----:B------:R-:W-:Y:S02]  /*4d00*/  SEL R215, R215, 0xffffffe0, !P0 ;  /* 0xffffffe0d7d77807 */ /* 0x000fe40004000000 */
[----:B------:R-:W-:Y:S02]  /*4d10*/  LEA R209, R0, UR4, 0x1 ;  /* 0x0000000400d17c11 */ /* 0x000fe4000f8e08ff */
[----:B---3--:R-:W-:Y:S02]  /*4d20*/  R2UR UR14, R9 ;  /* 0x00000000090e72ca */ /* 0x008fe400000e0000 */
[----:B------:R-:W-:-:S15]  /*4d30*/  R2UR UR15, R8 ;  /* 0x00000000080f72ca */ /* 0x000fde00000e0000 */
.L_x_695:
[----:B------:R-:W0:Y:S01]  /*4d40*/  LDGDEPBAR ;  /* 0x00000000000079af */ /* 0x000e220000000000 */
[C---:B------:R-:W-:Y:S01]  /*4d50*/  IMAD.IADD R0, R209.reuse, 0x1, R215 ;  /* 0x00000001d1007824 */ /* 0x040fe200078e02d7 */
[----:B------:R-:W-:Y:S01]  /*4d60*/  USHF.L.U32 UR6, UR19, 0x7, URZ ;  /* 0x0000000713067899 */ /* 0x000fe2000800063f */
[--C-:B------:R-:W-:Y:S05]  /*4d70*/  IMAD.IADD R3, R209, 0x1, R208.reuse ;  /* 0x00000001d1037824 */ /* 0x100fea00078e02d0 */
[----:B------:R-:W2:Y:S01]  /*4d80*/  LDL R204, [R1] ;  /* 0x0000000001cc7983 */ /* 0x000ea20000100800 */
[----:B------:R-:W-:Y:S01]  /*4d90*/  IMAD.IADD R2, R0, 0x1, R208 ;  /* 0x0000000100027824 */ /* 0x000fe200078e02d0 */
[----:B------:R-:W-:Y:S01]  /*4da0*/  UIADD3 UR5, UR24, 0x80, UR6 ;  /* 0x0000008018057890 */ /* 0x000fe2000fffe006 */
[----:B-----5:R-:W-:Y:S01]  /*4db0*/  FSETP.NEU.FTZ.AND P5, PT, R245, -INF , PT ;  /* 0xff800000f500780b */ /* 0x020fe20003fbd000 */
[----:B------:R-:W-:Y:S01]  /*4dc0*/  USHF.L.U32 UR7, UR11, 0x6, URZ ;  /* 0x000000060b077899 */ /* 0x000fe2000800063f */
[----:B------:R-:W-:Y:S01]  /*4dd0*/  FSETP.NEU.FTZ.AND P4, PT, R246, -INF , PT ;  /* 0xff800000f600780b */ /* 0x000fe20003f9d000 */
[----:B------:R-:W-:Y:S01]  /*4de0*/  UIADD3 UR5, UR5, -UR16, URZ ;  /* 0x8000001005057290 */ /* 0x000fe2000fffe03f */
[----:B------:R-:W-:Y:S01]  /*4df0*/  FSETP.NEU.FTZ.AND P3, PT, R243, -INF , PT ;  /* 0xff800000f300780b */ /* 0x000fe20003f7d000 */
[----:B------:R-:W-:Y:S01]  /*4e00*/  UIADD3 UR6, UR6, 0x80, URZ ;  /* 0x0000008006067890 */ /* 0x000fe2000fffe03f */
[----:B------:R-:W-:Y:S01]  /*4e10*/  FSETP.NEU.FTZ.AND P0, PT, R244, -INF , PT ;  /* 0xff800000f400780b */ /* 0x000fe20003f1d000 */
[----:B------:R-:W-:Y:S02]  /*4e20*/  UISETP.GE.AND UP0, UPT, UR7, UR5, UPT ;  /* 0x000000050700728c */ /* 0x000fe4000bf06270 */
[----:B------:R-:W-:Y:S02]  /*4e30*/  UIADD3 UR5, UR15, -0x61c88647, URZ ;  /* 0x9e3779b90f057890 */ /* 0x000fe4000fffe03f */
[----:B------:R-:W-:Y:S02]  /*4e40*/  UISETP.LT.AND UP0, UPT, UR6, UR16, UP0 ;  /* 0x000000100600728c */ /* 0x000fe40008701270 */
[----:B------:R-:W-:Y:S02]  /*4e50*/  UIADD3 UR6, UR14, -0x4498517b, URZ ;  /* 0xbb67ae850e067890 */ /* 0x000fe4000fffe03f */
[----:B------:R-:W-:Y:S02]  /*4e60*/  UISETP.GT.AND UP3, UPT, UR11, UR25, UPT ;  /* 0x000000190b00728c */ /* 0x000fe4000bf64270 */
[----:B------:R-:W-:Y:S01]  /*4e70*/  PLOP3.LUT P1, PT, PT, PT, UP0, 0x80, 0x0 ;  /* 0x000000000000781c */ /* 0x000fe20003f2f008 */
[----:B------:R-:W-:Y:S04]  /*4e80*/  DEPBAR.LE SB0, 0x0 ;  /* 0x000080000000791a */ /* 0x000fe80000000000 */
[----:B------:R-:W-:Y:S06]  /*4e90*/  BAR.SYNC.DEFER_BLOCKING 0x0 ;  /* 0x0000000000007b1d */ /* 0x000fec0000010000 */
[----:B------:R-:W-:Y:S08]  /*4ea0*/  LDSM.16.M88.4 R32, [R209] ;  /* 0x00000000d120783b */ /* 0x000ff00000000200 */
[----:B------:R-:W1:Y:S08]  /*4eb0*/  LDSM.16.M88.4 R16, [R210+0xc000] ;  /* 0x00c00000d210783b */ /* 0x000e700000000200 */
[----:B------:R-:W3:Y:S08]  /*4ec0*/  LDSM.16.M88.4 R28, [R209+0x1000] ;  /* 0x00100000d11c783b */ /* 0x000ef00000000200 */
[----:B------:R-:W4:Y:S08]  /*4ed0*/  LDSM.16.M88.4 R164, [R210+0xc800] ;  /* 0x00c80000d2a4783b */ /* 0x000f300000000200 */
[----:B------:R-:W-:Y:S08]  /*4ee0*/  LDSM.16.M88.4 R168, [R0] ;  /* 0x0000000000a8783b */ /* 0x000ff00000000200 */
[----:B------:R-:W4:Y:S01]  /*4ef0*/  LDSM.16.M88.4 R172, [R211+0xc000] ;  /* 0x00c00000d3ac783b */ /* 0x000f220000000200 */
[-C--:B-1----:R-:W-:Y:S07]  /*4f00*/  HMMA.16816.F32.BF16 R4, R32, R16.reuse, RZ ;  /* 0x000000102004723c */ /* 0x082fee00000418ff */
[----:B------:R-:W1:Y:S01]  /*4f10*/  LDSM.16.M88.4 R176, [R0+0x1000] ;  /* 0x0010000000b0783b */ /* 0x000e620000000200 */
[C---:B---3--:R-:W-:Y:S07]  /*4f20*/  HMMA.16816.F32.BF16 R8, R28.reuse, R16, RZ ;  /* 0x000000101c08723c */ /* 0x048fee00000418ff */
[----:B------:R-:W3:Y:S01]  /*4f30*/  LDSM.16.M88.4 R180, [R211+0xc800] ;  /* 0x00c80000d3b4783b */ /* 0x000ee20000000200 */
[-C--:B------:R-:W-:Y:S07]  /*4f40*/  HMMA.16816.F32.BF16 R12, R28, R18.reuse, RZ ;  /* 0x000000121c0c723c */ /* 0x080fee00000418ff */
[----:B------:R-:W-:Y:S01]  /*4f50*/  LDSM.16.M88.4 R184, [R3] ;  /* 0x0000000003b8783b */ /* 0x000fe20000000200 */
[C---:B------:R-:W-:Y:S07]  /*4f60*/  HMMA.16816.F32.BF16 R16, R32.reuse, R18, RZ ;  /* 0x000000122010723c */ /* 0x040fee00000418ff */
[----:B------:R-:W3:Y:S01]  /*4f70*/  LDSM.16.M88.4 R188, [R213+0xc000] ;  /* 0x00c00000d5bc783b */ /* 0x000ee20000000200 */
[-C--:B----4-:R-:W-:Y:S06]  /*4f80*/  HMMA.16816.F32.BF16 R20, R32, R164.reuse, RZ ;  /* 0x000000a42014723c */ /* 0x090fec00000418ff */
[C---:B------:R-:W-:Y:S01]  /*4f90*/  HMMA.16816.F32.BF16 R24, R28.reuse, R164, RZ ;  /* 0x000000a41c18723c */ /* 0x040fe200000418ff */
[----:B------:R-:W4:Y:S05]  /*4fa0*/  LDSM.16.M88.4 R192, [R3+0x1000] ;  /* 0x0010000003c0783b */ /* 0x000f2a0000000200 */
[-C--:B------:R-:W-:Y:S03]  /*4fb0*/  HMMA.16816.F32.BF16 R28, R28, R166.reuse, RZ ;  /* 0x000000a61c1c723c */ /* 0x080fe600000418ff */
[----:B------:R-:W4:Y:S03]  /*4fc0*/  LDSM.16.M88.4 R196, [R213+0xc800] ;  /* 0x00c80000d5c4783b */ /* 0x000f260000000200 */
[----:B------:R-:W-:Y:S05]  /*4fd0*/  HMMA.16816.F32.BF16 R32, R32, R166, RZ ;  /* 0x000000a62020723c */ /* 0x000fea00000418ff */
[----:B------:R-:W-:Y:S01]  /*4fe0*/  LDSM.16.M88.4 R164, [R2] ;  /* 0x0000000002a4783b */ /* 0x000fe20000000200 */
[-C--:B------:R-:W-:Y:S06]  /*4ff0*/  HMMA.16816.F32.BF16 R4, R168, R172.reuse, R4 ;  /* 0x000000aca804723c */ /* 0x080fec0000041804 */
[C---:B-1----:R-:W-:Y:S01]  /*5000*/  HMMA.16816.F32.BF16 R8, R176.reuse, R172, R8 ;  /* 0x000000acb008723c */ /* 0x042fe20000041808 */
[----:B------:R-:W-:Y:S05]  /*5010*/  LDSM.16.M88.4 R200, [R2+0x1000] ;  /* 0x0010000002c8783b */ /* 0x000fea0000000200 */
[-C--:B------:R-:W-:Y:S06]  /*5020*/  HMMA.16816.F32.BF16 R12, R176, R174.reuse, R12 ;  /* 0x000000aeb00c723c */ /* 0x080fec000004180c */
[C---:B------:R-:W-:Y:S01]  /*5030*/  HMMA.16816.F32.BF16 R16, R168.reuse, R174, R16 ;  /* 0x000000aea810723c */ /* 0x040fe20000041810 */
[----:B------:R-:W1:Y:S05]  /*5040*/  LDSM.16.M88.4 R172, [R212+0xc000] ;  /* 0x00c00000d4ac783b */ /* 0x000e6a0000000200 */
[-C--:B---3--:R-:W-:Y:S06]  /*5050*/  HMMA.16816.F32.BF16 R20, R168, R180.reuse, R20 ;  /* 0x000000b4a814723c */ /* 0x088fec0000041814 */
[C---:B------:R-:W-:Y:S06]  /*5060*/  HMMA.16816.F32.BF16 R24, R176.reuse, R180, R24 ;  /* 0x000000b4b018723c */ /* 0x040fec0000041818 */
[-C--:B------:R-:W-:Y:S01]  /*5070*/  HMMA.16816.F32.BF16 R28, R176, R182.reuse, R28 ;  /* 0x000000b6b01c723c */ /* 0x080fe2000004181c */
[----:B------:R-:W3:Y:S05]  /*5080*/  LDSM.16.M88.4 R176, [R212+0xc800] ;  /* 0x00c80000d4b0783b */ /* 0x000eea0000000200 */
[----:B------:R-:W-:Y:S03]  /*5090*/  HMMA.16816.F32.BF16 R32, R168, R182, R32 ;  /* 0x000000b6a820723c */ /* 0x000fe60000041820 */
[----:B------:R-:W-:Y:S03]  /*50a0*/  LDSM.16.M88.4 R168, [R209+0x2000] ;  /* 0x00200000d1a8783b */ /* 0x000fe60000000200 */
[-C--:B------:R-:W-:Y:S05]  /*50b0*/  HMMA.16816.F32.BF16 R4, R184, R188.reuse, R4 ;  /* 0x000000bcb804723c */ /* 0x080fea0000041804 */
[----:B------:R-:W3:Y:S01]  /*50c0*/  LDSM.16.M88.4 R180, [R210+0x10000] ;  /* 0x01000000d2b4783b */ /* 0x000ee20000000200 */
[C---:B----4-:R-:W-:Y:S06]  /*50d0*/  HMMA.16816.F32.BF16 R8, R192.reuse, R188, R8 ;  /* 0x000000bcc008723c */ /* 0x050fec0000041808 */
[-C--:B------:R-:W-:Y:S06]  /*50e0*/  HMMA.16816.F32.BF16 R12, R192, R190.reuse, R12 ;  /* 0x000000bec00c723c */ /* 0x080fec000004180c */
[C---:B------:R-:W-:Y:S01]  /*50f0*/  HMMA.16816.F32.BF16 R16, R184.reuse, R190, R16 ;  /* 0x000000beb810723c */ /* 0x040fe20000041810 */
[----:B------:R-:W4:Y:S05]  /*5100*/  LDSM.16.M88.4 R188, [R209+0x3000] ;  /* 0x00300000d1bc783b */ /* 0x000f2a0000000200 */
[-C--:B------:R-:W-:Y:S06]  /*5110*/  HMMA.16816.F32.BF16 R20, R184, R196.reuse, R20 ;  /* 0x000000c4b814723c */ /* 0x080fec0000041814 */
[C---:B------:R-:W-:Y:S06]  /*5120*/  HMMA.16816.F32.BF16 R24, R192.reuse, R196, R24 ;  /* 0x000000c4c018723c */ /* 0x040fec0000041818 */
[-C--:B------:R-:W-:Y:S01]  /*5130*/  HMMA.16816.F32.BF16 R28, R192, R198.reuse, R28 ;  /* 0x000000c6c01c723c */ /* 0x080fe2000004181c */
[----:B------:R-:W4:Y:S05]  /*5140*/  LDSM.16.M88.4 R192, [R210+0x10800] ;  /* 0x01080000d2c0783b */ /* 0x000f2a0000000200 */
[----:B------:R-:W-:Y:S03]  /*5150*/  HMMA.16816.F32.BF16 R32, R184, R198, R32 ;  /* 0x000000c6b820723c */ /* 0x000fe60000041820 */
[----:B------:R-:W-:Y:S03]  /*5160*/  LDSM.16.M88.4 R184, [R211+0x10000] ;  /* 0x01000000d3b8783b */ /* 0x000fe60000000200 */
[-C--:B-1----:R-:W-:Y:S05]  /*5170*/  HMMA.16816.F32.BF16 R4, R164, R172.reuse, R4 ;  /* 0x000000aca404723c */ /* 0x082fea0000041804 */
[----:B------:R-:W-:Y:S01]  /*5180*/  LDSM.16.M88.4 R196, [R0+0x3000] ;  /* 0x0030000000c4783b */ /* 0x000fe20000000200 */
[C---:B------:R-:W-:Y:S06]  /*5190*/  HMMA.16816.F32.BF16 R8, R200.reuse, R172, R8 ;  /* 0x000000acc808723c */ /* 0x040fec0000041808 */
[-C--:B------:R-:W-:Y:S06]  /*51a0*/  HMMA.16816.F32.BF16 R12, R200, R174.reuse, R12 ;  /* 0x000000aec80c723c */ /* 0x080fec000004180c */
[C---:B------:R-:W-:Y:S01]  /*51b0*/  HMMA.16816.F32.BF16 R16, R164.reuse, R174, R16 ;  /* 0x000000aea410723c */ /* 0x040fe20000041810 */
[----:B------:R1:W2:Y:S05]  /*51c0*/  LDSM.16.M88.4 R172, [R0+0x2000] ;  /* 0x0020000000ac783b */ /* 0x0002aa0000000200 */
[-C--:B---3--:R-:W-:Y:S06]  /*51d0*/  HMMA.16816.F32.BF16 R20, R164, R176.reuse, R20 ;  /* 0x000000b0a414723c */ /* 0x088fec0000041814 */
[C---:B------:R-:W-:Y:S06]  /*51e0*/  HMMA.16816.F32.BF16 R24, R200.reuse, R176, R24 ;  /* 0x000000b0c818723c */ /* 0x040fec0000041818 */
[-C--:B------:R-:W-:Y:S01]  /*51f0*/  HMMA.16816.F32.BF16 R28, R200, R178.reuse, R28 ;  /* 0x000000b2c81c723c */ /* 0x080fe2000004181c */
[----:B------:R-:W3:Y:S05]  /*5200*/  LDSM.16.M88.4 R200, [R211+0x10800] ;  /* 0x01080000d3c8783b */ /* 0x000eea0000000200 */
[----:B------:R-:W-:Y:S01]  /*5210*/  HMMA.16816.F32.BF16 R32, R164, R178, R32 ;  /* 0x000000b2a420723c */ /* 0x000fe20000041820 */
[----:B-1----:R-:W-:Y:S02]  /*5220*/  IMAD.U32 R0, RZ, RZ, UR19 ;  /* 0x00000013ff007e24 */ /* 0x002fe4000f8e00ff */
[----:B------:R-:W-:Y:S03]  /*5230*/  LDSM.16.M88.4 R164, [R3+0x2000] ;  /* 0x0020000003a4783b */ /* 0x000fe60000000200 */
[-C--:B------:R-:W-:Y:S05]  /*5240*/  HMMA.16816.F32.BF16 R4, R168, R180.reuse, R4 ;  /* 0x000000b4a804723c */ /* 0x080fea0000041804 */
[----:B------:R-:W1:Y:S01]  /*5250*/  LDSM.16.M88.4 R176, [R213+0x10000] ;  /* 0x01000000d5b0783b */ /* 0x000e620000000200 */
[C---:B----4-:R-:W-:Y:S06]  /*5260*/  HMMA.16816.F32.BF16 R8, R188.reuse, R180, R8 ;  /* 0x000000b4bc08723c */ /* 0x050fec0000041808 */
[-C--:B------:R-:W-:Y:S06]  /*5270*/  HMMA.16816.F32.BF16 R12, R188, R182.reuse, R12 ;  /* 0x000000b6bc0c723c */ /* 0x080fec000004180c */
[C---:B------:R-:W-:Y:S01]  /*5280*/  HMMA.16816.F32.BF16 R16, R168.reuse, R182, R16 ;  /* 0x000000b6a810723c */ /* 0x040fe20000041810 */
[----:B------:R4:W1:Y:S05]  /*5290*/  LDSM.16.M88.4 R180, [R3+0x3000] ;  /* 0x0030000003b4783b */ /* 0x00086a0000000200 */
[-C--:B------:R-:W-:Y:S06]  /*52a0*/  HMMA.16816.F32.BF16 R20, R168, R192.reuse, R20 ;  /* 0x000000c0a814723c */ /* 0x080fec0000041814 */
[C---:B------:R-:W-:Y:S06]  /*52b0*/  HMMA.16816.F32.BF16 R24, R188.reuse, R192, R24 ;  /* 0x000000c0bc18723c */ /* 0x040fec0000041818 */
[-C--:B------:R-:W-:Y:S06]  /*52c0*/  HMMA.16816.F32.BF16 R28, R188, R194.reuse, R28 ;  /* 0x000000c2bc1c723c */ /* 0x080fec000004181c */
[----:B------:R-:W-:Y:S01]  /*52d0*/  HMMA.16816.F32.BF16 R32, R168, R194, R32 ;  /* 0x000000c2a820723c */ /* 0x000fe20000041820 */
[----:B------:R-:W1:Y:S01]  /*52e0*/  LDSM.16.M88.4 R168, [R213+0x10800] ;  /* 0x01080000d5a8783b */ /* 0x000e620000000200 */
[----:B----4-:R-:W-:Y:S04]  /*52f0*/  IMAD.U32 R3, RZ, RZ, UR11 ;  /* 0x0000000bff037e24 */ /* 0x010fe8000f8e00ff */
[-C--:B--2---:R-:W-:Y:S01]  /*5300*/  HMMA.16816.F32.BF16 R4, R172, R184.reuse, R4 ;  /* 0x000000b8ac04723c */ /* 0x084fe20000041804 */
[----:B------:R-:W-:Y:S05]  /*5310*/  IMAD.U32 R195, RZ, RZ, UR7 ;  /* 0x00000007ffc37e24 */ /* 0x000fea000f8e00ff */
[C---:B------:R-:W-:Y:S06]  /*5320*/  HMMA.16816.F32.BF16 R8, R196.reuse, R184, R8 ;  /* 0x000000b8c408723c */ /* 0x040fec0000041808 */
[-C--:B------:R-:W-:Y:S06]  /*5330*/  HMMA.16816.F32.BF16 R12, R196, R186.reuse, R12 ;  /* 0x000000bac40c723c */ /* 0x080fec000004180c */
[C---:B------:R-:W-:Y:S01]  /*5340*/  HMMA.16816.F32.BF16 R16, R172.reuse, R186, R16 ;  /* 0x000000baac10723c */ /* 0x040fe20000041810 */
[----:B------:R-:W-:Y:S05]  /*5350*/  LDSM.16.M88.4 R184, [R212+0x10000] ;  /* 0x01000000d4b8783b */ /* 0x000fea0000000200 */
[-C--:B---3--:R-:W-:Y:S06]  /*5360*/  HMMA.16816.F32.BF16 R20, R172, R200.reuse, R20 ;  /* 0x000000c8ac14723c */ /* 0x088fec0000041814 */
[C---:B------:R-:W-:Y:S01]  /*5370*/  HMMA.16816.F32.BF16 R24, R196.reuse, R200, R24 ;  /* 0x000000c8c418723c */ /* 0x040fe20000041818 */
[----:B------:R-:W2:Y:S05]  /*5380*/  @!P1 S2R R200, SR_TID.X ;  /* 0x0000000000c89919 */ /* 0x000eaa0000002100 */
[-C--:B------:R-:W-:Y:S05]  /*5390*/  HMMA.16816.F32.BF16 R28, R196, R202.reuse, R28 ;  /* 0x000000cac41c723c */ /* 0x080fea000004181c */
[----:B------:R-:W-:Y:S01]  /*53a0*/  IMAD.SHL.U32 R201, R247, 0x20, RZ ;  /* 0x00000020f7c97824 */ /* 0x000fe200078e00ff */
[----:B------:R-:W-:Y:S01]  /*53b0*/  HMMA.16816.F32.BF16 R32, R172, R202, R32 ;  /* 0x000000caac20723c */ /* 0x000fe20000041820 */
[----:B------:R-:W-:Y:S05]  /*53c0*/  IMAD.U32 R196, RZ, RZ, UR24 ;  /* 0x00000018ffc47e24 */ /* 0x000fea000f8e00ff */
[-C--:B-1----:R-:W-:Y:S01]  /*53d0*/  HMMA.16816.F32.BF16 R4, R164, R176.reuse, R4 ;  /* 0x000000b0a404723c */ /* 0x082fe20000041804 */
[----:B------:R-:W-:Y:S04]  /*53e0*/  IMAD.MOV.U32 R203, RZ, RZ, 0x8 ;  /* 0x00000008ffcb7424 */ /* 0x000fe800078e00ff */
[----:B------:R-:W-:Y:S01]  /*53f0*/  IMAD R172, R0, 0x4, R247 ;  /* 0x0000000400ac7824 */ /* 0x000fe200078e02f7 */
[C---:B------:R-:W-:Y:S01]  /*5400*/  HMMA.16816.F32.BF16 R8, R180.reuse, R176, R8 ;  /* 0x000000b0b408723c */ /* 0x040fe20000041808 */
[----:B------:R-:W-:Y:S04]  /*5410*/  IMAD.MOV.U32 R202, RZ, RZ, 0x20 ;  /* 0x00000020ffca7424 */ /* 0x000fe800078e00ff */
[----:B------:R-:W-:Y:S01]  /*5420*/  LOP3.LUT R172, R249, UR14, R172, 0x96, !PT ;  /* 0x0000000ef9ac7c12 */ /* 0x000fe2000f8e96ac */
[----:B------:R-:W-:Y:S01]  /*5430*/  IMAD R0, R3, 0x4, R204 ;  /* 0x0000000403007824 */ /* 0x000fe200078e02cc */
[----:B------:R-:W-:Y:S01]  /*5440*/  LOP3.LUT R3, R250, UR15, RZ, 0x3c, !PT ;  /* 0x0000000ffa037c12 */ /* 0x000fe2000f8e3cff */
[-C--:B------:R-:W-:Y:S03]  /*5450*/  HMMA.16816.F32.BF16 R12, R180, R178.reuse, R12 ;  /* 0x000000b2b40c723c */ /* 0x080fe6000004180c */
[C---:B------:R-:W-:Y:S02]  /*5460*/  VIADD R173, R0.reuse, 0x2 ;  /* 0x0000000200ad7836 */ /* 0x040fe40000000000 */
[----:B------:R-:W-:Y:S01]  /*5470*/  IMAD.WIDE.U32 R174, R0, -0x326172a9, RZ ;  /* 0xcd9e8d5700ae7825 */ /* 0x000fe200078e00ff */
[----:B------:R-:W-:Y:S01]  /*5480*/  LOP3.LUT R0, R248, UR6, RZ, 0x3c, !PT ;  /* 0x00000006f8007c12 */ /* 0x000fe2000f8e3cff */
[C---:B------:R-:W-:Y:S01]  /*5490*/  HMMA.16816.F32.BF16 R16, R164.reuse, R178, R16 ;  /* 0x000000b2a410723c */ /* 0x040fe20000041810 */
[----:B------:R-:W-:Y:S01]  /*54a0*/  LDSM.16.M88.4 R176, [R2+0x3000] ;  /* 0x0030000002b0783b */ /* 0x000fe20000000200 */
[----:B------:R-:W-:Y:S02]  /*54b0*/  UIADD3 UR6, UR14, 0x32370b8f, URZ ;  /* 0x32370b8f0e067890 */ /* 0x000fe4000fffe03f */
[-C--:B------:R-:W-:Y:S01]  /*54c0*/  LOP3.LUT R190, R175, R3.reuse, RZ, 0x3c, !PT ;  /* 0x00000003afbe7212 */ /* 0x080fe200078e3cff */
[----:B------:R-:W-:Y:S01]  /*54d0*/  IMAD.WIDE.U32 R188, R172, -0x326172a9, RZ ;  /* 0xcd9e8d57acbc7825 */ /* 0x000fe200078e00ff */
[-C--:B------:R-:W-:Y:S05]  /*54e0*/  HMMA.16816.F32.BF16 R20, R164, R168.reuse, R20 ;  /* 0x000000a8a414723c */ /* 0x080fea0000041814 */
[----:B------:R-:W-:Y:S01]  /*54f0*/  LOP3.LUT R192, R189, UR5, R174, 0x96, !PT ;  /* 0x00000005bdc07c12 */ /* 0x000fe2000f8e96ae */
[----:B------:R-:W-:Y:S01]  /*5500*/  IMAD.WIDE.U32 R172, R173, -0x326172a9, RZ ;  /* 0xcd9e8d57adac7825 */ /* 0x000fe200078e00ff */
[C---:B------:R-:W-:Y:S04]  /*5510*/  HMMA.16816.F32.BF16 R24, R180.reuse, R168, R24 ;  /* 0x000000a8b418723c */ /* 0x040fe80000041818 */
[----:B------:R-:W-:Y:S01]  /*5520*/  LOP3.LUT R3, R173, R3, RZ, 0x3c, !PT ;  /* 0x00000003ad037212 */ /* 0x000fe200078e3cff */
[----:B------:R-:W-:Y:S01]  /*5530*/  IMAD.WIDE.U32 R192, R192, -0x2daee0ad, RZ ;  /* 0xd2511f53c0c07825 */ /* 0x000fe200078e00ff */
[----:B------:R-:W-:Y:S01]  /*5540*/  LOP3.LUT R191, R189, UR5, R172, 0x96, !PT ;  /* 0x00000005bdbf7c12 */ /* 0x000fe2000f8e96ac */
[----:B------:R-:W-:Y:S01]  /*5550*/  UIADD3 UR5, UR15, 0x3c6ef372, URZ ;  /* 0x3c6ef3720f057890 */ /* 0x000fe2000fffe03f */
[----:B------:R1:W3:Y:S01]  /*5560*/  LDSM.16.M88.4 R172, [R2+0x2000] ;  /* 0x0020000002ac783b */ /* 0x0002e20000000200 */
[-C--:B------:R-:W-:Y:S04]  /*5570*/  HMMA.16816.F32.BF16 R28, R180, R170.reuse, R28 ;  /* 0x000000aab41c723c */ /* 0x080fe8000004181c */
[----:B------:R-:W-:Y:S01]  /*5580*/  LOP3.LUT R194, R188, UR5, RZ, 0x3c, !PT ;  /* 0x00000005bcc27c12 */ /* 0x000fe2000f8e3cff */
[----:B------:R-:W-:Y:S01]  /*5590*/  IMAD.WIDE.U32 R188, R190, -0x2daee0ad, RZ ;  /* 0xd2511f53bebc7825 */ /* 0x000fe200078e00ff */
[----:B------:R-:W-:Y:S01]  /*55a0*/  UIADD3 UR5, UR14, 0x76cf5d0a, URZ ;  /* 0x76cf5d0a0e057890 */ /* 0x000fe2000fffe03f */
[----:B------:R-:W-:Y:S04]  /*55b0*/  HMMA.16816.F32.BF16 R32, R164, R170, R32 ;  /* 0x000000aaa420723c */ /* 0x000fe80000041820 */
[----:B------:R-:W-:Y:S01]  /*55c0*/  LOP3.LUT R197, R0, R189, RZ, 0x3c, !PT ;  /* 0x000000bd00c57212 */ /* 0x000fe200078e3cff */
[----:B------:R-:W-:Y:S01]  /*55d0*/  IMAD.WIDE.U32 R190, R191, -0x2daee0ad, RZ ;  /* 0xd2511f53bfbe7825 */ /* 0x000fe200078e00ff */
[----:B------:R-:W-:Y:S02]  /*55e0*/  @!P1 IADD3 R189, -R196, 0x1, R242 ;  /* 0x00000001c4bd9810 */ /* 0x000fe40007ffe1f2 */
[----:B------:R-:W-:Y:S03]  /*55f0*/  LOP3.LUT R198, R193, UR5, R188, 0x96, !PT ;  /* 0x00000005c1c67c12 */ /* 0x000fe6000f8e96bc */
[----:B------:R-:W-:Y:S01]  /*5600*/  FMUL.FTZ R181, R245, 1.4426950216293334961 ;  /* 0x3fb8aa3bf5b57820 */ /* 0x000fe20000410000 */
[----:B------:R-:W-:Y:S01]  /*5610*/  FMUL.FTZ R171, R243, 1.4426950216293334961 ;  /* 0x3fb8aa3bf3ab7820 */ /* 0x000fe20000410000 */
[----:B------:R-:W-:Y:S04]  /*5620*/  IMAD.WIDE.U32 R198, R198, -0x326172a9, RZ ;  /* 0xcd9e8d57c6c67825 */ /* 0x000fe800078e00ff */
[----:B------:R-:W-:Y:S01]  /*5630*/  FMUL.FTZ R170, R244, 1.4426950216293334961 ;  /* 0x3fb8aa3bf4aa7820 */ /* 0x000fe20000410000 */
[----:B------:R-:W-:Y:S01]  /*5640*/  FSEL R181, R181, RZ, P5 ;  /* 0x000000ffb5b57208 */ /* 0x000fe20002800000 */
[----:B-1----:R-:W-:Y:S01]  /*5650*/  IMAD.WIDE.U32 R2, R3, -0x2daee0ad, RZ ;  /* 0xd2511f5303027825 */ /* 0x002fe200078e00ff */
[----:B------:R-:W-:Y:S02]  /*5660*/  FSEL R171, R171, RZ, P3 ;  /* 0x000000ffabab7208 */ /* 0x000fe40001800000 */
[----:B------:R-:W-:Y:S02]  /*5670*/  FSEL R170, R170, RZ, P0 ;  /* 0x000000ffaaaa7208 */ /* 0x000fe40000000000 */
[----:B------:R-:W-:Y:S01]  /*5680*/  LOP3.LUT R0, R0, R3, RZ, 0x3c, !PT ;  /* 0x0000000300007212 */ /* 0x000fe200078e3cff */
[----:B------:R-:W-:Y:S01]  /*5690*/  IMAD.U32 R3, RZ, RZ, UR19 ;  /* 0x00000013ff037e24 */ /* 0x000fe2000f8e00ff */
[----:B------:R-:W-:Y:S01]  /*56a0*/  LOP3.LUT R196, R191, UR5, R2, 0x96, !PT ;  /* 0x00000005bfc47c12 */ /* 0x000fe2000f8e9602 */
[----:B------:R-:W-:Y:S01]  /*56b0*/  UIADD3 UR5, UR15, -0x255992d5, URZ ;  /* 0xdaa66d2b0f057890 */ /* 0x000fe2000fffe03f */
[----:B------:R-:W-:Y:S01]  /*56c0*/  @!P1 IADD3 R2, R195, UR16, R189 ;  /* 0x00000010c3029c10 */ /* 0x000fe2000fffe0bd */
[----:B------:R-:W-:Y:S04]  /*56d0*/  IMAD.WIDE.U32 R188, R197, -0x326172a9, RZ ;  /* 0xcd9e8d57c5bc7825 */ /* 0x000fe800078e00ff */
[----:B------:R-:W-:Y:S01]  /*56e0*/  IMAD.WIDE.U32 R168, R0, -0x326172a9, RZ ;  /* 0xcd9e8d5700a87825 */ /* 0x000fe200078e00ff */
[----:B------:R-:W-:Y:S01]  /*56f0*/  LOP3.LUT R180, R194, R189, RZ, 0x3c, !PT ;  /* 0x000000bdc2b47212 */ /* 0x000fe200078e3cff */
[-C--:B---3--:R-:W-:Y:S05]  /*5700*/  HMMA.16816.F32.BF16 R4, R172, R184.reuse, R4 ;  /* 0x000000b8ac04723c */ /* 0x088fea0000041804 */
[----:B------:R-:W-:Y:S01]  /*5710*/  LOP3.LUT R195, R199, UR5, R188, 0x96, !PT ;  /* 0x00000005c7c37c12 */ /* 0x000fe2000f8e96bc */
[----:B------:R-:W-:Y:S01]  /*5720*/  IMAD.WIDE.U32 R196, R196, -0x326172a9, RZ ;  /* 0xcd9e8d57c4c47825 */ /* 0x000fe200078e00ff */
[----:B------:R-:W-:Y:S01]  /*5730*/  LOP3.LUT R194, R194, R169, RZ, 0x3c, !PT ;  /* 0x000000a9c2c27212 */ /* 0x000fe200078e3cff */
[C---:B------:R-:W-:Y:S04]  /*5740*/  HMMA.16816.F32.BF16 R8, R176.reuse, R184, R8 ;  /* 0x000000b8b008723c */ /* 0x040fe80000041808 */
[----:B------:R-:W-:Y:S01]  /*5750*/  LOP3.LUT R188, R197, UR5, R168, 0x96, !PT ;  /* 0x00000005c5bc7c12 */ /* 0x000fe2000f8e96a8 */
[----:B------:R-:W-:Y:S01]  /*5760*/  IMAD.WIDE.U32 R164, R194, -0x2daee0ad, RZ ;  /* 0xd2511f53c2a47825 */ /* 0x000fe200078e00ff */
[C---:B------:R-:W-:Y:S01]  /*5770*/  @!P1 VIMNMX R169, R2.reuse, UR16, PT ;  /* 0x0000001002a99c48 */ /* 0x040fe2000bfe0100 */
[----:B------:R-:W-:Y:S01]  /*5780*/  UIADD3 UR5, UR14, -0x126145ec, URZ ;  /* 0xed9eba140e057890 */ /* 0x000fe2000fffe03f */
[----:B------:R-:W-:Y:S01]  /*5790*/  @!P1 VIADDMNMX R168, R2, R203, UR16, PT ;  /* 0x0000001002a89e46 */ /* 0x000fe2000b8001cb */
[-C--:B------:R-:W-:Y:S03]  /*57a0*/  HMMA.16816.F32.BF16 R12, R176, R186.reuse, R12 ;  /* 0x000000bab00c723c */ /* 0x080fe6000004180c */
[----:B------:R-:W-:Y:S01]  /*57b0*/  LOP3.LUT R190, R165, UR6, R190, 0x96, !PT ;  /* 0x00000006a5be7c12 */ /* 0x000fe2000f8e96be */
[----:B------:R-:W-:Y:S04]  /*57c0*/  IMAD.WIDE.U32 R166, R180, -0x2daee0ad, RZ ;  /* 0xd2511f53b4a67825 */ /* 0x000fe800078e00ff */
[----:B------:R-:W-:Y:S01]  /*57d0*/  FMUL.FTZ R180, R246, 1.4426950216293334961 ;  /* 0x3fb8aa3bf6b47820 */ /* 0x000fe20000410000 */
[C---:B------:R-:W-:Y:S04]  /*57e0*/  HMMA.16816.F32.BF16 R16, R172.reuse, R186, R16 ;  /* 0x000000baac10723c */ /* 0x040fe80000041810 */
[----:B------:R-:W-:Y:S01]  /*57f0*/  LOP3.LUT R192, R167, UR6, R192, 0x96, !PT ;  /* 0x00000006a7c07c12 */ /* 0x000fe2000f8e96c0 */
[----:B------:R-:W-:Y:S01]  /*5800*/  IMAD.WIDE.U32 R194, R195, -0x2daee0ad, RZ ;  /* 0xd2511f53c3c27825 */ /* 0x000fe200078e00ff */
[----:B------:R-:W-:Y:S01]  /*5810*/  FSEL R180, R180, RZ, P4 ;  /* 0x000000ffb4b47208 */ /* 0x000fe20002000000 */
[----:B------:R-:W-:Y:S04]  /*5820*/  UIADD3 UR6, UR15, 0x78dde6e4, URZ ;  /* 0x78dde6e40f067890 */ /* 0x000fe8000fffe03f */
[----:B------:R-:W-:Y:S01]  /*5830*/  LOP3.LUT R191, R195, UR5, R166, 0x96, !PT ;  /* 0x00000005c3bf7c12 */ /* 0x000fe2000f8e96a6 */
[----:B------:R-:W-:Y:S04]  /*5840*/  IMAD.WIDE.U32 R188, R188, -0x2daee0ad, RZ ;  /* 0xd2511f53bcbc7825 */ /* 0x000fe800078e00ff */
[----:B--2---:R-:W-:Y:S01]  /*5850*/  @!P1 IMAD.SHL.U32 R0, R200, 0x2, RZ ;  /* 0x00000002c8009824 */ /* 0x004fe200078e00ff */
[----:B------:R-:W-:Y:S01]  /*5860*/  LOP3.LUT R189, R189, UR5, R164, 0x96, !PT ;  /* 0x00000005bdbd7c12 */ /* 0x000fe2000f8e96a4 */
[----:B------:R-:W-:Y:S01]  /*5870*/  UIADD3 UR5, UR15, 0x1715609d, URZ ;  /* 0x1715609d0f057890 */ /* 0x000fe2000fffe03f */
[----:B------:R-:W1:Y:S02]  /*5880*/  LDSM.16.M88.4 R164, [R212+0x10800] ;  /* 0x01080000d4a4783b */ /* 0x000e640000000200 */
[----:B------:R-:W-:Y:S01]  /*5890*/  @!P1 LOP3.LUT R0, R201, 0x6, R0, 0xf8, !PT ;  /* 0x00000006c9009812 */ /* 0x000fe200078ef800 */
[----:B------:R-:W-:Y:S04]  /*58a0*/  IMAD.MOV.U32 R201, RZ, RZ, 0x28 ;  /* 0x00000028ffc97424 */ /* 0x000fe800078e00ff */
[----:B------:R-:W-:Y:S01]  /*58b0*/  @!P1 IMAD R0, R3, 0x80, R0 ;  /* 0x0000008003009824 */ /* 0x000fe200078e0200 */
[C---:B------:R-:W-:Y:S02]  /*58c0*/  @!P1 VIADDMNMX R3, R2.reuse, R202, UR16, PT ;  /* 0x0000001002039e46 */ /* 0x040fe4000b8001ca */
[----:B------:R-:W-:Y:S01]  /*58d0*/  @!P1 VIADDMNMX R2, R2, R201, UR16, PT ;  /* 0x0000001002029e46 */ /* 0x000fe2000b8001c9 */
[C---:B------:R-:W-:Y:S01]  /*58e0*/  @!P1 VIADD R183, R0.reuse, 0x9 ;  /* 0x0000000900b79836 */ /* 0x040fe20000000000 */
[CC--:B------:R-:W-:Y:S01]  /*58f0*/  @!P1 ISETP.GE.AND P5, PT, R0.reuse, R169.reuse, PT ;  /* 0x000000a90000920c */ /* 0x0c0fe20003fa6270 */
[----:B------:R-:W-:Y:S03]  /*5900*/  @!P1 VIADD R182, R0, 0x1 ;  /* 0x0000000100b69836 */ /* 0x000fe60000000000 */
[----:B------:R-:W-:Y:S02]  /*5910*/  @!P1 FSEL R4, R4, -INF , !P5 ;  /* 0xff80000004049808 */ /* 0x000fe40006800000 */
[C---:B------:R-:W-:Y:S02]  /*5920*/  @!P1 ISETP.GE.AND P4, PT, R182.reuse, R169, PT ;  /* 0x000000a9b600920c */ /* 0x040fe40003f86270 */
[-C--:B------:R-:W-:Y:S01]  /*5930*/  @!P1 ISETP.GE.AND P6, PT, R182, R168.reuse, PT ;  /* 0x000000a8b600920c */ /* 0x080fe20003fc6270 */
[--C-:B------:R-:W-:Y:S01]  /*5940*/  FFMA.FTZ R4, R4, UR17, -R181.reuse ;  /* 0x0000001104047c23 */ /* 0x100fe200080108b5 */
[----:B------:R-:W-:Y:S02]  /*5950*/  @!P1 ISETP.GE.AND P5, PT, R0, R168, PT ;  /* 0x000000a80000920c */ /* 0x000fe40003fa6270 */
[CC--:B------:R-:W-:Y:S01]  /*5960*/  @!P1 ISETP.GE.AND P3, PT, R182.reuse, R3.reuse, PT ;  /* 0x00000003b600920c */ /* 0x0c0fe20003f66270 */
[----:B------:R2:W3:Y:S01]  /*5970*/  MUFU.EX2 R201, R4 ;  /* 0x0000000400c97308 */ /* 0x0004e20000000800 */
[-C--:B------:R-:W-:Y:S01]  /*5980*/  @!P1 ISETP.GE.AND P0, PT, R182, R2.reuse, PT ;  /* 0x00000002b600920c */ /* 0x080fe20003f06270 */
[C---:B------:R-:W-:Y:S01]  /*5990*/  @!P1 VIADD R182, R0.reuse, 0x8 ;  /* 0x0000000800b69836 */ /* 0x040fe20000000000 */
[----:B------:R-:W-:Y:S02]  /*59a0*/  @!P1 FSEL R5, R5, -INF , !P4 ;  /* 0xff80000005059808 */ /* 0x000fe40006000000 */
[-C--:B------:R-:W-:Y:S02]  /*59b0*/  @!P1 ISETP.GE.AND P4, PT, R0, R3.reuse, PT ;  /* 0x000000030000920c */ /* 0x080fe40003f86270 */
[----:B------:R-:W-:Y:S01]  /*59c0*/  @!P1 FSEL R6, R6, -INF , !P5 ;  /* 0xff80000006069808 */ /* 0x000fe20006800000 */
[----:B------:R-:W-:Y:S01]  /*59d0*/  FFMA.FTZ R5, R5, UR17, -R181 ;  /* 0x0000001105057c23 */ /* 0x000fe200080108b5 */
[-C--:B------:R-:W-:Y:S02]  /*59e0*/  @!P1 ISETP.GE.AND P5, PT, R0, R2.reuse, PT ;  /* 0x000000020000920c */ /* 0x080fe40003fa6270 */
[----:B------:R-:W-:Y:S01]  /*59f0*/  @!P1 FSEL R7, R7, -INF , !P6 ;  /* 0xff80000007079808 */ /* 0x000fe20007000000 */
[--C-:B------:R-:W-:Y:S01]  /*5a00*/  FFMA.FTZ R6, R6, UR17, -R180.reuse ;  /* 0x0000001106067c23 */ /* 0x100fe200080108b4 */
[----:B------:R-:W-:Y:S01]  /*5a10*/  @!P1 FSEL R8, R8, -INF , !P4 ;  /* 0xff80000008089808 */ /* 0x000fe20006000000 */
[----:B------:R4:W3:Y:S01]  /*5a20*/  MUFU.EX2 R203, R5 ;  /* 0x0000000500cb7308 */ /* 0x0008e20000000800 */
[-C--:B-1----:R-:W-:Y:S03]  /*5a30*/  HMMA.16816.F32.BF16 R20, R172, R164.reuse, R20 ;  /* 0x000000a4ac14723c */ /* 0x082fe60000041814 */
[--C-:B------:R-:W-:Y:S01]  /*5a40*/  FFMA.FTZ R8, R8, UR17, -R171.reuse ;  /* 0x0000001108087c23 */ /* 0x100fe200080108ab */
[----:B------:R-:W-:Y:S01]  /*5a50*/  FFMA.FTZ R7, R7, UR17, -R180 ;  /* 0x0000001107077c23 */ /* 0x000fe200080108b4 */
[C---:B------:R-:W-:Y:S01]  /*5a60*/  @!P1 ISETP.GE.AND P6, PT, R182.reuse, R3, PT ;  /* 0x00000003b600920c */ /* 0x040fe20003fc6270 */
[C---:B------:R-:W-:Y:S03]  /*5a70*/  HMMA.16816.F32.BF16 R24, R176.reuse, R164, R24 ;  /* 0x000000a4b018723c */ /* 0x040fe60000041818 */
[----:B------:R1:W-:Y:S01]  /*5a80*/  MUFU.EX2 R223, R6 ;  /* 0x0000000600df7308 */ /* 0x0003e20000000800 */
[----:B------:R-:W-:Y:S01]  /*5a90*/  @!P1 ISETP.GE.AND P4, PT, R182, R2, PT ;  /* 0x00000002b600920c */ /* 0x000fe20003f86270 */
[----:B--2---:R-:W-:Y:S01]  /*5aa0*/  @!P1 VIADD R4, R0, 0x11 ;  /* 0x0000001100049836 */ /* 0x004fe20000000000 */
[-C--:B------:R-:W-:Y:S07]  /*5ab0*/  HMMA.16816.F32.BF16 R28, R176, R166.reuse, R28 ;  /* 0x000000a6b01c723c */ /* 0x080fee000004181c */
[----:B------:R2:W-:Y:S01]  /*5ac0*/  MUFU.EX2 R227, R8 ;  /* 0x0000000800e37308 */ /* 0x0005e20000000800 */
[----:B------:R-:W-:Y:S01]  /*5ad0*/  @!P1 FSEL R9, R9, -INF , !P3 ;  /* 0xff80000009099808 */ /* 0x000fe20005800000 */
[----:B------:R-:W-:Y:S04]  /*5ae0*/  HMMA.16816.F32.BF16 R32, R172, R166, R32 ;  /* 0x000000a6ac20723c */ /* 0x000fe80000041820 */
[----:B------:R-:W-:Y:S01]  /*5af0*/  @!P1 ISETP.GE.AND P3, PT, R182, R169, PT ;  /* 0x000000a9b600920c */ /* 0x000fe20003f66270 */
[--C-:B------:R-:W-:Y:S01]  /*5b00*/  FFMA.FTZ R9, R9, UR17, -R171.reuse ;  /* 0x0000001109097c23 */ /* 0x100fe200080108ab */
[----:B------:R-:W-:Y:S02]  /*5b10*/  @!P1 FSEL R10, R10, -INF , !P5 ;  /* 0xff8000000a0a9808 */ /* 0x000fe40006800000 */
[----:B------:R3:W-:Y:S01]  /*5b20*/  MUFU.EX2 R222, R7 ;  /* 0x0000000700de7308 */ /* 0x0007e20000000800 */
[----:B------:R-:W-:Y:S02]  /*5b30*/  @!P1 ISETP.GE.AND P5, PT, R182, R168, PT ;  /* 0x000000a8b600920c */ /* 0x000fe40003fa6270 */
[----:B------:R-:W-:Y:S01]  /*5b40*/  @!P1 FSEL R12, R12, -INF , !P6 ;  /* 0xff8000000c0c9808 */ /* 0x000fe20007000000 */
[----:B------:R-:W-:Y:S01]  /*5b50*/  @!P1 VIADD R182, R0, 0x10 ;  /* 0x0000001000b69836 */ /* 0x000fe20000000000 */
[----:B------:R-:W-:Y:S01]  /*5b60*/  @!P1 FSEL R14, R14, -INF , !P4 ;  /* 0xff8000000e0e9808 */ /* 0x000fe20006000000 */
[----:B------:R-:W-:Y:S01]  /*5b70*/  IMAD.WIDE.U32 R164, R191, -0x326172a9, RZ ;  /* 0xcd9e8d57bfa47825 */ /* 0x000fe200078e00ff */
[C---:B------:R-:W-:Y:S03]  /*5b80*/  @!P1 ISETP.GE.AND P6, PT, R183.reuse, R2, PT ;  /* 0x00000002b700920c */ /* 0x040fe60003fc6270 */
[----:B------:R3:W-:Y:S01]  /*5b90*/  MUFU.EX2 R226, R9 ;  /* 0x0000000900e27308 */ /* 0x0007e20000000800 */
[-C--:B------:R-:W-:Y:S01]  /*5ba0*/  @!P1 ISETP.GE.AND P4, PT, R183, R168.reuse, PT ;  /* 0x000000a8b700920c */ /* 0x080fe20003f86270 */
[--C-:B------:R-:W-:Y:S01]  /*5bb0*/  FFMA.FTZ R14, R14, UR17, -R170.reuse ;  /* 0x000000110e0e7c23 */ /* 0x100fe200080108aa */
[----:B------:R-:W-:Y:S01]  /*5bc0*/  @!P1 FSEL R11, R11, -INF , !P0 ;  /* 0xff8000000b0b9808 */ /* 0x000fe20004000000 */
[--C-:B------:R-:W-:Y:S01]  /*5bd0*/  FFMA.FTZ R10, R10, UR17, -R170.reuse ;  /* 0x000000110a0a7c23 */ /* 0x100fe200080108aa */
[----:B------:R-:W-:Y:S01]  /*5be0*/  @!P1 ISETP.GE.AND P0, PT, R183, R3, PT ;  /* 0x00000003b700920c */ /* 0x000fe20003f06270 */
[----:B------:R-:W-:Y:S01]  /*5bf0*/  FFMA.FTZ R12, R12, UR17, -R171 ;  /* 0x000000110c0c7c23 */ /* 0x000fe200080108ab */
[----:B------:R-:W-:Y:S03]  /*5c00*/  @!P1 FSEL R16, R16, -INF , !P3 ;  /* 0xff80000010109808 */ /* 0x000fe60005800000 */
[----:B------:R-:W-:Y:S01]  /*5c10*/  MUFU.EX2 R225, R14 ;  /* 0x0000000e00e17308 */ /* 0x000fe20000000800 */
[----:B------:R-:W-:Y:S01]  /*5c20*/  @!P1 FSEL R19, R19, -INF , !P4 ;  /* 0xff80000013139808 */ /* 0x000fe20006000000 */
[----:B------:R-:W-:Y:S01]  /*5c30*/  FFMA.FTZ R11, R11, UR17, -R170 ;  /* 0x000000110b0b7c23 */ /* 0x000fe200080108aa */
[----:B------:R-:W-:Y:S01]  /*5c40*/  @!P1 FSEL R15, R15, -INF , !P6 ;  /* 0xff8000000f0f9808 */ /* 0x000fe20007000000 */
[----:B------:R-:W-:Y:S01]  /*5c50*/  FFMA.FTZ R16, R16, UR17, -R181 ;  /* 0x0000001110107c23 */ /* 0x000fe200080108b5 */
[CC--:B------:R-:W-:Y:S01]  /*5c60*/  @!P1 ISETP.GE.AND P6, PT, R182.reuse, R169.reuse, PT ;  /* 0x000000a9b600920c */ /* 0x0c0fe20003fc6270 */
[----:B------:R-:W-:Y:S01]  /*5c70*/  FFMA.FTZ R19, R19, UR17, -R180 ;  /* 0x0000001113137c23 */ /* 0x000fe200080108b4 */
[-C--:B------:R-:W-:Y:S03]  /*5c80*/  @!P1 ISETP.GE.AND P3, PT, R182, R168.reuse, PT ;  /* 0x000000a8b600920c */ /* 0x080fe60003f66270 */
[----:B------:R-:W-:Y:S01]  /*5c90*/  MUFU.EX2 R229, R10 ;  /* 0x0000000a00e57308 */ /* 0x000fe20000000800 */
[-C--:B------:R-:W-:Y:S01]  /*5ca0*/  @!P1 ISETP.GE.AND P4, PT, R4, R169.reuse, PT ;  /* 0x000000a90400920c */ /* 0x080fe20003f86270 */
[----:B------:R-:W-:Y:S01]  /*5cb0*/  FFMA.FTZ R15, R15, UR17, -R170 ;  /* 0x000000110f0f7c23 */ /* 0x000fe200080108aa */
[----:B------:R-:W-:Y:S02]  /*5cc0*/  @!P1 FSEL R13, R13, -INF , !P0 ;  /* 0xff8000000d0d9808 */ /* 0x000fe40004000000 */
[----:B------:R-:W-:Y:S02]  /*5cd0*/  @!P1 ISETP.GE.AND P0, PT, R183, R169, PT ;  /* 0x000000a9b700920c */ /* 0x000fe40003f06270 */
[----:B------:R-:W-:Y:S01]  /*5ce0*/  @!P1 FSEL R20, R20, -INF , !P6 ;  /* 0xff80000014149808 */ /* 0x000fe20007000000 */
[----:B------:R-:W-:Y:S01]  /*5cf0*/  FFMA.FTZ R13, R13, UR17, -R171 ;  /* 0x000000110d0d7c23 */ /* 0x000fe200080108ab */
[----:B------:R-:W-:Y:S01]  /*5d00*/  @!P1 FSEL R21, R21, -INF , !P4 ;  /* 0xff80000015159808 */ /* 0x000fe20006000000 */
[----:B------:R-:W-:Y:S01]  /*5d10*/  MUFU.EX2 R228, R11 ;  /* 0x0000000b00e47308 */ /* 0x000fe20000000800 */
[----:B------:R-:W-:Y:S01]  /*5d20*/  @!P1 FSEL R22, R22, -INF , !P3 ;  /* 0xff80000016169808 */ /* 0x000fe20005800000 */
[--C-:B------:R-:W-:Y:S01]  /*5d30*/  FFMA.FTZ R20, R20, UR17, -R181.reuse ;  /* 0x0000001114147c23 */ /* 0x100fe200080108b5 */
[C---:B------:R-:W-:Y:S01]  /*5d40*/  @!P1 ISETP.GE.AND P6, PT, R4.reuse, R168, PT ;  /* 0x000000a80400920c */ /* 0x040fe20003fc6270 */
[--C-:B------:R-:W-:Y:S01]  /*5d50*/  FFMA.FTZ R21, R21, UR17, -R181.reuse ;  /* 0x0000001115157c23 */ /* 0x100fe200080108b5 */
[-C--:B------:R-:W-:Y:S01]  /*5d60*/  @!P1 ISETP.GE.AND P4, PT, R4, R3.reuse, PT ;  /* 0x000000030400920c */ /* 0x080fe20003f86270 */
[--C-:B------:R-:W-:Y:S01]  /*5d70*/  FFMA.FTZ R22, R22, UR17, -R180.reuse ;  /* 0x0000001116167c23 */ /* 0x100fe200080108b4 */
[-C--:B------:R-:W-:Y:S01]  /*5d80*/  @!P1 ISETP.GE.AND P3, PT, R4, R2.reuse, PT ;  /* 0x000000020400920c */ /* 0x080fe20003f66270 */
[C---:B------:R-:W-:Y:S01]  /*5d90*/  @!P1 VIADD R4, R0.reuse, 0x18 ;  /* 0x0000001800049836 */ /* 0x040fe20000000000 */
[----:B------:R-:W-:Y:S01]  /*5da0*/  @!P1 FSEL R17, R17, -INF , !P0 ;  /* 0xff80000011119808 */ /* 0x000fe20004000000 */
[----:B------:R-:W-:Y:S01]  /*5db0*/  @!P1 VIADD R0, R0, 0x19 ;  /* 0x0000001900009836 */ /* 0x000fe20000000000 */
[-C--:B------:R-:W-:Y:S01]  /*5dc0*/  @!P1 ISETP.GE.AND P0, PT, R182, R3.reuse, PT ;  /* 0x00000003b600920c */ /* 0x080fe20003f06270 */
[----:B------:R3:W-:Y:S01]  /*5dd0*/  MUFU.EX2 R220, R13 ;  /* 0x0000000d00dc7308 */ /* 0x0007e20000000800 */
[----:B------:R-:W-:Y:S01]  /*5de0*/  @!P1 FSEL R18, R18, -INF , !P5 ;  /* 0xff80000012129808 */ /* 0x000fe20006800000 */
[----:B------:R-:W-:Y:S01]  /*5df0*/  FFMA.FTZ R17, R17, UR17, -R181 ;  /* 0x0000001111117c23 */ /* 0x000fe200080108b5 */
[----:B------:R-:W-:Y:S02]  /*5e00*/  @!P1 FSEL R24, R24, -INF , !P0 ;  /* 0xff80000018189808 */ /* 0x000fe40004000000 */
[-C--:B------:R-:W-:Y:S01]  /*5e10*/  @!P1 ISETP.GE.AND P0, PT, R0, R3.reuse, PT ;  /* 0x000000030000920c */ /* 0x080fe20003f06270 */
[--C-:B------:R-:W-:Y:S01]  /*5e20*/  FFMA.FTZ R18, R18, UR17, -R180.reuse ;  /* 0x0000001112127c23 */ /* 0x100fe200080108b4 */
[-C--:B------:R-:W-:Y:S03]  /*5e30*/  @!P1 ISETP.GE.AND P5, PT, R182, R2.reuse, PT ;  /* 0x00000002b600920c */ /* 0x080fe60003fa6270 */
[----:B------:R3:W-:Y:S01]  /*5e40*/  MUFU.EX2 R221, R12 ;  /* 0x0000000c00dd7308 */ /* 0x0007e20000000800 */
[----:B------:R-:W-:Y:S01]  /*5e50*/  @!P1 FSEL R23, R23, -INF , !P6 ;  /* 0xff80000017179808 */ /* 0x000fe20007000000 */
[--C-:B------:R-:W-:Y:S01]  /*5e60*/  FFMA.FTZ R24, R24, UR17, -R171.reuse ;  /* 0x0000001118187c23 */ /* 0x100fe200080108ab */
[----:B------:R-:W-:Y:S02]  /*5e70*/  @!P1 FSEL R25, R25, -INF , !P4 ;  /* 0xff80000019199808 */ /* 0x000fe40006000000 */
[C---:B------:R-:W-:Y:S01]  /*5e80*/  @!P1 ISETP.GE.AND P6, PT, R4.reuse, R3, PT ;  /* 0x000000030400920c */ /* 0x040fe20003fc6270 */
[----:B------:R-:W-:Y:S01]  /*5e90*/  FFMA.FTZ R23, R23, UR17, -R180 ;  /* 0x0000001117177c23 */ /* 0x000fe200080108b4 */
[C---:B------:R-:W-:Y:S03]  /*5ea0*/  @!P1 ISETP.GE.AND P4, PT, R4.reuse, R2, PT ;  /* 0x000000020400920c */ /* 0x040fe60003f86270 */
[----:B------:R-:W-:Y:S01]  /*5eb0*/  MUFU.EX2 R224, R15 ;  /* 0x0000000f00e07308 */ /* 0x000fe20000000800 */
[----:B------:R-:W-:Y:S01]  /*5ec0*/  @!P1 FSEL R29, R29, -INF , !P0 ;  /* 0xff8000001d1d9808 */ /* 0x000fe20004000000 */
[----:B------:R-:W-:Y:S01]  /*5ed0*/  FFMA.FTZ R25, R25, UR17, -R171 ;  /* 0x0000001119197c23 */ /* 0x000fe200080108ab */
[----:B------:R-:W-:Y:S02]  /*5ee0*/  @!P1 FSEL R27, R27, -INF , !P3 ;  /* 0xff8000001b1b9808 */ /* 0x000fe40005800000 */
[CC--:B------:R-:W-:Y:S02]  /*5ef0*/  @!P1 ISETP.GE.AND P3, PT, R4.reuse, R169.reuse, PT ;  /* 0x000000a90400920c */ /* 0x0c0fe40003f66270 */
[----:B------:R-:W-:Y:S01]  /*5f00*/  @!P1 ISETP.GE.AND P0, PT, R4, R168, PT ;  /* 0x000000a80400920c */ /* 0x000fe20003f06270 */
[----:B----4-:R-:W-:Y:S01]  /*5f10*/  IMAD.WIDE.U32 R4, R192, -0x326172a9, RZ ;  /* 0xcd9e8d57c0047825 */ /* 0x010fe200078e00ff */
[----:B------:R-:W-:Y:S01]  /*5f20*/  @!P1 FSEL R26, R26, -INF , !P5 ;  /* 0xff8000001a1a9808 */ /* 0x000fe20006800000 */
[----:B------:R-:W-:Y:S01]  /*5f30*/  MUFU.EX2 R191, R17 ;  /* 0x0000001100bf7308 */ /* 0x000fe20000000800 */
[----:B------:R-:W-:Y:S01]  /*5f40*/  @!P1 ISETP.GE.AND P5, PT, R0, R2, PT ;  /* 0x000000020000920c */ /* 0x000fe20003fa6270 */
[----:B------:R-:W-:Y:S01]  /*5f50*/  IMAD.WIDE.U32 R2, R190, -0x326172a9, RZ ;  /* 0xcd9e8d57be027825 */ /* 0x000fe200078e00ff */
[----:B------:R-:W-:Y:S02]  /*5f60*/  @!P1 FSEL R28, R28, -INF , !P6 ;  /* 0xff8000001c1c9808 */ /* 0x000fe40007000000 */
[----:B------:R-:W-:Y:S01]  /*5f70*/  @!P1 FSEL R30, R30, -INF , !P4 ;  /* 0xff8000001e1e9808 */ /* 0x000fe20006000000 */
[----:B------:R-:W-:Y:S01]  /*5f80*/  FFMA.FTZ R26, R26, UR17, -R170 ;  /* 0x000000111a1a7c23 */ /* 0x000fe200080108aa */
[C---:B------:R-:W-:Y:S03]  /*5f90*/  @!P1 ISETP.GE.AND P6, PT, R0.reuse, R169, PT ;  /* 0x000000a90000920c */ /* 0x040fe60003fc6270 */
[----:B------:R-:W-:Y:S01]  /*5fa0*/  MUFU.EX2 R197, R19 ;  /* 0x0000001300c57308 */ /* 0x000fe20000000800 */
[----:B------:R-:W-:Y:S01]  /*5fb0*/  @!P1 ISETP.GE.AND P4, PT, R0, R168, PT ;  /* 0x000000a80000920c */ /* 0x000fe20003f86270 */
[----:B------:R-:W-:Y:S01]  /*5fc0*/  IMAD.WIDE.U32 R168, R189, -0x326172a9, RZ ;  /* 0xcd9e8d57bda87825 */ /* 0x000fe200078e00ff */
[----:B-1----:R-:W-:Y:S02]  /*5fd0*/  LOP3.LUT R6, R5, UR6, R198, 0x96, !PT ;  /* 0x0000000605067c12 */ /* 0x002fe4000f8e96c6 */
[----:B--2---:R-:W-:Y:S01]  /*5fe0*/  LOP3.LUT R8, R3, UR6, R196, 0x96, !PT ;  /* 0x0000000603087c12 */ /* 0x004fe2000f8e96c4 */
[----:B------:R-:W-:Y:S01]  /*5ff0*/  UIADD3 UR6, UR14, -0x56f99767, URZ ;  /* 0xa90668990e067890 */ /* 0x000fe2000fffe03f */
[----:B------:R-:W-:Y:S01]  /*6000*/  LOP3.LUT R3, R165, UR5, R4, 0x96, !PT ;  /* 0x00000005a5037c12 */ /* 0x000fe2000f8e9604 */
[----:B---3--:R-:W-:Y:S01]  /*6010*/  IMAD.WIDE.U32 R6, R6, -0x2daee0ad, RZ ;  /* 0xd2511f5306067825 */ /* 0x008fe200078e00ff */
[----:B------:R-:W-:Y:S01]  /*6020*/  LOP3.LUT R4, R169, UR5, R2, 0x96, !PT ;  /* 0x00000005a9047c12 */ /* 0x000fe2000f8e9602 */
[----:B------:R-:W-:Y:S01]  /*6030*/  UIADD3 UR5, UR14, 0x646e171e, URZ ;  /* 0x646e171e0e057890 */ /* 0x000fe2000fffe03f */
[----:B------:R-:W-:Y:S01]  /*6040*/  @!P1 FSEL R32, R32, -INF , !P3 ;  /* 0xff80000020209808 */ /* 0x000fe20005800000 */
[----:B------:R-:W-:Y:S01]  /*6050*/  IMAD.WIDE.U32 R2, R3, -0x2daee0ad, RZ ;  /* 0xd2511f5303027825 */ /* 0x000fe200078e00ff */
[----:B------:R-:W-:Y:S01]  /*6060*/  LOP3.LUT R194, R7, UR6, R194, 0x96, !PT ;  /* 0x0000000607c27c12 */ /* 0x000fe2000f8e96c2 */
[----:B------:R-:W-:Y:S01]  /*6070*/  MUFU.EX2 R198, R18 ;  /* 0x0000001200c67308 */ /* 0x000fe20000000800 */
[----:B------:R-:W-:Y:S01]  /*6080*/  @!P1 FSEL R33, R33, -INF , !P6 ;  /* 0xff80000021219808 */ /* 0x000fe20007000000 */
[----:B------:R-:W-:Y:S01]  /*6090*/  IMAD.WIDE.U32 R4, R4, -0x2daee0ad, RZ ;  /* 0xd2511f5304047825 */ /* 0x000fe200078e00ff */
[----:B------:R-:W-:Y:S02]  /*60a0*/  LOP3.LUT R7, R3, UR5, R6, 0x96, !PT ;  /* 0x0000000503077c12 */ /* 0x000fe4000f8e9606 */
[----:B------:R-:W-:Y:S01]  /*60b0*/  LOP3.LUT R165, R2, 0xffff, RZ, 0xc0, !PT ;  /* 0x0000ffff02a57812 */ /* 0x000fe200078ec0ff */
[----:B------:R-:W-:Y:S01]  /*60c0*/  IMAD.WIDE.U32 R8, R8, -0x2daee0ad, RZ ;  /* 0xd2511f5308087825 */ /* 0x000fe200078e00ff */
[----:B------:R-:W-:Y:S03]  /*60d0*/  SHF.R.U32.HI R166, RZ, 0x10, R2 ;  /* 0x00000010ffa67819 */ /* 0x000fe60000011602 */
[----:B------:R-:W-:Y:S01]  /*60e0*/  MUFU.EX2 R187, R20 ;  /* 0x0000001400bb7308 */ /* 0x000fe20000000800 */
[----:B------:R-:W-:Y:S01]  /*60f0*/  LOP3.LUT R0, R2, 0xff, RZ, 0xc0, !PT ;  /* 0x000000ff02007812 */ /* 0x000fe200078ec0ff */
[--C-:B------:R-:W-:Y:S01]  /*6100*/  FFMA.FTZ R32, R32, UR17, -R181.reuse ;  /* 0x0000001120207c23 */ /* 0x100fe200080108b5 */
[----:B------:R-:W-:Y:S01]  /*6110*/  LOP3.LUT R6, R5, UR5, R8, 0x96, !PT ;  /* 0x0000000505067c12 */ /* 0x000fe2000f8e9608 */
[----:B------:R-:W-:Y:S01]  /*6120*/  UIADD3 UR5, UR15, -0x4ab325aa, URZ ;  /* 0xb54cda560f057890 */ /* 0x000fe2000fffe03f */
[----:B------:R-:W-:Y:S01]  /*6130*/  SHF.R.U32.HI R8, RZ, 0x18, R2 ;  /* 0x00000018ff087819 */ /* 0x000fe20000011602 */
[----:B------:R-:W-:Y:S01]  /*6140*/  IMAD.WIDE.U32 R2, R194, -0x326172a9, RZ ;  /* 0xcd9e8d57c2027825 */ /* 0x000fe200078e00ff */
[----:B------:R-:W-:Y:S03]  /*6150*/  SHF.R.U32.HI R167, RZ, 0x18, R4 ;  /* 0x00000018ffa77819 */ /* 0x000fe60000011604 */
[----:B------:R-:W-:Y:S01]  /*6160*/  MUFU.EX2 R194, R16 ;  /* 0x0000001000c27308 */ /* 0x000fe20000000800 */
[C---:B------:R-:W-:Y:S01]  /*6170*/  LOP3.LUT R169, R4.reuse, 0xffff, RZ, 0xc0, !PT ;  /* 0x0000ffff04a97812 */ /* 0x040fe200078ec0ff */
[----:B------:R-:W-:Y:S01]  /*6180*/  FFMA.FTZ R181, R33, UR17, -R181 ;  /* 0x0000001121b57c23 */ /* 0x000fe200080108b5 */
[----:B------:R-:W-:Y:S01]  /*6190*/  LOP3.LUT R13, R4, 0xff, RZ, 0xc0, !PT ;  /* 0x000000ff040d7812 */ /* 0x000fe200078ec0ff */
[----:B------:R-:W-:Y:S01]  /*61a0*/  FFMA.FTZ R27, R27, UR17, -R170 ;  /* 0x000000111b1b7c23 */ /* 0x000fe200080108aa */
[----:B------:R-:W-:Y:S01]  /*61b0*/  SHF.R.U32.HI R14, RZ, 0x10, R4 ;  /* 0x00000010ff0e7819 */ /* 0x000fe20000011604 */
[--C-:B------:R-:W-:Y:S01]  /*61c0*/  FFMA.FTZ R28, R28, UR17, -R171.reuse ;  /* 0x000000111c1c7c23 */ /* 0x100fe200080108ab */
[----:B------:R-:W-:Y:S03]  /*61d0*/  LOP3.LUT R4, R3, UR5, R164, 0x96, !PT ;  /* 0x0000000503047c12 */ /* 0x000fe6000f8e96a4 */
[----:B------:R-:W-:Y:S01]  /*61e0*/  MUFU.EX2 R186, R21 ;  /* 0x0000001500ba7308 */ /* 0x000fe20000000800 */
[----:B------:R-:W-:Y:S01]  /*61f0*/  ISETP.LE.U32.AND P3, PT, R8, UR18, PT ;  /* 0x0000001208007c0c */ /* 0x000fe2000bf63070 */
[----:B------:R-:W-:Y:S01]  /*6200*/  FFMA.FTZ R30, R30, UR17, -R170 ;  /* 0x000000111e1e7c23 */ /* 0x000fe200080108aa */
[C---:B------:R-:W-:Y:S01]  /*6210*/  LOP3.LUT R5, R4.reuse, 0xffff, RZ, 0xc0, !PT ;  /* 0x0000ffff04057812 */ /* 0x040fe200078ec0ff */
[----:B------:R-:W-:Y:S01]  /*6220*/  FFMA.FTZ R171, R29, UR17, -R171 ;  /* 0x000000111dab7c23 */ /* 0x000fe200080108ab */
[----:B------:R-:W-:Y:S02]  /*6230*/  LOP3.LUT R8, R4, 0xff, RZ, 0xc0, !PT ;  /* 0x000000ff04087812 */ /* 0x000fe400078ec0ff */
[----:B------:R-:W-:Y:S03]  /*6240*/  SHF.R.U32.HI R5, RZ, 0x8, R5 ;  /* 0x00000008ff057819 */ /* 0x000fe60000011605 */
[----:B------:R-:W-:Y:S01]  /*6250*/  MUFU.EX2 R193, R23 ;  /* 0x0000001700c17308 */ /* 0x000fe20000000800 */
[----:B------:R-:W-:Y:S02]  /*6260*/  LOP3.LUT R188, R9, UR6, R188, 0x96, !PT ;  /* 0x0000000609bc7c12 */ /* 0x000fe4000f8e96bc */
[----:B------:R-:W-:Y:S02]  /*6270*/  ISETP.LE.U32.AND P6, PT, R8, UR18, PT ;  /* 0x0000001208007c0c */ /* 0x000fe4000bfc3070 */
[----:B------:R-:W-:Y:S02]  /*6280*/  LOP3.LUT R5, R5, 0xffff, RZ, 0xc0, !PT ;  /* 0x0000ffff05057812 */ /* 0x000fe400078ec0ff */
[C---:B------:R-:W-:Y:S03]  /*6290*/  LOP3.LUT R11, R2.reuse, 0xff, RZ, 0xc0, !PT ;  /* 0x000000ff020b7812 */ /* 0x040fe600078ec0ff */
[----:B------:R-:W-:Y:S01]  /*62a0*/  MUFU.EX2 R199, R24 ;  /* 0x0000001800c77308 */ /* 0x000fe20000000800 */
[----:B------:R-:W-:Y:S02]  /*62b0*/  LOP3.LUT R10, R2, 0xffff, RZ, 0xc0, !PT ;  /* 0x0000ffff020a7812 */ /* 0x000fe400078ec0ff */
[--C-:B------:R-:W-:Y:S02]  /*62c0*/  SHF.R.U32.HI R12, RZ, 0x18, R2.reuse ;  /* 0x00000018ff0c7819 */ /* 0x100fe40000011602 */
[----:B------:R-:W-:Y:S01]  /*62d0*/  SHF.R.U32.HI R9, RZ, 0x10, R2 ;  /* 0x00000010ff097819 */ /* 0x000fe20000011602 */
[----:B------:R-:W-:Y:S01]  /*62e0*/  IMAD.WIDE.U32 R2, R188, -0x326172a9, RZ ;  /* 0xcd9e8d57bc027825 */ /* 0x000fe200078e00ff */
[----:B------:R-:W-:Y:S03]  /*62f0*/  SHF.R.U32.HI R8, RZ, 0x10, R4 ;  /* 0x00000010ff087819 */ /* 0x000fe60000011604 */
[----:B------:R-:W1:Y:S01]  /*6300*/  MUFU.EX2 R183, R32 ;  /* 0x0000002000b77308 */ /* 0x000e620000000800 */
[----:B------:R-:W-:Y:S01]  /*6310*/  @!P1 FSEL R34, R34, -INF , !P0 ;  /* 0xff80000022229808 */ /* 0x000fe20004000000 */
[----:B------:R-:W-:Y:S01]  /*6320*/  @!P6 FADD.FTZ R201, -R201, -RZ ;  /* 0x800000ffc9c9e221 */ /* 0x000fe20000010100 */
[----:B------:R-:W-:Y:S02]  /*6330*/  ISETP.LE.U32.AND P0, PT, R5, UR18, PT ;  /* 0x0000001205007c0c */ /* 0x000fe4000bf03070 */
[----:B------:R-:W-:Y:S01]  /*6340*/  @!P1 FSEL R31, R31, -INF , !P5 ;  /* 0xff8000001f1f9808 */ /* 0x000fe20006800000 */
[----:B------:R-:W-:Y:S01]  /*6350*/  FFMA.FTZ R34, R34, UR17, -R180 ;  /* 0x0000001122227c23 */ /* 0x000fe200080108b4 */
[----:B------:R-:W-:Y:S03]  /*6360*/  LOP3.LUT R5, R8, 0xff, RZ, 0xc0, !PT ;  /* 0x000000ff08057812 */ /* 0x000fe600078ec0ff */
[----:B------:R-:W-:Y:S01]  /*6370*/  MUFU.EX2 R182, R181 ;  /* 0x000000b500b67308 */ /* 0x000fe20000000800 */
[----:B------:R-:W-:Y:S01]  /*6380*/  ISETP.LE.U32.AND P5, PT, R0, UR18, PT ;  /* 0x0000001200007c0c */ /* 0x000fe2000bfa3070 */
[----:B------:R-:W-:Y:S01]  /*6390*/  FFMA.FTZ R170, R31, UR17, -R170 ;  /* 0x000000111faa7c23 */ /* 0x000fe200080108aa */
[----:B------:R-:W-:Y:S02]  /*63a0*/  SHF.R.U32.HI R4, RZ, 0x18, R4 ;  /* 0x00000018ff047819 */ /* 0x000fe40000011604 */
[----:B------:R-:W-:Y:S02]  /*63b0*/  LOP3.LUT R0, R3, UR5, R168, 0x96, !PT ;  /* 0x0000000503007c12 */ /* 0x000fe4000f8e96a8 */
[----:B------:R-:W-:Y:S01]  /*63c0*/  @!P1 FSEL R35, R35, -INF , !P4 ;  /* 0xff80000023239808 */ /* 0x000fe20006000000 */
[----:B------:R-:W-:Y:S01]  /*63d0*/  @!P0 FADD.FTZ R203, -R203, -RZ ;  /* 0x800000ffcbcb8221 */ /* 0x000fe20000010100 */
[----:B------:R-:W-:Y:S01]  /*63e0*/  ISETP.LE.U32.AND P1, PT, R5, UR18, PT ;  /* 0x0000001205007c0c */ /* 0x000fe2000bf23070 */
[----:B------:R-:W-:Y:S01]  /*63f0*/  MUFU.EX2 R185, R34 ;  /* 0x0000002200b97308 */ /* 0x000fe20000000800 */
[----:B------:R-:W-:Y:S01]  /*6400*/  ISETP.LE.U32.AND P4, PT, R4, UR18, PT ;  /* 0x0000001204007c0c */ /* 0x000fe2000bf83070 */
[----:B------:R-:W-:Y:S01]  /*6410*/  FFMA.FTZ R180, R35, UR17, -R180 ;  /* 0x0000001123b47c23 */ /* 0x000fe200080108b4 */
[C---:B------:R-:W-:Y:S01]  /*6420*/  LOP3.LUT R4, R0.reuse, 0xffff, RZ, 0xc0, !PT ;  /* 0x0000ffff00047812 */ /* 0x040fe200078ec0ff */
[----:B-1----:R-:W-:Y:S01]  /*6430*/  @!P5 FADD.FTZ R183, -R183, -RZ ;  /* 0x800000ffb7b7d221 */ /* 0x002fe20000010100 */
[----:B------:R-:W-:Y:S02]  /*6440*/  LOP3.LUT R5, R0, 0xff, RZ, 0xc0, !PT ;  /* 0x000000ff00057812 */ /* 0x000fe400078ec0ff */
[----:B------:R-:W-:Y:S03]  /*6450*/  SHF.R.U32.HI R4, RZ, 0x8, R4 ;  /* 0x00000008ff047819 */ /* 0x000fe60000011604 */
[----:B------:R-:W1:Y:S01]  /*6460*/  MUFU.EX2 R184, R180 ;  /* 0x000000b400b87308 */ /* 0x000e620000000800 */
[----:B------:R-:W-:Y:S02]  /*6470*/  ISETP.LE.U32.AND P6, PT, R5, UR18, PT ;  /* 0x0000001205007c0c */ /* 0x000fe4000bfc3070 */
[--C-:B------:R-:W-:Y:S01]  /*6480*/  SHF.R.U32.HI R5, RZ, 0x18, R0.reuse ;  /* 0x00000018ff057819 */ /* 0x100fe20000011600 */
[----:B------:R-:W-:Y:S01]  /*6490*/  @!P1 FADD.FTZ R223, -R223, -RZ ;  /* 0x800000ffdfdf9221 */ /* 0x000fe20000010100 */
[----:B------:R-:W-:Y:S01]  /*64a0*/  LOP3.LUT R4, R4, 0xffff, RZ, 0xc0, !PT ;  /* 0x0000ffff04047812 */ /* 0x000fe200078ec0ff */
[----:B------:R-:W-:Y:S01]  /*64b0*/  @!P4 FADD.FTZ R222, -R222, -RZ ;  /* 0x800000ffdedec221 */ /* 0x000fe20000010100 */
[----:B------:R-:W-:Y:S03]  /*64c0*/  SHF.R.U32.HI R0, RZ, 0x10, R0 ;  /* 0x00000010ff007819 */ /* 0x000fe60000011600 */
[----:B------:R-:W2:Y:S01]  /*64d0*/  MUFU.EX2 R195, R22 ;  /* 0x0000001600c37308 */ /* 0x000ea20000000800 */
[----:B------:R-:W-:Y:S02]  /*64e0*/  ISETP.LE.U32.AND P1, PT, R4, UR18, PT ;  /* 0x0000001204007c0c */ /* 0x000fe4000bf23070 */
[----:B------:R-:W-:Y:S02]  /*64f0*/  ISETP.LE.U32.AND P0, PT, R5, UR18, PT ;  /* 0x0000001205007c0c */ /* 0x000fe4000bf03070 */
[----:B------:R-:W-:Y:S01]  /*6500*/  LOP3.LUT R4, R0, 0xff, RZ, 0xc0, !PT ;  /* 0x000000ff00047812 */ /* 0x000fe200078ec0ff */
[----:B------:R-:W-:Y:S01]  /*6510*/  @!P6 FADD.FTZ R227, -R227, -RZ ;  /* 0x800000ffe3e3e221 */ /* 0x000fe20000010100 */
[----:B------:R-:W-:Y:S03]  /*6520*/  LOP3.LUT R0, R2, 0xffff, RZ, 0xc0, !PT ;  /* 0x0000ffff02007812 */ /* 0x000fe600078ec0ff */
[----:B------:R-:W3:Y:S01]  /*6530*/  MUFU.EX2 R196, R25 ;  /* 0x0000001900c47308 */ /* 0x000ee20000000800 */
[----:B------:R-:W-:Y:S01]  /*6540*/  ISETP.LE.U32.AND P4, PT, R4, UR18, PT ;  /* 0x0000001204007c0c */ /* 0x000fe2000bf83070 */
[----:B-1----:R-:W-:Y:S01]  /*6550*/  @!P3 FADD.FTZ R184, -R184, -RZ ;  /* 0x800000ffb8b8b221 */ /* 0x002fe20000010100 */
[----:B------:R-:W-:Y:S02]  /*6560*/  LOP3.LUT R3, R2, 0xff, RZ, 0xc0, !PT ;  /* 0x000000ff02037812 */ /* 0x000fe400078ec0ff */
[----:B------:R-:W-:Y:S01]  /*6570*/  SHF.R.U32.HI R0, RZ, 0x8, R0 ;  /* 0x00000008ff007819 */ /* 0x000fe20000011600 */
[----:B------:R-:W-:Y:S01]  /*6580*/  @!P1 FADD.FTZ R226, -R226, -RZ ;  /* 0x800000ffe2e29221 */ /* 0x000fe20000010100 */
[----:B------:R-:W-:Y:S01]  /*6590*/  ISETP.LE.U32.AND P6, PT, R3, UR18, PT ;  /* 0x0000001203007c0c */ /* 0x000fe2000bfc3070 */
[----:B------:R-:W-:Y:S01]  /*65a0*/  @!P0 FADD.FTZ R228, -R228, -RZ ;  /* 0x800000ffe4e48221 */ /* 0x000fe20000010100 */
[--C-:B------:R-:W-:Y:S01]  /*65b0*/  SHF.R.U32.HI R3, RZ, 0x10, R2.reuse ;  /* 0x00000010ff037819 */ /* 0x100fe20000011602 */
[----:B------:R-:W-:Y:S01]  /*65c0*/  MUFU.EX2 R202, R26 ;  /* 0x0000001a00ca7308 */ /* 0x000fe20000000800 */
[----:B------:R-:W-:Y:S02]  /*65d0*/  SHF.R.U32.HI R2, RZ, 0x18, R2 ;  /* 0x00000018ff027819 */ /* 0x000fe40000011602 */
[----:B------:R-:W-:Y:S01]  /*65e0*/  LOP3.LUT R3, R3, 0xff, RZ, 0xc0, !PT ;  /* 0x000000ff03037812 */ /* 0x000fe200078ec0ff */
[----:B------:R-:W-:Y:S01]  /*65f0*/  @!P4 FADD.FTZ R229, -R229, -RZ ;  /* 0x800000ffe5e5c221 */ /* 0x000fe20000010100 */
[----:B------:R-:W-:Y:S02]  /*6600*/  ISETP.LE.U32.AND P0, PT, R2, UR18, PT ;  /* 0x0000001202007c0c */ /* 0x000fe4000bf03070 */
[----:B------:R-:W-:Y:S03]  /*6610*/  ISETP.LE.U32.AND P4, PT, R3, UR18, PT ;  /* 0x0000001203007c0c */ /* 0x000fe6000bf83070 */
[----:B------:R-:W1:Y:S01]  /*6620*/  MUFU.EX2 R200, R27 ;  /* 0x0000001b00c87308 */ /* 0x000e620000000800 */
[----:B------:R-:W-:Y:S01]  /*6630*/  LOP3.LUT R0, R0, 0xffff, RZ, 0xc0, !PT ;  /* 0x0000ffff00007812 */ /* 0x000fe200078ec0ff */
[----:B------:R-:W-:Y:S01]  /*6640*/  @!P6 FADD.FTZ R221, -R221, -RZ ;  /* 0x800000ffdddde221 */ /* 0x000fe20000010100 */
[----:B------:R-:W-:Y:S02]  /*6650*/  ISETP.LE.U32.AND P6, PT, R11, UR18, PT ;  /* 0x000000120b007c0c */ /* 0x000fe4000bfc3070 */
[----:B------:R-:W-:Y:S02]  /*6660*/  ISETP.LE.U32.AND P1, PT, R0, UR18, PT ;  /* 0x0000001200007c0c */ /* 0x000fe4000bf23070 */
[----:B------:R-:W-:Y:S03]  /*6670*/  SHF.R.U32.HI R0, RZ, 0x8, R10 ;  /* 0x00000008ff007819 */ /* 0x000fe6000001160a */
[----:B------:R-:W-:Y:S01]  /*6680*/  MUFU.EX2 R189, R28 ;  /* 0x0000001c00bd7308 */ /* 0x000fe20000000800 */
[----:B------:R-:W-:Y:S01]  /*6690*/  LOP3.LUT R2, R9, 0xff, RZ, 0xc0, !PT ;  /* 0x000000ff09027812 */ /* 0x000fe200078ec0ff */
[----:B------:R-:W-:Y:S01]  /*66a0*/  @!P0 FADD.FTZ R224, -R224, -RZ ;  /* 0x800000ffe0e08221 */ /* 0x000fe20000010100 */
[----:B------:R-:W-:Y:S01]  /*66b0*/  LOP3.LUT R0, R0, 0xffff, RZ, 0xc0, !PT ;  /* 0x0000ffff00007812 */ /* 0x000fe200078ec0ff */
[----:B------:R-:W-:Y:S01]  /*66c0*/  @!P4 FADD.FTZ R225, -R225, -RZ ;  /* 0x800000ffe1e1c221 */ /* 0x000fe20000010100 */
[----:B------:R-:W-:Y:S02]  /*66d0*/  ISETP.LE.U32.AND P0, PT, R2, UR18, PT ;  /* 0x0000001202007c0c */ /* 0x000fe4000bf03070 */
[C---:B------:R-:W-:Y:S01]  /*66e0*/  LOP3.LUT R2, R7.reuse, 0xffff, RZ, 0xc0, !PT ;  /* 0x0000ffff07027812 */ /* 0x040fe200078ec0ff */
[----:B------:R-:W-:Y:S01]  /*66f0*/  @!P6 FADD.FTZ R194, -R194, -RZ ;  /* 0x800000ffc2c2e221 */ /* 0x000fe20000010100 */
[----:B------:R-:W-:Y:S01]  /*6700*/  ISETP.LE.U32.AND P4, PT, R0, UR18, PT ;  /* 0x0000001200007c0c */ /* 0x000fe2000bf83070 */
[----:B------:R-:W-:Y:S01]  /*6710*/  @!P1 FADD.FTZ R220, -R220, -RZ ;  /* 0x800000ffdcdc9221 */ /* 0x000fe20000010100 */
[----:B------:R-:W-:Y:S01]  /*6720*/  LOP3.LUT R4, R7, 0xff, RZ, 0xc0, !PT ;  /* 0x000000ff07047812 */ /* 0x000fe200078ec0ff */
[----:B------:R-:W-:Y:S01]  /*6730*/  MUFU.EX2 R188, R171 ;  /* 0x000000ab00bc7308 */ /* 0x000fe20000000800 */
[--C-:B------:R-:W-:Y:S02]  /*6740*/  SHF.R.U32.HI R0, RZ, 0x10, R7.reuse ;  /* 0x00000010ff007819 */ /* 0x100fe40000011607 */
[----:B------:R-:W-:Y:S02]  /*6750*/  SHF.R.U32.HI R3, RZ, 0x8, R2 ;  /* 0x00000008ff037819 */ /* 0x000fe40000011602 */
[----:B------:R-:W-:Y:S01]  /*6760*/  ISETP.LE.U32.AND P6, PT, R4, UR18, PT ;  /* 0x0000001204007c0c */ /* 0x000fe2000bfc3070 */
[----:B------:R-:W-:Y:S01]  /*6770*/  @!P0 FADD.FTZ R198, -R198, -RZ ;  /* 0x800000ffc6c68221 */ /* 0x000fe20000010100 */
[----:B------:R-:W-:Y:S03]  /*6780*/  ISETP.LE.U32.AND P1, PT, R12, UR18, PT ;  /* 0x000000120c007c0c */ /* 0x000fe6000bf23070 */
[----:B------:R-:W4:Y:S01]  /*6790*/  MUFU.EX2 R192, R30 ;  /* 0x0000001e00c07308 */ /* 0x000f220000000800 */
[----:B------:R-:W-:Y:S01]  /*67a0*/  LOP3.LUT R2, R0, 0xff, RZ, 0xc0, !PT ;  /* 0x000000ff00027812 */ /* 0x000fe200078ec0ff */
[----:B------:R-:W-:Y:S01]  /*67b0*/  @!P4 FADD.FTZ R191, -R191, -RZ ;  /* 0x800000ffbfbfc221 */ /* 0x000fe20000010100 */
[----:B------:R-:W-:Y:S02]  /*67c0*/  LOP3.LUT R0, R3, 0xffff, RZ, 0xc0, !PT ;  /* 0x0000ffff03007812 */ /* 0x000fe400078ec0ff */
[----:B------:R-:W-:Y:S02]  /*67d0*/  ISETP.LE.U32.AND P4, PT, R2, UR18, PT ;  /* 0x0000001202007c0c */ /* 0x000fe4000bf83070 */
[----:B------:R-:W-:Y:S03]  /*67e0*/  ISETP.LE.U32.AND P0, PT, R0, UR18, PT ;  /* 0x0000001200007c0c */ /* 0x000fe6000bf03070 */
[----:B------:R-:W4:Y:S01]  /*67f0*/  MUFU.EX2 R190, R170 ;  /* 0x000000aa00be7308 */ /* 0x000f220000000800 */
[C---:B------:R-:W-:Y:S01]  /*6800*/  LOP3.LUT R0, R6.reuse, 0xffff, RZ, 0xc0, !PT ;  /* 0x0000ffff06007812 */ /* 0x040fe200078ec0ff */
[----:B------:R-:W-:Y:S01]  /*6810*/  @!P6 FADD.FTZ R187, -R187, -RZ ;  /* 0x800000ffbbbbe221 */ /* 0x000fe20000010100 */
[----:B------:R-:W-:Y:S01]  /*6820*/  LOP3.LUT R2, R6, 0xff, RZ, 0xc0, !PT ;  /* 0x000000ff06027812 */ /* 0x000fe200078ec0ff */
[----:B------:R-:W-:Y:S01]  /*6830*/  @!P1 FADD.FTZ R197, -R197, -RZ ;  /* 0x800000ffc5c59221 */ /* 0x000fe20000010100 */
[----:B------:R-:W-:Y:S02]  /*6840*/  SHF.R.U32.HI R7, RZ, 0x18, R7 ;  /* 0x00000018ff077819 */ /* 0x000fe40000011607 */
[----:B------:R-:W-:Y:S02]  /*6850*/  SHF.R.U32.HI R0, RZ, 0x8, R0 ;  /* 0x00000008ff007819 */ /* 0x000fe40000011600 */
[----:B------:R-:W-:Y:S01]  /*6860*/  ISETP.LE.U32.AND P6, PT, R2, UR18, PT ;  /* 0x0000001202007c0c */ /* 0x000fe2000bfc3070 */
[----:B--2---:R-:W-:Y:S01]  /*6870*/  @!P4 FADD.FTZ R195, -R195, -RZ ;  /* 0x800000ffc3c3c221 */ /* 0x004fe20000010100 */
[----:B------:R-:W-:Y:S01]  /*6880*/  ISETP.LE.U32.AND P1, PT, R7, UR18, PT ;  /* 0x0000001207007c0c */ /* 0x000fe2000bf23070 */
[----:B------:R-:W-:Y:S01]  /*6890*/  @!P0 FADD.FTZ R186, -R186, -RZ ;  /* 0x800000ffbaba8221 */ /* 0x000fe20000010100 */
[----:B------:R-:W-:Y:S02]  /*68a0*/  LOP3.LUT R0, R0, 0xffff, RZ, 0xc0, !PT ;  /* 0x0000ffff00007812 */ /* 0x000fe400078ec0ff */
[----:B------:R-:W-:Y:S02]  /*68b0*/  LOP3.LUT R2, R166, 0xff, RZ, 0xc0, !PT ;  /* 0x000000ffa6027812 */ /* 0x000fe400078ec0ff */
[----:B------:R-:W-:Y:S02]  /*68c0*/  ISETP.LE.U32.AND P0, PT, R0, UR18, PT ;  /* 0x0000001200007c0c */ /* 0x000fe4000bf03070 */
[----:B------:R-:W-:Y:S02]  /*68d0*/  SHF.R.U32.HI R0, RZ, 0x8, R165 ;  /* 0x00000008ff007819 */ /* 0x000fe400000116a5 */
[----:B------:R-:W-:Y:S01]  /*68e0*/  SHF.R.U32.HI R3, RZ, 0x8, R169 ;  /* 0x00000008ff037819 */ /* 0x000fe200000116a9 */
[----:B------:R-:W-:Y:S01]  /*68f0*/  @!P6 FADD.FTZ R199, -R199, -RZ ;  /* 0x800000ffc7c7e221 */ /* 0x000fe20000010100 */
[----:B------:R-:W-:Y:S01]  /*6900*/  LOP3.LUT R0, R0, 0xffff, RZ, 0xc0, !PT ;  /* 0x0000ffff00007812 */ /* 0x000fe200078ec0ff */
[----:B------:R-:W-:Y:S01]  /*6910*/  @!P1 FADD.FTZ R193, -R193, -RZ ;  /* 0x800000ffc1c19221 */ /* 0x000fe20000010100 */
[----:B------:R-:W-:Y:S02]  /*6920*/  ISETP.LE.U32.AND P6, PT, R2, UR18, PT ;  /* 0x0000001202007c0c */ /* 0x000fe4000bfc3070 */
[----:B------:R-:W-:Y:S02]  /*6930*/  ISETP.LE.U32.AND P1, PT, R0, UR18, PT ;  /* 0x0000001200007c0c */ /* 0x000fe4000bf23070 */
[--C-:B------:R-:W-:Y:S01]  /*6940*/  SHF.R.U32.HI R0, RZ, 0x18, R6.reuse ;  /* 0x00000018ff007819 */ /* 0x100fe20000011606 */
[----:B---3--:R-:W-:Y:S01]  /*6950*/  @!P0 FADD.FTZ R196, -R196, -RZ ;  /* 0x800000ffc4c48221 */ /* 0x008fe20000010100 */
[----:B------:R-:W-:Y:S02]  /*6960*/  LOP3.LUT R2, R14, 0xff, RZ, 0xc0, !PT ;  /* 0x000000ff0e027812 */ /* 0x000fe400078ec0ff */
[----:B------:R-:W-:Y:S02]  /*6970*/  ISETP.LE.U32.AND P5, PT, R0, UR18, PT ;  /* 0x0000001200007c0c */ /* 0x000fe4000bfa3070 */
[----:B------:R-:W-:Y:S02]  /*6980*/  SHF.R.U32.HI R0, RZ, 0x10, R6 ;  /* 0x00000010ff007819 */ /* 0x000fe40000011606 */
[----:B------:R-:W-:Y:S01]  /*6990*/  LOP3.LUT R3, R3, 0xffff, RZ, 0xc0, !PT ;  /* 0x0000ffff03037812 */ /* 0x000fe200078ec0ff */
[----:B------:R-:W-:Y:S01]  /*69a0*/  @!P6 FADD.FTZ R185, -R185, -RZ ;  /* 0x800000ffb9b9e221 */ /* 0x000fe20000010100 */
[----:B------:R-:W-:Y:S01]  /*69b0*/  LOP3.LUT R0, R0, 0xff, RZ, 0xc0, !PT ;  /* 0x000000ff00007812 */ /* 0x000fe200078ec0ff */
[----:B------:R-:W-:Y:S01]  /*69c0*/  @!P1 FADD.FTZ R182, -R182, -RZ ;  /* 0x800000ffb6b69221 */ /* 0x000fe20000010100 */
[----:B------:R-:W-:Y:S02]  /*69d0*/  ISETP.LE.U32.AND P1, PT, R2, UR18, PT ;  /* 0x0000001202007c0c */ /* 0x000fe4000bf23070 */
[----:B------:R-:W-:Y:S02]  /*69e0*/  ISETP.LE.U32.AND P6, PT, R0, UR18, PT ;  /* 0x0000001200007c0c */ /* 0x000fe4000bfc3070 */
[----:B------:R-:W-:Y:S01]  /*69f0*/  F2FP.RELU.BF16.F32.PACK_AB R2, R203, R201 ;  /* 0x000000c9cb02723e */ /* 0x000fe200000018ff */
[----:B-1----:R-:W-:Y:S01]  /*6a00*/  @!P5 FADD.FTZ R200, -R200, -RZ ;  /* 0x800000ffc8c8d221 */ /* 0x002fe20000010100 */
[----:B------:R-:W-:Y:S02]  /*6a10*/  F2FP.RELU.BF16.F32.PACK_AB R0, R222, R223 ;  /* 0x000000dfde00723e */ /* 0x000fe400000018ff */
[----:B------:R-:W-:Y:S01]  /*6a20*/  F2FP.RELU.BF16.F32.PACK_AB R4, R226, R227 ;  /* 0x000000e3e204723e */ /* 0x000fe200000018ff */
[----:B------:R1:W-:Y:S01]  /*6a30*/  STS [R232+0x20000], R2 ;  /* 0x02000002e8007388 */ /* 0x0003e20000000800 */
[----:B------:R-:W-:Y:S02]  /*6a40*/  ISETP.LE.U32.AND P3, PT, R3, UR18, PT ;  /* 0x0000001203007c0c */ /* 0x000fe4000bf63070 */
[----:B------:R-:W-:Y:S01]  /*6a50*/  F2FP.RELU.BF16.F32.PACK_AB R3, R228, R229 ;  /* 0x000000e5e403723e */ /* 0x000fe200000018ff */
[----:B------:R2:W-:Y:S01]  /*6a60*/  STS [R232+0x20400], R0 ;  /* 0x02040000e8007388 */ /* 0x0005e20000000800 */
[----:B------:R-:W-:Y:S01]  /*6a70*/  F2FP.RELU.BF16.F32.PACK_AB R5, R220, R221 ;  /* 0x000000dddc05723e */ /* 0x000fe200000018ff */
[----:B------:R-:W-:Y:S01]  /*6a80*/  @!P6 FADD.FTZ R202, -R202, -RZ ;  /* 0x800000ffcacae221 */ /* 0x000fe20000010100 */
[----:B------:R-:W-:Y:S01]  /*6a90*/  ISETP.LE.U32.AND P0, PT, R167, UR18, PT ;  /* 0x00000012a7007c0c */ /* 0x000fe2000bf03070 */
[----:B----4-:R-:W-:Y:S01]  /*6aa0*/  @!P1 FADD.FTZ R192, -R192, -RZ ;  /* 0x800000ffc0c09221 */ /* 0x010fe20000010100 */
[----:B------:R-:W-:Y:S02]  /*6ab0*/  ISETP.LE.U32.AND P4, PT, R13, UR18, PT ;  /* 0x000000120d007c0c */ /* 0x000fe4000bf83070 */
[----:B------:R-:W-:Y:S02]  /*6ac0*/  FSETP.GE.FTZ.AND P5, PT, R194, RZ, PT ;  /* 0x000000ffc200720b */ /* 0x000fe40003fb6000 */
[----:B------:R-:W-:Y:S01]  /*6ad0*/  FSETP.GE.FTZ.AND P1, PT, R186, RZ, PT ;  /* 0x000000ffba00720b */ /* 0x000fe20003f36000 */
[----:B------:R-:W-:Y:S01]  /*6ae0*/  @!P3 FADD.FTZ R188, -R188, -RZ ;  /* 0x800000ffbcbcb221 */ /* 0x000fe20000010100 */
[----:B------:R-:W-:Y:S05]  /*6af0*/  FSETP.GE.FTZ.AND P3, PT, R187, RZ, PT ;  /* 0x000000ffbb00720b */ /* 0x000fea0003f76000 */
[----:B------:R-:W-:Y:S02]  /*6b00*/  @!P0 FADD.FTZ R190, -R190, -RZ ;  /* 0x800000ffbebe8221 */ /* 0x000fe40000010100 */
[----:B------:R-:W-:Y:S01]  /*6b10*/  @!P4 FADD.FTZ R189, -R189, -RZ ;  /* 0x800000ffbdbdc221 */ /* 0x000fe20000010100 */
[C---:B------:R-:W-:Y:S02]  /*6b20*/  FSETP.GE.FTZ.AND P4, PT, R191.reuse, RZ, PT ;  /* 0x000000ffbf00720b */ /* 0x040fe40003f96000 */
[----:B-1----:R-:W-:Y:S02]  /*6b30*/  F2FP.RELU.BF16.F32.PACK_AB R2, R191, R194 ;  /* 0x000000c2bf02723e */ /* 0x002fe400000018ff */
[----:B--2---:R-:W-:Y:S03]  /*6b40*/  F2FP.RELU.BF16.F32.PACK_AB R0, R197, R198 ;  /* 0x000000c6c500723e */ /* 0x004fe600000018ff */
[----:B------:R1:W-:Y:S04]  /*6b50*/  STS [R235+0x20000], R2 ;  /* 0x02000002eb007388 */ /* 0x0003e80000000800 */
[----:B------:R2:W-:Y:S04]  /*6b60*/  STS [R235+0x20400], R0 ;  /* 0x02040000eb007388 */ /* 0x0005e80000000800 */
[----:B------:R3:W-:Y:S04]  /*6b70*/  STS [R232+0x21000], R4 ;  /* 0x02100004e8007388 */ /* 0x0007e80000000800 */
[----:B------:R4:W-:Y:S04]  /*6b80*/  STS [R232+0x21400], R3 ;  /* 0x02140003e8007388 */ /* 0x0009e80000000800 */
[----:B------:R4:W-:Y:S01]  /*6b90*/  STS [R235+0x21000], R5 ;  /* 0x02100005eb007388 */ /* 0x0009e20000000800 */
[----:B-1----:R-:W-:Y:S02]  /*6ba0*/  F2FP.RELU.BF16.F32.PACK_AB R2, R193, R195 ;  /* 0x000000c3c102723e */ /* 0x002fe400000018ff */
[----:B--2---:R-:W-:Y:S02]  /*6bb0*/  F2FP.RELU.BF16.F32.PACK_AB R0, R182, R183 ;  /* 0x000000b7b600723e */ /* 0x004fe400000018ff */
[----:B---3--:R-:W-:Y:S02]  /*6bc0*/  F2FP.RELU.BF16.F32.PACK_AB R4, R224, R225 ;  /* 0x000000e1e004723e */ /* 0x008fe400000018ff */
[----:B----4-:R-:W-:Y:S03]  /*6bd0*/  F2FP.RELU.BF16.F32.PACK_AB R3, R186, R187 ;  /* 0x000000bbba03723e */ /* 0x010fe600000018ff */
[----:B------:R1:W-:Y:S01]  /*6be0*/  STS [R235+0x21400], R4 ;  /* 0x02140004eb007388 */ /* 0x0003e20000000800 */
[----:B------:R-:W-:Y:S03]  /*6bf0*/  F2FP.RELU.BF16.F32.PACK_AB R5, R196, R199 ;  /* 0x000000c7c405723e */ /* 0x000fe600000018ff */
[----:B------:R2:W-:Y:S04]  /*6c00*/  STS [R233+0x20000], R3 ;  /* 0x02000003e9007388 */ /* 0x0005e80000000800 */
[----:B------:R3:W-:Y:S04]  /*6c10*/  STS [R233+0x20400], R2 ;  /* 0x02040002e9007388 */ /* 0x0007e80000000800 */
[----:B------:R4:W-:Y:S01]  /*6c20*/  STS [R234+0x20000], R0 ;  /* 0x02000000ea007388 */ /* 0x0009e20000000800 */
[----:B-1----:R-:W-:Y:S02]  /*6c30*/  F2FP.RELU.BF16.F32.PACK_AB R4, R200, R202 ;  /* 0x000000cac804723e */ /* 0x002fe400000018ff */
[----:B--2---:R-:W-:Y:S02]  /*6c40*/  F2FP.RELU.BF16.F32.PACK_AB R3, R188, R189 ;  /* 0x000000bdbc03723e */ /* 0x004fe400000018ff */
[----:B---3--:R-:W-:Y:S02]  /*6c50*/  F2FP.RELU.BF16.F32.PACK_AB R2, R190, R192 ;  /* 0x000000c0be02723e */ /* 0x008fe400000018ff */
[----:B----4-:R-:W-:Y:S05]  /*6c60*/  F2FP.RELU.BF16.F32.PACK_AB R0, R184, R185 ;  /* 0x000000b9b800723e */ /* 0x010fea00000018ff */
[----:B------:R1:W-:Y:S04]  /*6c70*/  STS [R234+0x20400], R0 ;  /* 0x02040000ea007388 */ /* 0x0003e80000000800 */
[----:B------:R-:W-:Y:S04]  /*6c80*/  STS [R233+0x21000], R5 ;  /* 0x02100005e9007388 */ /* 0x000fe80000000800 */
[----:B------:R-:W-:Y:S04]  /*6c90*/  STS [R233+0x21400], R4 ;  /* 0x02140004e9007388 */ /* 0x000fe80000000800 */
[----:B------:R-:W-:Y:S04]  /*6ca0*/  STS [R234+0x21000], R3 ;  /* 0x02100003ea007388 */ /* 0x000fe80000000800 */
[----:B------:R2:W-:Y:S04]  /*6cb0*/  STS [R234+0x21400], R2 ;  /* 0x02140002ea007388 */ /* 0x0005e80000000800 */
[----:B------:R-:W-:Y:S01]  /*6cc0*/  LDSM.16.M88.4 R16, [R210+0x14000] ;  /* 0x01400000d210783b */ /* 0x000fe20000000200 */
[C---:B-1----:R-:W-:Y:S07]  /*6cd0*/  LEA R0, R214.reuse, UR4, 0x1 ;  /* 0x00000004d6007c11 */ /* 0x042fee000f8e08ff */
[----:B------:R-:W-:Y:S08]  /*6ce0*/  LDSM.16.M88.4 R164, [R210+0x14800] ;  /* 0x01480000d2a4783b */ /* 0x000ff00000000200 */
[----:B------:R-:W1:Y:S01]  /*6cf0*/  LDSM.16.M88.4 R32, [R0+0x8000] ;  /* 0x008000000020783b */ /* 0x000e620000000200 */
[----:B--2---:R-:W-:Y:S07]  /*6d00*/  LEA R2, R214, UR4, 0x1 ;  /* 0x00000004d6027c11 */ /* 0x004fee000f8e08ff */
[----:B------:R-:W2:Y:S01]  /*6d10*/  LDSM.16.M88.4 R28, [R0+0x9000] ;  /* 0x00900000001c783b */ /* 0x000ea20000000200 */
[--C-:B------:R-:W-:Y:S02]  /*6d20*/  IMAD.IADD R3, R215, 0x1, R2.reuse ;  /* 0x00000001d7037824 */ /* 0x100fe400078e0202 */
[C---:B------:R-:W-:Y:S02]  /*6d30*/  IMAD.IADD R204, R208.reuse, 0x1, R2 ;  /* 0x00000001d0cc7824 */ /* 0x040fe400078e0202 */
[----:B------:R-:W-:Y:S03]  /*6d40*/  IMAD.IADD R2, R208, 0x1, R3 ;  /* 0x00000001d0027824 */ /* 0x000fe600078e0203 */
[----:B------:R-:W-:Y:S08]  /*6d50*/  LDSM.16.M88.4 R168, [R3+0x8000] ;  /* 0x0080000003a8783b */ /* 0x000ff00000000200 */
[----:B------:R-:W3:Y:S08]  /*6d60*/  LDSM.16.M88.4 R172, [R211+0x14000] ;  /* 0x01400000d3ac783b */ /* 0x000ef00000000200 */
[----:B------:R-:W4:Y:S01]  /*6d70*/  LDSM.16.M88.4 R176, [R3+0x9000] ;  /* 0x0090000003b0783b */ /* 0x000f220000000200 */
[-C--:B-1----:R-:W-:Y:S06]  /*6d80*/  HMMA.16816.F32.BF16 R4, R32, R16.reuse, RZ ;  /* 0x000000102004723c */ /* 0x082fec00000418ff */
[C---:B--2---:R-:W-:Y:S06]  /*6d90*/  HMMA.16816.F32.BF16 R8, R28.reuse, R16, RZ ;  /* 0x000000101c08723c */ /* 0x044fec00000418ff */
        /* <DEDUP_REMOVED lines=16> */
[----:B------:R-:W-:Y:S03]  /*6ea0*/  HMMA.16816.F32.BF16 R32, R168, R166, R32 ;  /* 0x000000a6a820723c */ /* 0x000fe60000041820 */
[----:B------:R-:W2:Y:S08]  /*6eb0*/  LDSM.16.M88.4 R164, [R204+0x9000] ;  /* 0x00900000cca4783b */ /* 0x000eb00000000200 */
        /* <DEDUP_REMOVED lines=9> */
[----:B------:R-:W-:Y:S05]  /*6f50*/  LDSM.16.M88.4 R164, [R2+0x8000] ;  /* 0x0080000002a4783b */ /* 0x000fea0000000200 */
[----:B------:R-:W-:Y:S03]  /*6f60*/  HMMA.16816.F32.BF16 R32, R172, R170, R32 ;  /* 0x000000aaac20723c */ /* 0x000fe60000041820 */
[----:B------:R-:W1:Y:S08]  /*6f70*/  LDSM.16.M88.4 R168, [R212+0x14000] ;  /* 0x01400000d4a8783b */ /* 0x000e700000000200 */
        /* <DEDUP_REMOVED lines=39> */
[-C--:B------:R-:W-:Y:S01]  /*71f0*/  HMMA.16816.F32.BF16 R12, R164, R174.reuse, R12 ;  /* 0x000000aea40c723c */ /* 0x080fe2000004180c */
[----:B------:R-:W-:Y:S04]  /*7200*/  IMAD.U32 R172, RZ, RZ, UR23 ;  /* 0x00000017ffac7e24 */ /* 0x000fe8000f8e00ff */
[----:B------:R-:W-:Y:S01]  /*7210*/  IMAD.U32 R173, RZ, RZ, UR22 ;  /* 0x00000016ffad7e24 */ /* 0x000fe2000f8e00ff */
[C---:B------:R-:W-:Y:S05]  /*7220*/  HMMA.16816.F32.BF16 R16, R168.reuse, R174, R16 ;  /* 0x000000aea810723c */ /* 0x040fea0000041810 */
[C---:B------:R-:W-:Y:S01]  /*7230*/  LEA R180, P0, R242.reuse, R172, 0x2 ;  /* 0x000000acf2b47211 */ /* 0x040fe200078010ff */
[-C--:B---3--:R-:W-:Y:S05]  /*7240*/  HMMA.16816.F32.BF16 R20, R168, R176.reuse, R20 ;  /* 0x000000b0a814723c */ /* 0x088fea0000041814 */
[----:B------:R-:W-:Y:S01]  /*7250*/  LEA.HI.X.SX32 R181, R242, R173, 0x2, P0 ;  /* 0x000000adf2b57211 */ /* 0x000fe200000f16ff */
[C---:B------:R-:W-:Y:S01]  /*7260*/  HMMA.16816.F32.BF16 R24, R164.reuse, R176, R24 ;  /* 0x000000b0a418723c */ /* 0x040fe20000041818 */
[----:B------:R-:W-:Y:S03]  /*7270*/  LDSM.16.M88.4 R172, [R2+0xb000] ;  /* 0x00b0000002ac783b */ /* 0x000fe60000000200 */
[----:B------:R-:W-:Y:S02]  /*7280*/  FSETP.GE.FTZ.AND P0, PT, R201, RZ, PT ;  /* 0x000000ffc900720b */ /* 0x000fe40003f16000 */
[-C--:B------:R-:W-:Y:S03]  /*7290*/  HMMA.16816.F32.BF16 R28, R164, R178.reuse, R28 ;  /* 0x000000b2a41c723c */ /* 0x080fe6000004181c */
[----:B------:R-:W2:Y:S03]  /*72a0*/  LDG.E R176, desc[UR12][R180.64] ;  /* 0x0000000cb4b07981 */ /* 0x000ea6000c1e1900 */
[----:B------:R-:W-:Y:S01]  /*72b0*/  HMMA.16816.F32.BF16 R32, R168, R178, R32 ;  /* 0x000000b2a820723c */ /* 0x000fe20000041820 */
[----:B------:R-:W-:Y:S08]  /*72c0*/  LDSM.16.M88.4 R164, [R2+0xa000] ;  /* 0x00a0000002a4783b */ /* 0x000ff00000000200 */
[----:B------:R-:W1:Y:S02]  /*72d0*/  LDSM.16.M88.4 R168, [R212+0x18000] ;  /* 0x01800000d4a8783b */ /* 0x000e640000000200 */
[-C--:B-1----:R-:W-:Y:S06]  /*72e0*/  HMMA.16816.F32.BF16 R4, R164, R168.reuse, R4 ;  /* 0x000000a8a404723c */ /* 0x082fec0000041804 */
[C---:B------:R-:W-:Y:S06]  /*72f0*/  HMMA.16816.F32.BF16 R8, R172.reuse, R168, R8 ;  /* 0x000000a8ac08723c */ /* 0x040fec0000041808 */
[-C--:B------:R-:W-:Y:S06]  /*7300*/  HMMA.16816.F32.BF16 R12, R172, R170.reuse, R12 ;  /* 0x000000aaac0c723c */ /* 0x080fec000004180c */
[C---:B------:R-:W-:Y:S01]  /*7310*/  HMMA.16816.F32.BF16 R16, R164.reuse, R170, R16 ;  /* 0x000000aaa410723c */ /* 0x040fe20000041810 */
[----:B------:R-:W1:Y:S05]  /*7320*/  LDSM.16.M88.4 R168, [R212+0x18800] ;  /* 0x01880000d4a8783b */ /* 0x000e6a0000000200 */
[-C--:B-1----:R-:W-:Y:S06]  /*7330*/  HMMA.16816.F32.BF16 R20, R164, R168.reuse, R20 ;  /* 0x000000a8a414723c */ /* 0x082fec0000041814 */
[C---:B------:R-:W-:Y:S06]  /*7340*/  HMMA.16816.F32.BF16 R24, R172.reuse, R168, R24 ;  /* 0x000000a8ac18723c */ /* 0x040fec0000041818 */
[-C--:B------:R-:W-:Y:S06]  /*7350*/  HMMA.16816.F32.BF16 R28, R172, R170.reuse, R28 ;  /* 0x000000aaac1c723c */ /* 0x080fec000004181c */
[----:B------:R-:W-:Y:S05]  /*7360*/  HMMA.16816.F32.BF16 R32, R164, R170, R32 ;  /* 0x000000aaa420723c */ /* 0x000fea0000041820 */
[C---:B--2---:R-:W-:Y:S02]  /*7370*/  FADD.FTZ R0, -R176.reuse, R4 ;  /* 0x00000004b0007221 */ /* 0x044fe40000010100 */
[C---:B------:R-:W-:Y:S01]  /*7380*/  FADD.FTZ R164, -R176.reuse, R17 ;  /* 0x00000011b0a47221 */ /* 0x040fe20000010100 */
[----:B------:R1:W5:Y:S03]  /*7390*/  LDG.E R4, desc[UR12][R180.64+0x80] ;  /* 0x0000800cb4047981 */ /* 0x000366000c1e1900 */
[C---:B------:R-:W-:Y:S01]  /*73a0*/  FADD.FTZ R17, -R176.reuse, R20 ;  /* 0x00000014b0117221 */ /* 0x040fe20000010100 */
[----:B------:R-:W-:Y:S01]  /*73b0*/  FADD.FTZ R165, -R176, R16 ;  /* 0x00000010b0a57221 */ /* 0x000fe20000010100 */
[-C--:B------:R-:W-:Y:S01]  /*73c0*/  FSEL R0, R0, R176.reuse, P0 ;  /* 0x000000b000007208 */ /* 0x080fe20000000000 */
[C---:B------:R-:W-:Y:S01]  /*73d0*/  FADD.FTZ R16, -R176.reuse, R21 ;  /* 0x00000015b0107221 */ /* 0x040fe20000010100 */
[----:B------:R-:W-:Y:S02]  /*73e0*/  FSETP.GE.FTZ.AND P0, PT, R203, RZ, PT ;  /* 0x000000ffcb00720b */ /* 0x000fe40003f16000 */
[----:B------:R-:W-:Y:S01]  /*73f0*/  FSEL R17, R17, R176, P3 ;  /* 0x000000b011117208 */ /* 0x000fe20001800000 */
[----:B------:R-:W-:Y:S01]  /*7400*/  FMUL.FTZ R201, R201, R0 ;  /* 0x00000000c9c97220 */ /* 0x000fe20000410000 */
[-C--:B------:R-:W-:Y:S01]  /*7410*/  FSEL R21, R165, R176.reuse, P5 ;  /* 0x000000b0a5157208 */ /* 0x080fe20002800000 */
[----:B------:R-:W-:Y:S01]  /*7420*/  FADD.FTZ R0, -R176, R5 ;  /* 0x00000005b0007221 */ /* 0x000fe20000010100 */
[-C--:B------:R-:W-:Y:S01]  /*7430*/  FSEL R16, R16, R176.reuse, P1 ;  /* 0x000000b010107208 */ /* 0x080fe20000800000 */
[----:B------:R-:W2:Y:S01]  /*7440*/  LDG.E R5, desc[UR12][R180.64+0x20] ;  /* 0x0000200cb4057981 */ /* 0x000ea2000c1e1900 */
[----:B------:R-:W-:Y:S01]  /*7450*/  FSETP.GE.FTZ.AND P1, PT, R183, RZ, PT ;  /* 0x000000ffb700720b */ /* 0x000fe20003f36000 */
[----:B------:R-:W-:Y:S01]  /*7460*/  FMUL.FTZ R165, R187, R17 ;  /* 0x00000011bba57220 */ /* 0x000fe20000410000 */
[-C--:B------:R-:W-:Y:S01]  /*7470*/  FSEL R0, R0, R176.reuse, P0 ;  /* 0x000000b000007208 */ /* 0x080fe20000000000 */
[----:B------:R-:W-:Y:S01]  /*7480*/  FADD.FTZ R17, -R176, R32 ;  /* 0x00000020b0117221 */ /* 0x000fe20000010100 */
[----:B------:R-:W-:Y:S01]  /*7490*/  FSETP.GE.FTZ.AND P0, PT, R182, RZ, PT ;  /* 0x000000ffb600720b */ /* 0x000fe20003f16000 */
[----:B------:R-:W-:Y:S01]  /*74a0*/  FMUL.FTZ R21, R194, R21 ;  /* 0x00000015c2157220 */ /* 0x000fe20000410000 */
[----:B------:R-:W-:Y:S01]  /*74b0*/  FSEL R20, R164, R176, P4 ;  /* 0x000000b0a4147208 */ /* 0x000fe20002000000 */
[----:B------:R-:W-:Y:S01]  /*74c0*/  FMUL.FTZ R203, R203, R0 ;  /* 0x00000000cbcb7220 */ /* 0x000fe20000410000 */
[----:B------:R-:W-:Y:S01]  /*74d0*/  FSEL R17, R17, R176, P1 ;  /* 0x000000b011117208 */ /* 0x000fe20000800000 */
[----:B------:R1:W5:Y:S01]  /*74e0*/  LDG.E R0, desc[UR12][R180.64+0xa0] ;  /* 0x0000a00cb4007981 */ /* 0x000362000c1e1900 */
[----:B------:R-:W-:Y:S01]  /*74f0*/  PLOP3.LUT P1, PT, PT, PT, UP3, 0x80, 0x0 ;  /* 0x000000000000781c */ /* 0x000fe20003f2f038 */
[----:B------:R-:W-:Y:S01]  /*7500*/  FMUL.FTZ R20, R191, R20 ;  /* 0x00000014bf147220 */ /* 0x000fe20000410000 */
[----:B------:R-:W-:Y:S01]  /*7510*/  FSETP.GE.FTZ.AND P3, PT, R223, RZ, PT ;  /* 0x000000ffdf00720b */ /* 0x000fe20003f76000 */
[----:B------:R-:W-:Y:S01]  /*7520*/  FMUL.FTZ R16, R186, R16 ;  /* 0x00000010ba107220 */ /* 0x000fe20000410000 */
[----:B------:R-:W-:Y:S01]  /*7530*/  F2FP.BF16.F32.PACK_AB R32, R203, R201 ;  /* 0x000000c9cb20723e */ /* 0x000fe200000010ff */
[----:B------:R-:W-:Y:S01]  /*7540*/  FMUL.FTZ R167, R183, R17 ;  /* 0x00000011b7a77220 */ /* 0x000fe20000410000 */
[----:B------:R-:W-:Y:S01]  /*7550*/  F2FP.BF16.F32.PACK_AB R164, R20, R21 ;  /* 0x0000001514a4723e */ /* 0x000fe200000010ff */
[----:B------:R-:W-:Y:S01]  /*7560*/  @P0 FADD.FTZ R176, -R176, R33 ;  /* 0x00000021b0b00221 */ /* 0x000fe20000010100 */
[----:B------:R-:W-:Y:S02]  /*7570*/  FSETP.GE.FTZ.AND P0, PT, R222, RZ, PT ;  /* 0x000000ffde00720b */ /* 0x000fe40003f16000 */
[----:B------:R-:W-:Y:S01]  /*7580*/  F2FP.BF16.F32.PACK_AB R165, R16, R165 ;  /* 0x000000a510a5723e */ /* 0x000fe200000010ff */
[----:B------:R-:W-:Y:S01]  /*7590*/  FMUL.FTZ R176, R182, R176 ;  /* 0x000000b0b6b07220 */ /* 0x000fe20000410000 */
[C---:B--2---:R-:W-:Y:S01]  /*75a0*/  FADD.FTZ R6, -R5.reuse, R6 ;  /* 0x0000000605067221 */ /* 0x044fe20000010100 */
[----:B------:R-:W-:Y:S04]  /*75b0*/  FADD.FTZ R7, -R5, R7 ;  /* 0x0000000705077221 */ /* 0x000fe80000010100 */
[-C--:B------:R-:W-:Y:S02]  /*75c0*/  FSEL R166, R6, R5.reuse, P3 ;  /* 0x0000000506a67208 */ /* 0x080fe40001800000 */
[----:B------:R-:W-:Y:S01]  /*75d0*/  FSEL R33, R7, R5, P0 ;  /* 0x0000000507217208 */ /* 0x000fe20000000000 */
[----:B-1----:R-:W-:Y:S06]  /*75e0*/  @!P1 BRA `(.L_x_693) ;  /* 0x0000000000e09947 */ /* 0x002fec0003800000 */
        /* <DEDUP_REMOVED lines=56> */
.L_x_693:
[----:B---3--:R-:W-:Y:S01]  /*7970*/  FADD.FTZ R7, -R5, R19 ;  /* 0x0000001305077221 */ /* 0x008fe20000010100 */
[----:B------:R-:W-:Y:S01]  /*7980*/  FSETP.GE.FTZ.AND P5, PT, R197, RZ, PT ;  /* 0x000000ffc500720b */ /* 0x000fe20003fb6000 */
[----:B------:R-:W-:Y:S01]  /*7990*/  FMUL.FTZ R166, R223, R166 ;  /* 0x000000a6dfa67220 */ /* 0x000fe20000410000 */
[----:B------:R-:W-:Y:S01]  /*79a0*/  FMUL.FTZ R33, R222, R33 ;  /* 0x00000021de217220 */ /* 0x000fe20000410000 */
[----:B------:R-:W-:Y:S01]  /*79b0*/  FADD.FTZ R6, -R5, R18 ;  /* 0x0000001205067221 */ /* 0x000fe20000010100 */
[----:B------:R-:W-:Y:S01]  /*79c0*/  FSEL R7, R7, R5, P5 ;  /* 0x0000000507077208 */ /* 0x000fe20002800000 */
[C---:B------:R-:W-:Y:S01]  /*79d0*/  FADD.FTZ R22, -R5.reuse, R22 ;  /* 0x0000001605167221 */ /* 0x040fe20000010100 */
[----:B------:R-:W-:Y:S01]  /*79e0*/  FSETP.GE.FTZ.AND P0, PT, R198, RZ, PT ;  /* 0x000000ffc600720b */ /* 0x000fe20003f16000 */
[----:B------:R-:W-:Y:S01]  /*79f0*/  FADD.FTZ R23, -R5, R23 ;  /* 0x0000001705177221 */ /* 0x000fe20000010100 */
[----:B------:R-:W-:Y:S01]  /*7a00*/  FSETP.GE.FTZ.AND P4, PT, R195, RZ, PT ;  /* 0x000000ffc300720b */ /* 0x000fe20003f96000 */
[----:B------:R-:W-:Y:S01]  /*7a10*/  FMUL.FTZ R19, R197, R7 ;  /* 0x00000007c5137220 */ /* 0x000fe20000410000 */
[----:B------:R-:W-:Y:S01]  /*7a20*/  F2FP.BF16.F32.PACK_AB R7, R33, R166 ;  /* 0x000000a62107723e */ /* 0x000fe200000010ff */
[----:B------:R-:W-:Y:S01]  /*7a30*/  FADD.FTZ R34, -R5, R34 ;  /* 0x0000002205227221 */ /* 0x000fe20000010100 */
[-C--:B------:R-:W-:Y:S01]  /*7a40*/  FSEL R6, R6, R5.reuse, P0 ;  /* 0x0000000506067208 */ /* 0x080fe20000000000 */
[----:B------:R-:W-:Y:S01]  /*7a50*/  STS [R232+0x1c000], R32 ;  /* 0x01c00020e8007388 */ /* 0x000fe20000000800 */
[----:B------:R-:W-:Y:S01]  /*7a60*/  FSETP.GE.FTZ.AND P0, PT, R184, RZ, PT ;  /* 0x000000ffb800720b */ /* 0x000fe20003f16000 */
[----:B-----5:R-:W-:Y:S01]  /*7a70*/  FADD.FTZ R8, -R4, R8 ;  /* 0x0000000804087221 */ /* 0x020fe20000010100 */
[----:B------:R-:W-:Y:S02]  /*7a80*/  FSETP.GE.FTZ.AND P3, PT, R193, RZ, PT ;  /* 0x000000ffc100720b */ /* 0x000fe40003f76000 */
[----:B------:R1:W-:Y:S01]  /*7a90*/  STS [R232+0x1c400], R7 ;  /* 0x01c40007e8007388 */ /* 0x0003e20000000800 */
[----:B------:R-:W-:Y:S01]  /*7aa0*/  FMUL.FTZ R20, R198, R6 ;  /* 0x00000006c6147220 */ /* 0x000fe20000410000 */
[-C--:B------:R-:W-:Y:S01]  /*7ab0*/  FSEL R6, R22, R5.reuse, P4 ;  /* 0x0000000516067208 */ /* 0x080fe20002000000 */
[C---:B------:R-:W-:Y:S01]  /*7ac0*/  FADD.FTZ R13, -R4.reuse, R13 ;  /* 0x0000000d040d7221 */ /* 0x040fe20000010100 */
[----:B------:R-:W-:Y:S01]  /*7ad0*/  FSEL R23, R23, R5, P3 ;  /* 0x0000000517177208 */ /* 0x000fe20001800000 */
        /* <DEDUP_REMOVED lines=8> */
[----:B------:R2:W-:Y:S01]  /*7b60*/  STS [R235+0x1c400], R6 ;  /* 0x01c40006eb007388 */ /* 0x0005e20000000800 */
[----:B------:R-:W-:Y:S01]  /*7b70*/  F2FP.BF16.F32.PACK_AB R16, R16, R18 ;  /* 0x000000121010723e */ /* 0x000fe200000010ff */
[----:B------:R-:W-:Y:S01]  /*7b80*/  FMUL.FTZ R18, R184, R5 ;  /* 0x00000005b8127220 */ /* 0x000fe20000410000 */
[----:B------:R-:W-:Y:S01]  /*7b90*/  FADD.FTZ R5, -R4, R12 ;  /* 0x0000000c04057221 */ /* 0x000fe20000010100 */
[----:B------:R-:W-:Y:S01]  /*7ba0*/  FSETP.GE.FTZ.AND P3, PT, R226, RZ, PT ;  /* 0x000000ffe200720b */ /* 0x000fe20003f76000 */
[C---:B------:R-:W-:Y:S01]  /*7bb0*/  FADD.FTZ R25, -R4.reuse, R25 ;  /* 0x0000001904197221 */ /* 0x040fe20000010100 */
[----:B------:R-:W-:Y:S01]  /*7bc0*/  FSETP.GE.FTZ.AND P4, PT, R227, RZ, PT ;  /* 0x000000ffe300720b */ /* 0x000fe20003f96000 */
[----:B------:R-:W-:Y:S01]  /*7bd0*/  FADD.FTZ R28, -R4, R28 ;  /* 0x0000001c041c7221 */ /* 0x000fe20000010100 */
[----:B------:R-:W-:Y:S01]  /*7be0*/  FSEL R5, R5, R4, P0 ;  /* 0x0000000405057208 */ /* 0x000fe20000000000 */
[----:B------:R-:W-:Y:S01]  /*7bf0*/  FADD.FTZ R10, -R0, R10 ;  /* 0x0000000a000a7221 */ /* 0x000fe20000010100 */
[----:B------:R-:W-:Y:S01]  /*7c00*/  FSETP.GE.FTZ.AND P0, PT, R188, RZ, PT ;  /* 0x000000ffbc00720b */ /* 0x000fe20003f16000 */
[----:B------:R-:W-:Y:S01]  /*7c10*/  FMUL.FTZ R34, R185, R34 ;  /* 0x00000022b9227220 */ /* 0x000fe20000410000 */
[----:B-1----:R-:W-:Y:S01]  /*7c20*/  FADD.FTZ R7, -R4, R9 ;  /* 0x0000000904077221 */ /* 0x002fe20000010100 */
[-C--:B------:R-:W-:Y:S01]  /*7c30*/  FSEL R8, R8, R4.reuse, P4 ;  /* 0x0000000408087208 */ /* 0x080fe20002000000 */
[----:B------:R-:W-:Y:S01]  /*7c40*/  FADD.FTZ R11, -R0, R11 ;  /* 0x0000000b000b7221 */ /* 0x000fe20000010100 */
[----:B------:R-:W-:Y:S01]  /*7c50*/  FSETP.GE.FTZ.AND P4, PT, R196, RZ, PT ;  /* 0x000000ffc400720b */ /* 0x000fe20003f96000 */
[----:B------:R-:W-:Y:S01]  /*7c60*/  FADD.FTZ R15, -R0, R15 ;  /* 0x0000000f000f7221 */ /* 0x000fe20000010100 */
[----:B------:R-:W-:Y:S01]  /*7c70*/  FSEL R7, R7, R4, P3 ;  /* 0x0000000407077208 */ /* 0x000fe20001800000 */
[----:B------:R-:W-:Y:S01]  /*7c80*/  FMUL.FTZ R8, R227, R8 ;  /* 0x00000008e3087220 */ /* 0x000fe20000410000 */
[----:B------:R-:W-:Y:S01]  /*7c90*/  FSETP.GE.FTZ.AND P3, PT, R220, RZ, PT ;  /* 0x000000ffdc00720b */ /* 0x000fe20003f76000 */
[----:B------:R-:W-:Y:S01]  /*7ca0*/  STS [R235+0x1c000], R164 ;  /* 0x01c000a4eb007388 */ /* 0x000fe20000000800 */
[----:B------:R-:W-:Y:S01]  /*7cb0*/  FSETP.GE.FTZ.AND P5, PT, R199, RZ, PT ;  /* 0x000000ffc700720b */ /* 0x000fe20003fb6000 */
[----:B------:R-:W-:Y:S01]  /*7cc0*/  FADD.FTZ R26, -R0, R26 ;  /* 0x0000001a001a7221 */ /* 0x000fe20000010100 */
[-C--:B------:R-:W-:Y:S01]  /*7cd0*/  FSEL R13, R13, R4.reuse, P3 ;  /* 0x000000040d0d7208 */ /* 0x080fe20001800000 */
[----:B------:R-:W-:Y:S01]  /*7ce0*/  UIMAD UR6, UR29, UR27, URZ ;  /* 0x0000001b1d0672a4 */ /* 0x000fe2000f8e023f */
[----:B------:R-:W-:Y:S01]  /*7cf0*/  FSETP.GE.FTZ.AND P3, PT, R189, RZ, PT ;  /* 0x000000ffbd00720b */ /* 0x000fe20003f76000 */
[----:B--2---:R-:W-:Y:S01]  /*7d00*/  FMUL.FTZ R6, R226, R7 ;  /* 0x00000007e2067220 */ /* 0x004fe20000410000 */
[-C--:B------:R-:W-:Y:S01]  /*7d10*/  FSEL R25, R25, R4.reuse, P4 ;  /* 0x0000000419197208 */ /* 0x080fe20002000000 */
[----:B------:R-:W-:Y:S01]  /*7d20*/  FMUL.FTZ R7, R220, R13 ;  /* 0x0000000ddc077220 */ /* 0x000fe20000410000 */
[-C--:B------:R-:W-:Y:S01]  /*7d30*/  FSEL R24, R24, R4.reuse, P5 ;  /* 0x0000000418187208 */ /* 0x080fe20002800000 */
[----:B------:R-:W-:Y:S01]  /*7d40*/  ULEA UR5, -UR6, URZ, 0x6 ;  /* 0x0000003f06057291 */ /* 0x000fe2000f8e313f */
[----:B------:R-:W-:Y:S01]  /*7d50*/  FSEL R28, R28, R4, P3 ;  /* 0x000000041c1c7208 */ /* 0x000fe20001800000 */
[----:B------:R-:W-:Y:S01]  /*7d60*/  @P0 FADD.FTZ R4, -R4, R29 ;  /* 0x0000001d04040221 */ /* 0x000fe20000010100 */
[----:B------:R-:W-:Y:S01]  /*7d70*/  FSETP.GE.FTZ.AND P3, PT, R229, RZ, PT ;  /* 0x000000ffe500720b */ /* 0x000fe20003f76000 */
[----:B------:R-:W-:Y:S01]  /*7d80*/  FMUL.FTZ R24, R199, R24 ;  /* 0x00000018c7187220 */ /* 0x000fe20000410000 */
[----:B------:R-:W-:Y:S01]  /*7d90*/  FSETP.GE.FTZ.AND P0, PT, R228, RZ, PT ;  /* 0x000000ffe400720b */ /* 0x000fe20003f16000 */
[----:B------:R-:W-:Y:S01]  /*7da0*/  FMUL.FTZ R9, R188, R4 ;  /* 0x00000004bc097220 */ /* 0x000fe20000410000 */
[----:B------:R-:W-:Y:S01]  /*7db0*/  FSEL R4, R10, R0, P3 ;  /* 0x000000000a047208 */ /* 0x000fe20001800000 */
[----:B------:R-:W-:Y:S01]  /*7dc0*/  FADD.FTZ R10, -R0, R14 ;  /* 0x0000000e000a7221 */ /* 0x000fe20000010100 */
[----:B------:R-:W-:Y:S01]  /*7dd0*/  F2FP.BF16.F32.PACK_AB R12, R18, R34 ;  /* 0x00000022120c723e */ /* 0x000fe200000010ff */
[----:B------:R-:W-:Y:S01]  /*7de0*/  FMUL.FTZ R18, R221, R5 ;  /* 0x00000005dd127220 */ /* 0x000fe20000410000 */
[----:B------:R-:W-:Y:S01]  /*7df0*/  FSETP.GE.FTZ.AND P3, PT, R225, RZ, PT ;  /* 0x000000ffe100720b */ /* 0x000fe20003f76000 */
[----:B------:R-:W-:Y:S01]  /*7e00*/  FMUL.FTZ R19, R229, R4 ;  /* 0x00000004e5137220 */ /* 0x000fe20000410000 */
[----:B------:R-:W-:Y:S01]  /*7e10*/  FSEL R11, R11, R0, P0 ;  /* 0x000000000b0b7208 */ /* 0x000fe20000000000 */
[----:B------:R-:W-:Y:S01]  /*7e20*/  FADD.FTZ R4, -R0, R30 ;  /* 0x0000001e00047221 */ /* 0x000fe20000010100 */
[----:B------:R-:W-:Y:S01]  /*7e30*/  F2FP.BF16.F32.PACK_AB R5, R6, R8 ;  /* 0x000000080605723e */ /* 0x000fe200000010ff */
[----:B------:R-:W-:Y:S01]  /*7e40*/  FADD.FTZ R6, -R0, R27 ;  /* 0x0000001b00067221 */ /* 0x000fe20000010100 */
[----:B------:R-:W-:Y:S01]  /*7e50*/  FSETP.GE.FTZ.AND P0, PT, R190, RZ, PT ;  /* 0x000000ffbe00720b */ /* 0x000fe20003f16000 */
[----:B------:R-:W-:Y:S01]  /*7e60*/  FMUL.FTZ R8, R196, R25 ;  /* 0x00000019c4087220 */ /* 0x000fe20000410000 */
[----:B------:R-:W-:Y:S01]  /*7e70*/  FSEL R10, R10, R0, P3 ;  /* 0x000000000a0a7208 */ /* 0x000fe20001800000 */
[----:B------:R1:W-:Y:S01]  /*7e80*/  STS [R232+0x1d000], R5 ;  /* 0x01d00005e8007388 */ /* 0x0003e20000000800 */
[----:B------:R-:W-:Y:S01]  /*7e90*/  FSETP.GE.FTZ.AND P6, PT, R224, RZ, PT ;  /* 0x000000ffe000720b */ /* 0x000fe20003fd6000 */
[----:B------:R-:W-:Y:S01]  /*7ea0*/  FMUL.FTZ R28, R189, R28 ;  /* 0x0000001cbd1c7220 */ /* 0x000fe20000410000 */
[----:B------:R-:W-:Y:S01]  /*7eb0*/  F2FP.BF16.F32.PACK_AB R7, R7, R18 ;  /* 0x000000120707723e */ /* 0x000fe200000010ff */
[----:B------:R-:W-:Y:S01]  /*7ec0*/  FMUL.FTZ R18, R228, R11 ;  /* 0x0000000be4127220 */ /* 0x000fe20000410000 */
[----:B------:R-:W-:Y:S02]  /*7ed0*/  FSETP.GE.FTZ.AND P5, PT, R202, RZ, PT ;  /* 0x000000ffca00720b */ /* 0x000fe40003fb6000 */
[----:B------:R-:W-:Y:S02]  /*7ee0*/  FSETP.GE.FTZ.AND P3, PT, R192, RZ, PT ;  /* 0x000000ffc000720b */ /* 0x000fe40003f76000 */
[----:B------:R-:W-:Y:S01]  /*7ef0*/  FSEL R11, R15, R0, P6 ;  /* 0x000000000f0b7208 */ /* 0x000fe20003000000 */
[----:B------:R-:W-:Y:S01]  /*7f00*/  FMUL.FTZ R15, R225, R10 ;  /* 0x0000000ae10f7220 */ /* 0x000fe20000410000 */
[-C--:B------:R-:W-:Y:S02]  /*7f10*/  FSEL R10, R26, R0.reuse, P5 ;  /* 0x000000001a0a7208 */ /* 0x080fe40002800000 */
[----:B------:R-:W-:Y:S01]  /*7f20*/  FSETP.GE.FTZ.AND P4, PT, R200, RZ, PT ;  /* 0x000000ffc800720b */ /* 0x000fe20003f96000 */
[----:B------:R-:W-:Y:S01]  /*7f30*/  FMUL.FTZ R14, R224, R11 ;  /* 0x0000000be00e7220 */ /* 0x000fe20000410000 */
[----:B------:R-:W-:Y:S01]  /*7f40*/  FSEL R4, R4, R0, P3 ;  /* 0x0000000004047208 */ /* 0x000fe20001800000 */
[----:B------:R-:W-:Y:S01]  /*7f50*/  FMUL.FTZ R13, R202, R10 ;  /* 0x0000000aca0d7220 */ /* 0x000fe20000410000 */
[----:B------:R-:W-:Y:S01]  /*7f60*/  FSEL R6, R6, R0, P4 ;  /* 0x0000000006067208 */ /* 0x000fe20002000000 */
[----:B------:R-:W-:Y:S01]  /*7f70*/  @P0 FADD.FTZ R0, -R0, R31 ;  /* 0x0000001f00000221 */ /* 0x000fe20000010100 */
[----:B------:R-:W-:Y:S01]  /*7f80*/  F2FP.BF16.F32.PACK_AB R17, R176, R167 ;  /* 0x000000a7b011723e */ /* 0x000fe200000010ff */
[----:B------:R-:W-:Y:S01]  /*7f90*/  FMUL.FTZ R10, R192, R4 ;  /* 0x00000004c00a7220 */ /* 0x000fe20000410000 */
[----:B------:R-:W-:Y:S01]  /*7fa0*/  F2FP.BF16.F32.PACK_AB R4, R18, R19 ;  /* 0x000000131204723e */ /* 0x000fe200000010ff */
[----:B------:R-:W-:Y:S01]  /*7fb0*/  FMUL.FTZ R11, R200, R6 ;  /* 0x00000006c80b7220 */ /* 0x000fe20000410000 */
[----:B------:R-:W-:Y:S01]  /*7fc0*/  FMUL.FTZ R6, R190, R0 ;  /* 0x00000000be067220 */ /* 0x000fe20000410000 */
[----:B------:R-:W-:Y:S02]  /*7fd0*/  F2FP.BF16.F32.PACK_AB R0, R14, R15 ;  /* 0x0000000f0e00723e */ /* 0x000fe400000010ff */
[----:B------:R-:W-:Y:S01]  /*7fe0*/  STS [R232+0x1d400], R4 ;  /* 0x01d40004e8007388 */ /* 0x000fe20000000800 */
[----:B------:R-:W-:Y:S02]  /*7ff0*/  F2FP.BF16.F32.PACK_AB R8, R8, R24 ;  /* 0x000000180808723e */ /* 0x000fe400000010ff */
[----:B-1----:R-:W-:Y:S02]  /*8000*/  F2FP.BF16.F32.PACK_AB R5, R11, R13 ;  /* 0x0000000d0b05723e */ /* 0x002fe400000010ff */
[----:B------:R-:W-:Y:S01]  /*8010*/  STS [R235+0x1d000], R7 ;  /* 0x01d00007eb007388 */ /* 0x000fe20000000800 */
[----:B------:R-:W-:Y:S02]  /*8020*/  F2FP.BF16.F32.PACK_AB R9, R9, R28 ;  /* 0x0000001c0909723e */ /* 0x000fe400000010ff */
[----:B------:R-:W-:Y:S02]  /*8030*/  F2FP.BF16.F32.PACK_AB R6, R6, R10 ;  /* 0x0000000a0606723e */ /* 0x000fe400000010ff */
[----:B------:R1:W-:Y:S01]  /*8040*/  STS [R235+0x1d400], R0 ;  /* 0x01d40000eb007388 */ /* 0x0003e20000000800 */
[----:B------:R-:W-:Y:S04]  /*8050*/  LEA R172, R216, UR4, 0x1 ;  /* 0x00000004d8ac7c11 */ /* 0x000fe8000f8e08ff */
[----:B------:R-:W-:Y:S01]  /*8060*/  STS [R233+0x1c000], R165 ;  /* 0x01c000a5e9007388 */ /* 0x000fe20000000800 */
[----:B------:R-:W-:Y:S04]  /*8070*/  IMAD.IADD R176, R172, 0x1, R208 ;  /* 0x00000001acb07824 */ /* 0x000fe800078e02d0 */
[----:B------:R-:W-:Y:S05]  /*8080*/  STS [R233+0x1c400], R16 ;  /* 0x01c40010e9007388 */ /* 0x000fea0000000800 */
[----:B------:R-:W-:Y:S05]  /*8090*/  STS [R234+0x1c000], R17 ;  /* 0x01c00011ea007388 */ /* 0x000fea0000000800 */
[----:B------:R-:W-:Y:S05]  /*80a0*/  STS [R234+0x1c400], R12 ;  /* 0x01c4000cea007388 */ /* 0x000fea0000000800 */
[----:B------:R-:W-:Y:S05]  /*80b0*/  STS [R233+0x1d000], R8 ;  /* 0x01d00008e9007388 */ /* 0x000fea0000000800 */
[----:B------:R-:W-:Y:S01]  /*80c0*/  STS [R233+0x1d400], R5 ;  /* 0x01d40005e9007388 */ /* 0x000fe20000000800 */
[----:B-1----:R-:W-:Y:S04]  /*80d0*/  IMAD.U32 R0, RZ, RZ, UR5 ;  /* 0x00000005ff007e24 */ /* 0x002fe8000f8e00ff */
[----:B------:R-:W-:Y:S05]  /*80e0*/  STS [R234+0x1d000], R9 ;  /* 0x01d00009ea007388 */ /* 0x000fea0000000800 */
[----:B------:R-:W-:Y:S01]  /*80f0*/  STS [R234+0x1d400], R6 ;  /* 0x01d40006ea007388 */ /* 0x000fe20000000800 */
[----:B------:R-:W-:Y:S06]  /*8100*/  BAR.SYNC.DEFER_BLOCKING 0x0 ;  /* 0x0000000000007b1d */ /* 0x000fec0000010000 */
[----:B------:R-:W-:Y:S05]  /*8110*/  LDSM.16.MT88.4 R4, [R206+0x20000] ;  /* 0x02000000ce04783b */ /* 0x000fea0000004200 */
[----:B------:R-:W1:Y:S05]  /*8120*/  LDSM.16.MT88.4 R8, [R172+0x8000] ;  /* 0x00800000ac08783b */ /* 0x000e6a0000004200 */
[----:B------:R-:W2:Y:S05]  /*8130*/  LDSM.16.MT88.4 R12, [R206+0x22000] ;  /* 0x02200000ce0c783b */ /* 0x000eaa0000004200 */
[----:B------:R-:W3:Y:S05]  /*8140*/  LDSM.16.MT88.4 R16, [R176+0x8000] ;  /* 0x00800000b010783b */ /* 0x000eea0000004200 */
[----:B------:R-:W4:Y:S05]  /*8150*/  LDSM.16.MT88.4 R20, [R172+0xa000] ;  /* 0x00a00000ac14783b */ /* 0x000f2a0000004200 */
[----:B------:R-:W4:Y:S05]  /*8160*/  LDSM.16.MT88.4 R24, [R176+0xa000] ;  /* 0x00a00000b018783b */ /* 0x000f2a0000004200 */
[----:B------:R-:W-:Y:S05]  /*8170*/  LDSM.16.MT88.4 R28, [R206+0x20800] ;  /* 0x02080000ce1c783b */ /* 0x000fea0000004200 */
[----:B------:R-:W4:Y:S05]  /*8180*/  LDSM.16.MT88.4 R32, [R172+0x8800] ;  /* 0x00880000ac20783b */ /* 0x000f2a0000004200 */
[----:B------:R-:W4:Y:S01]  /*8190*/  LDSM.16.MT88.4 R164, [R206+0x22800] ;  /* 0x02280000cea4783b */ /* 0x000f220000004200 */
[-C--:B-1----:R-:W-:Y:S04]  /*81a0*/  HMMA.16816.F32.BF16 R36, R4, R8.reuse, R36 ;  /* 0x000000080424723c */ /* 0x082fe80000041824 */
[----:B------:R-:W-:Y:S02]  /*81b0*/  LDSM.16.MT88.4 R168, [R176+0xb000] ;  /* 0x00b00000b0a8783b */ /* 0x000fe40000004200 */
        /* <DEDUP_REMOVED lines=19> */
[----:B------:R-:W4:Y:S05]  /*82f0*/  LDSM.16.MT88.4 R4, [R206+0x21000] ;  /* 0x02100000ce04783b */ /* 0x000f2a0000004200 */
[-C--:B------:R-:W-:Y:S01]  /*8300*/  HMMA.16816.F32.BF16 R36, R28, R32.reuse, R36 ;  /* 0x000000201c24723c */ /* 0x080fe20000041824 */
[----:B------:R-:W4:Y:S05]  /*8310*/  LDSM.16.MT88.4 R24, [R206+0x23000] ;  /* 0x02300000ce18783b */ /* 0x000f2a0000004200 */
        /* <DEDUP_REMOVED lines=19> */
[----:B------:R-:W2:Y:S05]  /*8450*/  LDSM.16.MT88.4 R20, [R172+0x9800] ;  /* 0x00980000ac14783b */ /* 0x000eaa0000004200 */
[-C--:B----4-:R-:W-:Y:S01]  /*8460*/  HMMA.16816.F32.BF16 R36, R4, R12.reuse, R36 ;  /* 0x0000000c0424723c */ /* 0x090fe20000041824 */
[----:B------:R-:W3:Y:S05]  /*8470*/  LDSM.16.MT88.4 R28, [R206+0x23800] ;  /* 0x02380000ce1c783b */ /* 0x000eea0000004200 */
[C---:B------:R-:W-:Y:S01]  /*8480*/  HMMA.16816.F32.BF16 R40, R24.reuse, R12, R40 ;  /* 0x0000000c1828723c */ /* 0x040fe20000041828 */
[----:B------:R-:W4:Y:S05]  /*8490*/  LDSM.16.MT88.4 R172, [R172+0xb800] ;  /* 0x00b80000acac783b */ /* 0x000f2a0000004200 */
[-C--:B------:R-:W-:Y:S01]  /*84a0*/  HMMA.16816.F32.BF16 R44, R24, R14.reuse, R44 ;  /* 0x0000000e182c723c */ /* 0x080fe2000004182c */
[----:B------:R-:W4:Y:S05]  /*84b0*/  LDSM.16.MT88.4 R176, [R176+0xb800] ;  /* 0x00b80000b0b0783b */ /* 0x000f2a0000004200 */
[C---:B------:R-:W-:Y:S01]  /*84c0*/  HMMA.16816.F32.BF16 R48, R4.reuse, R14, R48 ;  /* 0x0000000e0430723c */ /* 0x040fe20000041830 */
[----:B------:R-:W-:Y:S05]  /*84d0*/  BAR.SYNC.DEFER_BLOCKING 0x0 ;  /* 0x0000000000007b1d */ /* 0x000fea0000010000 */
        /* <DEDUP_REMOVED lines=13> */
[----:B------:R-:W-:Y:S05]  /*85b0*/  IMAD.U32 R4, RZ, RZ, UR5 ;  /* 0x00000005ff047e24 */ /* 0x000fea000f8e00ff */
        /* <DEDUP_REMOVED lines=23> */
[----:B------:R-:W-:Y:S01]  /*8730*/  ISETP.GE.AND P3, PT, R0, UR26, PT ;  /* 0x0000001a00007c0c */ /* 0x000fe2000bf66270 */
[----:B------:R-:W-:Y:S05]  /*8740*/  IMAD.SHL.U32 R0, R237, 0x40, RZ ;  /* 0x00000040ed007824 */ /* 0x000fea00078e00ff */
[----:B------:R-:W-:Y:S04]  /*8750*/  LOP3.LUT R0, R0, 0x1c0, RZ, 0xc0, !PT ;  /* 0x000001c000007812 */ /* 0x000fe800078ec0ff */
[----:B------:R-:W-:Y:S01]  /*8760*/  SHF.R.U32.HI R5, RZ, 0x3, R0 ;  /* 0x00000003ff057819 */ /* 0x000fe20000011600 */
[----:B------:R-:W2:Y:S01]  /*8770*/  @!P4 LDC R11, c[0x0][0x424] ;  /* 0x00010900ff0bcb82 */ /* 0x000ea20000000800 */
[----:B------:R-:W-:Y:S04]  /*8780*/  LOP3.LUT R7, R0, 0x38, R230, 0xf8, !PT ;  /* 0x0000003800077812 */ /* 0x000fe800078ef8e6 */
[----:B------:R-:W-:Y:S03]  /*8790*/  LOP3.LUT R7, R7, R5, RZ, 0x3c, !PT ;  /* 0x0000000507077212 */ /* 0x000fe600078e3cff */
[----:B------:R-:W3:Y:S02]  /*87a0*/  @!P3 LDC R6, c[0x0][0x424] ;  /* 0x00010900ff06bb82 */ /* 0x000ee40000000800 */
[----:B------:R-:W-:Y:S02]  /*87b0*/  IMAD R9, R247, 0x200, R7 ;  /* 0x00000200f7097824 */ /* 0x000fe400078e0207 */
[----:B-1----:R-:W-:Y:S05]  /*87c0*/  IMAD.U32 R8, R12, -0x40, RZ ;  /* 0xffffffc00c087824 */ /* 0x002fea00078e00ff */
[----:B------:R-:W-:Y:S02]  /*87d0*/  LEA R4, P0, R8, R238, 0x1 ;  /* 0x000000ee08047211 */ /* 0x000fe400078008ff */
[----:B------:R-:W-:Y:S02]  /*87e0*/  SHF.R.S32.HI R10, RZ, 0x1f, R8 ;  /* 0x0000001fff0a7819 */ /* 0x000fe40000011408 */
[----:B------:R-:W-:Y:S02]  /*87f0*/  @!P3 LEA R0, P5, R12, R8, 0x5 ;  /* 0x000000080c00b211 */ /* 0x000fe400078a28ff */
[-C--:B------:R-:W-:Y:S02]  /*8800*/  LEA.HI.X.SX32 R5, R8, R239.reuse, 0x1, P0 ;  /* 0x000000ef08057211 */ /* 0x080fe400000f0eff */
[----:B---3--:R-:W-:Y:S02]  /*8810*/  @!P3 LEA.HI.X R10, R12, R10, R6, 0x5, P5 ;  /* 0x0000000a0c0ab211 */ /* 0x008fe400028f2c06 */
[----:B------:R-:W-:Y:S01]  /*8820*/  @!P3 LEA R6, P0, R0, R238, 0x1 ;  /* 0x000000ee0006b211 */ /* 0x000fe200078008ff */
[----:B------:R-:W-:Y:S01]  /*8830*/  IMAD.MOV.U32 R238, RZ, RZ, R4 ;  /* 0x000000ffffee7224 */ /* 0x000fe200078e0004 */
[----:B------:R-:W-:Y:S02]  /*8840*/  @!P4 LEA R8, P5, R12, R4, 0x6 ;  /* 0x000000040c08c211 */ /* 0x000fe400078a30ff */
[----:B------:R-:W-:Y:S01]  /*8850*/  @!P3 LEA.HI.X R7, R0, R239, R10, 0x1, P0 ;  /* 0x000000ef0007b211 */ /* 0x000fe200000f0c0a */
[----:B------:R-:W-:Y:S01]  /*8860*/  IMAD.MOV.U32 R239, RZ, RZ, R5 ;  /* 0x000000ffffef7224 */ /* 0x000fe200078e0005 */
[----:B------:R-:W-:Y:S02]  /*8870*/  LEA R0, R9, UR4, 0x1 ;  /* 0x0000000409007c11 */ /* 0x000fe4000f8e08ff */
[----:B--2---:R-:W-:Y:S03]  /*8880*/  @!P4 LEA.HI.X R9, R12, R5, R11, 0x6, P5 ;  /* 0x000000050c09c211 */ /* 0x004fe600028f340b */
        /* <DEDUP_REMOVED lines=21> */
.L_x_694:
[----:B------:R-:W-:Y:S01]  /*89e0*/  LEA R200, R214, UR4, 0x1 ;  /* 0x00000004d6c87c11 */ /* 0x000fe2000f8e08ff */
[----:B------:R-:W-:Y:S01]  /*89f0*/  LDSM.16.MT88.4 R16, [R205] ;  /* 0x00000000cd10783b */ /* 0x000fe20000004200 */
[----:B-1----:R-:W-:Y:S01]  /*8a00*/  IMAD.MOV.U32 R0, RZ, RZ, 0x4 ;  /* 0x00000004ff007424 */ /* 0x002fe200078e00ff */
[----:B------:R-:W-:Y:S02]  /*8a10*/  USHF.L.U32 UR5, UR6, 0x3, URZ ;  /* 0x0000000306057899 */ /* 0x000fe4000800063f */
[----:B------:R-:W1:Y:S01]  /*8a20*/  LDSM.16.M88.4 R32, [R200+0x1c000] ;  /* 0x01c00000c820783b */ /* 0x000e620000000200 */
[----:B------:R-:W-:Y:S02]  /*8a30*/  USHF.L.U32 UR10, UR6, 0x4, URZ ;  /* 0x00000004060a7899 */ /* 0x000fe4000800063f */
[----:B------:R-:W-:Y:S01]  /*8a40*/  UIMAD UR7, UR6, 0x18, URZ ;  /* 0x00000018060778a4 */ /* 0x000fe2000f8e023f */
[----:B------:R-:W2:Y:S01]  /*8a50*/  LDSM.16.M88.4 R28, [R200+0x1d000] ;  /* 0x01d00000c81c783b */ /* 0x000ea20000000200 */
[----:B------:R-:W-:Y:S02]  /*8a60*/  USHF.L.U32 UR9, UR6, 0x5, URZ ;  /* 0x0000000506097899 */ /* 0x000fe4000800063f */
[----:B------:R-:W-:Y:S01]  /*8a70*/  UIMAD UR8, UR6, 0x28, URZ ;  /* 0x00000028060878a4 */ /* 0x000fe2000f8e023f */
[----:B------:R-:W3:Y:S01]  /*8a80*/  LDSM.16.MT88.4 R164, [R205+0x4000] ;  /* 0x00400000cda4783b */ /* 0x000ee20000004200 */
[----:B------:R-:W-:Y:S03]  /*8a90*/  UISETP.GT.AND UP2, UPT, UR11, UR25, UPT ;  /* 0x000000190b00728c */ /* 0x000fe6000bf44270 */
        /* <DEDUP_REMOVED lines=29> */
[-C--:B------:R-:W-:Y:S03]  /*8c70*/  HMMA.16816.F32.BF16 R4, R184, R188.reuse, R4 ;  /* 0x000000bcb804723c */ /* 0x080fe60000041804 */
[----:B------:R-:W-:Y:S03]  /*8c80*/  LDSM.16.M88.4 R200, [R200+0x1f000] ;  /* 0x01f00000c8c8783b */ /* 0x000fe60000000200 */
[C---:B------:R-:W-:Y:S06]  /*8c90*/  HMMA.16816.F32.BF16 R8, R192.reuse, R188, R8 ;  /* 0x000000bcc008723c */ /* 0x040fec0000041808 */
[-C--:B------:R-:W-:Y:S06]  /*8ca0*/  HMMA.16816.F32.BF16 R12, R192, R190.reuse, R12 ;  /* 0x000000bec00c723c */ /* 0x080fec000004180c */
[C---:B------:R-:W-:Y:S01]  /*8cb0*/  HMMA.16816.F32.BF16 R16, R184.reuse, R190, R16 ;  /* 0x000000beb810723c */ /* 0x040fe20000041810 */
[----:B------:R-:W4:Y:S05]  /*8cc0*/  LDSM.16.MT88.4 R188, [R205+0x2000] ;  /* 0x00200000cdbc783b */ /* 0x000f2a0000004200 */
[-C--:B-1----:R-:W-:Y:S06]  /*8cd0*/  HMMA.16816.F32.BF16 R20, R184, R164.reuse, R20 ;  /* 0x000000a4b814723c */ /* 0x082fec0000041814 */
[C---:B------:R-:W-:Y:S06]  /*8ce0*/  HMMA.16816.F32.BF16 R24, R192.reuse, R164, R24 ;  /* 0x000000a4c018723c */ /* 0x040fec0000041818 */
[-C--:B------:R-:W-:Y:S01]  /*8cf0*/  HMMA.16816.F32.BF16 R28, R192, R166.reuse, R28 ;  /* 0x000000a6c01c723c */ /* 0x080fe2000004181c */
[----:B------:R-:W1:Y:S05]  /*8d00*/  LDSM.16.MT88.4 R192, [R205+0x6000] ;  /* 0x00600000cdc0783b */ /* 0x000e6a0000004200 */
[----:B------:R-:W-:Y:S01]  /*8d10*/  HMMA.16816.F32.BF16 R32, R184, R166, R32 ;  /* 0x000000a6b820723c */ /* 0x000fe20000041820 */
[----:B------:R-:W-:Y:S04]  /*8d20*/  LDSM.16.M88.4 R164, [R3+0x1e000] ;  /* 0x01e0000003a4783b */ /* 0x000fe80000000200 */
[----:B------:R-:W-:Y:S01]  /*8d30*/  LDSM.16.M88.4 R184, [R3+0x1f000] ;  /* 0x01f0000003b8783b */ /* 0x000fe20000000200 */
[-C--:B--2---:R-:W-:Y:S06]  /*8d40*/  HMMA.16816.F32.BF16 R4, R172, R176.reuse, R4 ;  /* 0x000000b0ac04723c */ /* 0x084fec0000041804 */
[C---:B------:R-:W-:Y:S06]  /*8d50*/  HMMA.16816.F32.BF16 R8, R196.reuse, R176, R8 ;  /* 0x000000b0c408723c */ /* 0x040fec0000041808 */
[-C--:B------:R-:W-:Y:S06]  /*8d60*/  HMMA.16816.F32.BF16 R12, R196, R178.reuse, R12 ;  /* 0x000000b2c40c723c */ /* 0x080fec000004180c */
[C---:B------:R-:W-:Y:S01]  /*8d70*/  HMMA.16816.F32.BF16 R16, R172.reuse, R178, R16 ;  /* 0x000000b2ac10723c */ /* 0x040fe20000041810 */
[----:B------:R-:W2:Y:S05]  /*8d80*/  LDSM.16.MT88.4 R176, [R205+0x2800] ;  /* 0x00280000cdb0783b */ /* 0x000eaa0000004200 */
[-C--:B---3--:R-:W-:Y:S06]  /*8d90*/  HMMA.16816.F32.BF16 R20, R172, R168.reuse, R20 ;  /* 0x000000a8ac14723c */ /* 0x088fec0000041814 */
[C---:B------:R-:W-:Y:S06]  /*8da0*/  HMMA.16816.F32.BF16 R24, R196.reuse, R168, R24 ;  /* 0x000000a8c418723c */ /* 0x040fec0000041818 */
[-C--:B------:R-:W-:Y:S01]  /*8db0*/  HMMA.16816.F32.BF16 R28, R196, R170.reuse, R28 ;  /* 0x000000aac41c723c */ /* 0x080fe2000004181c */
[----:B------:R-:W3:Y:S05]  /*8dc0*/  LDSM.16.MT88.4 R196, [R205+0x6800] ;  /* 0x00680000cdc4783b */ /* 0x000eea0000004200 */
        /* <DEDUP_REMOVED lines=24> */
[----:B------:R-:W-:Y:S05]  /*8f50*/  HMMA.16816.F32.BF16 R32, R164, R198, R32 ;  /* 0x000000c6a420723c */ /* 0x000fea0000041820 */
[----:B--2---:R-:W-:Y:S01]  /*8f60*/  @P1 VIADD R2, R242, 0xffffffc0 ;  /* 0xffffffc0f2021836 */ /* 0x004fe20000000000 */
[-C--:B------:R-:W-:Y:S01]  /*8f70*/  HMMA.16816.F32.BF16 R4, R168, R172.reuse, R4 ;  /* 0x000000aca804723c */ /* 0x080fe20000041804 */
[----:B------:R-:W-:Y:S04]  /*8f80*/  IMAD.U32 R164, RZ, RZ, UR10 ;  /* 0x0000000affa47e24 */ /* 0x000fe8000f8e00ff */
[----:B------:R-:W-:Y:S01]  /*8f90*/  @P1 IMAD.WIDE R2, R2, R0, UR20 ;  /* 0x0000001402021e25 */ /* 0x000fe2000f8e0200 */
[C---:B----4-:R-:W-:Y:S04]  /*8fa0*/  HMMA.16816.F32.BF16 R8, R188.reuse, R172, R8 ;  /* 0x000000acbc08723c */ /* 0x050fe80000041808 */
[----:B------:R-:W5:Y:S01]  /*8fb0*/  @P1 LDG.E R245, desc[UR12][R2.64] ;  /* 0x0000000c02f51981 */ /* 0x000f62000c1e1900 */
[----:B------:R-:W-:Y:S01]  /*8fc0*/  IMAD.U32 R0, RZ, RZ, UR5 ;  /* 0x00000005ff007e24 */ /* 0x000fe2000f8e00ff */
[-C--:B------:R-:W-:Y:S01]  /*8fd0*/  HMMA.16816.F32.BF16 R12, R188, R174.reuse, R12 ;  /* 0x000000aebc0c723c */ /* 0x080fe2000004180c */
[----:B------:R-:W-:Y:S01]  /*8fe0*/  IMAD.U32 R165, RZ, RZ, UR10 ;  /* 0x0000000affa57e24 */ /* 0x000fe2000f8e00ff */
[----:B------:R-:W5:Y:S03]  /*8ff0*/  @P1 LDG.E R246, desc[UR12][R2.64+0x20] ;  /* 0x0000200c02f61981 */ /* 0x000f66000c1e1900 */
[----:B------:R-:W-:Y:S01]  /*9000*/  IMAD.U32 R166, RZ, RZ, UR9 ;  /* 0x00000009ffa67e24 */ /* 0x000fe2000f8e00ff */
[C---:B------:R-:W-:Y:S01]  /*9010*/  HMMA.16816.F32.BF16 R16, R168.reuse, R174, R16 ;  /* 0x000000aea810723c */ /* 0x040fe20000041810 */
[----:B------:R-:W-:Y:S04]  /*9020*/  LDSM.16.MT88.4 R172, [R207+0x3800] ;  /* 0x00380000cfac783b */ /* 0x000fe80000004200 */
[----:B------:R-:W5:Y:S01]  /*9030*/  @P1 LDG.E R243, desc[UR12][R2.64+0x80] ;  /* 0x0000800c02f31981 */ /* 0x000f62000c1e1900 */
[-C--:B-1----:R-:W-:Y:S03]  /*9040*/  HMMA.16816.F32.BF16 R20, R168, R200.reuse, R20 ;  /* 0x000000c8a814723c */ /* 0x082fe60000041814 */
[----:B------:R1:W5:Y:S02]  /*9050*/  @P1 LDG.E R244, desc[UR12][R2.64+0xa0] ;  /* 0x0000a00c02f41981 */ /* 0x000364000c1e1900 */
[-C--:B------:R-:W-:Y:S01]  /*9060*/  LEA R164, P1, R164, R218.reuse, 0x2 ;  /* 0x000000daa4a47211 */ /* 0x080fe200078210ff */
[C---:B------:R-:W-:Y:S05]  /*9070*/  HMMA.16816.F32.BF16 R24, R188.reuse, R200, R24 ;  /* 0x000000c8bc18723c */ /* 0x040fea0000041818 */
[-C--:B------:R-:W-:Y:S01]  /*9080*/  LEA.HI.X.SX32 R165, R165, R219.reuse, 0x2, P1 ;  /* 0x000000dba5a57211 */ /* 0x080fe200008f16ff */
[-C--:B------:R-:W-:Y:S06]  /*9090*/  HMMA.16816.F32.BF16 R28, R188, R202.reuse, R28 ;  /* 0x000000cabc1c723c */ /* 0x080fec000004181c */
[----:B------:R-:W-:Y:S06]  /*90a0*/  HMMA.16816.F32.BF16 R32, R168, R202, R32 ;  /* 0x000000caa820723c */ /* 0x000fec0000041820 */
[-C--:B------:R-:W-:Y:S01]  /*90b0*/  HMMA.16816.F32.BF16 R4, R176, R180.reuse, R4 ;  /* 0x000000b4b004723c */ /* 0x080fe20000041804 */
[----:B------:R-:W-:Y:S04]  /*90c0*/  IMAD.MOV.U32 R168, RZ, RZ, 0x40 ;  /* 0x00000040ffa87424 */ /* 0x000fe800078e00ff */
[----:B-1----:R-:W-:Y:S01]  /*90d0*/  IMAD.U32 R2, RZ, RZ, UR5 ;  /* 0x00000005ff027e24 */ /* 0x002fe2000f8e00ff */
[C---:B------:R-:W-:Y:S05]  /*90e0*/  HMMA.16816.F32.BF16 R8, R192.reuse, R180, R8 ;  /* 0x000000b4c008723c */ /* 0x040fea0000041808 */
[-C--:B------:R-:W-:Y:S01]  /*90f0*/  LEA R2, P0, R2, R218.reuse, 0x2 ;  /* 0x000000da02027211 */ /* 0x080fe200078010ff */
[-C--:B------:R-:W-:Y:S05]  /*9100*/  HMMA.16816.F32.BF16 R12, R192, R182.reuse, R12 ;  /* 0x000000b6c00c723c */ /* 0x080fea000004180c */
[-C--:B------:R-:W-:Y:S01]  /*9110*/  LEA.HI.X.SX32 R3, R0, R219.reuse, 0x2, P0 ;  /* 0x000000db00037211 */ /* 0x080fe200000f16ff */
[C---:B------:R-:W-:Y:S01]  /*9120*/  HMMA.16816.F32.BF16 R16, R176.reuse, R182, R16 ;  /* 0x000000b6b010723c */ /* 0x040fe20000041810 */
[----:B------:R-:W-:Y:S04]  /*9130*/  IMAD.U32 R0, RZ, RZ, UR7 ;  /* 0x00000007ff007e24 */ /* 0x000fe8000f8e00ff */
[----:B------:R1:W-:Y:S01]  /*9140*/  REDG.E.ADD.F32.FTZ.RN.STRONG.GPU desc[UR12][R218.64], R4 ;  /* 0x00000004da0079a6 */ /* 0x0003e2000c10f38c */
[-C--:B---3--:R-:W-:Y:S03]  /*9150*/  HMMA.16816.F32.BF16 R20, R176, R184.reuse, R20 ;  /* 0x000000b8b014723c */ /* 0x088fe60000041814 */
[----:B------:R-:W-:Y:S02]  /*9160*/  REDG.E.ADD.F32.FTZ.RN.STRONG.GPU desc[UR12][R2.64], R5 ;  /* 0x00000005020079a6 */ /* 0x000fe4000c10f38c */
[----:B------:R-:W-:Y:S01]  /*9170*/  SEL R208, R168, 0xffffffc0, !P2 ;  /* 0xffffffc0a8d07807 */ /* 0x000fe20005000000 */
[C---:B------:R-:W-:Y:S01]  /*9180*/  HMMA.16816.F32.BF16 R24, R192.reuse, R184, R24 ;  /* 0x000000b8c018723c */ /* 0x040fe20000041818 */
[----:B------:R2:W-:Y:S05]  /*9190*/  REDG.E.ADD.F32.FTZ.RN.STRONG.GPU desc[UR12][R164.64], R6 ;  /* 0x00000006a40079a6 */ /* 0x0005ea000c10f38c */
[-C--:B------:R-:W-:Y:S06]  /*91a0*/  HMMA.16816.F32.BF16 R28, R192, R186.reuse, R28 ;  /* 0x000000bac01c723c */ /* 0x080fec000004181c */
[----:B------:R-:W-:Y:S07]  /*91b0*/  HMMA.16816.F32.BF16 R32, R176, R186, R32 ;  /* 0x000000bab020723c */ /* 0x000fee0000041820 */
[----:B------:R-:W-:Y:S04]  /*91c0*/  IMAD.IADD R176, R208, 0x1, R207 ;  /* 0x00000001d0b07824 */ /* 0x000fe800078e02cf */
[----:B-1----:R-:W-:Y:S01]  /*91d0*/  IMAD.U32 R4, RZ, RZ, UR7 ;  /* 0x00000007ff047e24 */ /* 0x002fe2000f8e00ff */
[----:B------:R-:W-:Y:S01]  /*91e0*/  UIMAD UR7, UR6, 0x30, URZ ;  /* 0x00000030060778a4 */ /* 0x000fe2000f8e023f */
[----:B------:R-:W-:Y:S01]  /*91f0*/  LDSM.16.MT88.4 R168, [R176+0x3000] ;  /* 0x00300000b0a8783b */ /* 0x000fe20000004200 */
[----:B------:R-:W-:Y:S02]  /*9200*/  UIMAD UR6, UR6, 0x38, URZ ;  /* 0x00000038060678a4 */ /* 0x000fe4000f8e023f */
        /* <DEDUP_REMOVED lines=75> */
[-C--:B------:R-:W-:Y:S01]  /*96c0*/  LEA R4, P0, R4, R218.reuse, 0x2 ;  /* 0x000000da04047211 */ /* 0x080fe200078010ff */
[----:B------:R-:W-:Y:S02]  /*96d0*/  UIADD3 UR7, UR5, UR6, URZ ;  /* 0x0000000605077290 */ /* 0x000fe4000fffe03f */
[----:B------:R1:W-:Y:S01]  /*96e0*/  REDG.E.ADD.F32.FTZ.RN.STRONG.GPU desc[UR12][R6.64], R22 ;  /* 0x00000016060079a6 */ /* 0x0003e2000c10f38c */
[-C--:B------:R-:W-:Y:S01]  /*96f0*/  LEA.HI.X.SX32 R5, R0, R219.reuse, 0x2, P0 ;  /* 0x000000db00057211 */ /* 0x080fe200000f16ff */
[----:B------:R-:W-:Y:S01]  /*9700*/  IMAD.U32 R0, RZ, RZ, UR6 ;  /* 0x00000006ff007e24 */ /* 0x000fe2000f8e00ff */
[----:B------:R-:W-:Y:S01]  /*9710*/  UIADD3 UR6, UR5, UR7, URZ ;  /* 0x0000000705067290 */ /* 0x000fe2000fffe03f */
[-C--:B------:R-:W-:Y:S01]  /*9720*/  LEA R10, P0, R10, R218.reuse, 0x2 ;  /* 0x000000da0a0a7211 */ /* 0x080fe200078010ff */
[----:B------:R-:W-:Y:S01]  /*9730*/  IMAD.U32 R8, RZ, RZ, UR7 ;  /* 0x00000007ff087e24 */ /* 0x000fe2000f8e00ff */
[----:B------:R2:W-:Y:S01]  /*9740*/  REDG.E.ADD.F32.FTZ.RN.STRONG.GPU desc[UR12][R4.64], R23 ;  /* 0x00000017040079a6 */ /* 0x0005e2000c10f38c */
[----:B------:R-:W-:Y:S01]  /*9750*/  UIADD3 UR8, UR5, UR6, URZ ;  /* 0x0000000605087290 */ /* 0x000fe2000fffe03f */
[-C--:B------:R-:W-:Y:S01]  /*9760*/  LEA.HI.X.SX32 R11, R0, R219.reuse, 0x2, P0 ;  /* 0x000000db000b7211 */ /* 0x080fe200000f16ff */
[----:B------:R-:W-:Y:S01]  /*9770*/  IMAD.U32 R0, RZ, RZ, UR6 ;  /* 0x00000006ff007e24 */ /* 0x000fe2000f8e00ff */
[-C--:B------:R-:W-:Y:S01]  /*9780*/  LEA R8, P1, R8, R218.reuse, 0x2 ;  /* 0x000000da08087211 */ /* 0x080fe200078210ff */
[----:B------:R-:W-:Y:S04]  /*9790*/  LDSM.16.MT88.4 R20, [R207+0x2000] ;  /* 0x00200000cf14783b */ /* 0x000fe80000004200 */
[----:B------:R-:W-:Y:S01]  /*97a0*/  REDG.E.ADD.F32.FTZ.RN.STRONG.GPU desc[UR12][R10.64], R24 ;  /* 0x000000180a0079a6 */ /* 0x000fe2000c10f38c */
[CC--:B-1----:R-:W-:Y:S04]  /*97b0*/  LEA R6, P0, R0.reuse, R218.reuse, 0x2 ;  /* 0x000000da00067211 */ /* 0x0c2fe800078010ff */
[-C--:B------:R-:W-:Y:S01]  /*97c0*/  LEA.HI.X.SX32 R7, R0, R219.reuse, 0x2, P0 ;  /* 0x000000db00077211 */ /* 0x080fe200000f16ff */
[----:B--2---:R-:W-:Y:S01]  /*97d0*/  IMAD.U32 R4, RZ, RZ, UR7 ;  /* 0x00000007ff047e24 */ /* 0x004fe2000f8e00ff */
[----:B------:R-:W-:Y:S01]  /*97e0*/  UIADD3 UR7, UR10, 0x60, URZ ;  /* 0x000000600a077890 */ /* 0x000fe2000fffe03f */
[----:B------:R-:W-:Y:S03]  /*97f0*/  IMAD.U32 R5, RZ, RZ, UR8 ;  /* 0x00000008ff057e24 */ /* 0x000fe6000f8e00ff */
[-C--:B------:R-:W-:Y:S01]  /*9800*/  LEA.HI.X.SX32 R9, R4, R219.reuse, 0x2, P1 ;  /* 0x000000db04097211 */ /* 0x080fe200008f16ff */
[----:B------:R-:W-:Y:S01]  /*9810*/  UIADD3 UR6, UR5, UR7, URZ ;  /* 0x0000000705067290 */ /* 0x000fe2000fffe03f */
[CC--:B------:R-:W-:Y:S01]  /*9820*/  LEA R4, P0, R5.reuse, R218.reuse, 0x2 ;  /* 0x000000da05047211 */ /* 0x0c0fe200078010ff */
[----:B------:R-:W-:Y:S02]  /*9830*/  IMAD.U32 R0, RZ, RZ, UR7 ;  /* 0x00000007ff007e24 */ /* 0x000fe4000f8e00ff */
[----:B------:R-:W-:Y:S01]  /*9840*/  REDG.E.ADD.F32.FTZ.RN.STRONG.GPU desc[UR12][R8.64], R25 ;  /* 0x00000019080079a6 */ /* 0x000fe2000c10f38c */
[-C--:B------:R-:W-:Y:S01]  /*9850*/  LEA.HI.X.SX32 R5, R5, R219.reuse, 0x2, P0 ;  /* 0x000000db05057211 */ /* 0x080fe200000f16ff */
[----:B------:R-:W-:Y:S02]  /*9860*/  UIADD3 UR8, UR5, UR6, URZ ;  /* 0x0000000605087290 */ /* 0x000fe4000fffe03f */
[----:B------:R1:W-:Y:S02]  /*9870*/  REDG.E.ADD.F32.FTZ.RN.STRONG.GPU desc[UR12][R6.64], R26 ;  /* 0x0000001a060079a6 */ /* 0x0003e4000c10f38c */
[----:B------:R-:W-:Y:S02]  /*9880*/  UIADD3 UR7, UR5, UR8, URZ ;  /* 0x0000000805077290 */ /* 0x000fe4000fffe03f */
[----:B------:R2:W-:Y:S04]  /*9890*/  REDG.E.ADD.F32.FTZ.RN.STRONG.GPU desc[UR12][R4.64], R27 ;  /* 0x0000001b040079a6 */ /* 0x0005e8000c10f38c */
[----:B------:R-:W-:Y:S04]  /*98a0*/  REDG.E.ADD.F32.FTZ.RN.STRONG.GPU desc[UR12][R218.64+0x180], R32 ;  /* 0x00018020da0079a6 */ /* 0x000fe8000c10f38c */
[----:B------:R3:W-:Y:S04]  /*98b0*/  REDG.E.ADD.F32.FTZ.RN.STRONG.GPU desc[UR12][R2.64+0x180], R33 ;  /* 0x00018021020079a6 */ /* 0x0007e8000c10f38c */
[----:B------:R-:W-:Y:S01]  /*98c0*/  LDSM.16.MT88.4 R24, [R176+0x2000] ;  /* 0x00200000b018783b */ /* 0x000fe20000004200 */
[----:B-1----:R-:W-:Y:S01]  /*98d0*/  IMAD.U32 R6, RZ, RZ, UR6 ;  /* 0x00000006ff067e24 */ /* 0x002fe2000f8e00ff */
[----:B------:R-:W-:Y:S01]  /*98e0*/  UIADD3 UR6, UR5, UR7, URZ ;  /* 0x0000000705067290 */ /* 0x000fe2000fffe03f */
[----:B------:R-:W-:Y:S01]  /*98f0*/  IMAD.U32 R7, RZ, RZ, UR7 ;  /* 0x00000007ff077e24 */ /* 0x000fe2000f8e00ff */
[----:B------:R-:W-:Y:S01]  /*9900*/  UIADD3 UR7, UR11, -0x1, URZ ;  /* 0xffffffff0b077890 */ /* 0x000fe2000fffe03f */
[CC--:B--2---:R-:W-:Y:S01]  /*9910*/  LEA R4, P0, R0.reuse, R218.reuse, 0x2 ;  /* 0x000000da00047211 */ /* 0x0c4fe200078010ff */
[----:B------:R-:W-:Y:S03]  /*9920*/  UIADD3 UR5, UR5, UR6, URZ ;  /* 0x0000000605057290 */ /* 0x000fe6000fffe03f */
        /* <DEDUP_REMOVED lines=8> */
[-C--:B------:R-:W-:Y:S01]  /*99b0*/  LEA R6, P3, R7, R218.reuse, 0x2 ;  /* 0x000000da07067211 */ /* 0x080fe200078610ff */
[----:B------:R-:W-:Y:S01]  /*99c0*/  REDG.E.ADD.F32.FTZ.RN.STRONG.GPU desc[UR12][R10.64], R35 ;  /* 0x000000230a0079a6 */ /* 0x000fe2000c10f38c */
[-C--:B------:R-:W-:Y:S01]  /*99d0*/  LEA.HI.X.SX32 R9, R0, R219.reuse, 0x2, P0 ;  /* 0x000000db00097211 */ /* 0x080fe200000f16ff */
[----:B------:R-:W-:Y:S01]  /*99e0*/  VIADD R0, R207, 0xffffc000 ;  /* 0xffffc000cf007836 */ /* 0x000fe20000000000 */
[-C--:B------:R-:W-:Y:S01]  /*99f0*/  LEA.HI.X.SX32 R7, R7, R219.reuse, 0x2, P3 ;  /* 0x000000db07077211 */ /* 0x080fe200018f16ff */
[----:B------:R-:W-:Y:S01]  /*9a00*/  LDSM.16.MT88.4 R32, [R206+0x1c800] ;  /* 0x01c80000ce20783b */ /* 0x000fe20000004200 */
[CC--:B------:R-:W-:Y:S01]  /*9a10*/  LEA R2, P0, R3.reuse, R218.reuse, 0x2 ;  /* 0x000000da03027211 */ /* 0x0c0fe200078010ff */
[----:B------:R-:W-:Y:S02]  /*9a20*/  UISETP.NE.U32.AND UP0, UPT, UR5, 0x1, UPT ;  /* 0x000000010500788c */ /* 0x000fe4000bf05070 */
[----:B------:R-:W-:Y:S01]  /*9a30*/  REDG.E.ADD.F32.FTZ.RN.STRONG.GPU desc[UR12][R8.64], R28 ;  /* 0x0000001c080079a6 */ /* 0x000fe2000c10f38c */
[-C--:B------:R-:W-:Y:S01]  /*9a40*/  LEA.HI.X.SX32 R3, R3, R219.reuse, 0x2, P0 ;  /* 0x000000db03037211 */ /* 0x080fe200000f16ff */
[----:B------:R-:W-:Y:S01]  /*9a50*/  UMOV UR11, UR7 ;  /* 0x00000007000b7c82 */ /* 0x000fe20008000000 */
[----:B------:R-:W-:Y:S01]  /*9a60*/  PLOP3.LUT P0, PT, PT, PT, UP2, 0x80, 0x0 ;  /* 0x000000000000781c */ /* 0x000fe20003f0f028 */
[----:B------:R-:W-:Y:S04]  /*9a70*/  REDG.E.ADD.F32.FTZ.RN.STRONG.GPU desc[UR12][R6.64], R29 ;  /* 0x0000001d060079a6 */ /* 0x000fe8000c10f38c */
[----:B------:R-:W-:Y:S01]  /*9a80*/  LDSM.16.MT88.4 R8, [R207] ;  /* 0x00000000cf08783b */ /* 0x000fe20000004200 */
[----:B-1----:R-:W-:Y:S01]  /*9a90*/  IMAD.U32 R5, RZ, RZ, UR6 ;  /* 0x00000006ff057e24 */ /* 0x002fe2000f8e00ff */
[----:B------:R-:W-:Y:S04]  /*9aa0*/  @UP3 UIADD3 UR6, UP1, UR20, -0x100, URZ ;  /* 0xffffff0014063890 */ /* 0x000fe8000ff3e03f */
[C---:B------:R-:W-:Y:S01]  /*9ab0*/  LEA R4, P1, R5.reuse, R218, 0x2 ;  /* 0x000000da05047211 */ /* 0x040fe200078210ff */
[----:B------:R-:W-:Y:S02]  /*9ac0*/  @UP3 UIADD3.X UR5, UR21, -0x1, URZ, UP1, !UPT ;  /* 0xffffffff15053890 */ /* 0x000fe40008ffe43f */
[----:B------:R-:W-:Y:S01]  /*9ad0*/  @UP3 UMOV UR20, UR6 ;  /* 0x0000000600143c82 */ /* 0x000fe20008000000 */
[----:B------:R-:W-:Y:S02]  /*9ae0*/  LEA.HI.X.SX32 R5, R5, R219, 0x2, P1 ;  /* 0x000000db05057211 */ /* 0x000fe400008f16ff */
[----:B------:R-:W-:Y:S01]  /*9af0*/  PLOP3.LUT P1, PT, PT, PT, UP0, 0x80, 0x0 ;  /* 0x000000000000781c */ /* 0x000fe20003f2f008 */
[----:B------:R-:W-:Y:S02]  /*9b00*/  @UP3 UIADD3 UR23, UP0, UR23, -0x100, URZ ;  /* 0xffffff0017173890 */ /* 0x000fe4000ff1e03f */
[----:B------:R-:W-:Y:S01]  /*9b10*/  REDG.E.ADD.F32.FTZ.RN.STRONG.GPU desc[UR12][R4.64], R30 ;  /* 0x0000001e040079a6 */ /* 0x000fe2000c10f38c */
[----:B------:R-:W-:Y:S01]  /*9b20*/  @UP3 UMOV UR21, UR5 ;  /* 0x0000000500153c82 */ /* 0x000fe20008000000 */
        /* <DEDUP_REMOVED lines=148> */
[----:B------:R-:W-:Y:S01]  /*a470*/  STS [R251], R60 ;  /* 0x0000003cfb007388 */ /* 0x000fe20000000800 */
[----:B------:R-:W-:Y:S01]  /*a480*/  FMUL.FTZ R29, R43, UR6 ;  /* 0x000000062b1d7c20 */ /* 0x000fe20008410000 */
[----:B------:R-:W-:Y:S01]  /*a490*/  FMUL.FTZ R170, R44, UR6 ;  /* 0x000000062caa7c20 */ /* 0x000fe20008410000 */
[----:B------:R-:W-:Y:S01]  /*a4a0*/  FMUL.FTZ R126, R126, UR5 ;  /* 0x000000057e7e7c20 */ /* 0x000fe20008410000 */
[----:B------:R-:W-:Y:S01]  /*a4b0*/  STS [R251+0x400], R59 ;  /* 0x0004003bfb007388 */ /* 0x000fe20000000800 */
        /* <DEDUP_REMOVED lines=66> */
[----:B------:R-:W-:Y:S01]  /*a8e0*/  FMUL.FTZ R20, R65, UR6 ;  /* 0x0000000641147c20 */ /* 0x000fe20008410000 */
[----:B------:R-:W-:Y:S01]  /*a8f0*/  F2FP.BF16.F32.PACK_AB R28, R28, R172 ;  /* 0x000000ac1c1c723e */ /* 0x000fe200000010ff */
[----:B------:R-:W-:Y:S01]  /*a900*/  FMUL.FTZ R66, R66, UR6 ;  /* 0x0000000642427c20 */ /* 0x000fe20008410000 */
[----:B------:R-:W-:Y:S01]  /*a910*/  F2FP.BF16.F32.PACK_AB R27, R27, R171 ;  /* 0x000000ab1b1b723e */ /* 0x000fe200000010ff */
[----:B------:R-:W-:Y:S01]  /*a920*/  FMUL.FTZ R19, R67, UR6 ;  /* 0x0000000643137c20 */ /* 0x000fe20008410000 */
[----:B------:R-:W-:-:S02]  /*a930*/  F2FP.BF16.F32.PACK_AB R30, R30, R174 ;  /* 0x000000ae1e1e723e */ /* 0x000fc400000010ff */
        /* <DEDUP_REMOVED lines=56> */
[----:B------:R-:W-:Y:S01]  /*acc0*/  F2FP.BF16.F32.PACK_AB R7, R7, R86 ;  /* 0x000000560707723e */ /* 0x000fe200000010ff */
[----:B------:R-:W-:Y:S01]  /*acd0*/  @UP0 UIADD3 UR5, UR28, UR36, URZ ;  /* 0x000000241c050290 */ /* 0x000fe2000fffe03f */
[----:B------:R-:W-:Y:S01]  /*ace0*/  F2FP.BF16.F32.PACK_AB R4, R4, R96 ;  /* 0x000000600404723e */ /* 0x000fe200000010ff */
[----:B------:R-:W-:Y:S01]  /*acf0*/  @UP0 ULDC.64 UR6, c[0x0][0x450] ;  /* 0x0001140000060ab9 */ /* 0x000fe20000000a00 */
[----:B------:R-:W-:Y:S02]  /*ad00*/  F2FP.BF16.F32.PACK_AB R3, R3, R98 ;  /* 0x000000620303723e */ /* 0x000fe400000010ff */
[----:B------:R-:W-:Y:S02]  /*ad10*/  F2FP.BF16.F32.PACK_AB R6, R6, R88 ;  /* 0x000000580606723e */ /* 0x000fe400000010ff */
[----:B------:R-:W-:Y:S02]  /*ad20*/  F2FP.BF16.F32.PACK_AB R5, R5, R90 ;  /* 0x0000005a0505723e */ /* 0x000fe400000010ff */
[----:B------:R-:W-:-:S02]  /*ad30*/  F2FP.BF16.F32.PACK_AB R2, R2, R92 ;  /* 0x0000005c0202723e */ /* 0x000fc400000010ff */
[----:B------:R-:W-:Y:S02]  /*ad40*/  F2FP.BF16.F32.PACK_AB R0, R0, R94 ;  /* 0x0000005e0000723e */ /* 0x000fe400000010ff */
[----:B------:R-:W-:Y:S01]  /*ad50*/  PLOP3.LUT P0, PT, PT, PT, UP0, 0x80, 0x0 ;  /* 0x000000000000781c */ /* 0x000fe20003f0f008 */
        /* <DEDUP_REMOVED lines=65> */
[----:B------:R1:W-:Y:S02]  /*b170*/  STS [R180+0xe400], R0 ;  /* 0x00e40000b4007388 */ /* 0x0003e40000000800 */
[----:B-1----:R-:W-:-:S04]  /*b180*/  SHF.L.U32 R0, R237, 0x6, RZ ;  /* 0x00000006ed007819 */ /* 0x002fc800000006ff */
[----:B------:R-:W-:-:S04]  /*b190*/  LOP3.LUT R0, R0, 0x1c0, RZ, 0xc0, !PT ;  /* 0x000001c000007812 */ /* 0x000fc800078ec0ff */
[----:B------:R-:W-:Y:S02]  /*b1a0*/  LOP3.LUT R2, R0, 0x38, R230, 0xf8, !PT ;  /* 0x0000003800027812 */ /* 0x000fe400078ef8e6 */
[----:B------:R-:W-:Y:S01]  /*b1b0*/  SHF.R.U32.HI R0, RZ, 0x3, R0 ;  /* 0x00000003ff007819 */ /* 0x000fe20000011600 */
[----:B------:R-:W-:Y:S06]  /*b1c0*/  @P0 BRA `(.L_x_696) ;  /* 0x0000000000340947 */ /* 0x000fec0003800000 */
        /* <DEDUP_REMOVED lines=13> */
.L_x_696:
[----:B------:R-:W-:Y:S01]  /*b2a0*/  @UP0 UIADD3 UR14, UR28, UR36, URZ ;  /* 0x000000241c0e0290 */ /* 0x000fe2000fffe03f */
[----:B------:R-:W-:Y:S01]  /*b2b0*/  LOP3.LUT R0, R2, R0, RZ, 0x3c, !PT ;  /* 0x0000000002007212 */ /* 0x000fe200078e3cff */
[----:B------:R-:W-:Y:S01]  /*b2c0*/  @UP0 ULDC.64 UR8, c[0x0][0x458] ;  /* 0x0001160000080ab9 */ /* 0x000fe20000000a00 */
[----:B------:R-:W-:Y:S02]  /*b2d0*/  USHF.L.U32 UR5, UR19, 0x7, URZ ;  /* 0x0000000713057899 */ /* 0x000fe4000800063f */
[----:B------:R-:W-:Y:S01]  /*b2e0*/  @UP0 UIMAD.WIDE.U32 UR10, UR14, UR8, URZ ;  /* 0x000000080e0a02a5 */ /* 0x000fe2000f8e003f */
[----:B------:R-:W-:Y:S01]  /*b2f0*/  IMAD R0, R247, 0x200, R0 ;  /* 0x00000200f7007824 */ /* 0x000fe200078e0200 */
[----:B------:R-:W-:-:S04]  /*b300*/  @UP0 UIMAD UR14, UR14, UR9, URZ ;  /* 0x000000090e0e02a4 */ /* 0x000fc8000f8e023f */
[----:B------:R-:W-:Y:S01]  /*b310*/  @UP0 UIADD3 UR18, UR11, UR14, URZ ;  /* 0x0000000e0b120290 */ /* 0x000fe2000fffe03f */
[----:B------:R-:W-:Y:S01]  /*b320*/  LEA R0, R0, UR4, 0x1 ;  /* 0x0000000400007c11 */ /* 0x000fe2000f8e08ff */
[----:B------:R-:W-:Y:S01]  /*b330*/  @UP0 UMOV UR17, UR10 ;  /* 0x0000000a00110c82 */ /* 0x000fe20008000000 */
[----:B------:R-:W-:Y:S09]  /*b340*/  @P0 BRA `(.L_x_697) ;  /* 0x0000000000340947 */ /* 0x000ff20003800000 */
        /* <DEDUP_REMOVED lines=13> */
.L_x_697:
[----:B------:R-:W-:Y:S01]  /*b420*/  BAR.SYNC.DEFER_BLOCKING 0x0 ;  /* 0x0000000000007b1d */ /* 0x000fe20000010000 */
[----:B------:R-:W-:Y:S01]  /*b430*/  USHF.R.S32.HI UR10, URZ, 0x1f, UR5 ;  /* 0x0000001f3f0a7899 */ /* 0x000fe20008011405 */
[--C-:B------:R-:W-:Y:S01]  /*b440*/  SHF.R.S32.HI R9, RZ, 0x1f, R230.reuse ;  /* 0x0000001fff097819 */ /* 0x100fe200000114e6 */
[----:B------:R-:W-:Y:S01]  /*b450*/  IMAD.U32 R2, RZ, RZ, UR6 ;  /* 0x00000006ff027e24 */ /* 0x000fe2000f8e00ff */
[----:B------:R-:W-:Y:S01]  /*b460*/  UIMAD UR16, UR19, -0x80, UR16 ;  /* 0xffffff80131078a4 */ /* 0x000fe2000f8e0210 */
[----:B------:R-:W-:Y:S01]  /*b470*/  IMAD.MOV.U32 R8, RZ, RZ, R230 ;  /* 0x000000ffff087224 */ /* 0x000fe200078e00e6 */
[----:B------:R-:W-:Y:S01]  /*b480*/  UIMAD UR11, UR10, UR6, URZ ;  /* 0x000000060a0b72a4 */ /* 0x000fe2000f8e023f */
[C---:B------:R-:W-:Y:S01]  /*b490*/  VIADD R4, R237.reuse, 0x20 ;  /* 0x00000020ed047836 */ /* 0x040fe20000000000 */
[----:B------:R-:W-:Y:S01]  /*b4a0*/  USHF.R.S32.HI UR22, URZ, 0x1f, UR56 ;  /* 0x0000001f3f167899 */ /* 0x000fe20008011438 */
[----:B------:R-:W-:Y:S01]  /*b4b0*/  IMAD.WIDE.U32 R2, R2, UR5, R8 ;  /* 0x0000000502027c25 */ /* 0x000fe2000f8e0008 */
[----:B------:R-:W-:Y:S01]  /*b4c0*/  UIMAD UR11, UR5, UR7, UR11 ;  /* 0x00000007050b72a4 */ /* 0x000fe2000f8e020b */
[C---:B------:R-:W-:Y:S01]  /*b4d0*/  ISETP.GE.AND P5, PT, R237.reuse, UR16, PT ;  /* 0x00000010ed007c0c */ /* 0x040fe2000bfa6270 */
[----:B------:R-:W-:Y:S01]  /*b4e0*/  ULDC.64 UR14, c[0x0][0x468] ;  /* 0x00011a00000e7ab9 */ /* 0x000fe20000000a00 */
[----:B------:R-:W-:Y:S01]  /*b4f0*/  ISETP.GE.AND P4, PT, R4, UR16, PT ;  /* 0x0000001004007c0c */ /* 0x000fe2000bf86270 */
[----:B------:R-:W-:Y:S01]  /*b500*/  BSSY B0, `(.L_x_698) ;  /* 0x0000028000007945 */ /* 0x000fe20003800000 */
[----:B------:R-:W-:Y:S01]  /*b510*/  IADD3 R2, P0, R2, UR20, RZ ;  /* 0x0000001402027c10 */ /* 0x000fe2000ff1e0ff */
[----:B------:R-:W-:Y:S01]  /*b520*/  IMAD.U32 R4, RZ, RZ, UR11 ;  /* 0x0000000bff047e24 */ /* 0x000fe2000f8e00ff */
[----:B------:R-:W-:Y:S01]  /*b530*/  UIMAD UR11, UR22, UR14, URZ ;  /* 0x0000000e160b72a4 */ /* 0x000fe2000f8e023f */
[----:B------:R-:W-:Y:S01]  /*b540*/  IADD3 R5, R237, 0x40, RZ ;  /* 0x00000040ed057810 */ /* 0x000fe20007ffe0ff */
[----:B------:R-:W-:Y:S01]  /*b550*/  VIADD R20, R230, 0x40 ;  /* 0x00000040e6147836 */ /* 0x000fe20000000000 */
[----:B------:R-:W-:Y:S01]  /*b560*/  SHF.R.S32.HI R21, RZ, 0x1f, R237 ;  /* 0x0000001fff157819 */ /* 0x000fe200000114ed */
[----:B------:R-:W-:Y:S01]  /*b570*/  UIMAD UR15, UR56, UR15, UR11 ;  /* 0x0000000f380f72a4 */ /* 0x000fe2000f8e020b */
[----:B------:R-:W-:Y:S01]  /*b580*/  IADD3.X R3, R3, UR21, R4, P0, !PT ;  /* 0x0000001503037c10 */ /* 0x000fe200087fe404 */
[----:B------:R1:W2:Y:S01]  /*b590*/  LDS.128 R28, [R0+0xd000] ;  /* 0x00d00000001c7984 */ /* 0x0002a20000000c00 */
[----:B------:R-:W-:-:S02]  /*b5a0*/  MOV R4, UR14 ;  /* 0x0000000e00047c02 */ /* 0x000fc40008000f00 */
[----:B------:R-:W-:Y:S01]  /*b5b0*/  ISETP.GE.AND P3, PT, R5, UR16, PT ;  /* 0x0000001005007c0c */ /* 0x000fe2000bf66270 */
[----:B------:R1:W3:Y:S01]  /*b5c0*/  LDS.128 R24, [R0+0x11000] ;  /* 0x0110000000187984 */ /* 0x0002e20000000c00 */
[----:B------:R-:W-:Y:S02]  /*b5d0*/  VIADD R5, R237, 0x60 ;  /* 0x00000060ed057836 */ /* 0x000fe40000000000 */
[----:B------:R-:W-:Y:S01]  /*b5e0*/  IMAD.WIDE.U32 R2, R4, UR56, R2 ;  /* 0x0000003804027c25 */ /* 0x000fe2000f8e0002 */
[----:B------:R1:W4:Y:S02]  /*b5f0*/  LDS.128 R36, [R0+0x15000] ;  /* 0x0150000000247984 */ /* 0x0003240000000c00 */
[----:B------:R-:W-:Y:S02]  /*b600*/  ISETP.GE.AND P2, PT, R5, UR16, PT ;  /* 0x0000001005007c0c */ /* 0x000fe4000bf46270 */
[----:B------:R1:W1:Y:S01]  /*b610*/  LDS.128 R44, [R0+0x16000] ;  /* 0x01600000002c7984 */ /* 0x0002620000000c00 */
[----:B------:R-:W-:-:S03]  /*b620*/  IADD3 R10, R3, UR15, RZ ;  /* 0x0000000f030a7c10 */ /* 0x000fc6000fffe0ff */
        /* <DEDUP_REMOVED lines=21> */
.L_x_699:
[----:B------:R-:W-:Y:S05]  /*b780*/  BSYNC B0 ;  /* 0x0000000000007941 */ /* 0x000fea0003800000 */
.L_x_698:
        /* <DEDUP_REMOVED lines=17> */
[----:B---3--:R2:W-:Y:S02]  /*b8a0*/  @!P0 STG.E.128 desc[UR12][R4.64+0x80], R24 ;  /* 0x0000801804008986 */ /* 0x0085e4000c101d0c */
.L_x_701:
[----:B------:R-:W-:Y:S05]  /*b8b0*/  BSYNC B0 ;  /* 0x0000000000007941 */ /* 0x000fea0003800000 */
.L_x_700:
[----:B--2---:R2:W1:Y:S01]  /*b8c0*/  LDS.128 R16, [R0+0xe000] ;  /* 0x00e0000000107984 */ /* 0x0044620000000c00 */
        /* <DEDUP_REMOVED lines=17> */
[----:B-1----:R1:W-:Y:S04]  /*b9e0*/  @!P1 STG.E.128 desc[UR12][R4.64], R16 ;  /* 0x0000001004009986 */ /* 0x0023e8000c101d0c */
[----:B------:R1:W-:Y:S02]  /*b9f0*/  @!P0 STG.E.128 desc[UR12][R4.64+0x80], R12 ;  /* 0x0000800c04008986 */ /* 0x0003e4000c101d0c */
.L_x_703:
[----:B------:R-:W-:Y:S05]  /*ba00*/  BSYNC B0 ;  /* 0x0000000000007941 */ /* 0x000fea0003800000 */
.L_x_702:
[----:B-1----:R1:W1:Y:S01]  /*ba10*/  LDS.128 R16, [R0+0xf000] ;  /* 0x00f0000000107984 */ /* 0x0022620000000c00 */
[----:B------:R-:W-:Y:S03]  /*ba20*/  BSSY B0, `(.L_x_704) ;  /* 0x0000012000007945 */ /* 0x000fe60003800000 */
[----:B------:R1:W1:Y:S01]  /*ba30*/  LDS.128 R12, [R0+0x13000] ;  /* 0x01300000000c7984 */ /* 0x0002620000000c00 */
        /* <DEDUP_REMOVED lines=9> */
[----:B------:R-:W-:-:S04]  /*bad0*/  IMAD.WIDE.U32 R4, R6, UR6, R2 ;  /* 0x0000000606047c25 */ /* 0x000fc8000f8e0002 */
[----:B------:R-:W-:Y:S01]  /*bae0*/  IMAD R3, R6, UR7, R7 ;  /* 0x0000000706037c24 */ /* 0x000fe2000f8e0207 */
[----:B------:R-:W-:-:S03]  /*baf0*/  LEA R2, P6, R4, UR14, 0x1 ;  /* 0x0000000e04027c11 */ /* 0x000fc6000f8c08ff */
[----:B------:R-:W-:-:S05]  /*bb00*/  IMAD.IADD R3, R3, 0x1, R5 ;  /* 0x0000000103037824 */ /* 0x000fca00078e0205 */
[----:B------:R-:W-:-:S05]  /*bb10*/  LEA.HI.X R3, R4, UR15, R3, 0x1, P6 ;  /* 0x0000000f04037c11 */ /* 0x000fca000b0f0c03 */
[----:B-1----:R1:W-:Y:S04]  /*bb20*/  @!P1 STG.E.128 desc[UR12][R2.64], R16 ;  /* 0x0000001002009986 */ /* 0x0023e8000c101d0c */
[----:B------:R1:W-:Y:S02]  /*bb30*/  @!P0 STG.E.128 desc[UR12][R2.64+0x80], R12 ;  /* 0x0000800c02008986 */ /* 0x0003e4000c101d0c */
.L_x_705:
[----:B------:R-:W-:Y:S05]  /*bb40*/  BSYNC B0 ;  /* 0x0000000000007941 */ /* 0x000fea0003800000 */
.L_x_704:
[----:B-1----:R-:W-:Y:S01]  /*bb50*/  IMAD.U32 R2, RZ, RZ, UR8 ;  /* 0x00000008ff027e24 */ /* 0x002fe2000f8e00ff */
[----:B------:R-:W-:Y:S01]  /*bb60*/  UIMAD UR10, UR10, UR8, URZ ;  /* 0x000000080a0a72a4 */ /* 0x000fe2000f8e023f */
[----:B------:R-:W1:Y:S01]  /*bb70*/  LDS.128 R16, [R0+0x14000] ;  /* 0x0140000000107984 */ /* 0x000e620000000c00 */
        /* <DEDUP_REMOVED lines=27> */
[----:B-1----:R2:W-:Y:S04]  /*bd30*/  @!P1 STG.E.128 desc[UR12][R4.64], R16 ;  /* 0x0000001004009986 */ /* 0x0025e8000c101d0c */
[----:B------:R2:W-:Y:S02]  /*bd40*/  @!P0 STG.E.128 desc[UR12][R4.64+0x80], R12 ;  /* 0x0000800c04008986 */ /* 0x0005e4000c101d0c */
.L_x_707:
[----:B------:R-:W-:Y:S05]  /*bd50*/  BSYNC B0 ;  /* 0x0000000000007941 */ /* 0x000fea0003800000 */
.L_x_706:
        /* <DEDUP_REMOVED lines=16> */
[----:B----4-:R2:W-:Y:S04]  /*be60*/  @!P1 STG.E.128 desc[UR12][R4.64], R36 ;  /* 0x0000002404009986 */ /* 0x0105e8000c101d0c */
[----:B------:R2:W-:Y:S02]  /*be70*/  @!P0 STG.E.128 desc[UR12][R4.64+0x80], R32 ;  /* 0x0000802004008986 */ /* 0x0005e4000c101d0c */
.L_x_709:
[----:B------:R-:W-:Y:S05]  /*be80*/  BSYNC B0 ;  /* 0x0000000000007941 */ /* 0x000fea0003800000 */
.L_x_708:
        /* <DEDUP_REMOVED lines=17> */
[----:B------:R2:W-:Y:S02]  /*bfa0*/  @!P0 STG.E.128 desc[UR12][R4.64+0x80], R40 ;  /* 0x0000802804008986 */ /* 0x0005e4000c101d0c */
.L_x_711:
[----:B------:R-:W-:Y:S05]  /*bfb0*/  BSYNC B0 ;  /* 0x0000000000007941 */ /* 0x000fea0003800000 */
.L_x_710:
        /* <DEDUP_REMOVED lines=16> */
.L_x_666:
[----:B------:R-:W-:Y:S05]  /*c0c0*/  BSYNC B1 ;  /* 0x0000000000017941 */ /* 0x000fea0003800000 */
.L_x_644:
        /* <DEDUP_REMOVED lines=11> */
.L_x_712:
[----:B------:R-:W-:Y:S05]  /*c180*/  EXIT ;  /* 0x000000000000794d */ /* 0x000fea0003800000 */
.L_x_714:
        /* <DEDUP_REMOVED lines=15> */
.L_x_1086:


//--------------------- .text._ZN5flash44flash_bwd_dq_dk_dv_loop_seqk_parallel_kernelI23Flash_bwd_kernel_traitsILi128ELi64ELi128ELi8ELi2ELi4ELi2ELb0ELb0EN7cutlass10bfloat16_tE19Flash_kernel_traitsILi128ELi64ELi128ELi8ES3_EELb0ELb1ELb0ELb0ELb0ELb0ELb1EEEvNS_16Flash_bwd_paramsE --------------------------
	.section	.text._ZN5flash44flash_bwd_dq_dk_dv_loop_seqk_parallel_kernelI23Flash_bwd_kernel_traitsILi128ELi64ELi128ELi8ELi2ELi4ELi2ELb0ELb0EN7cutlass10bfloat16_tE19Flash_kernel_traitsILi128ELi64ELi128ELi8ES3_EELb0ELb1ELb0ELb0ELb0ELb0ELb1EEEvNS_16Flash_bwd_paramsE,"ax",@progbits
	.align	128
        .global         _ZN5flash44flash_bwd_dq_dk_dv_loop_seqk_parallel_kernelI23Flash_bwd_kernel_traitsILi128ELi64ELi128ELi8ELi2ELi4ELi2ELb0ELb0EN7cutlass10bfloat16_tE19Flash_kernel_traitsILi128ELi64ELi128ELi8ES3_EELb0ELb1ELb0ELb0ELb0ELb0ELb1EEEvNS_16Flash_bwd_paramsE
        .type           _ZN5flash44flash_bwd_dq_dk_dv_loop_seqk_parallel_kernelI23Flash_bwd_kernel_traitsILi128ELi64ELi128ELi8ELi2ELi4ELi2ELb0ELb0EN7cutlass10bfloat16_tE19Flash_kernel_traitsILi128ELi64ELi128ELi8ES3_EELb0ELb1ELb0ELb0ELb0ELb0ELb1EEEvNS_16Flash_bwd_paramsE,@function
        .size           _ZN5flash44flash_bwd_dq_dk_dv_loop_seqk_parallel_kernelI23Flash_bwd_kernel_traitsILi128ELi64ELi128ELi8ELi2ELi4ELi2ELb0ELb0EN7cutlass10bfloat16_tE19Flash_kernel_traitsILi128ELi64ELi128ELi8ES3_EELb0ELb1ELb0ELb0ELb0ELb0ELb1EEEvNS_16Flash_bwd_paramsE,(.L_x_1087 - _ZN5flash44flash_bwd_dq_dk_dv_loop_seqk_parallel_kernelI23Flash_bwd_kernel_traitsILi128ELi64ELi128ELi8ELi2ELi4ELi2ELb0ELb0EN7cutlass10bfloat16_tE19Flash_kernel_traitsILi128ELi64ELi128ELi8ES3_EELb0ELb1ELb0ELb0ELb0ELb0ELb1EEEvNS_16Flash_bwd_paramsE)
        .other          _ZN5flash44flash_bwd_dq_dk_dv_loop_seqk_parallel_kernelI23Flash_bwd_kernel_traitsILi128ELi64ELi128ELi8ELi2ELi4ELi2ELb0ELb0EN7cutlass10bfloat16_tE19Flash_kernel_traitsILi128ELi64ELi128ELi8ES3_EELb0ELb1ELb0ELb0ELb0ELb0ELb1EEEvNS_16Flash_bwd_paramsE,@"STO_CUDA_ENTRY STV_DEFAULT"
_ZN5flash44flash_bwd_dq_dk_dv_loop_seqk_parallel_kernelI23Flash_bwd_kernel_traitsILi128ELi64ELi128ELi8ELi2ELi4ELi2ELb0ELb0EN7cutlass10bfloat16_tE19Flash_kernel_traitsILi128ELi64ELi128ELi8ES3_EELb0ELb1ELb0ELb0ELb0ELb0ELb1EEEvNS_16Flash_bwd_paramsE:
.text._ZN5flash44flash_bwd_dq_dk_dv_loop_seqk_parallel_kernelI23Flash_bwd_kernel_traitsILi128ELi64ELi128ELi8ELi2ELi4ELi2ELb0ELb0EN7cutlass10bfloat16_tE19Flash_kernel_traitsILi128ELi64ELi128ELi8ES3_EELb0ELb1ELb0ELb0ELb0ELb0ELb1EEEvNS_16Flash_bwd_paramsE:
        /* <DEDUP_REMOVED lines=15> */
[----:B------:R-:W-:-:S05]  /*00f0*/  UMOV UR61, 0xffffc000 ;  /* 0xffffc000003d7882 */ /* 0x000fca0000000000 */
[----:B------:R-:W3:Y:S08]  /*0100*/  S2UR UR58, SR_CTAID.Z ;  /* 0x00000000003a79c3 */ /* 0x000ef00000002700 */
[----:B------:R-:W4:Y:S01]  /*0110*/  S2UR UR48, SR_CTAID.Y ;  /* 0x00000000003079c3 */ /* 0x000f220000002600 */
[----:B--2---:R-:W-:Y:S01]  /*0120*/  ULEA UR4, UR4, UR5, 0x18 ;  /* 0x0000000504047291 */ /* 0x004fe2000f8ec03f */
[----:B-1----:R-:W-:Y:S01]  /*0130*/  SHF.R.S32.HI R16, RZ, 0x1f, R15 ;  /* 0x0000001fff107819 */ /* 0x002fe2000001140f */
[----:B---3--:R-:W-:-:S03]  /*0140*/  USHF.R.S32.HI UR6, URZ, 0x1f, UR58 ;  /* 0x0000001f3f067899 */ /* 0x008fc6000801143a */
        /* <DEDUP_REMOVED lines=26> */
[C---:B------:R-:W-:Y:S02]  /*02f0*/  IMAD.IADD R0, R15.reuse, 0x1, -R0 ;  /* 0x000000010f007824 */ /* 0x040fe400078e0a00 */
[----:B------:R-:W-:Y:S02]  /*0300*/  IMAD.SHL.U32 R5, R4, 0x40, RZ ;  /* 0x0000004004057824 */ /* 0x000fe400078e00ff */
[C---:B------:R-:W-:Y:S01]  /*0310*/  IMAD.IADD R2, R15.reuse, 0x1, -R2 ;  /* 0x000000010f027824 */ /* 0x040fe200078e0a02 */
[C---:B------:R-:W-:Y:S01]  /*0320*/  LOP3.LUT P4, RZ, R0.reuse, 0x2, RZ, 0xc0, !PT ;  /* 0x0000000200ff7812 */ /* 0x040fe2000788c0ff */
        /* <DEDUP_REMOVED lines=17> */
[----:B------:R-:W-:Y:S02]  /*0440*/  LOP3.LUT R6, R2, 0x8, R213, 0xf8, !PT ;  /* 0x0000000802067812 */ /* 0x000fe400078ef8d5 */
[----:B------:R-:W-:-:S02]  /*0450*/  LEA.HI R17, R10, R4, RZ, 0x2 ;  /* 0x000000040a117211 */ /* 0x000fc400078f10ff */
[----:B------:R-:W-:Y:S01]  /*0460*/  SHF.R.S32.HI R0, RZ, 0x6, R5 ;  /* 0x00000006ff007819 */ /* 0x000fe20000011405 */
[----:B------:R-:W-:Y:S01]  /*0470*/  IMAD.SHL.U32 R5, R9, 0x200, RZ ;  /* 0x0000020009057824 */ /* 0x000fe200078e00ff */
[----:B------:R-:W-:Y:S02]  /*0480*/  LOP3.LUT R213, R3, 0x8, R213, 0xf8, !PT ;  /* 0x0000000803d57812 */ /* 0x000fe400078ef8d5 */
[----:B------:R-:W-:Y:S01]  /*0490*/  SHF.R.U32.HI R209, RZ, 0x3, R3 ;  /* 0x00000003ffd17819 */ /* 0x000fe20000011603 */
[C---:B------:R-:W-:Y:S01]  /*04a0*/  IMAD R3, R0.reuse, 0x800, R5 ;  /* 0x0000080000037824 */ /* 0x040fe200078e0205 */
[----:B------:R-:W-:Y:S01]  /*04b0*/  LOP3.LUT R4, R7, 0x1, RZ, 0xc0, !PT ;  /* 0x0000000107047812 */ /* 0x000fe200078ec0ff */
[----:B------:R-:W-:Y:S01]  /*04c0*/  IMAD.SHL.U32 R10, R0, 0x8, RZ ;  /* 0x00000008000a7824 */ /* 0x000fe200078e00ff */
[----:B------:R-:W-:Y:S02]  /*04d0*/  LOP3.LUT R2, R18, 0x7ffffffc, RZ, 0xc0, !PT ;  /* 0x7ffffffc12027812 */ /* 0x000fe400078ec0ff */
[----:B------:R-:W-:-:S02]  /*04e0*/  LOP3.LUT R213, R213, R209, RZ, 0x3c, !PT ;  /* 0x000000d1d5d57212 */ /* 0x000fc400078e3cff */
[----:B------:R-:W-:Y:S01]  /*04f0*/  ISETP.NE.U32.AND P0, PT, R4, 0x1, PT ;  /* 0x000000010400780c */ /* 0x000fe20003f05070 */
[----:B------:R-:W-:Y:S01]  /*0500*/  IMAD.SHL.U32 R4, R9, 0x20, RZ ;  /* 0x0000002009047824 */ /* 0x000fe200078e00ff */
[----:B------:R-:W-:Y:S01]  /*0510*/  LEA.HI R16, R16, R15, RZ, 0x7 ;  /* 0x0000000f10107211 */ /* 0x000fe200078f38ff */
[----:B------:R-:W-:Y:S01]  /*0520*/  IMAD.IADD R2, R15, 0x1, -R2 ;  /* 0x000000010f027824 */ /* 0x000fe200078e0a02 */
[----:B------:R-:W-:Y:S01]  /*0530*/  R2P PR, R7, 0x6 ;  /* 0x0000000607007804 */ /* 0x000fe20000000000 */
[----:B------:R-:W-:Y:S01]  /*0540*/  IMAD.IADD R213, R3, 0x1, R213 ;  /* 0x0000000103d57824 */ /* 0x000fe200078e02d5 */
[----:B------:R-:W-:Y:S01]  /*0550*/  LOP3.LUT R4, R4, 0x20, RZ, 0xc0, !PT ;  /* 0x0000002004047812 */ /* 0x000fe200078ec0ff */
[----:B------:R-:W-:Y:S01]  /*0560*/  IMAD.SHL.U32 R3, R2, 0x2, RZ ;  /* 0x0000000202037824 */ /* 0x000fe200078e00ff */
[----:B------:R-:W-:Y:S01]  /*0570*/  SHF.R.S32.HI R2, RZ, 0x7, R16 ;  /* 0x00000007ff027819 */ /* 0x000fe20000011410 */
[----:B------:R-:W-:Y:S01]  /*0580*/  IMAD.SHL.U32 R15, R15, 0x2, RZ ;  /* 0x000000020f0f7824 */ /* 0x000fe200078e00ff */
[----:B------:R-:W-:Y:S01]  /*0590*/  LOP3.LUT R208, R4, 0x18, R10, 0xf8, !PT ;  /* 0x0000001804d07812 */ /* 0x000fe200078ef80a */
[----:B------:R-:W-:Y:S01]  /*05a0*/  IMAD R11, R11, 0x400, R3 ;  /* 0x000004000b0b7824 */ /* 0x000fe200078e0203 */
[----:B------:R-:W-:Y:S01]  /*05b0*/  LOP3.LUT R209, R5, R6, R209, 0xf6, !PT ;  /* 0x0000000605d17212 */ /* 0x000fe200078ef6d1 */
[----:B------:R-:W-:Y:S01]  /*05c0*/  IMAD R10, R2, 0x1000, R3 ;  /* 0x00001000020a7824 */ /* 0x000fe200078e0203 */
[----:B------:R-:W-:Y:S01]  /*05d0*/  SEL R232, R232, 0x10, !P0 ;  /* 0x00000010e8e87807 */ /* 0x000fe20004000000 */
[----:B------:R-:W-:Y:S01]  /*05e0*/  IMAD.SHL.U32 R3, R2, 0x8, RZ ;  /* 0x0000000802037824 */ /* 0x000fe200078e00ff */
[----:B------:R-:W-:Y:S01]  /*05f0*/  LEA R209, R209, UR4, 0x1 ;  /* 0x00000004d1d17c11 */ /* 0x000fe2000f8e08ff */
[----:B------:R-:W-:-:S02]  /*0600*/  IMAD.SHL.U32 R2, R7, 0x40, RZ ;  /* 0x0000004007027824 */ /* 0x000fc400078e00ff */
[C---:B------:R-:W-:Y:S02]  /*0610*/  IMAD R7, R0.reuse, 0x200, R8 ;  /* 0x0000020000077824 */ /* 0x040fe400078e0208 */
[----:B------:R-:W-:Y:S01]  /*0620*/  IMAD.SHL.U32 R4, R0, 0x20, RZ ;  /* 0x0000002000047824 */ /* 0x000fe200078e00ff */
[----:B------:R-:W-:Y:S01]  /*0630*/  LOP3.LUT R0, R2, 0x1c0, RZ, 0xc0, !PT ;  /* 0x000001c002007812 */ /* 0x000fe200078ec0ff */
[----:B------:R-:W-:Y:S01]  /*0640*/  IMAD.SHL.U32 R5, R9, 0x10, RZ ;  /* 0x0000001009057824 */ /* 0x000fe200078e00ff */
[----:B------:R-:W-:Y:S01]  /*0650*/  LOP3.LUT R2, R3, 0x8, RZ, 0xc0, !PT ;  /* 0x0000000803027812 */ /* 0x000fe200078ec0ff */
[----:B------:R1:W-:Y:S01]  /*0660*/  STL [R1+0x20], R7 ;  /* 0x0000200701007387 */ /* 0x0003e20000100800 */
[----:B------:R-:W-:Y:S01]  /*0670*/  LOP3.LUT R6, R4, 0x6, R15, 0xf8, !PT ;  /* 0x0000000604067812 */ /* 0x000fe200078ef80f */
[----:B------:R-:W-:Y:S01]  /*0680*/  IMAD.SHL.U32 R213, R213, 0x2, RZ ;  /* 0x00000002d5d57824 */ /* 0x000fe200078e00ff */
[----:B------:R-:W-:Y:S02]  /*0690*/  SHF.R.U32.HI R3, RZ, 0x3, R0 ;  /* 0x00000003ff037819 */ /* 0x000fe40000011600 */
[----:B------:R-:W-:Y:S01]  /*06a0*/  LOP3.LUT R4, R0, 0x20, R4, 0xf8, !PT ;  /* 0x0000002000047812 */ /* 0x000fe200078ef804 */
[----:B------:R2:W-:Y:S01]  /*06b0*/  STL [R1+0x40], R6 ;  /* 0x0000400601007387 */ /* 0x0005e20000100800 */
[----:B------:R-:W-:Y:S01]  /*06c0*/  LOP3.LUT R8, R2, 0x10, R5, 0xf8, !PT ;  /* 0x0000001002087812 */ /* 0x000fe200078ef805 */
[----:B------:R-:W-:-:S05]  /*06d0*/  IMAD.SHL.U32 R5, R14, 0x40, RZ ;  /* 0x000000400e057824 */ /* 0x000fca00078e00ff */
[----:B------:R-:W-:Y:S02]  /*06e0*/  LOP3.LUT R5, R5, 0x1c0, RZ, 0xc0, !PT ;  /* 0x000001c005057812 */ /* 0x000fe400078ec0ff */
[----:B-1----:R-:W-:Y:S01]  /*06f0*/  LOP3.LUT R7, R3, R0, R2, 0x1e, !PT ;  /* 0x0000000003077212 */ /* 0x002fe200078e1e02 */
[----:B------:R-:W-:Y:S01]  /*0700*/  IMAD R0, R13, 0x400, R10 ;  /* 0x000004000d007824 */ /* 0x000fe200078e020a */
[----:B------:R-:W-:Y:S01]  /*0710*/  LOP3.LUT R3, R4, R3, RZ, 0x3c, !PT ;  /* 0x0000000304037212 */ /* 0x000fe200078e3cff */
[----:B------:R-:W-:Y:S01]  /*0720*/  IMAD.SHL.U32 R4, R12, 0x40, RZ ;  /* 0x000000400c047824 */ /* 0x000fe200078e00ff */
[----:B------:R-:W-:Y:S01]  /*0730*/  SHF.R.S32.HI R2, RZ, 0x2, R17 ;  /* 0x00000002ff027819 */ /* 0x000fe20000011411 */
[----:B------:R-:W-:Y:S02]  /*0740*/  IMAD.IADD R7, R11, 0x1, R7 ;  /* 0x000000010b077824 */ /* 0x000fe400078e0207 */
[----:B--2---:R-:W-:Y:S02]  /*0750*/  IMAD.SHL.U32 R6, R9, 0x8, RZ ;  /* 0x0000000809067824 */ /* 0x004fe400078e00ff */
[----:B------:R-:W-:Y:S01]  /*0760*/  IMAD.IADD R233, R3, 0x1, R0 ;  /* 0x0000000103e97824 */ /* 0x000fe200078e0200 */
[----:B------:R-:W-:Y:S01]  /*0770*/  LOP3.LUT R0, R4, 0xfffffe00, RZ, 0xc0, !PT ;  /* 0xfffffe0004007812 */ /* 0x000fe200078ec0ff */
[----:B------:R-:W-:Y:S01]  /*0780*/  IMAD R2, R13, 0x10, R2 ;  /* 0x000000100d027824 */ /* 0x000fe200078e0202 */
[----:B------:R-:W-:-:S02]  /*0790*/  LOP3.LUT R3, R5, 0x8, R6, 0xf8, !PT ;  /* 0x0000000805037812 */ /* 0x000fc400078ef806 */
[--C-:B------:R-:W-:Y:S01]  /*07a0*/  SHF.R.U32.HI R6, RZ, 0x3, R5.reuse ;  /* 0x00000003ff067819 */ /* 0x100fe20000011605 */
[----:B------:R-:W-:Y:S01]  /*07b0*/  IMAD R4, R13, 0x400, R0 ;  /* 0x000004000d047824 */ /* 0x000fe200078e0200 */
[----:B------:R1:W-:Y:S01]  /*07c0*/  STL [R1+0x4c], R2 ;  /* 0x00004c0201007387 */ /* 0x0003e20000100800 */
[----:B------:R-:W-:Y:S02]  /*07d0*/  LEA R233, R233, UR4, 0x1 ;  /* 0x00000004e9e97c11 */ /* 0x000fe4000f8e08ff */
[----:B------:R-:W-:Y:S02]  /*07e0*/  LOP3.LUT R3, R3, R6, RZ, 0x3c, !PT ;  /* 0x0000000603037212 */ /* 0x000fe400078e3cff */
[----:B------:R-:W-:Y:S01]  /*07f0*/  LOP3.LUT R208, R6, R208, R5, 0x1e, !PT ;  /* 0x000000d006d07212 */ /* 0x000fe200078e1e05 */
[----:B------:R-:W-:Y:S02]  /*0800*/  IMAD.IADD R234, R233, 0x1, R232 ;  /* 0x00000001e9ea7824 */ /* 0x000fe400078e02e8 */
[----:B------:R-:W-:Y:S01]  /*0810*/  IMAD.IADD R219, R4, 0x1, R3 ;  /* 0x0000000104db7824 */ /* 0x000fe200078e0203 */
[----:B------:R-:W-:Y:S01]  /*0820*/  LOP3.LUT R208, R208, R0, RZ, 0xfc, !PT ;  /* 0x00000000d0d07212 */ /* 0x000fe200078efcff */
[----:B------:R-:W-:Y:S01]  /*0830*/  IMAD.U32 R3, RZ, RZ, UR5 ;  /* 0x00000005ff037e24 */ /* 0x000fe2000f8e00ff */
[----:B------:R-:W-:-:S06]  /*0840*/  UIADD3 UR5, UR4, 0xc000, URZ ;  /* 0x0000c00004057890 */ /* 0x000fcc000fffe03f */
[----:B------:R-:W-:Y:S01]  /*0850*/  VIADD R215, R213, UR5 ;  /* 0x00000005d5d77c36 */ /* 0x000fe20008000000 */
[----:B------:R-:W-:Y:S02]  /*0860*/  LEA R208, R208, UR5, 0x1 ;  /* 0x00000005d0d07c11 */ /* 0x000fe4000f8e08ff */
[----:B-1----:R-:W-:Y:S02]  /*0870*/  LOP3.LUT R2, R6, R8, R5, 0x1e, !PT ;  /* 0x0000000806027212 */ /* 0x002fe400078e1e05 */
[----:B------:R-:W-:Y:S02]  /*0880*/  LEA R5, R7, UR5, 0x1 ;  /* 0x0000000507057c11 */ /* 0x000fe4000f8e08ff */
[----:B------:R-:W-:Y:S01]  /*0890*/  LOP3.LUT R218, R2, R0, RZ, 0xfc, !PT ;  /* 0x0000000002da7212 */ /* 0x000fe200078efcff */
[----:B------:R-:W-:Y:S01]  /*08a0*/  IMAD.U32 R0, RZ, RZ, UR6 ;  /* 0x00000006ff007e24 */ /* 0x000fe2000f8e00ff */
[----:B------:R-:W-:Y:S01]  /*08b0*/  USHF.R.S32.HI UR6, URZ, 0x1f, UR48 ;  /* 0x0000001f3f067899 */ /* 0x000fe20008011430 */
[----:B------:R-:W-:Y:S01]  /*08c0*/  IMAD.MOV.U32 R2, RZ, RZ, 0x20 ;  /* 0x00000020ff027424 */ /* 0x000fe200078e00ff */
[----:B------:R-:W-:Y:S01]  /*08d0*/  STL [R1+0x38], R5 ;  /* 0x0000380501007387 */ /* 0x000fe20000100800 */
[----:B------:R-:W-:-:S03]  /*08e0*/  IMAD.MOV.U32 R0, RZ, RZ, 0x40 ;  /* 0x00000040ff007424 */ /* 0x000fc600078e00ff */
[----:B------:R-:W-:Y:S01]  /*08f0*/  SEL R212, R2, 0xffffffe0, !P4 ;  /* 0xffffffe002d47807 */ /* 0x000fe20006000000 */
[----:B------:R-:W-:Y:S01]  /*0900*/  IMAD.U32 R3, RZ, RZ, UR6 ;  /* 0x00000006ff037e24 */ /* 0x000fe2000f8e00ff */
[----:B------:R-:W-:Y:S01]  /*0910*/  SEL R214, R0, 0xffffffc0, !P3 ;  /* 0xffffffc000d67807 */ /* 0x000fe20005800000 */
[----:B------:R-:W-:Y:S01]  /*0920*/  USHF.R.S32.HI UR6, URZ, 0x1f, UR58 ;  /* 0x0000001f3f067899 */ /* 0x000fe2000801143a */
[----:B------:R-:W-:Y:S01]  /*0930*/  SEL R2, R2, 0xffffffe0, !P1 ;  /* 0xffffffe002027807 */ /* 0x000fe20004800000 */
[C---:B------:R-:W-:Y:S01]  /*0940*/  IMAD.IADD R212, R215.reuse, 0x1, R212 ;  /* 0x00000001d7d47824 */ /* 0x040fe200078e02d4 */
[----:B------:R-:W-:Y:S01]  /*0950*/  SEL R0, R0, 0xffffffc0, !P2 ;  /* 0xffffffc000007807 */ /* 0x000fe20005000000 */
[----:B------:R-:W-:Y:S02]  /*0960*/  IMAD.IADD R215, R215, 0x1, R214 ;  /* 0x00000001d7d77824 */ /* 0x000fe400078e02d6 */
[----:B------:R-:W-:Y:S02]  /*0970*/  IMAD.IADD R231, R233, 0x1, R2 ;  /* 0x00000001e9e77824 */ /* 0x000fe400078e0202 */
[----:B------:R-:W-:-:S02]  /*0980*/  IMAD.IADD R4, R2, 0x1, R5 ;  /* 0x0000000102047824 */ /* 0x000fc400078e0205 */
[C---:B------:R-:W-:Y:S02]  /*0990*/  IMAD.IADD R2, R5.reuse, 0x1, R0 ;  /* 0x0000000105027824 */ /* 0x040fe400078e0200 */
[----:B------:R-:W-:Y:S01]  /*09a0*/  IMAD.U32 R3, RZ, RZ, UR6 ;  /* 0x00000006ff037e24 */ /* 0x000fe2000f8e00ff */
[----:B------:R-:W-:Y:S01]  /*09b0*/  STL [R1+0x44], R4 ;  /* 0x0000440401007387 */ /* 0x000fe20000100800 */
[C---:B------:R-:W-:Y:S01]  /*09c0*/  VIADD R3, R5.reuse, 0x420 ;  /* 0x0000042005037836 */ /* 0x040fe20000000000 */
[----:B------:R-:W-:Y:S01]  /*09d0*/  ULDC.64 UR6, c[0x0][0x208] ;  /* 0x0000820000067ab9 */ /* 0x000fe20000000a00 */
[----:B------:R-:W-:Y:S01]  /*09e0*/  @P1 VIADD R3, R5, 0x3e0 ;  /* 0x000003e005031836 */ /* 0x000fe20000000000 */
[----:B------:R1:W-:Y:S01]  /*09f0*/  STL [R1+0x3c], R2 ;  /* 0x00003c0201007387 */ /* 0x0003e20000100800 */
[----:B------:R-:W-:Y:S02]  /*0a00*/  IMAD.IADD R214, R212, 0x1, R214 ;  /* 0x00000001d4d67824 */ /* 0x000fe400078e02d6 */
[----:B------:R-:W-:Y:S01]  /*0a10*/  IMAD.IADD R232, R232, 0x1, R231 ;  /* 0x00000001e8e87824 */ /* 0x000fe200078e02e7 */
[----:B------:R2:W-:Y:S01]  /*0a20*/  STL [R1+0x54], R3 ;  /* 0x0000540301007387 */ /* 0x0005e20000100800 */
[----:B-1----:R-:W-:-:S02]  /*0a30*/  IMAD.IADD R2, R4, 0x1, R0 ;  /* 0x0000000104027824 */ /* 0x002fc400078e0200 */
[----:B------:R-:W-:-:S03]  /*0a40*/  IMAD.IADD R0, R0, 0x1, R3 ;  /* 0x0000000100007824 */ /* 0x000fc600078e0203 */
[----:B------:R2:W-:Y:S04]  /*0a50*/  STL [R1+0x48], R2 ;  /* 0x0000480201007387 */ /* 0x0005e80000100800 */
[----:B------:R2:W-:Y:S02]  /*0a60*/  STL [R1+0x50], R0 ;  /* 0x0000500001007387 */ /* 0x0005e40000100800 */
.L_x_785:
        /* <DEDUP_REMOVED lines=38> */
[----:B------:R1:W5:Y:S02]  /*0cd0*/  @P3 LDG.E R0, desc[UR6][R2.64+0x4] ;  /* 0x0000040602003981 */ /* 0x000364000c1e1900 */
        /* <DEDUP_REMOVED lines=28> */
.L_x_715:
        /* <DEDUP_REMOVED lines=14> */
[----:B------:R-:W-:Y:S02]  /*0f80*/  UISETP.NE.AND UP0, UPT, UR34, -0x1, UPT ;  /* 0xffffffff2200788c */ /* 0x000fe4000bf05270 */
[----:B------:R-:W-:Y:S01]  /*0f90*/  UIMAD UR32, UR48, UR11, UR10 ;  /* 0x0000000b302072a4 */ /* 0x000fe2000f8e020a */
[----:B------:R-:W-:-:S02]  /*0fa0*/  ULDC UR60, c[0x0][0x2d4] ;  /* 0x0000b500003c7ab9 */ /* 0x000fc40000000800 */
[----:B------:R-:W-:Y:S01]  /*0fb0*/  @!UP1 ULDC.64 UR10, c[0x0][0x418] ;  /* 0x00010600000a9ab9 */ /* 0x000fe20000000a00 */
[----:B------:R-:W-:Y:S02]  /*0fc0*/  USHF.R.S32.HI UR38, URZ, 0x1f, UR60 ;  /* 0x0000001f3f267899 */ /* 0x000fe4000801143c */
[----:B------:R-:W-:Y:S02]  /*0fd0*/  USHF.L.U32 UR14, UR48, 0x7, URZ ;  /* 0x00000007300e7899 */ /* 0x000fe4000800063f */
[----:B------:R-:W-:Y:S01]  /*0fe0*/  USHF.L.U64.HI UR20, UR48, 0x7, UR59 ;  /* 0x0000000730147899 */ /* 0x000fe2000801023b */
[----:B------:R-:W-:Y:S01]  /*0ff0*/  ULDC.64 UR24, c[0x0][0x240] ;  /* 0x0000900000187ab9 */ /* 0x000fe20000000a00 */
[----:B------:R-:W-:Y:S01]  /*1000*/  USEL UR35, UR14, URZ, UP2 ;  /* 0x0000003f0e237287 */ /* 0x000fe20009000000 */
[----:B-1----:R-:W-:Y:S01]  /*1010*/  IABS R5, R6 ;  /* 0x0000000600057213 */ /* 0x002fe20000000000 */
[----:B------:R-:W-:Y:S01]  /*1020*/  ULDC UR23, c[0x0][0x2dc] ;  /* 0x0000b70000177ab9 */ /* 0x000fe20000000800 */
[----:B------:R-:W-:Y:S01]  /*1030*/  ULDC UR46, c[0x0][0x270] ;  /* 0x00009c00002e7ab9 */ /* 0x000fe20000000800 */
[----:B------:R-:W-:Y:S01]  /*1040*/  ULDC.U8 UR21, c[0x0][0x3d8] ;  /* 0x0000f60000157ab9 */ /* 0x000fe20000000000 */
[----:B------:R-:W1:Y:S01]  /*1050*/  I2F.RP R2, R5 ;  /* 0x0000000500027306 */ /* 0x000e620000209400 */
[----:B------:R-:W-:Y:S01]  /*1060*/  UIMAD.WIDE.U32 UR14, UR5, UR24, URZ ;  /* 0x00000018050e72a5 */ /* 0x000fe2000f8e003f */
[----:B------:R-:W-:Y:S01]  /*1070*/  ISETP.NE.AND P3, PT, R6, RZ, PT ;  /* 0x000000ff0600720c */ /* 0x000fe20003f65270 */
[----:B------:R-:W-:-:S02]  /*1080*/  @!UP1 UIMAD.WIDE.U32 UR36, UR48, UR10, URZ ;  /* 0x0000000a302492a5 */ /* 0x000fc4000f8e003f */
[----:B--2---:R-:W-:Y:S02]  /*1090*/  UIMAD.WIDE.U32 UR28, UR8, UR12, URZ ;  /* 0x0000000c081c72a5 */ /* 0x004fe4000f8e003f */
[----:B------:R-:W-:Y:S02]  /*10a0*/  @UP0 UIADD3 UR26, UR19, UR34, URZ ;  /* 0x00000022131a0290 */ /* 0x000fe4000fffe03f */
        /* <DEDUP_REMOVED lines=15> */
[----:B------:R-:W-:Y:S01]  /*11a0*/  UISETP.NE.AND UP3, UPT, UR21, URZ, UPT ;  /* 0x0000003f1500728c */ /* 0x000fe2000bf65270 */
[----:B------:R-:W1:Y:S01]  /*11b0*/  F2I.FTZ.U32.TRUNC.NTZ R3, R2 ;  /* 0x0000000200037305 */ /* 0x000e62000021f000 */
[----:B------:R-:W-:Y:S01]  /*11c0*/  UIMAD UR8, UR59, UR60, UR8 ;  /* 0x0000003c3b0872a4 */ /* 0x000fe2000f8e0208 */
[----:B------:R-:W-:Y:S01]  /*11d0*/  @UP0 ULDC.64 UR20, c[0x0][0x248] ;  /* 0x0000920000140ab9 */ /* 0x000fe20000000a00 */
[----:B------:R-:W-:Y:S02]  /*11e0*/  USEL UR57, UR16, UR14, !UP1 ;  /* 0x0000000e10397287 */ /* 0x000fe4000c800000 */
[----:B------:R-:W-:-:S02]  /*11f0*/  UIADD3 UR52, UR17, UR32, URZ ;  /* 0x0000002011347290 */ /* 0x000fc4000fffe03f */
[----:B------:R-:W-:Y:S02]  /*1200*/  UIMAD UR30, UR5, UR25, URZ ;  /* 0x00000019051e72a4 */ /* 0x000fe4000f8e023f */
[----:B------:R-:W-:Y:S02]  /*1210*/  @UP0 UIMAD.WIDE.U32 UR16, UR26, UR20, URZ ;  /* 0x000000141a1002a5 */ /* 0x000fe4000f8e003f */
[----:B------:R-:W-:Y:S02]  /*1220*/  @UP0 UIMAD UR32, UR26, UR21, URZ ;  /* 0x000000151a2002a4 */ /* 0x000fe4000f8e023f */
[----:B------:R-:W-:Y:S01]  /*1230*/  UIMAD UR26, UR11, UR12, URZ ;  /* 0x0000000c0b1a72a4 */ /* 0x000fe2000f8e023f */
[----:B-1----:R-:W-:Y:S01]  /*1240*/  IMAD.MOV R0, RZ, RZ, -R3 ;  /* 0x000000ffff007224 */ /* 0x002fe200078e0a03 */
[----:B------:R-:W-:Y:S01]  /*1250*/  UIADD3 UR8, UR13, UR8, URZ ;  /* 0x000000080d087290 */ /* 0x000fe2000fffe03f */
[----:B------:R-:W-:Y:S01]  /*1260*/  IMAD.MOV.U32 R2, RZ, RZ, RZ ;  /* 0x000000ffff027224 */ /* 0x000fe200078e00ff */
[----:B------:R-:W-:Y:S01]  /*1270*/  @UP1 UIADD3 UR52, UR15, UR30, URZ ;  /* 0x0000001e0f341290 */ /* 0x000fe2000fffe03f */
[----:B------:R-:W-:Y:S01]  /*1280*/  IMAD R0, R0, R5, RZ ;  /* 0x0000000500007224 */ /* 0x000fe200078e02ff */
[----:B------:R-:W-:-:S02]  /*1290*/  UIMAD.WIDE.U32 UR14, UR10, UR12, URZ ;  /* 0x0000000c0a0e72a5 */ /* 0x000fc4000f8e003f */
[----:B------:R-:W-:Y:S01]  /*12a0*/  UIMAD UR8, UR10, UR8, UR26 ;  /* 0x000000080a0872a4 */ /* 0x000fe2000f8e021a */
[----:B------:R-:W-:Y:S01]  /*12b0*/  IMAD.HI.U32 R0, R3, R0, R2 ;  /* 0x0000000003007227 */ /* 0x000fe200078e0002 */
[----:B------:R-:W-:Y:S01]  /*12c0*/  MOV R2, R4 ;  /* 0x0000000400027202 */ /* 0x000fe20000000f00 */
[----:B------:R-:W-:Y:S02]  /*12d0*/  UIMAD.WIDE.U32 UR12, UR10, UR5, URZ ;  /* 0x000000050a0c72a5 */ /* 0x000fe4000f8e003f */
[----:B------:R-:W-:Y:S02]  /*12e0*/  ULOP3.LUT UR26, UR27, 0xffffffc0, URZ, 0xc0, !UPT ;  /* 0xffffffc01b1a7892 */ /* 0x000fe4000f8ec03f */
[----:B------:R-:W-:Y:S01]  /*12f0*/  IMAD.HI.U32 R0, R0, R2, RZ ;  /* 0x0000000200007227 */ /* 0x000fe200078e00ff */
[----:B------:R-:W-:Y:S02]  /*1300*/  UIADD3 UR47, UR15, UR8, URZ ;  /* 0x000000080f2f7290 */ /* 0x000fe4000fffe03f */
[----:B------:R-:W-:Y:S01]  /*1310*/  USEL UR56, UR14, UR12, !UP1 ;  /* 0x0000000c0e387287 */ /* 0x000fe2000c800000 */
[----:B------:R-:W-:Y:S01]  /*1320*/  IMAD.MOV R3, RZ, RZ, -R0 ;  /* 0x000000ffff037224 */ /* 0x000fe200078e0a00 */
[----:B------:R-:W-:-:S02]  /*1330*/  UIMAD UR8, UR11, UR5, URZ ;  /* 0x000000050b0872a4 */ /* 0x000fc4000f8e023f */
[----:B------:R-:W-:Y:S01]  /*1340*/  UIADD3 UR12, UR26, -0x40, URZ ;  /* 0xffffffc01a0c7890 */ /* 0x000fe2000fffe03f */
[C---:B------:R-:W-:Y:S01]  /*1350*/  IMAD R2, R5.reuse, R3, R2 ;  /* 0x0000000305027224 */ /* 0x040fe200078e0202 */
[----:B------:R-:W-:Y:S02]  /*1360*/  @UP1 UIADD3 UR47, UR13, UR8, URZ ;  /* 0x000000080d2f1290 */ /* 0x000fe4000fffe03f */
[----:B------:R-:W-:Y:S02]  /*1370*/  USHF.R.S32.HI UR38, URZ, 0x1f, UR12 ;  /* 0x0000001f3f267899 */ /* 0x000fe4000801140c */
[----:B------:R-:W-:Y:S01]  /*1380*/  ISETP.GT.U32.AND P1, PT, R5, R2, PT ;  /* 0x000000020500720c */ /* 0x000fe20003f24070 */
[----:B------:R-:W-:Y:S01]  /*1390*/  UIADD3 UR8, UP2, UR12, UR35, URZ ;  /* 0x000000230c087290 */ /* 0x000fe2000ff5e03f */
[----:B------:R-:W-:Y:S01]  /*13a0*/  ULDC.U8 UR22, c[0x0][0x480] ;  /* 0x0001200000167ab9 */ /* 0x000fe20000000000 */
[----:B------:R-:W-:Y:S02]  /*13b0*/  ULDC UR30, c[0x0][0x2c4] ;  /* 0x0000b100001e7ab9 */ /* 0x000fe40000000800 */
[----:B------:R-:W-:-:S02]  /*13c0*/  UIADD3.X UR13, UR38, UR39, URZ, UP2, !UPT ;  /* 0x00000027260d7290 */ /* 0x000fc400097fe43f */
[----:B------:R-:W-:Y:S02]  /*13d0*/  UIMAD UR11, UR11, UR8, URZ ;  /* 0x000000080b0b72a4 */ /* 0x000fe4000f8e023f */
[----:B------:R-:W-:Y:S02]  /*13e0*/  @UP0 UIADD3 UR29, UR19, UR34, URZ ;  /* 0x00000022131d0290 */ /* 0x000fe4000fffe03f */
[----:B------:R-:W-:Y:S02]  /*13f0*/  UIMAD UR13, UR10, UR13, UR11 ;  /* 0x0000000d0a0d72a4 */ /* 0x000fe4000f8e020b */
[----:B------:R-:W-:Y:S01]  /*1400*/  @!P1 IMAD.IADD R2, R2, 0x1, -R5 ;  /* 0x0000000102029824 */ /* 0x000fe200078e0a05 */
[----:B------:R-:W-:Y:S01]  /*1410*/  @!P1 IADD3 R0, R0, 0x1, RZ ;  /* 0x0000000100009810 */ /* 0x000fe20007ffe0ff */
[----:B------:R-:W-:Y:S01]  /*1420*/  UIMAD UR49, UR58, UR23, URZ ;  /* 0x000000173a3172a4 */ /* 0x000fe2000f8e023f */
[----:B------:R-:W-:Y:S01]  /*1430*/  PLOP3.LUT P1, PT, PT, PT, UP0, 0x80, 0x0 ;  /* 0x000000000000781c */ /* 0x000fe20003f2f008 */
[----:B------:R-:W-:Y:S01]  /*1440*/  UISETP.NE.AND UP4, UPT, UR22, URZ, UPT ;  /* 0x0000003f1600728c */ /* 0x000fe2000bf85270 */
[----:B------:R-:W-:Y:S01]  /*1450*/  ISETP.GE.U32.AND P0, PT, R2, R5, PT ;  /* 0x000000050200720c */ /* 0x000fe20003f06070 */
[----:B------:R-:W-:Y:S01]  /*1460*/  @UP3 UIMAD UR11, UR48, UR30, URZ ;  /* 0x0000001e300b32a4 */ /* 0x000fe2000f8e023f */
[----:B------:R-:W-:Y:S01]  /*1470*/  LOP3.LUT R2, R6, UR58, RZ, 0x3c, !PT ;  /* 0x0000003a06027c12 */ /* 0x000fe2000f8e3cff */
[----:B------:R-:W-:Y:S01]  /*1480*/  @UP0 ULDC.64 UR22, c[0x0][0x250] ;  /* 0x0000940000160ab9 */ /* 0x000fe20000000a00 */
[----:B------:R-:W-:-:S02]  /*1490*/  UIMAD.WIDE.U32 UR42, UR10, UR8, URZ ;  /* 0x000000080a2a72a5 */ /* 0x000fc4000f8e003f */
[----:B------:R-:W-:Y:S01]  /*14a0*/  ISETP.GE.AND P2, PT, R2, RZ, PT ;  /* 0x000000ff0200720c */ /* 0x000fe20003f46270 */
[----:B------:R-:W-:Y:S02]  /*14b0*/  @UP0 UIMAD.WIDE.U32 UR14, UR29, UR22, URZ ;  /* 0x000000161d0e02a5 */ /* 0x000fe4000f8e003f */
[----:B------:R-:W-:Y:S02]  /*14c0*/  @UP3 USEL UR11, UR11, UR5, !UP1 ;  /* 0x000000050b0b3287 */ /* 0x000fe4000c800000 */
[----:B------:R-:W-:Y:S02]  /*14d0*/  @!UP3 UIMAD UR10, UR48, UR46, UR58 ;  /* 0x0000002e300ab2a4 */ /* 0x000fe4000f8e023a */
[----:B------:R-:W-:Y:S01]  /*14e0*/  @P0 VIADD R0, R0, 0x1 ;  /* 0x0000000100000836 */ /* 0x000fe20000000000 */
[----:B------:R-:W-:Y:S01]  /*14f0*/  @UP0 UIMAD UR29, UR29, UR23, URZ ;  /* 0x000000171d1d02a4 */ /* 0x000fe2000f8e023f */
[----:B------:R-:W-:Y:S01]  /*1500*/  PLOP3.LUT P0, PT, PT, PT, UP3, 0x80, 0x0 ;  /* 0x000000000000781c */ /* 0x000fe20003f0f038 */
[----:B------:R-:W-:Y:S01]  /*1510*/  @UP3 ULDC UR8, c[0x0][0x2e4] ;  /* 0x0000b90000083ab9 */ /* 0x000fe20000000800 */
[----:B------:R-:W-:Y:S01]  /*1520*/  IMAD.MOV.U32 R16, RZ, RZ, R0 ;  /* 0x000000ffff107224 */ /* 0x000fe200078e0000 */
[----:B------:R-:W-:-:S02]  /*1530*/  @UP3 UIMAD UR26, UR58, UR8, UR11 ;  /* 0x000000083a1a32a4 */ /* 0x000fc4000f8e020b */
[----:B------:R-:W-:Y:S02]  /*1540*/  @!UP1 UIADD3 UR51, UR37, UR40, URZ ;  /* 0x0000002825339290 */ /* 0x000fe4000fffe03f */
[----:B------:R-:W-:Y:S01]  /*1550*/  USEL UR53, UR50, URZ, UP4 ;  /* 0x0000003f32357287 */ /* 0x000fe2000a000000 */
[----:B------:R-:W-:Y:S01]  /*1560*/  @!P2 IADD3 R16, -R16, RZ, RZ ;  /* 0x000000ff1010a210 */ /* 0x000fe20007ffe1ff */
[----:B------:R-:W-:Y:S01]  /*1570*/  @!UP3 UIMAD UR26, UR10, UR30, URZ ;  /* 0x0000001e0a1ab2a4 */ /* 0x000fe2000f8e023f */
[----:B------:R-:W-:Y:S01]  /*1580*/  @!P3 LOP3.LUT R16, RZ, R6, RZ, 0x33, !PT ;  /* 0x00000006ff10b212 */ /* 0x000fe200078e33ff */
[----:B------:R-:W-:Y:S02]  /*1590*/  USHF.R.S32.HI UR41, URZ, 0x1f, UR31 ;  /* 0x0000001f3f297899 */ /* 0x000fe4000801141f */
[----:B------:R-:W-:Y:S02]  /*15a0*/  USEL UR55, UR28, URZ, UP4 ;  /* 0x0000003f1c377287 */ /* 0x000fe4000a000000 */
        /* <DEDUP_REMOVED lines=20> */
.L_x_717:
        /* <DEDUP_REMOVED lines=13> */
.L_x_718:
        /* <DEDUP_REMOVED lines=11> */
.L_x_719:
[----:B------:R-:W-:Y:S02]  /*1870*/  ULDC UR5, c[0x0][0x270] ;  /* 0x00009c0000057ab9 */ /* 0x000fe40000000800 */
[----:B------:R-:W-:-:S04]  /*1880*/  UIMAD UR5, UR48, UR5, UR58 ;  /* 0x00000005300572a4 */ /* 0x000fc8000f8e023a */
[----:B------:R-:W-:-:S12]  /*1890*/  UIMAD UR5, UR5, UR60, URZ ;  /* 0x0000003c050572a4 */ /* 0x000fd8000f8e023f */
.L_x_720:
[----:B------:R-:W1:Y:S01]  /*18a0*/  S2R R27, SR_TID.X ;  /* 0x00000000001b7919 */ /* 0x000e620000002100 */
[----:B------:R-:W2:Y:S01]  /*18b0*/  LDC.64 R4, c[0x0][0x420] ;  /* 0x00010800ff047b82 */ /* 0x000ea20000000a00 */
[----:B------:R-:W-:Y:S01]  /*18c0*/  ULDC UR8, c[0x0][0x2dc] ;  /* 0x0000b70000087ab9 */ /* 0x000fe20000000800 */
[----:B------:R-:W-:Y:S01]  /*18d0*/  ULDC UR11, c[0x0][0x270] ;  /* 0x00009c00000b7ab9 */ /* 0x000fe20000000800 */
[----:B------:R-:W-:Y:S01]  /*18e0*/  UIADD3 UR43, UR12, UR5, URZ ;  /* 0x000000050c2b7290 */ /* 0x000fe2000fffe03f */
[----:B------:R-:W-:Y:S01]  /*18f0*/  SHF.R.S32.HI R237, RZ, 0x1f, R236 ;  /* 0x0000001fffed7819 */ /* 0x000fe200000114ec */
[----:B------:R-:W-:Y:S01]  /*1900*/  UIMAD UR5, UR8, UR11, URZ ;  /* 0x0000000b080572a4 */ /* 0x000fe2000f8e023f */
[C---:B------:R-:W-:Y:S01]  /*1910*/  IADD3 R6, P0, R236.reuse, UR10, RZ ;  /* 0x0000000aec067c10 */ /* 0x040fe2000ff1e0ff */
[----:B------:R-:W-:Y:S01]  /*1920*/  USHF.R.S32.HI UR60, URZ, 0x1f, UR58 ;  /* 0x0000001f3f3c7899 */ /* 0x000fe2000801143a */
[----:B------:R-:W-:Y:S01]  /*1930*/  BSSY B1, `(.L_x_716) ;  /* 0x0000a15000017945 */ /* 0x000fe20003800000 */
[----:B------:R-:W-:Y:S01]  /*1940*/  ULDC.64 UR14, c[0x0][0x428] ;  /* 0x00010a00000e7ab9 */ /* 0x000fe20000000a00 */
[----:B------:R-:W-:Y:S01]  /*1950*/  IADD3.X R7, R237, UR51, RZ, P0, !PT ;  /* 0x00000033ed077c10 */ /* 0x000fe200087fe4ff */
[----:B------:R-:W-:Y:S01]  /*1960*/  UIADD3 UR29, UR12, UR26, URZ ;  /* 0x0000001a0c1d7290 */ /* 0x000fe2000fffe03f */
[----:B------:R-:W-:Y:S01]  /*1970*/  IMAD.U32 R3, RZ, RZ, UR14 ;  /* 0x0000000eff037e24 */ /* 0x000fe2000f8e00ff */
[----:B------:R-:W-:Y:S01]  /*1980*/  UIADD3 UR13, -UR9, UR33, UR31 ;  /* 0x00000021090d7290 */ /* 0x000fe2000fffe11f */
[----:B------:R-:W-:Y:S01]  /*1990*/  VIADD R13, R236, 0x40 ;  /* 0x00000040ec0d7836 */ /* 0x000fe20000000000 */
[----:B------:R-:W-:Y:S01]  /*19a0*/  ULDC UR11, c[0x0][0x398] ;  /* 0x0000e600000b7ab9 */ /* 0x000fe20000000800 */
[----:B------:R-:W-:Y:S01]  /*19b0*/  ULDC.64 UR36, c[0x0][0x258] ;  /* 0x0000960000247ab9 */ /* 0x000fe20000000a00 */
[----:B------:R-:W-:Y:S01]  /*19c0*/  UIADD3 UR13, UR13, -UR11, URZ ;  /* 0x8000000b0d0d7290 */ /* 0x000fe2000fffe03f */
[----:B------:R-:W-:-:S02]  /*19d0*/  ULDC.64 UR26, c[0x0][0x3e0] ;  /* 0x0000f800001a7ab9 */ /* 0x000fc40000000a00 */
[----:B------:R-:W-:Y:S01]  /*19e0*/  ULDC.64 UR10, c[0x0][0x210] ;  /* 0x00008400000a7ab9 */ /* 0x000fe20000000a00 */
[----:B------:R-:W-:Y:S01]  /*19f0*/  USHF.R.S32.HI UR17, URZ, 0x1f, UR13 ;  /* 0x0000001f3f117899 */ /* 0x000fe2000801140d */
[----:B------:R-:W-:Y:S01]  /*1a00*/  ULDC.64 UR44, c[0x0][0x2b0] ;  /* 0x0000ac00002c7ab9 */ /* 0x000fe20000000a00 */
[----:B--2---:R-:W-:Y:S02]  /*1a10*/  IMAD.WIDE.U32 R6, R4, UR12, R6 ;  /* 0x0000000c04067c25 */ /* 0x004fe4000f8e0006 */
[----:B------:R-:W-:Y:S02]  /*1a20*/  ULEA.HI UR17, UR17, UR13, URZ, 0x6 ;  /* 0x0000000d11117291 */ /* 0x000fe4000f8f303f */
[----:B------:R-:W-:Y:S02]  /*1a30*/  UIADD3 UR8, UR46, -0x1, URZ ;  /* 0xffffffff2e087890 */ /* 0x000fe4000fffe03f */
[----:B------:R-:W-:Y:S01]  /*1a40*/  USHF.R.S32.HI UR17, URZ, 0x6, UR17 ;  /* 0x000000063f117899 */ /* 0x000fe20008011411 */
[----:B-1----:R-:W-:-:S04]  /*1a50*/  SHF.R.S32.HI R26, RZ, 0x1f, R27 ;  /* 0x0000001fff1a7819 */ /* 0x002fc8000001141b */
[----:B------:R-:W-:-:S04]  /*1a60*/  LEA.HI R2, R26, R27, RZ, 0x5 ;  /* 0x0000001b1a027211 */ /* 0x000fc800078f28ff */
[----:B------:R-:W-:Y:S02]  /*1a70*/  LOP3.LUT R0, R2, 0xffffffe0, RZ, 0xc0, !PT ;  /* 0xffffffe002007812 */ /* 0x000fe400078ec0ff */
[----:B------:R-:W-:-:S03]  /*1a80*/  SHF.R.S32.HI R2, RZ, 0x5, R2 ;  /* 0x00000005ff027819 */ /* 0x000fc60000011402 */
[----:B------:R-:W-:-:S04]  /*1a90*/  IMAD.IADD R0, R27, 0x1, -R0 ;  /* 0x000000011b007824 */ /* 0x000fc800078e0a00 */
[----:B------:R-:W-:Y:S01]  /*1aa0*/  IMAD R10, R2, UR5, R0 ;  /* 0x00000005020a7c24 */ /* 0x000fe2000f8e0200 */
[----:B------:R-:W-:Y:S01]  /*1ab0*/  LEA.HI R2, R26, R27, RZ, 0x3 ;  /* 0x0000001b1a027211 */ /* 0x000fe200078f18ff */
[----:B------:R-:W-:Y:S01]  /*1ac0*/  IMAD R0, R4, UR38, RZ ;  /* 0x0000002604007c24 */ /* 0x000fe2000f8e02ff */
[----:B------:R-:W-:Y:S02]  /*1ad0*/  USHF.L.U32 UR5, UR5, 0x6, URZ ;  /* 0x0000000605057899 */ /* 0x000fe4000800063f */
[----:B------:R-:W-:Y:S01]  /*1ae0*/  SHF.R.S32.HI R2, RZ, 0x3, R2 ;  /* 0x00000003ff027819 */ /* 0x000fe20000011402 */
[----:B------:R-:W-:Y:S01]  /*1af0*/  IMAD R0, R5, UR12, R0 ;  /* 0x0000000c05007c24 */ /* 0x000fe2000f8e0200 */
[----:B------:R-:W-:Y:S02]  /*1b00*/  UIADD3 UR16, UP2, UP1, UR42, UR5, UR49 ;  /* 0x000000052a107290 */ /* 0x000fe4000f95e031 */
[----:B------:R-:W-:Y:S01]  /*1b10*/  IADD3 R8, P0, R2, UR12, RZ ;  /* 0x0000000c02087c10 */ /* 0x000fe2000ff1e0ff */
[----:B------:R-:W-:Y:S01]  /*1b20*/  UIMAD UR12, UR60, UR14, URZ ;  /* 0x0000000e3c0c72a4 */ /* 0x000fe2000f8e023f */
[----:B------:R-:W-:Y:S01]  /*1b30*/  SHF.R.S32.HI R25, RZ, 0x1f, R2 ;  /* 0x0000001fff197819 */ /* 0x000fe20000011402 */
[----:B------:R-:W-:Y:S01]  /*1b40*/  USHF.R.S32.HI UR5, URZ, 0x1f, UR5 ;  /* 0x0000001f3f057899 */ /* 0x000fe20008011405 */
[----:B------:R-:W-:Y:S01]  /*1b50*/  IMAD.IADD R7, R7, 0x1, R0 ;  /* 0x0000000107077824 */ /* 0x000fe200078e0200 */
[----:B------:R-:W-:Y:S01]  /*1b60*/  UIMAD UR28, UR58, UR15, UR12 ;  /* 0x0000000f3a1c72a4 */ /* 0x000fe2000f8e020c */
[----:B------:R-:W-:Y:S01]  /*1b70*/  IADD3.X R0, R25, UR38, RZ, P0, !PT ;  /* 0x0000002619007c10 */ /* 0x000fe200087fe4ff */
[----:B------:R-:W-:Y:S01]  /*1b80*/  UIADD3.X UR5, UR50, UR5, UR54, UP2, UP1 ;  /* 0x0000000532057290 */ /* 0x000fe200097e2436 */
[----:B------:R-:W-:Y:S01]  /*1b90*/  IMAD.WIDE.U32 R6, R3, UR58, R6 ;  /* 0x0000003a03067c25 */ /* 0x000fe2000f8e0006 */
[----:B------:R-:W-:Y:S01]  /*1ba0*/  UIADD3 UR12, UP2, UP1, UR55, UR16, UR56 ;  /* 0x00000010370c7290 */ /* 0x000fe2000f95e038 */
[----:B------:R-:W-:-:S02]  /*1bb0*/  ULDC.64 UR38, c[0x0][0x400] ;  /* 0x0001000000267ab9 */ /* 0x000fc40000000a00 */
[----:B------:R-:W-:Y:S01]  /*1bc0*/  IMAD R0, R0, UR24, RZ ;  /* 0x0000001800007c24 */ /* 0x000fe2000f8e02ff */
[----:B------:R-:W-:Y:S01]  /*1bd0*/  UIADD3.X UR5, UR53, UR5, UR47, UP2, UP1 ;  /* 0x0000000535057290 */ /* 0x000fe200097e242f */
[----:B------:R-:W-:Y:S01]  /*1be0*/  VIADD R7, R7, UR28 ;  /* 0x0000001c07077c36 */ /* 0x000fe20008000000 */
[----:B------:R-:W-:Y:S01]  /*1bf0*/  UISETP.LT.AND UP1, UPT, URZ, UR17, UPT ;  /* 0x000000113f00728c */ /* 0x000fe2000bf21270 */
[----:B------:R-:W-:Y:S01]  /*1c00*/  IMAD R11, R8, UR25, R0 ;  /* 0x00000019080b7c24 */ /* 0x000fe2000f8e0200 */
[----:B------:R-:W-:Y:S01]  /*1c10*/  IADD3 R0, P0, R10, UR12, RZ ;  /* 0x0000000c0a007c10 */ /* 0x000fe2000ff1e0ff */
[----:B------:R-:W-:Y:S01]  /*1c20*/  IMAD.WIDE.U32 R8, R8, UR24, R236 ;  /* 0x0000001808087c25 */ /* 0x000fe2000f8e00ec */
[----:B------:R-:W-:Y:S02]  /*1c30*/  USEL UR17, URZ, UR17, !UP1 ;  /* 0x000000113f117287 */ /* 0x000fe4000c800000 */
[----:B------:R-:W-:Y:S01]  /*1c40*/  LEA.HI.X.SX32 R3, R10, UR5, 0x1, P0 ;  /* 0x000000050a037c11 */ /* 0x000fe200080f0eff */
[----:B------:R-:W-:Y:S01]  /*1c50*/  UIMAD UR5, UR60, UR36, URZ ;  /* 0x000000243c0572a4 */ /* 0x000fe2000f8e023f */
[----:B------:R-:W-:Y:S01]  /*1c60*/  LEA R222, P0, R0, UR38, 0x2 ;  /* 0x0000002600de7c11 */ /* 0x000fe2000f8010ff */
[-C--:B------:R-:W-:Y:S01]  /*1c70*/  IMAD.WIDE.U32 R6, R2, R4.reuse, R6 ;  /* 0x0000000402067225 */ /* 0x080fe200078e0006 */
[----:B------:R-:W-:Y:S01]  /*1c80*/  IADD3 R8, P2, R8, UR57, RZ ;  /* 0x0000003908087c10 */ /* 0x000fe2000ff5e0ff */
[----:B------:R-:W-:Y:S01]  /*1c90*/  UIMAD UR5, UR58, UR37, UR5 ;  /* 0x000000253a0572a4 */ /* 0x000fe2000f8e0205 */
[----:B------:R-:W-:Y:S01]  /*1ca0*/  LEA.HI.X R223, R0, UR39, R3, 0x2, P0 ;  /* 0x0000002700df7c11 */ /* 0x000fe200080f1403 */
[----:B------:R-:W-:Y:S01]  /*1cb0*/  IMAD R0, R25, R4, RZ ;  /* 0x0000000419007224 */ /* 0x000fe200078e02ff */
[----:B------:R-:W-:Y:S01]  /*1cc0*/  IADD3.X R9, R9, UR52, R11, P2, !PT ;  /* 0x0000003409097c10 */ /* 0x000fe200097fe40b */
[----:B------:R-:W-:Y:S01]  /*1cd0*/  IMAD.U32 R3, RZ, RZ, UR36 ;  /* 0x00000024ff037e24 */ /* 0x000fe2000f8e00ff */
[----:B------:R-:W-:Y:S01]  /*1ce0*/  LEA R20, P2, R6, UR26, 0x1 ;  /* 0x0000001a06147c11 */ /* 0x000fe2000f8408ff */
[----:B------:R-:W-:Y:S01]  /*1cf0*/  IMAD R0, R2, R5, R0 ;  /* 0x0000000502007224 */ /* 0x000fe200078e0200 */
[----:B------:R-:W-:Y:S01]  /*1d00*/  UISETP.GT.AND UP1, UPT, UR46, UR17, UPT ;  /* 0x000000112e00728c */ /* 0x000fe2000bf24270 */
[----:B------:R-:W-:Y:S01]  /*1d10*/  IMAD.WIDE.U32 R8, R3, UR58, R8 ;  /* 0x0000003a03087c25 */ /* 0x000fe2000f8e0008 */
[----:B------:R-:W-:Y:S01]  /*1d20*/  ULDC.64 UR50, c[0x0][0x478] ;  /* 0x00011e0000327ab9 */ /* 0x000fe20000000a00 */
[----:B------:R-:W-:-:S02]  /*1d30*/  UIMAD.WIDE UR14, UR29, 0x4, UR44 ;  /* 0x000000041d0e78a5 */ /* 0x000fc4000f8e022c */
[----:B------:R-:W-:Y:S01]  /*1d40*/  IMAD.IADD R3, R7, 0x1, R0 ;  /* 0x0000000107037824 */ /* 0x000fe200078e0200 */
[----:B------:R-:W-:Y:S01]  /*1d50*/  LEA R18, P3, R8, UR10, 0x1 ;  /* 0x0000000a08127c11 */ /* 0x000fe2000f8608ff */
[----:B------:R-:W-:Y:S01]  /*1d60*/  VIADD R12, R9, UR5 ;  /* 0x00000005090c7c36 */ /* 0x000fe20008000000 */
[----:B------:R-:W-:Y:S01]  /*1d70*/  PLOP3.LUT P0, PT, PT, PT, UP1, 0x80, 0x0 ;  /* 0x000000000000781c */ /* 0x000fe20003f0f018 */
[----:B------:R-:W-:Y:S01]  /*1d80*/  UIMAD.WIDE UR28, UR43, 0x4, UR50 ;  /* 0x000000042b1c78a5 */ /* 0x000fe2000f8e0232 */
[----:B------:R-:W-:Y:S01]  /*1d90*/  LEA.HI.X R21, R6, UR27, R3, 0x1, P2 ;  /* 0x0000001b06157c11 */ /* 0x000fe200090f0c03 */
[----:B------:R-:W-:Y:S01]  /*1da0*/  UMOV UR13, UR14 ;  /* 0x0000000e000d7c82 */ /* 0x000fe20008000000 */
[----:B------:R-:W-:Y:S01]  /*1db0*/  LEA.HI.X R19, R8, UR11, R12, 0x1, P3 ;  /* 0x0000000b08137c11 */ /* 0x000fe200098f0c0c */
[----:B------:R-:W-:Y:S02]  /*1dc0*/  UMOV UR12, UR15 ;  /* 0x0000000f000c7c82 */ /* 0x000fe40008000000 */
[----:B------:R1:W-:Y:S01]  /*1dd0*/  STL.64 [R1], R20 ;  /* 0x0000001401007387 */ /* 0x0003e20000100a00 */
[----:B------:R-:W-:Y:S01]  /*1de0*/  UMOV UR15, UR28 ;  /* 0x0000001c000f7c82 */ /* 0x000fe20008000000 */
[----:B------:R-:W-:-:S02]  /*1df0*/  UMOV UR14, UR29 ;  /* 0x0000001d000e7c82 */ /* 0x000fc40008000000 */
[----:B------:R1:W-:Y:S02]  /*1e00*/  STL.64 [R1+0x8], R18 ;  /* 0x0000081201007387 */ /* 0x0003e40000100a00 */
        /* <DEDUP_REMOVED lines=20> */
.L_x_722:
        /* <DEDUP_REMOVED lines=19> */
.L_x_723:
        /* <DEDUP_REMOVED lines=38> */
.L_x_725:
[----:B------:R-:W-:Y:S05]  /*22e0*/  BSYNC B0 ;  /* 0x0000000000007941 */ /* 0x000fea0003800000 */
.L_x_724:
        /* <DEDUP_REMOVED lines=18> */
.L_x_727:
[----:B------:R-:W-:Y:S05]  /*2410*/  BSYNC B0 ;  /* 0x0000000000007941 */ /* 0x000fea0003800000 */
.L_x_726:
[----:B------:R-:W-:Y:S04]  /*2420*/  BSSY B0, `(.L_x_728) ;  /* 0x0000012000007945 */ /* 0x000fe80003800000 */
[----:B------:R-:W-:Y:S05]  /*2430*/  @P3 BRA `(.L_x_729) ;  /* 0x0000000000403947 */ /* 0x000fea0003800000 */
[----:B------:R-:W-:Y:S01]  /*2440*/  IADD3 R3, P0, R2, 0x40, RZ ;  /* 0x0000004002037810 */ /* 0x000fe20007f1e0ff */
[----:B------:R-:W-:Y:S01]  /*2450*/  ULDC UR5, c[0x0][0x2d0] ;  /* 0x0000b40000057ab9 */ /* 0x000fe20000000800 */
[----:B--23--:R-:W-:Y:S01]  /*2460*/  MOV R7, R0 ;  /* 0x0000000000077202 */ /* 0x00cfe20000000f00 */
        /* <DEDUP_REMOVED lines=13> */
.L_x_729:
[----:B------:R-:W-:Y:S05]  /*2540*/  BSYNC B0 ;  /* 0x0000000000007941 */ /* 0x000fea0003800000 */
.L_x_728:
[----:B------:R-:W-:Y:S04]  /*2550*/  BSSY B0, `(.L_x_730) ;  /* 0x0000012000007945 */ /* 0x000fe80003800000 */
[----:B------:R-:W-:Y:S05]  /*2560*/  @P2 BRA `(.L_x_731) ;  /* 0x0000000000402947 */ /* 0x000fea0003800000 */
[----:B------:R-:W-:Y:S01]  /*2570*/  IADD3 R3, P0, R2, 0x60, RZ ;  /* 0x0000006002037810 */ /* 0x000fe20007f1e0ff */
[----:B--234-:R-:W-:Y:S01]  /*2580*/  IMAD.MOV.U32 R6, RZ, RZ, R4 ;  /* 0x000000ffff067224 */ /* 0x01cfe200078e0004 */
        /* <DEDUP_REMOVED lines=14> */
.L_x_731:
[----:B------:R-:W-:Y:S05]  /*2670*/  BSYNC B0 ;  /* 0x0000000000007941 */ /* 0x000fea0003800000 */
.L_x_730:
        /* <DEDUP_REMOVED lines=16> */
[----:B---34-:R-:W-:Y:S01]  /*2780*/  MOV R7, R3 ;  /* 0x0000000300077202 */ /* 0x018fe20000000f00 */
        /* <DEDUP_REMOVED lines=13> */
.L_x_733:
[----:B------:R-:W-:Y:S05]  /*2860*/  BSYNC B0 ;  /* 0x0000000000007941 */ /* 0x000fea0003800000 */
.L_x_732:
[----:B------:R-:W-:Y:S04]  /*2870*/  BSSY B0, `(.L_x_734) ;  /* 0x0000012000007945 */ /* 0x000fe80003800000 */
[----:B------:R-:W-:Y:S05]  /*2880*/  @P4 BRA `(.L_x_735) ;  /* 0x0000000000404947 */ /* 0x000fea0003800000 */
[----:B------:R-:W-:Y:S01]  /*2890*/  IADD3 R0, P0, R2, 0x20, RZ ;  /* 0x0000002002007810 */ /* 0x000fe20007f1e0ff */
[----:B------:R-:W-:Y:S01]  /*28a0*/  ULDC UR5, c[0x0][0x2d0] ;  /* 0x0000b40000057ab9 */ /* 0x000fe20000000800 */
[----:B--234-:R-:W-:Y:S01]  /*28b0*/  MOV R7, R3 ;  /* 0x0000000300077202 */ /* 0x01cfe20000000f00 */
        /* <DEDUP_REMOVED lines=13> */
.L_x_735:
[----:B------:R-:W-:Y:S05]  /*2990*/  BSYNC B0 ;  /* 0x0000000000007941 */ /* 0x000fea0003800000 */
.L_x_734:
        /* <DEDUP_REMOVED lines=18> */
.L_x_737:
[----:B------:R-:W-:Y:S05]  /*2ac0*/  BSYNC B0 ;  /* 0x0000000000007941 */ /* 0x000fea0003800000 */
.L_x_736:
        /* <DEDUP_REMOVED lines=18> */
.L_x_721:
[----:B------:R-:W2:Y:S01]  /*2bf0*/  LDL R11, [R1+0x20] ;  /* 0x00002000010b7983 */ /* 0x000ea20000100800 */
[----:B------:R-:W-:Y:S01]  /*2c00*/  PLOP3.LUT P0, PT, PT, PT, UP4, 0x80, 0x0 ;  /* 0x000000000000781c */ /* 0x000fe20003f0f048 */
[----:B------:R-:W-:Y:S01]  /*2c10*/  UIMAD UR5, UR8, -0x40, UR33 ;  /* 0xffffffc0080578a4 */ /* 0x000fe2000f8e0221 */
[C---:B------:R-:W-:Y:S01]  /*2c20*/  VIADD R14, R2.reuse, 0x20 ;  /* 0x00000020020e7836 */ /* 0x040fe20000000000 */
[----:B------:R-:W-:Y:S01]  /*2c30*/  ULEA.HI UR16, UR8, UR8, URZ, 0x1 ;  /* 0x0000000808107291 */ /* 0x000fe2000f8f083f */
[----:B------:R-:W-:Y:S09]  /*2c40*/  BSSY B0, `(.L_x_739) ;  /* 0x0000019000007945 */ /* 0x000ff20003800000 */
[----:B------:R-:W-:Y:S01]  /*2c50*/  @P0 BAR.SYNC.DEFER_BLOCKING 0x0 ;  /* 0x0000000000000b1d */ /* 0x000fe20000010000 */
[----:B------:R-:W-:Y:S01]  /*2c60*/  ISETP.GE.AND P4, PT, R2, UR5, PT ;  /* 0x0000000502007c0c */ /* 0x000fe2000bf86270 */
[----:B------:R-:W-:Y:S01]  /*2c70*/  ULOP3.LUT UR16, UR16, 0xfffffffe, URZ, 0xc0, !UPT ;  /* 0xfffffffe10107892 */ /* 0x000fe2000f8ec03f */
[----:B------:R-:W-:-:S03]  /*2c80*/  ISETP.GE.AND P3, PT, R14, UR5, PT ;  /* 0x000000050e007c0c */ /* 0x000fc6000bf66270 */
[----:B------:R-:W-:-:S04]  /*2c90*/  UIADD3 UR16, UR8, -UR16, URZ ;  /* 0x8000001008107290 */ /* 0x000fc8000fffe03f */
[----:B------:R-:W-:Y:S01]  /*2ca0*/  UISETP.NE.AND UP0, UPT, UR16, 0x1, UPT ;  /* 0x000000011000788c */ /* 0x000fe2000bf05270 */
[----:B--2---:R-:W-:-:S05]  /*2cb0*/  LEA R0, R11, UR4, 0x1 ;  /* 0x000000040b007c11 */ /* 0x004fca000f8e08ff */
        /* <DEDUP_REMOVED lines=17> */
.L_x_740:
[----:B------:R-:W-:Y:S05]  /*2dd0*/  BSYNC B0 ;  /* 0x0000000000007941 */ /* 0x000fea0003800000 */
.L_x_739:
        /* <DEDUP_REMOVED lines=27> */
.L_x_742:
[----:B------:R-:W-:Y:S05]  /*2f90*/  BSYNC B0 ;  /* 0x0000000000007941 */ /* 0x000fea0003800000 */
.L_x_741:
        /* <DEDUP_REMOVED lines=12> */
.L_x_744:
        /* <DEDUP_REMOVED lines=20> */
.L_x_745:
[----:B------:R-:W-:Y:S05]  /*31a0*/  BSYNC B0 ;  /* 0x0000000000007941 */ /* 0x000fea0003800000 */
.L_x_743:
        /* <DEDUP_REMOVED lines=13> */
.L_x_747:
        /* <DEDUP_REMOVED lines=29> */
.L_x_748:
[----:B------:R-:W-:Y:S05]  /*3450*/  BSYNC B0 ;  /* 0x0000000000007941 */ /* 0x000fea0003800000 */
.L_x_746:
        /* <DEDUP_REMOVED lines=27> */
[C---:B---34-:R-:W-:Y:S02]  /*3610*/  @!P2 LEA R20, P0, R3.reuse, UR13, 0x2 ;  /* 0x0000000d0314ac11 */ /* 0x058fe4000f8010ff */
        /* <DEDUP_REMOVED lines=36> */
.L_x_750:
[----:B------:R-:W-:Y:S05]  /*3860*/  BSYNC B0 ;  /* 0x0000000000007941 */ /* 0x000fea0003800000 */
.L_x_749:
        /* <DEDUP_REMOVED lines=10> */
[----:B-1-3--:R-:W-:Y:S02]  /*3910*/  IMAD R8, R4, UR20, RZ ;  /* 0x0000001404087c24 */ /* 0x00afe4000f8e02ff */
        /* <DEDUP_REMOVED lines=22> */
.L_x_752:
[----:B------:R-:W-:Y:S05]  /*3a80*/  BSYNC B0 ;  /* 0x0000000000007941 */ /* 0x000fea0003800000 */
.L_x_751:
        /* <DEDUP_REMOVED lines=34> */
.L_x_754:
[----:B------:R-:W-:Y:S05]  /*3cb0*/  BSYNC B0 ;  /* 0x0000000000007941 */ /* 0x000fea0003800000 */
.L_x_753:
        /* <DEDUP_REMOVED lines=14> */
[----:B-1-3--:R-:W1:Y:S01]  /*3da0*/  @!P0 LDC.64 R8, c[0x0][0x218] ;  /* 0x00008600ff088b82 */ /* 0x00ae620000000a00 */
[----:B------:R-:W-:Y:S01]  /*3db0*/  IMAD.IADD R3, R7, 0x1, R3 ;  /* 0x0000000107037824 */ /* 0x000fe200078e0203 */
        /* <DEDUP_REMOVED lines=17> */
.L_x_756:
[----:B------:R-:W-:Y:S05]  /*3ed0*/  BSYNC B0 ;  /* 0x0000000000007941 */ /* 0x000fea0003800000 */
.L_x_755:
[----:B------:R-:W-:Y:S01]  /*3ee0*/  UIMAD UR5, UR41, UR22, URZ ;  /* 0x00000016290572a4 */ /* 0x000fe2000f8e023f */
[----:B-1-3--:R-:W-:Y:S01]  /*3ef0*/  MOV R4, UR22 ;  /* 0x0000001600047c02 */ /* 0x00afe20008000f00 */
        /* <DEDUP_REMOVED lines=40> */
.L_x_758:
[----:B------:R-:W-:Y:S05]  /*4180*/  BSYNC B0 ;  /* 0x0000000000007941 */ /* 0x000fea0003800000 */
.L_x_757:
        /* <DEDUP_REMOVED lines=32> */
.L_x_760:
[----:B------:R-:W-:Y:S05]  /*4390*/  BSYNC B0 ;  /* 0x0000000000007941 */ /* 0x000fea0003800000 */
.L_x_759:
        /* <DEDUP_REMOVED lines=32> */
.L_x_762:
[----:B------:R-:W-:Y:S05]  /*45a0*/  BSYNC B0 ;  /* 0x0000000000007941 */ /* 0x000fea0003800000 */
.L_x_761:
        /* <DEDUP_REMOVED lines=12> */
[----:B-1-3--:R-:W1:Y:S01]  /*4670*/  @!P2 LDC.64 R8, c[0x0][0x220] ;  /* 0x00008800ff08ab82 */ /* 0x00ae620000000a00 */
        /* <DEDUP_REMOVED lines=19> */
.L_x_764:
[----:B------:R-:W-:Y:S05]  /*47b0*/  BSYNC B0 ;  /* 0x0000000000007941 */ /* 0x000fea0003800000 */
.L_x_763:
[----:B------:R-:W-:Y:S01]  /*47c0*/  ISETP.NE.AND P0, PT, R23, RZ, PT ;  /* 0x000000ff1700720c */ /* 0x000fe20003f05270 */
[----:B-1234-:R-:W-:Y:S01]  /*47d0*/  IMAD.MOV.U32 R0, RZ, RZ, 0x7f800000 ;  /* 0x7f800000ff007424 */ /* 0x01efe200078e00ff */
[----:B------:R-:W-:Y:S01]  /*47e0*/  ISETP.NE.AND P2, PT, R12, RZ, PT ;  /* 0x000000ff0c00720c */ /* 0x000fe20003f45270 */
[----:B------:R-:W-:Y:S01]  /*47f0*/  IMAD.MOV.U32 R2, RZ, RZ, 0x7f800000 ;  /* 0x7f800000ff027424 */ /* 0x000fe200078e00ff */
[----:B------:R-:W-:Y:S01]  /*4800*/  ISETP.NE.AND P4, PT, R11, RZ, PT ;  /* 0x000000ff0b00720c */ /* 0x000fe20003f85270 */
[----:B------:R-:W-:Y:S01]  /*4810*/  IMAD.MOV.U32 R4, RZ, RZ, 0x7f800000 ;  /* 0x7f800000ff047424 */ /* 0x000fe200078e00ff */
[----:B------:R-:W-:Y:S01]  /*4820*/  ISETP.NE.AND P3, PT, R22, RZ, PT ;  /* 0x000000ff1600720c */ /* 0x000fe20003f65270 */
[----:B------:R-:W-:Y:S01]  /*4830*/  IMAD.MOV.U32 R3, RZ, RZ, 0x7f800000 ;  /* 0x7f800000ff037424 */ /* 0x000fe200078e00ff */
[----:B------:R-:W0:Y:S01]  /*4840*/  LDGDEPBAR ;  /* 0x00000000000079af */ /* 0x000e220000000000 */
[----:B------:R-:W-:Y:S01]  /*4850*/  IMAD.MOV.U32 R217, RZ, RZ, 0x20 ;  /* 0x00000020ffd97424 */ /* 0x000fe200078e00ff */
[----:B------:R-:W-:Y:S01]  /*4860*/  ULDC UR21, c[0x0][0x2d0] ;  /* 0x0000b40000157ab9 */ /* 0x000fe20000000800 */
[----:B------:R-:W-:Y:S01]  /*4870*/  IMAD.MOV.U32 R216, RZ, RZ, 0x40 ;  /* 0x00000040ffd87424 */ /* 0x000fe200078e00ff */
[----:B------:R-:W-:Y:S01]  /*4880*/  UIADD3 UR20, UR33, 0x80, UR31 ;  /* 0x0000008021147890 */ /* 0x000fe2000fffe01f */
[----:B------:R-:W2:Y:S01]  /*4890*/  @!P0 LDG.E R0, desc[UR6][R20.64] ;  /* 0x0000000614008981 */ /* 0x000ea2000c1e1900 */
[----:B------:R-:W-:Y:S01]  /*48a0*/  IMAD.MOV.U32 R239, RZ, RZ, R220 ;  /* 0x000000ffffef7224 */ /* 0x000fe200078e00dc */
[----:B------:R-:W-:-:S02]  /*48b0*/  CS2R R158, SRZ ;  /* 0x00000000009e7805 */ /* 0x000fc4000001ff00 */
[----:B------:R-:W-:Y:S01]  /*48c0*/  CS2R R156, SRZ ;  /* 0x00000000009c7805 */ /* 0x000fe2000001ff00 */
[----:B------:R-:W3:Y:S01]  /*48d0*/  @!P2 LDG.E R2, desc[UR6][R18.64+0x80] ;  /* 0x000080061202a981 */ /* 0x000ee2000c1e1900 */
[----:B------:R-:W-:Y:S02]  /*48e0*/  CS2R R162, SRZ ;  /* 0x0000000000a27805 */ /* 0x000fe4000001ff00 */
[----:B------:R-:W-:Y:S02]  /*48f0*/  CS2R R160, SRZ ;  /* 0x0000000000a07805 */ /* 0x000fe4000001ff00 */
[----:B------:R-:W-:Y:S01]  /*4900*/  CS2R R154, SRZ ;  /* 0x00000000009a7805 */ /* 0x000fe2000001ff00 */
[----:B------:R-:W4:Y:S01]  /*4910*/  @!P4 LDG.E R4, desc[UR6][R18.64] ;  /* 0x000000061204c981 */ /* 0x000f22000c1e1900 */
[----:B------:R-:W-:Y:S02]  /*4920*/  CS2R R152, SRZ ;  /* 0x0000000000987805 */ /* 0x000fe4000001ff00 */
[----:B------:R-:W-:-:S02]  /*4930*/  CS2R R150, SRZ ;  /* 0x0000000000967805 */ /* 0x000fc4000001ff00 */
[----:B------:R-:W-:Y:S01]  /*4940*/  CS2R R148, SRZ ;  /* 0x0000000000947805 */ /* 0x000fe2000001ff00 */
[----:B------:R-:W5:Y:S01]  /*4950*/  @!P3 LDG.E R3, desc[UR6][R18.64+0x20] ;  /* 0x000020061203b981 */ /* 0x000f62000c1e1900 */
        /* <DEDUP_REMOVED lines=55> */
[----:B------:R-:W-:Y:S01]  /*4cd0*/  CS2R R36, SRZ ;  /* 0x0000000000247805 */ /* 0x000fe2000001ff00 */
[----:B------:R-:W-:Y:S01]  /*4ce0*/  ULDC UR22, c[0x0][0x2dc] ;  /* 0x0000b70000167ab9 */ /* 0x000fe20000000800 */
[----:B------:R-:W-:Y:S01]  /*4cf0*/  UIADD3 UR20, UR20, -UR9, URZ ;  /* 0x8000000914147290 */ /* 0x000fe2000fffe03f */
[----:B------:R-:W-:Y:S01]  /*4d00*/  ULDC UR5, c[0x0][0x39c] ;  /* 0x0000e70000057ab9 */ /* 0x000fe20000000800 */
[----:B------:R-:W-:Y:S01]  /*4d10*/  ULDC UR10, c[0x0][0x2ec] ;  /* 0x0000bb00000a7ab9 */ /* 0x000fe20000000800 */
[----:B--2---:R1:W-:Y:S04]  /*4d20*/  STL [R1+0x14], R0 ;  /* 0x0000140001007387 */ /* 0x0043e80000100800 */
[----:B---3--:R2:W-:Y:S01]  /*4d30*/  STL [R1+0x10], R2 ;  /* 0x0000100201007387 */ /* 0x0085e20000100800 */
[----:B-1----:R-:W-:-:S04]  /*4d40*/  LEA.HI R0, R26, R27, RZ, 0x4 ;  /* 0x0000001b1a007211 */ /* 0x002fc800078f20ff */
[----:B------:R-:W-:-:S05]  /*4d50*/  LOP3.LUT R0, R0, 0xfffffff0, RZ, 0xc0, !PT ;  /* 0xfffffff000007812 */ /* 0x000fca00078ec0ff */
[----:B------:R-:W-:-:S05]  /*4d60*/  IMAD.IADD R0, R27, 0x1, -R0 ;  /* 0x000000011b007824 */ /* 0x000fca00078e0a00 */
[----:B--2---:R-:W-:Y:S01]  /*4d70*/  SHF.R.S32.HI R2, RZ, 0x1f, R0 ;  /* 0x0000001fff027819 */ /* 0x004fe20000011400 */
[----:B----4-:R1:W-:Y:S03]  /*4d80*/  STL [R1+0x18], R4 ;  /* 0x0000180401007387 */ /* 0x0103e60000100800 */
[----:B------:R-:W-:Y:S01]  /*4d90*/  LEA.HI R2, R2, R0, RZ, 0x3 ;  /* 0x0000000002027211 */ /* 0x000fe200078f18ff */
[----:B-----5:R2:W-:Y:S03]  /*4da0*/  STL [R1+0x1c], R3 ;  /* 0x00001c0301007387 */ /* 0x0205e60000100800 */
[----:B------:R-:W-:-:S05]  /*4db0*/  LOP3.LUT R2, R2, 0xfffffff8, RZ, 0xc0, !PT ;  /* 0xfffffff802027812 */ /* 0x000fca00078ec0ff */
[----:B------:R-:W-:Y:S02]  /*4dc0*/  IMAD.IADD R0, R0, 0x1, -R2 ;  /* 0x0000000100007824 */ /* 0x000fe400078e0a02 */
[----:B-1----:R-:W-:Y:S02]  /*4dd0*/  VIADD R4, R28, 0x1 ;  /* 0x000000011c047836 */ /* 0x002fe40000000000 */
[----:B--2---:R-:W-:-:S05]  /*4de0*/  IMAD.U32 R3, RZ, RZ, UR33 ;  /* 0x00000021ff037e24 */ /* 0x004fca000f8e00ff */
[----:B------:R-:W-:Y:S02]  /*4df0*/  IADD3 R2, R4, UR9, -R3 ;  /* 0x0000000904027c10 */ /* 0x000fe4000fffe803 */
[C---:B------:R-:W-:Y:S02]  /*4e00*/  LOP3.LUT P0, RZ, R0.reuse, 0x2, RZ, 0xc0, !PT ;  /* 0x0000000200ff7812 */ /* 0x040fe4000780c0ff */
[----:B------:R-:W-:Y:S01]  /*4e10*/  LOP3.LUT P2, RZ, R0, 0x4, RZ, 0xc0, !PT ;  /* 0x0000000400ff7812 */ /* 0x000fe2000784c0ff */
[----:B------:R1:W-:Y:S01]  /*4e20*/  STL [R1+0x34], R2 ;  /* 0x0000340201007387 */ /* 0x0003e20000100800 */
[C---:B------:R-:W-:Y:S02]  /*4e30*/  VIADD R0, R28.reuse, 0xffffffc0 ;  /* 0xffffffc01c007836 */ /* 0x040fe40000000000 */
[----:B------:R-:W-:-:S05]  /*4e40*/  IMAD.SHL.U32 R4, R28, 0x4, RZ ;  /* 0x000000041c047824 */ /* 0x000fca00078e00ff */
[----:B------:R2:W-:Y:S01]  /*4e50*/  STL [R1+0x30], R4 ;  /* 0x0000300401007387 */ /* 0x0005e20000100800 */
[----:B-1----:R-:W-:-:S05]  /*4e60*/  VIADD R2, R219, 0x2000 ;  /* 0x00002000db027836 */ /* 0x002fca0000000000 */
[----:B------:R-:W-:Y:S02]  /*4e70*/  SEL R211, R2, R219, !P1 ;  /* 0x000000db02d37207 */ /* 0x000fe40004800000 */
[----:B------:R-:W-:Y:S02]  /*4e80*/  SHF.R.S32.HI R2, RZ, 0x1f, R0 ;  /* 0x0000001fff027819 */ /* 0x000fe40000011400 */
[----:B--2---:R-:W-:Y:S02]  /*4e90*/  SHF.L.U64.HI R4, R28, 0x2, R24 ;  /* 0x000000021c047819 */ /* 0x004fe40000010218 */
[C---:B------:R-:W-:Y:S01]  /*4ea0*/  SHF.L.U64.HI R2, R0.reuse, 0x2, R2 ;  /* 0x0000000200027819 */ /* 0x040fe20000010202 */
[----:B------:R-:W-:Y:S02]  /*4eb0*/  IMAD.SHL.U32 R0, R0, 0x4, RZ ;  /* 0x0000000400007824 */ /* 0x000fe400078e00ff */
[----:B------:R1:W-:Y:S04]  /*4ec0*/  STL [R1+0x2c], R4 ;  /* 0x00002c0401007387 */ /* 0x0003e80000100800 */
[----:B------:R1:W-:Y:S04]  /*4ed0*/  STL [R1+0x28], R2 ;  /* 0x0000280201007387 */ /* 0x0003e80000100800 */
[----:B------:R1:W-:Y:S01]  /*4ee0*/  STL [R1+0x24], R0 ;  /* 0x0000240001007387 */ /* 0x0003e20000100800 */
[----:B------:R-:W-:Y:S01]  /*4ef0*/  VIADD R3, R218, 0x2000 ;  /* 0x00002000da037836 */ /* 0x000fe20000000000 */
[----:B------:R-:W-:-:S04]  /*4f00*/  LEA R211, R211, UR4, 0x1 ;  /* 0x00000004d3d37c11 */ /* 0x000fc8000f8e08ff */
[----:B------:R-:W-:Y:S02]  /*4f10*/  SEL R3, R3, R218, !P1 ;  /* 0x000000da03037207 */ /* 0x000fe40004800000 */
[----:B------:R-:W-:Y:S02]  /*4f20*/  SEL R217, R217, 0xffffffe0, !P0 ;  /* 0xffffffe0d9d97807 */ /* 0x000fe40004000000 */
[----:B------:R-:W-:Y:S02]  /*4f30*/  LEA R210, R3, UR4, 0x1 ;  /* 0x0000000403d27c11 */ /* 0x000fe4000f8e08ff */
[----:B------:R-:W-:-:S07]  /*4f40*/  SEL R216, R216, 0xffffffc0, !P2 ;  /* 0xffffffc0d8d87807 */ /* 0x000fce0005000000 */
.L_x_767:
[----:B------:R-:W0:Y:S01]  /*4f50*/  LDGDEPBAR ;  /* 0x00000000000079af */ /* 0x000e220000000000 */
[C---:B-1----:R-:W-:Y:S01]  /*4f60*/  IADD3 R0, R211.reuse, R217, RZ ;  /* 0x000000d9d3007210 */ /* 0x042fe20007ffe0ff */
[----:B------:R-:W-:Y:S01]  /*4f70*/  USHF.L.U32 UR11, UR8, 0x6, URZ ;  /* 0x00000006080b7899 */ /* 0x000fe2000800063f */
[-C--:B------:R-:W-:Y:S02]  /*4f80*/  IADD3 R3, R211, R216.reuse, RZ ;  /* 0x000000d8d3037210 */ /* 0x080fe40007ffe0ff */
[----:B------:R-:W2:Y:S01]  /*4f90*/  LDL R207, [R1+0x34] ;  /* 0x0000340001cf7983 */ /* 0x000ea20000100800 */
[----:B------:R-:W-:Y:S01]  /*4fa0*/  IADD3 R2, R0, R216, RZ ;  /* 0x000000d800027210 */ /* 0x000fe20007ffe0ff */
[----:B------:R-:W-:Y:S03]  /*4fb0*/  USHF.L.U32 UR16, UR18, 0x7, URZ ;  /* 0x0000000712107899 */ /* 0x000fe6000800063f */
[----:B------:R-:W3:Y:S01]  /*4fc0*/  LDL R206, [R1+0x40] ;  /* 0x0000400001ce7983 */ /* 0x000ee20000100800 */
[----:B------:R-:W-:Y:S02]  /*4fd0*/  UISETP.GE.AND UP0, UPT, UR11, UR20, UPT ;  /* 0x000000140b00728c */ /* 0x000fe4000bf06270 */
[----:B------:R-:W-:Y:S02]  /*4fe0*/  UIADD3 UR16, UR16, 0x80, URZ ;  /* 0x0000008010107890 */ /* 0x000fe4000fffe03f */
[----:B------:R-:W4:Y:S01]  /*4ff0*/  LDL R205, [R1+0x18] ;  /* 0x0000180001cd7983 */ /* 0x000f220000100800 */
[----:B------:R-:W-:Y:S02]  /*5000*/  UISETP.GT.AND UP3, UPT, UR8, UR17, UPT ;  /* 0x000000110800728c */ /* 0x000fe4000bf64270 */
[----:B------:R-:W-:Y:S02]  /*5010*/  UISETP.LT.AND UP0, UPT, UR16, UR9, UP0 ;  /* 0x000000091000728c */ /* 0x000fe40008701270 */
[----:B------:R-:W2:Y:S05]  /*5020*/  LDL R204, [R1+0x1c] ;  /* 0x00001c0001cc7983 */ /* 0x000eaa0000100800 */
[----:B------:R-:W-:Y:S01]  /*5030*/  STL [R1+0x94], R51 ;  /* 0x0000943301007387 */ /* 0x000fe20000100800 */
[----:B------:R-:W-:Y:S04]  /*5040*/  PLOP3.LUT P0, PT, PT, PT, UP0, 0x80, 0x0 ;  /* 0x000000000000781c */ /* 0x000fe80003f0f008 */
[----:B------:R-:W-:Y:S05]  /*5050*/  STL [R1+0x90], R50 ;  /* 0x0000903201007387 */ /* 0x000fea0000100800 */
        /* <DEDUP_REMOVED lines=13> */
[----:B------:R-:W-:Y:S01]  /*5130*/  STL [R1+0x58], R36 ;  /* 0x0000582401007387 */ /* 0x000fe20000100800 */
[----:B--2---:R-:W-:Y:S01]  /*5140*/  FSETP.NEU.FTZ.AND P1, PT, R204, -INF , PT ;  /* 0xff800000cc00780b */ /* 0x004fe20003f3d000 */
[----:B------:R-:W-:Y:S04]  /*5150*/  DEPBAR.LE SB0, 0x0 ;  /* 0x000080000000791a */ /* 0x000fe80000000000 */
[----:B------:R-:W-:Y:S01]  /*5160*/  BAR.SYNC.DEFER_BLOCKING 0x0 ;  /* 0x0000000000007b1d */ /* 0x000fe20000010000 */
[----:B----4-:R-:W-:Y:S05]  /*5170*/  FSETP.NEU.FTZ.AND P3, PT, R205, -INF , PT ;  /* 0xff800000cd00780b */ /* 0x010fea0003f7d000 */
[----:B------:R-:W-:Y:S05]  /*5180*/  LDSM.16.M88.4 R32, [R211] ;  /* 0x00000000d320783b */ /* 0x000fea0000000200 */
[----:B------:R-:W1:Y:S05]  /*5190*/  LDSM.16.M88.4 R16, [R213+UR4+0xc000] ;  /* 0x00c00004d510783b */ /* 0x000e6a0008000200 */
[----:B------:R-:W2:Y:S05]  /*51a0*/  LDSM.16.M88.4 R28, [R211+0x1000] ;  /* 0x00100000d31c783b */ /* 0x000eaa0000000200 */
[----:B------:R-:W4:Y:S05]  /*51b0*/  LDSM.16.M88.4 R164, [R213+UR4+0xc800] ;  /* 0x00c80004d5a4783b */ /* 0x000f2a0008000200 */
[----:B------:R-:W-:Y:S05]  /*51c0*/  LDSM.16.M88.4 R168, [R0] ;  /* 0x0000000000a8783b */ /* 0x000fea0000000200 */
[----:B------:R-:W3:Y:S05]  /*51d0*/  LDSM.16.M88.4 R172, [R212] ;  /* 0x00000000d4ac783b */ /* 0x000eea0000000200 */
[----:B------:R-:W3:Y:S05]  /*51e0*/  LDSM.16.M88.4 R176, [R0+0x1000] ;  /* 0x0010000000b0783b */ /* 0x000eea0000000200 */
[----:B------:R-:W3:Y:S05]  /*51f0*/  LDSM.16.M88.4 R180, [R212+0x800] ;  /* 0x00080000d4b4783b */ /* 0x000eea0000000200 */
[----:B------:R-:W-:Y:S01]  /*5200*/  LDSM.16.M88.4 R184, [R3] ;  /* 0x0000000003b8783b */ /* 0x000fe20000000200 */
[-C--:B-1----:R-:W-:Y:S04]  /*5210*/  HMMA.16816.F32.BF16 R4, R32, R16.reuse, RZ ;  /* 0x000000102004723c */ /* 0x082fe800000418ff */
[----:B------:R-:W1:Y:S02]  /*5220*/  LDSM.16.M88.4 R188, [R215] ;  /* 0x00000000d7bc783b */ /* 0x000e640000000200 */
[C---:B--2---:R-:W-:Y:S03]  /*5230*/  HMMA.16816.F32.BF16 R8, R28.reuse, R16, RZ ;  /* 0x000000101c08723c */ /* 0x044fe600000418ff */
[----:B------:R-:W-:Y:S03]  /*5240*/  LDSM.16.M88.4 R192, [R215+0x800] ;  /* 0x00080000d7c0783b */ /* 0x000fe60000000200 */
[-C--:B------:R-:W-:Y:S02]  /*5250*/  HMMA.16816.F32.BF16 R12, R28, R18.reuse, RZ ;  /* 0x000000121c0c723c */ /* 0x080fe400000418ff */
[----:B------:R-:W-:Y:S04]  /*5260*/  LDSM.16.M88.4 R196, [R2] ;  /* 0x0000000002c4783b */ /* 0x000fe80000000200 */
[C---:B------:R-:W-:Y:S01]  /*5270*/  HMMA.16816.F32.BF16 R16, R32.reuse, R18, RZ ;  /* 0x000000122010723c */ /* 0x040fe200000418ff */
[----:B------:R-:W-:Y:S05]  /*5280*/  LDSM.16.M88.4 R200, [R214] ;  /* 0x00000000d6c8783b */ /* 0x000fea0000000200 */
[-C--:B----4-:R-:W-:Y:S06]  /*5290*/  HMMA.16816.F32.BF16 R20, R32, R164.reuse, RZ ;  /* 0x000000a42014723c */ /* 0x090fec00000418ff */
[C---:B------:R-:W-:Y:S06]  /*52a0*/  HMMA.16816.F32.BF16 R24, R28.reuse, R164, RZ ;  /* 0x000000a41c18723c */ /* 0x040fec00000418ff */
[-C--:B------:R-:W-:Y:S06]  /*52b0*/  HMMA.16816.F32.BF16 R28, R28, R166.reuse, RZ ;  /* 0x000000a61c1c723c */ /* 0x080fec00000418ff */
[----:B------:R-:W-:Y:S01]  /*52c0*/  HMMA.16816.F32.BF16 R32, R32, R166, RZ ;  /* 0x000000a62020723c */ /* 0x000fe200000418ff */
[----:B------:R-:W2:Y:S05]  /*52d0*/  LDSM.16.M88.4 R164, [R3+0x1000] ;  /* 0x0010000003a4783b */ /* 0x000eaa0000000200 */
[-C--:B---3--:R-:W-:Y:S06]  /*52e0*/  HMMA.16816.F32.BF16 R4, R168, R172.reuse, R4 ;  /* 0x000000aca804723c */ /* 0x088fec0000041804 */
[C---:B------:R-:W-:Y:S06]  /*52f0*/  HMMA.16816.F32.BF16 R8, R176.reuse, R172, R8 ;  /* 0x000000acb008723c */ /* 0x040fec0000041808 */
[-C--:B------:R-:W-:Y:S06]  /*5300*/  HMMA.16816.F32.BF16 R12, R176, R174.reuse, R12 ;  /* 0x000000aeb00c723c */ /* 0x080fec000004180c */
[C---:B------:R-:W-:Y:S01]  /*5310*/  HMMA.16816.F32.BF16 R16, R168.reuse, R174, R16 ;  /* 0x000000aea810723c */ /* 0x040fe20000041810 */
[----:B------:R-:W-:Y:S05]  /*5320*/  LDSM.16.M88.4 R172, [R214+0x800] ;  /* 0x00080000d6ac783b */ /* 0x000fea0000000200 */
[-C--:B------:R-:W-:Y:S06]  /*5330*/  HMMA.16816.F32.BF16 R20, R168, R180.reuse, R20 ;  /* 0x000000b4a814723c */ /* 0x080fec0000041814 */
[C---:B------:R-:W-:Y:S06]  /*5340*/  HMMA.16816.F32.BF16 R24, R176.reuse, R180, R24 ;  /* 0x000000b4b018723c */ /* 0x040fec0000041818 */
[-C--:B------:R-:W-:Y:S01]  /*5350*/  HMMA.16816.F32.BF16 R28, R176, R182.reuse, R28 ;  /* 0x000000b6b01c723c */ /* 0x080fe2000004181c */
[----:B------:R-:W-:Y:S05]  /*5360*/  LDSM.16.M88.4 R176, [R211+0x2000] ;  /* 0x00200000d3b0783b */ /* 0x000fea0000000200 */
[----:B------:R-:W-:Y:S01]  /*5370*/  HMMA.16816.F32.BF16 R32, R168, R182, R32 ;  /* 0x000000b6a820723c */ /* 0x000fe20000041820 */
[----:B------:R-:W3:Y:S05]  /*5380*/  LDSM.16.M88.4 R168, [R2+0x1000] ;  /* 0x0010000002a8783b */ /* 0x000eea0000000200 */
[-C--:B-1----:R-:W-:Y:S01]  /*5390*/  HMMA.16816.F32.BF16 R4, R184, R188.reuse, R4 ;  /* 0x000000bcb804723c */ /* 0x082fe20000041804 */
[----:B------:R-:W1:Y:S05]  /*53a0*/  LDSM.16.M88.4 R180, [R213+UR4+0x10000] ;  /* 0x01000004d5b4783b */ /* 0x000e6a0008000200 */
[C---:B--2---:R-:W-:Y:S06]  /*53b0*/  HMMA.16816.F32.BF16 R8, R164.reuse, R188, R8 ;  /* 0x000000bca408723c */ /* 0x044fec0000041808 */
[-C--:B------:R-:W-:Y:S06]  /*53c0*/  HMMA.16816.F32.BF16 R12, R164, R190.reuse, R12 ;  /* 0x000000bea40c723c */ /* 0x080fec000004180c */
[C---:B------:R-:W-:Y:S01]  /*53d0*/  HMMA.16816.F32.BF16 R16, R184.reuse, R190, R16 ;  /* 0x000000beb810723c */ /* 0x040fe20000041810 */
[----:B------:R-:W-:Y:S05]  /*53e0*/  LDSM.16.M88.4 R188, [R0+0x2000] ;  /* 0x0020000000bc783b */ /* 0x000fea0000000200 */
[-C--:B------:R-:W-:Y:S06]  /*53f0*/  HMMA.16816.F32.BF16 R20, R184, R192.reuse, R20 ;  /* 0x000000c0b814723c */ /* 0x080fec0000041814 */
[C---:B------:R-:W-:Y:S06]  /*5400*/  HMMA.16816.F32.BF16 R24, R164.reuse, R192, R24 ;  /* 0x000000c0a418723c */ /* 0x040fec0000041818 */
[-C--:B------:R-:W-:Y:S01]  /*5410*/  HMMA.16816.F32.BF16 R28, R164, R194.reuse, R28 ;  /* 0x000000c2a41c723c */ /* 0x080fe2000004181c */
[----:B------:R-:W2:Y:S05]  /*5420*/  LDSM.16.M88.4 R164, [R211+0x3000] ;  /* 0x00300000d3a4783b */ /* 0x000eaa0000000200 */
[----:B------:R-:W-:Y:S01]  /*5430*/  HMMA.16816.F32.BF16 R32, R184, R194, R32 ;  /* 0x000000c2b820723c */ /* 0x000fe20000041820 */
[----:B------:R-:W4:Y:S05]  /*5440*/  LDSM.16.M88.4 R184, [R213+UR4+0x10800] ;  /* 0x01080004d5b8783b */ /* 0x000f2a0008000200 */
[-C--:B------:R-:W-:Y:S01]  /*5450*/  HMMA.16816.F32.BF16 R4, R196, R200.reuse, R4 ;  /* 0x000000c8c404723c */ /* 0x080fe20000041804 */
[----:B------:R-:W4:Y:S05]  /*5460*/  LDSM.16.M88.4 R192, [R212+0x4000] ;  /* 0x00400000d4c0783b */ /* 0x000f2a0000000200 */
[C---:B---3--:R-:W-:Y:S06]  /*5470*/  HMMA.16816.F32.BF16 R8, R168.reuse, R200, R8 ;  /* 0x000000c8a808723c */ /* 0x048fec0000041808 */
[-C--:B------:R-:W-:Y:S06]  /*5480*/  HMMA.16816.F32.BF16 R12, R168, R202.reuse, R12 ;  /* 0x000000caa80c723c */ /* 0x080fec000004180c */
[C---:B------:R-:W-:Y:S01]  /*5490*/  HMMA.16816.F32.BF16 R16, R196.reuse, R202, R16 ;  /* 0x000000cac410723c */ /* 0x040fe20000041810 */
[----:B------:R-:W-:Y:S05]  /*54a0*/  LDSM.16.M88.4 R200, [R215+0x4000] ;  /* 0x00400000d7c8783b */ /* 0x000fea0000000200 */
[-C--:B------:R-:W-:Y:S06]  /*54b0*/  HMMA.16816.F32.BF16 R20, R196, R172.reuse, R20 ;  /* 0x000000acc414723c */ /* 0x080fec0000041814 */
[C---:B------:R-:W-:Y:S06]  /*54c0*/  HMMA.16816.F32.BF16 R24, R168.reuse, R172, R24 ;  /* 0x000000aca818723c */ /* 0x040fec0000041818 */
[-C--:B------:R-:W-:Y:S01]  /*54d0*/  HMMA.16816.F32.BF16 R28, R168, R174.reuse, R28 ;  /* 0x000000aea81c723c */ /* 0x080fe2000004181c */
[----:B------:R3:W4:Y:S05]  /*54e0*/  LDSM.16.M88.4 R168, [R0+0x3000] ;  /* 0x0030000000a8783b */ /* 0x00072a0000000200 */
[----:B------:R-:W-:Y:S01]  /*54f0*/  HMMA.16816.F32.BF16 R32, R196, R174, R32 ;  /* 0x000000aec420723c */ /* 0x000fe20000041820 */
[----:B------:R-:W4:Y:S05]  /*5500*/  LDSM.16.M88.4 R172, [R212+0x4800] ;  /* 0x00480000d4ac783b */ /* 0x000f2a0000000200 */
[-C--:B-1----:R-:W-:Y:S01]  /*5510*/  HMMA.16816.F32.BF16 R4, R176, R180.reuse, R4 ;  /* 0x000000b4b004723c */ /* 0x082fe20000041804 */
[----:B------:R-:W1:Y:S05]  /*5520*/  LDSM.16.M88.4 R196, [R3+0x2000] ;  /* 0x0020000003c4783b */ /* 0x000e6a0000000200 */
[C---:B--2---:R-:W-:Y:S06]  /*5530*/  HMMA.16816.F32.BF16 R8, R164.reuse, R180, R8 ;  /* 0x000000b4a408723c */ /* 0x044fec0000041808 */
[-C--:B------:R-:W-:Y:S01]  /*5540*/  HMMA.16816.F32.BF16 R12, R164, R182.reuse, R12 ;  /* 0x000000b6a40c723c */ /* 0x080fe2000004180c */
[----:B---3--:R-:W-:Y:S04]  /*5550*/  MOV R0, UR18 ;  /* 0x0000001200007c02 */ /* 0x008fe80008000f00 */
[----:B------:R-:W-:Y:S01]  /*5560*/  @!P0 LEA R0, R0, R206, 0x7 ;  /* 0x000000ce00008211 */ /* 0x000fe200078e38ff */
[C---:B------:R-:W-:Y:S01]  /*5570*/  HMMA.16816.F32.BF16 R16, R176.reuse, R182, R16 ;  /* 0x000000b6b010723c */ /* 0x040fe20000041810 */
[----:B------:R-:W-:Y:S05]  /*5580*/  LDSM.16.M88.4 R180, [R2+0x2000] ;  /* 0x0020000002b4783b */ /* 0x000fea0000000200 */
[-C--:B----4-:R-:W-:Y:S06]  /*5590*/  HMMA.16816.F32.BF16 R20, R176, R184.reuse, R20 ;  /* 0x000000b8b014723c */ /* 0x090fec0000041814 */
[C---:B------:R-:W-:Y:S06]  /*55a0*/  HMMA.16816.F32.BF16 R24, R164.reuse, R184, R24 ;  /* 0x000000b8a418723c */ /* 0x040fec0000041818 */
[-C--:B------:R-:W-:Y:S01]  /*55b0*/  HMMA.16816.F32.BF16 R28, R164, R186.reuse, R28 ;  /* 0x000000baa41c723c */ /* 0x080fe2000004181c */
[----:B------:R-:W2:Y:S05]  /*55c0*/  LDSM.16.M88.4 R164, [R3+0x3000] ;  /* 0x0030000003a4783b */ /* 0x000eaa0000000200 */
[----:B------:R-:W-:Y:S01]  /*55d0*/  HMMA.16816.F32.BF16 R32, R176, R186, R32 ;  /* 0x000000bab020723c */ /* 0x000fe20000041820 */
[----:B------:R-:W3:Y:S05]  /*55e0*/  LDSM.16.M88.4 R176, [R215+0x4800] ;  /* 0x00480000d7b0783b */ /* 0x000eea0000000200 */
[-C--:B------:R-:W-:Y:S01]  /*55f0*/  HMMA.16816.F32.BF16 R4, R188, R192.reuse, R4 ;  /* 0x000000c0bc04723c */ /* 0x080fe20000041804 */
[----:B------:R-:W4:Y:S05]  /*5600*/  LDSM.16.M88.4 R184, [R214+0x4000] ;  /* 0x00400000d6b8783b */ /* 0x000f2a0000000200 */
[C---:B------:R-:W-:Y:S06]  /*5610*/  HMMA.16816.F32.BF16 R8, R168.reuse, R192, R8 ;  /* 0x000000c0a808723c */ /* 0x040fec0000041808 */
[-C--:B------:R-:W-:Y:S06]  /*5620*/  HMMA.16816.F32.BF16 R12, R168, R194.reuse, R12 ;  /* 0x000000c2a80c723c */ /* 0x080fec000004180c */
[C---:B------:R-:W-:Y:S06]  /*5630*/  HMMA.16816.F32.BF16 R16, R188.reuse, R194, R16 ;  /* 0x000000c2bc10723c */ /* 0x040fec0000041810 */
[-C--:B------:R-:W-:Y:S06]  /*5640*/  HMMA.16816.F32.BF16 R20, R188, R172.reuse, R20 ;  /* 0x000000acbc14723c */ /* 0x080fec0000041814 */
[C---:B------:R-:W-:Y:S06]  /*5650*/  HMMA.16816.F32.BF16 R24, R168.reuse, R172, R24 ;  /* 0x000000aca818723c */ /* 0x040fec0000041818 */
[-C--:B------:R-:W-:Y:S01]  /*5660*/  HMMA.16816.F32.BF16 R28, R168, R174.reuse, R28 ;  /* 0x000000aea81c723c */ /* 0x080fe2000004181c */
[----:B------:R3:W4:Y:S05]  /*5670*/  LDSM.16.M88.4 R168, [R2+0x3000] ;  /* 0x0030000002a8783b */ /* 0x00072a0000000200 */
[----:B------:R-:W-:Y:S06]  /*5680*/  HMMA.16816.F32.BF16 R32, R188, R174, R32 ;  /* 0x000000aebc20723c */ /* 0x000fec0000041820 */
[-C--:B-1----:R-:W-:Y:S06]  /*5690*/  HMMA.16816.F32.BF16 R4, R196, R200.reuse, R4 ;  /* 0x000000c8c404723c */ /* 0x082fec0000041804 */
[C---:B--2---:R-:W-:Y:S06]  /*56a0*/  HMMA.16816.F32.BF16 R8, R164.reuse, R200, R8 ;  /* 0x000000c8a408723c */ /* 0x044fec0000041808 */
[-C--:B------:R-:W-:Y:S05]  /*56b0*/  HMMA.16816.F32.BF16 R12, R164, R202.reuse, R12 ;  /* 0x000000caa40c723c */ /* 0x080fea000004180c */
[----:B---3--:R-:W-:Y:S01]  /*56c0*/  @!P0 VIADD R2, R0, 0x1 ;  /* 0x0000000100028836 */ /* 0x008fe20000000000 */
[C---:B------:R-:W-:Y:S06]  /*56d0*/  HMMA.16816.F32.BF16 R16, R196.reuse, R202, R16 ;  /* 0x000000cac410723c */ /* 0x040fec0000041810 */
[-C--:B------:R-:W-:Y:S06]  /*56e0*/  HMMA.16816.F32.BF16 R20, R196, R176.reuse, R20 ;  /* 0x000000b0c414723c */ /* 0x080fec0000041814 */
[C---:B------:R-:W-:Y:S06]  /*56f0*/  HMMA.16816.F32.BF16 R24, R164.reuse, R176, R24 ;  /* 0x000000b0a418723c */ /* 0x040fec0000041818 */
[-C--:B------:R-:W-:Y:S06]  /*5700*/  HMMA.16816.F32.BF16 R28, R164, R178.reuse, R28 ;  /* 0x000000b2a41c723c */ /* 0x080fec000004181c */
[----:B------:R-:W-:Y:S06]  /*5710*/  HMMA.16816.F32.BF16 R32, R196, R178, R32 ;  /* 0x000000b2c420723c */ /* 0x000fec0000041820 */
[-C--:B----4-:R-:W-:Y:S06]  /*5720*/  HMMA.16816.F32.BF16 R4, R180, R184.reuse, R4 ;  /* 0x000000b8b404723c */ /* 0x090fec0000041804 */
[C---:B------:R-:W-:Y:S06]  /*5730*/  HMMA.16816.F32.BF16 R8, R168.reuse, R184, R8 ;  /* 0x000000b8a808723c */ /* 0x040fec0000041808 */
[-C--:B------:R-:W-:Y:S06]  /*5740*/  HMMA.16816.F32.BF16 R12, R168, R186.reuse, R12 ;  /* 0x000000baa80c723c */ /* 0x080fec000004180c */
[C---:B------:R-:W-:Y:S06]  /*5750*/  HMMA.16816.F32.BF16 R16, R180.reuse, R186, R16 ;  /* 0x000000bab410723c */ /* 0x040fec0000041810 */
[----:B------:R-:W-:Y:S01]  /*5760*/  FMUL.FTZ R4, R4, UR5 ;  /* 0x0000000504047c20 */ /* 0x000fe20008410000 */
[----:B------:R-:W-:Y:S01]  /*5770*/  FMUL.FTZ R5, R5, UR5 ;  /* 0x0000000505057c20 */ /* 0x000fe20008410000 */
[----:B------:R-:W-:Y:S02]  /*5780*/  FMUL.FTZ R6, R6, UR5 ;  /* 0x0000000506067c20 */ /* 0x000fe40008410000 */
[----:B------:R-:W1:Y:S01]  /*5790*/  MUFU.TANH R242, R4 ;  /* 0x0000000400f27308 */ /* 0x000e620000002400 */
[----:B------:R-:W-:Y:S01]  /*57a0*/  FMUL.FTZ R7, R7, UR5 ;  /* 0x0000000507077c20 */ /* 0x000fe20008410000 */
[----:B------:R-:W-:Y:S01]  /*57b0*/  FMUL.FTZ R11, R11, UR5 ;  /* 0x000000050b0b7c20 */ /* 0x000fe20008410000 */
[----:B------:R-:W-:Y:S01]  /*57c0*/  FMUL.FTZ R10, R10, UR5 ;  /* 0x000000050a0a7c20 */ /* 0x000fe20008410000 */
[----:B------:R-:W-:Y:S01]  /*57d0*/  FMUL.FTZ R9, R9, UR5 ;  /* 0x0000000509097c20 */ /* 0x000fe20008410000 */
[----:B------:R-:W-:Y:S05]  /*57e0*/  FMUL.FTZ R8, R8, UR5 ;  /* 0x0000000508087c20 */ /* 0x000fea0008410000 */
[----:B------:R-:W-:Y:S01]  /*57f0*/  MUFU.TANH R198, R11 ;  /* 0x0000000b00c67308 */ /* 0x000fe20000002400 */
[----:B------:R-:W-:Y:S01]  /*5800*/  FMUL.FTZ R14, R14, UR5 ;  /* 0x000000050e0e7c20 */ /* 0x000fe20008410000 */
[----:B------:R-:W-:Y:S01]  /*5810*/  FMUL.FTZ R15, R15, UR5 ;  /* 0x000000050f0f7c20 */ /* 0x000fe20008410000 */
[----:B------:R-:W-:Y:S01]  /*5820*/  FMUL.FTZ R12, R12, UR5 ;  /* 0x000000050c0c7c20 */ /* 0x000fe20008410000 */
[----:B------:R-:W-:Y:S01]  /*5830*/  FMUL.FTZ R13, R13, UR5 ;  /* 0x000000050d0d7c20 */ /* 0x000fe20008410000 */
[----:B------:R-:W-:Y:S01]  /*5840*/  FMUL.FTZ R16, R16, UR5 ;  /* 0x0000000510107c20 */ /* 0x000fe20008410000 */
[----:B------:R-:W-:Y:S04]  /*5850*/  FMUL.FTZ R18, R18, UR5 ;  /* 0x0000000512127c20 */ /* 0x000fe80008410000 */
[----:B------:R-:W2:Y:S01]  /*5860*/  MUFU.TANH R247, R5 ;  /* 0x0000000500f77308 */ /* 0x000ea20000002400 */
[----:B------:R-:W-:Y:S01]  /*5870*/  FMUL.FTZ R19, R19, UR5 ;  /* 0x0000000513137c20 */ /* 0x000fe20008410000 */
[----:B------:R-:W-:Y:S01]  /*5880*/  FMUL.FTZ R17, R17, UR5 ;  /* 0x0000000511117c20 */ /* 0x000fe20008410000 */
[----:B-1----:R-:W-:Y:S07]  /*5890*/  MOV R3, R242 ;  /* 0x000000f200037202 */ /* 0x002fee0000000f00 */
[----:B------:R1:W-:Y:S10]  /*58a0*/  MUFU.TANH R197, R14 ;  /* 0x0000000e00c57308 */ /* 0x0003f40000002400 */
[----:B------:R3:W-:Y:S10]  /*58b0*/  MUFU.TANH R246, R16 ;  /* 0x0000001000f67308 */ /* 0x0007f40000002400 */
[----:B------:R4:W-:Y:S01]  /*58c0*/  MUFU.TANH R193, R9 ;  /* 0x0000000900c17308 */ /* 0x0009e20000002400 */
[----:B-1----:R-:W2:Y:S09]  /*58d0*/  LDL R14, [R1+0x14] ;  /* 0x00001400010e7983 */ /* 0x002eb20000100800 */
[----:B------:R-:W-:Y:S01]  /*58e0*/  MUFU.TANH R43, R6 ;  /* 0x00000006002b7308 */ /* 0x000fe20000002400 */
[----:B---3--:R-:W3:Y:S09]  /*58f0*/  LDL R16, [R1+0x10] ;  /* 0x0000100001107983 */ /* 0x008ef20000100800 */
[----:B------:R1:W-:Y:S01]  /*5900*/  MUFU.TANH R195, R8 ;  /* 0x0000000800c37308 */ /* 0x0003e20000002400 */
[----:B----4-:R-:W-:Y:S05]  /*5910*/  FMUL.FTZ R9, R205, 1.4426950216293334961 ;  /* 0x3fb8aa3bcd097820 */ /* 0x010fea0000410000 */
[----:B------:R-:W-:Y:S04]  /*5920*/  FSEL R9, R9, RZ, P3 ;  /* 0x000000ff09097208 */ /* 0x000fe80001800000 */
[----:B------:R4:W2:Y:S10]  /*5930*/  MUFU.TANH R252, R7 ;  /* 0x0000000700fc7308 */ /* 0x0008b40000002400 */
[----:B------:R-:W-:Y:S01]  /*5940*/  MUFU.TANH R199, R10 ;  /* 0x0000000a00c77308 */ /* 0x000fe20000002400 */
[----:B-1----:R-:W-:Y:S01]  /*5950*/  FMUL.FTZ R8, R204, 1.4426950216293334961 ;  /* 0x3fb8aa3bcc087820 */ /* 0x002fe20000410000 */
[----:B------:R-:W-:Y:S04]  /*5960*/  MOV R204, 0x8 ;  /* 0x0000000800cc7802 */ /* 0x000fe80000000f00 */
[----:B------:R-:W-:Y:S04]  /*5970*/  FSEL R8, R8, RZ, P1 ;  /* 0x000000ff08087208 */ /* 0x000fe80000800000 */
[----:B------:R1:W-:Y:S01]  /*5980*/  MUFU.TANH R245, R17 ;  /* 0x0000001100f57308 */ /* 0x0003e20000002400 */
[----:B----4-:R-:W4:Y:S09]  /*5990*/  LDSM.16.M88.4 R4, [R214+0x4800] ;  /* 0x00480000d604783b */ /* 0x010f320000000200 */
[----:B------:R-:W-:Y:S10]  /*59a0*/  MUFU.TANH R196, R15 ;  /* 0x0000000f00c47308 */ /* 0x000ff40000002400 */
[----:B------:R-:W-:Y:S01]  /*59b0*/  MUFU.TANH R251, R18 ;  /* 0x0000001200fb7308 */ /* 0x000fe20000002400 */
[----:B-1----:R-:W-:Y:S09]  /*59c0*/  MOV R17, 0x20 ;  /* 0x0000002000117802 */ /* 0x002ff20000000f00 */
[----:B------:R2:W-:Y:S10]  /*59d0*/  MUFU.TANH R191, R12 ;  /* 0x0000000c00bf7308 */ /* 0x0005f40000002400 */
[----:B------:R-:W-:Y:S10]  /*59e0*/  MUFU.TANH R250, R19 ;  /* 0x0000001300fa7308 */ /* 0x000ff40000002400 */
[----:B------:R1:W1:Y:S01]  /*59f0*/  MUFU.TANH R190, R13 ;  /* 0x0000000d00be7308 */ /* 0x0002620000002400 */
[-C--:B----4-:R-:W-:Y:S03]  /*5a00*/  HMMA.16816.F32.BF16 R20, R180, R4.reuse, R20 ;  /* 0x00000004b414723c */ /* 0x090fe60000041814 */
[----:B--2---:R-:W-:Y:S03]  /*5a10*/  MOV R12, R247 ;  /* 0x000000f7000c7202 */ /* 0x004fe60000000f00 */
[C---:B------:R-:W-:Y:S06]  /*5a20*/  HMMA.16816.F32.BF16 R24, R168.reuse, R4, R24 ;  /* 0x00000004a818723c */ /* 0x040fec0000041818 */
[-C--:B------:R-:W-:Y:S05]  /*5a30*/  HMMA.16816.F32.BF16 R28, R168, R6.reuse, R28 ;  /* 0x00000006a81c723c */ /* 0x080fea000004181c */
[----:B------:R-:W-:Y:S01]  /*5a40*/  @!P0 IADD3 R4, R207, UR11, RZ ;  /* 0x0000000bcf048c10 */ /* 0x000fe2000fffe0ff */
[----:B------:R-:W-:Y:S01]  /*5a50*/  HMMA.16816.F32.BF16 R32, R180, R6, R32 ;  /* 0x00000006b420723c */ /* 0x000fe20000041820 */
[----:B-1----:R-:W-:Y:S04]  /*5a60*/  MOV R13, 0x28 ;  /* 0x00000028000d7802 */ /* 0x002fe80000000f00 */
[----:B------:R-:W-:Y:S01]  /*5a70*/  @!P0 VIMNMX R11, R4, UR9, PT ;  /* 0x00000009040b8c48 */ /* 0x000fe2000bfe0100 */
[----:B------:R-:W-:Y:S01]  /*5a80*/  FMUL.FTZ R20, R20, UR5 ;  /* 0x0000000514147c20 */ /* 0x000fe20008410000 */
[----:B------:R-:W-:Y:S01]  /*5a90*/  @!P0 VIADDMNMX R10, R4, R204, UR9, PT ;  /* 0x00000009040a8e46 */ /* 0x000fe2000b8001cc */
[----:B------:R-:W-:Y:S01]  /*5aa0*/  FMUL.FTZ R21, R21, UR5 ;  /* 0x0000000515157c20 */ /* 0x000fe20008410000 */
[CC--:B------:R-:W-:Y:S01]  /*5ab0*/  @!P0 ISETP.GE.AND P4, PT, R0.reuse, R11.reuse, PT ;  /* 0x0000000b0000820c */ /* 0x0c0fe20003f86270 */
[----:B------:R-:W-:Y:S01]  /*5ac0*/  MUFU.TANH R244, R20 ;  /* 0x0000001400f47308 */ /* 0x000fe20000002400 */
[----:B------:R-:W-:Y:S01]  /*5ad0*/  @!P0 ISETP.GE.AND P1, PT, R0, R10, PT ;  /* 0x0000000a0000820c */ /* 0x000fe20003f26270 */
[----:B------:R-:W-:Y:S01]  /*5ae0*/  FMUL.FTZ R22, R22, UR5 ;  /* 0x0000000516167c20 */ /* 0x000fe20008410000 */
[----:B------:R-:W-:Y:S01]  /*5af0*/  @!P0 FSEL R3, R242, -INF , !P4 ;  /* 0xff800000f2038808 */ /* 0x000fe20006000000 */
[----:B------:R-:W-:Y:S01]  /*5b00*/  FMUL.FTZ R23, R23, UR5 ;  /* 0x0000000517177c20 */ /* 0x000fe20008410000 */
[----:B------:R-:W-:Y:S01]  /*5b10*/  @!P0 ISETP.GE.AND P3, PT, R2, R11, PT ;  /* 0x0000000b0200820c */ /* 0x000fe20003f66270 */
[----:B------:R-:W-:Y:S01]  /*5b20*/  FMUL.FTZ R24, R24, UR5 ;  /* 0x0000000518187c20 */ /* 0x000fe20008410000 */
[----:B------:R-:W-:Y:S01]  /*5b30*/  MOV R5, R252 ;  /* 0x000000fc00057202 */ /* 0x000fe20000000f00 */
[--C-:B------:R-:W-:Y:S01]  /*5b40*/  FFMA.FTZ R3, R3, UR10, -R9.reuse ;  /* 0x0000000a03037c23 */ /* 0x100fe20008010809 */
[----:B------:R-:W-:Y:S01]  /*5b50*/  @!P0 FSEL R12, R247, -INF , !P3 ;  /* 0xff800000f70c8808 */ /* 0x000fe20005800000 */
[----:B------:R-:W-:Y:S01]  /*5b60*/  MUFU.TANH R243, R21 ;  /* 0x0000001500f37308 */ /* 0x000fe20000002400 */
[----:B------:R-:W-:Y:S01]  /*5b70*/  @!P0 ISETP.GE.AND P3, PT, R2, R10, PT ;  /* 0x0000000a0200820c */ /* 0x000fe20003f66270 */
[----:B------:R-:W-:Y:S01]  /*5b80*/  FMUL.FTZ R25, R25, UR5 ;  /* 0x0000000519197c20 */ /* 0x000fe20008410000 */
[----:B------:R-:W-:Y:S01]  /*5b90*/  MOV R6, R190 ;  /* 0x000000be00067202 */ /* 0x000fe20000000f00 */
[----:B------:R-:W-:Y:S01]  /*5ba0*/  FFMA.FTZ R12, R12, UR10, -R9 ;  /* 0x0000000a0c0c7c23 */ /* 0x000fe20008010809 */
[----:B------:R-:W-:Y:S01]  /*5bb0*/  @!P0 FSEL R5, R252, -INF , !P3 ;  /* 0xff800000fc058808 */ /* 0x000fe20005800000 */
[----:B------:R-:W-:Y:S01]  /*5bc0*/  FMUL.FTZ R26, R26, UR5 ;  /* 0x000000051a1a7c20 */ /* 0x000fe20008410000 */
[----:B------:R-:W-:Y:S03]  /*5bd0*/  FMUL.FTZ R27, R27, UR5 ;  /* 0x000000051b1b7c20 */ /* 0x000fe60008410000 */
[----:B------:R1:W2:Y:S01]  /*5be0*/  MUFU.EX2 R15, R3 ;  /* 0x00000003000f7308 */ /* 0x0002a20000000800 */
[----:B------:R-:W-:Y:S01]  /*5bf0*/  FMUL.FTZ R28, R28, UR5 ;  /* 0x000000051c1c7c20 */ /* 0x000fe20008410000 */
[----:B------:R-:W-:Y:S01]  /*5c00*/  FMUL.FTZ R29, R29, UR5 ;  /* 0x000000051d1d7c20 */ /* 0x000fe20008410000 */
[----:B------:R-:W-:Y:S01]  /*5c10*/  FMUL.FTZ R32, R32, UR5 ;  /* 0x0000000520207c20 */ /* 0x000fe20008410000 */
[----:B------:R-:W-:Y:S01]  /*5c20*/  FMUL.FTZ R33, R33, UR5 ;  /* 0x0000000521217c20 */ /* 0x000fe20008410000 */
[----:B------:R-:W-:Y:S01]  /*5c30*/  FMUL.FTZ R34, R34, UR5 ;  /* 0x0000000522227c20 */ /* 0x000fe20008410000 */
[----:B------:R-:W-:Y:S01]  /*5c40*/  FMUL.FTZ R35, R35, UR5 ;  /* 0x0000000523237c20 */ /* 0x000fe20008410000 */
[----:B------:R-:W-:Y:S03]  /*5c50*/  FMUL.FTZ R30, R30, UR5 ;  /* 0x000000051e1e7c20 */ /* 0x000fe60008410000 */
[----:B------:R4:W-:Y:S01]  /*5c60*/  MUFU.EX2 R51, R12 ;  /* 0x0000000c00337308 */ /* 0x0009e20000000800 */
[----:B------:R-:W-:Y:S01]  /*5c70*/  FMUL.FTZ R31, R31, UR5 ;  /* 0x000000051f1f7c20 */ /* 0x000fe20008410000 */
[----:B------:R-:W-:Y:S04]  /*5c80*/  MOV R180, 0x40 ;  /* 0x0000004000b47802 */ /* 0x000fe80000000f00 */
[----:B------:R-:W-:Y:S04]  /*5c90*/  SEL R216, R180, 0xffffffc0, !P2 ;  /* 0xffffffc0b4d87807 */ /* 0x000fe80005000000 */
[----:B------:R-:W3:Y:S01]  /*5ca0*/  MUFU.TANH R249, R22 ;  /* 0x0000001600f97308 */ /* 0x000ee20000002400 */
[----:B-1----:R-:W-:Y:S01]  /*5cb0*/  MOV R3, R43 ;  /* 0x0000002b00037202 */ /* 0x002fe20000000f00 */
[----:B------:R-:W3:Y:S01]  /*5cc0*/  LDL R180, [R1+0x30] ;  /* 0x0000300001b47983 */ /* 0x000ee20000100800 */
[----:B------:R-:W-:Y:S02]  /*5cd0*/  @!P0 FSEL R3, R43, -INF , !P1 ;  /* 0xff8000002b038808 */ /* 0x000fe40004800000 */
[----:B--2---:R-:W-:Y:S03]  /*5ce0*/  MOV R182, R15 ;  /* 0x0000000f00b67202 */ /* 0x004fe60000000f00 */
[--C-:B------:R-:W-:Y:S01]  /*5cf0*/  FFMA.FTZ R3, R3, UR10, -R8.reuse ;  /* 0x0000000a03037c23 */ /* 0x100fe20008010808 */
[----:B----4-:R-:W-:Y:S01]  /*5d00*/  MOV R12, R193 ;  /* 0x000000c1000c7202 */ /* 0x010fe20000000f00 */
[----:B------:R-:W1:Y:S10]  /*5d10*/  MUFU.TANH R248, R23 ;  /* 0x0000001700f87308 */ /* 0x000e740000002400 */
[----:B------:R2:W-:Y:S10]  /*5d20*/  MUFU.EX2 R44, R3 ;  /* 0x00000003002c7308 */ /* 0x0005f40000000800 */
[----:B------:R-:W4:Y:S10]  /*5d30*/  MUFU.TANH R187, R24 ;  /* 0x0000001800bb7308 */ /* 0x000f340000002400 */
[----:B------:R-:W4:Y:S01]  /*5d40*/  MUFU.TANH R186, R25 ;  /* 0x0000001900ba7308 */ /* 0x000f220000002400 */
[----:B--2---:R-:W-:Y:S01]  /*5d50*/  FFMA.FTZ R3, R5, UR10, -R8 ;  /* 0x0000000a05037c23 */ /* 0x004fe20008010808 */
[C---:B------:R-:W-:Y:S02]  /*5d60*/  @!P0 VIADDMNMX R5, R4.reuse, R17, UR9, PT ;  /* 0x0000000904058e46 */ /* 0x040fe4000b800111 */
[----:B------:R-:W-:Y:S02]  /*5d70*/  @!P0 VIADDMNMX R4, R4, R13, UR9, PT ;  /* 0x0000000904048e46 */ /* 0x000fe4000b80010d */
[----:B------:R-:W-:Y:S04]  /*5d80*/  @!P0 ISETP.GE.AND P4, PT, R0, R5, PT ;  /* 0x000000050000820c */ /* 0x000fe80003f86270 */
[----:B------:R3:W-:Y:S01]  /*5d90*/  MUFU.EX2 R42, R3 ;  /* 0x00000003002a7308 */ /* 0x0007e20000000800 */
[----:B------:R-:W-:Y:S02]  /*5da0*/  MOV R13, R195 ;  /* 0x000000c3000d7202 */ /* 0x000fe40000000f00 */
[----:B------:R-:W-:Y:S02]  /*5db0*/  @!P0 FSEL R13, R195, -INF , !P4 ;  /* 0xff800000c30d8808 */ /* 0x000fe40006000000 */
[CC--:B------:R-:W-:Y:S02]  /*5dc0*/  @!P0 ISETP.GE.AND P5, PT, R2.reuse, R5.reuse, PT ;  /* 0x000000050200820c */ /* 0x0c0fe40003fa6270 */
[-C--:B------:R-:W-:Y:S03]  /*5dd0*/  @!P0 ISETP.GE.AND P3, PT, R2, R4.reuse, PT ;  /* 0x000000040200820c */ /* 0x080fe60003f66270 */
[----:B------:R-:W2:Y:S01]  /*5de0*/  MUFU.TANH R194, R26 ;  /* 0x0000001a00c27308 */ /* 0x000ea20000002400 */
[----:B------:R-:W-:Y:S02]  /*5df0*/  @!P0 FSEL R12, R193, -INF , !P5 ;  /* 0xff800000c10c8808 */ /* 0x000fe40006800000 */
[----:B------:R-:W-:Y:S07]  /*5e00*/  @!P0 ISETP.GE.AND P4, PT, R0, R4, PT ;  /* 0x000000040000820c */ /* 0x000fee0003f86270 */
[----:B------:R-:W-:Y:S10]  /*5e10*/  MUFU.TANH R192, R27 ;  /* 0x0000001b00c07308 */ /* 0x000ff40000002400 */
[----:B------:R-:W2:Y:S10]  /*5e20*/  MUFU.TANH R185, R28 ;  /* 0x0000001c00b97308 */ /* 0x000eb40000002400 */
[----:B------:R-:W2:Y:S10]  /*5e30*/  MUFU.TANH R184, R29 ;  /* 0x0000001d00b87308 */ /* 0x000eb40000002400 */
[----:B-----5:R-:W2:Y:S10]  /*5e40*/  MUFU.TANH R235, R32 ;  /* 0x0000002000eb7308 */ /* 0x020eb40000002400 */
[----:B------:R-:W2:Y:S10]  /*5e50*/  MUFU.TANH R238, R33 ;  /* 0x0000002100ee7308 */ /* 0x000eb40000002400 */
[----:B------:R-:W-:Y:S10]  /*5e60*/  MUFU.TANH R241, R34 ;  /* 0x0000002200f17308 */ /* 0x000ff40000002400 */
[----:B------:R-:W2:Y:S10]  /*5e70*/  MUFU.TANH R240, R35 ;  /* 0x0000002300f07308 */ /* 0x000eb40000002400 */
[----:B------:R-:W-:Y:S10]  /*5e80*/  MUFU.TANH R189, R30 ;  /* 0x0000001e00bd7308 */ /* 0x000ff40000002400 */
[----:B------:R-:W2:Y:S01]  /*5e90*/  MUFU.TANH R188, R31 ;  /* 0x0000001f00bc7308 */ /* 0x000ea20000002400 */
[C---:B---3--:R-:W-:Y:S01]  /*5ea0*/  FMUL.FTZ R3, R16.reuse, 1.4426950216293334961 ;  /* 0x3fb8aa3b10037820 */ /* 0x048fe20000410000 */
[----:B------:R-:W-:Y:S04]  /*5eb0*/  FSETP.NEU.FTZ.AND P1, PT, R16, -INF , PT ;  /* 0xff8000001000780b */ /* 0x000fe80003f3d000 */
[----:B------:R-:W-:Y:S02]  /*5ec0*/  FSEL R3, R3, RZ, P1 ;  /* 0x000000ff03037208 */ /* 0x000fe40000800000 */
[C---:B------:R-:W-:Y:S01]  /*5ed0*/  FSETP.NEU.FTZ.AND P1, PT, R14.reuse, -INF , PT ;  /* 0xff8000000e00780b */ /* 0x040fe20003f3d000 */
[----:B------:R-:W-:Y:S02]  /*5ee0*/  FMUL.FTZ R14, R14, 1.4426950216293334961 ;  /* 0x3fb8aa3b0e0e7820 */ /* 0x000fe40000410000 */
[--C-:B------:R-:W-:Y:S01]  /*5ef0*/  FFMA.FTZ R2, R13, UR10, -R3.reuse ;  /* 0x0000000a0d027c23 */ /* 0x100fe20008010803 */
[----:B------:R-:W-:Y:S01]  /*5f00*/  FFMA.FTZ R12, R12, UR10, -R3 ;  /* 0x0000000a0c0c7c23 */ /* 0x000fe20008010803 */
[----:B------:R-:W-:Y:S01]  /*5f10*/  IMAD.MOV.U32 R13, RZ, RZ, R199 ;  /* 0x000000ffff0d7224 */ /* 0x000fe200078e00c7 */
[----:B------:R-:W-:Y:S01]  /*5f20*/  @!P0 FSEL R13, R199, -INF , !P4 ;  /* 0xff800000c70d8808 */ /* 0x000fe20006000000 */
[----:B------:R3:W-:Y:S10]  /*5f30*/  MUFU.EX2 R226, R2 ;  /* 0x0000000200e27308 */ /* 0x0007f40000000800 */
[----:B------:R1:W2:Y:S01]  /*5f40*/  MUFU.EX2 R225, R12 ;  /* 0x0000000c00e17308 */ /* 0x0002a20000000800 */
[----:B---3--:R-:W-:Y:S02]  /*5f50*/  FSEL R2, R14, RZ, P1 ;  /* 0x000000ff0e027208 */ /* 0x008fe40000800000 */
[----:B------:R-:W-:Y:S02]  /*5f60*/  MOV R14, R198 ;  /* 0x000000c6000e7202 */ /* 0x000fe40000000f00 */
[----:B------:R-:W-:Y:S01]  /*5f70*/  @!P0 FSEL R14, R198, -INF , !P3 ;  /* 0xff800000c60e8808 */ /* 0x000fe20005800000 */
[--C-:B-1----:R-:W-:Y:S01]  /*5f80*/  FFMA.FTZ R12, R13, UR10, -R2.reuse ;  /* 0x0000000a0d0c7c23 */ /* 0x102fe20008010802 */
[----:B------:R-:W-:Y:S03]  /*5f90*/  @!P0 IADD3 R13, R0, 0x8, RZ ;  /* 0x00000008000d8810 */ /* 0x000fe60007ffe0ff */
[----:B------:R1:W-:Y:S01]  /*5fa0*/  MUFU.EX2 R230, R12 ;  /* 0x0000000c00e67308 */ /* 0x0003e20000000800 */
[C---:B------:R-:W-:Y:S02]  /*5fb0*/  @!P0 ISETP.GE.AND P1, PT, R13.reuse, R5, PT ;  /* 0x000000050d00820c */ /* 0x040fe40003f26270 */
[-C--:B------:R-:W-:Y:S01]  /*5fc0*/  @!P0 ISETP.GE.AND P3, PT, R13, R4.reuse, PT ;  /* 0x000000040d00820c */ /* 0x080fe20003f66270 */
[----:B-1----:R-:W-:Y:S01]  /*5fd0*/  FFMA.FTZ R12, R14, UR10, -R2 ;  /* 0x0000000a0e0c7c23 */ /* 0x002fe20008010802 */
[----:B------:R-:W-:Y:S02]  /*5fe0*/  MOV R14, R191 ;  /* 0x000000bf000e7202 */ /* 0x000fe40000000f00 */
[----:B------:R-:W-:Y:S03]  /*5ff0*/  @!P0 FSEL R14, R191, -INF , !P1 ;  /* 0xff800000bf0e8808 */ /* 0x000fe60004800000 */
[----:B------:R1:W-:Y:S02]  /*6000*/  MUFU.EX2 R229, R12 ;  /* 0x0000000c00e57308 */ /* 0x0003e40000000800 */
[--C-:B------:R-:W-:Y:S01]  /*6010*/  FFMA.FTZ R7, R14, UR10, -R3.reuse ;  /* 0x0000000a0e077c23 */ /* 0x100fe20008010803 */
[----:B------:R-:W-:Y:S07]  /*6020*/  IMAD.MOV.U32 R14, RZ, RZ, R196 ;  /* 0x000000ffff0e7224 */ /* 0x000fee00078e00c4 */
[----:B------:R3:W-:Y:S01]  /*6030*/  MUFU.EX2 R207, R7 ;  /* 0x0000000700cf7308 */ /* 0x0007e20000000800 */
[----:B-1----:R-:W-:Y:S04]  /*6040*/  @!P0 IADD3 R12, R0, 0x9, RZ ;  /* 0x00000009000c8810 */ /* 0x002fe80007ffe0ff */
[----:B------:R-:W-:Y:S04]  /*6050*/  @!P0 ISETP.GE.AND P1, PT, R12, R5, PT ;  /* 0x000000050c00820c */ /* 0x000fe80003f26270 */
[----:B------:R-:W-:Y:S02]  /*6060*/  @!P0 FSEL R6, R190, -INF , !P1 ;  /* 0xff800000be068808 */ /* 0x000fe40004800000 */
[----:B---3--:R-:W-:Y:S02]  /*6070*/  MOV R7, R197 ;  /* 0x000000c500077202 */ /* 0x008fe40000000f00 */
[----:B------:R-:W-:Y:S01]  /*6080*/  @!P0 FSEL R7, R197, -INF , !P3 ;  /* 0xff800000c5078808 */ /* 0x000fe20005800000 */
[----:B------:R-:W-:Y:S01]  /*6090*/  FFMA.FTZ R6, R6, UR10, -R3 ;  /* 0x0000000a06067c23 */ /* 0x000fe20008010803 */
[----:B------:R-:W-:Y:S03]  /*60a0*/  @!P0 ISETP.GE.AND P1, PT, R12, R4, PT ;  /* 0x000000040c00820c */ /* 0x000fe60003f26270 */
[----:B------:R1:W-:Y:S01]  /*60b0*/  MUFU.EX2 R206, R6 ;  /* 0x0000000600ce7308 */ /* 0x0003e20000000800 */
[----:B------:R-:W-:Y:S02]  /*60c0*/  @!P0 FSEL R14, R196, -INF , !P1 ;  /* 0xff800000c40e8808 */ /* 0x000fe40004800000 */
[----:B------:R-:W-:Y:S01]  /*60d0*/  @!P0 ISETP.GE.AND P1, PT, R13, R11, PT ;  /* 0x0000000b0d00820c */ /* 0x000fe20003f26270 */
[--C-:B-1----:R-:W-:Y:S01]  /*60e0*/  FFMA.FTZ R6, R7, UR10, -R2.reuse ;  /* 0x0000000a07067c23 */ /* 0x102fe20008010802 */
[----:B------:R-:W-:Y:S05]  /*60f0*/  MOV R7, R245 ;  /* 0x000000f500077202 */ /* 0x000fea0000000f00 */
[----:B------:R1:W-:Y:S02]  /*6100*/  MUFU.EX2 R228, R6 ;  /* 0x0000000600e47308 */ /* 0x0003e40000000800 */
[----:B-1----:R-:W-:Y:S01]  /*6110*/  FFMA.FTZ R6, R14, UR10, -R2 ;  /* 0x0000000a0e067c23 */ /* 0x002fe20008010802 */
[----:B------:R-:W-:Y:S07]  /*6120*/  IMAD.MOV.U32 R14, RZ, RZ, R243 ;  /* 0x000000ffff0e7224 */ /* 0x000fee00078e00f3 */
[----:B------:R1:W-:Y:S02]  /*6130*/  MUFU.EX2 R227, R6 ;  /* 0x0000000600e37308 */ /* 0x0003e40000000800 */
[----:B-1----:R-:W-:Y:S02]  /*6140*/  MOV R6, R246 ;  /* 0x000000f600067202 */ /* 0x002fe40000000f00 */
[----:B------:R-:W-:Y:S02]  /*6150*/  @!P0 FSEL R6, R246, -INF , !P1 ;  /* 0xff800000f6068808 */ /* 0x000fe40004800000 */
[----:B------:R-:W-:Y:S03]  /*6160*/  @!P0 ISETP.GE.AND P1, PT, R12, R11, PT ;  /* 0x0000000b0c00820c */ /* 0x000fe60003f26270 */
[--C-:B------:R-:W-:Y:S01]  /*6170*/  FFMA.FTZ R6, R6, UR10, -R9.reuse ;  /* 0x0000000a06067c23 */ /* 0x100fe20008010809 */
[----:B------:R-:W-:Y:S02]  /*6180*/  @!P0 FSEL R7, R245, -INF , !P1 ;  /* 0xff800000f5078808 */ /* 0x000fe40004800000 */
[----:B------:R-:W-:Y:S01]  /*6190*/  @!P0 ISETP.GE.AND P1, PT, R13, R10, PT ;  /* 0x0000000a0d00820c */ /* 0x000fe20003f26270 */
[----:B------:R1:W-:Y:S01]  /*61a0*/  MUFU.EX2 R50, R6 ;  /* 0x0000000600327308 */ /* 0x0003e20000000800 */
[----:B------:R-:W-:Y:S01]  /*61b0*/  MOV R13, R244 ;  /* 0x000000f4000d7202 */ /* 0x000fe20000000f00 */
[--C-:B------:R-:W-:Y:S08]  /*61c0*/  FFMA.FTZ R7, R7, UR10, -R9.reuse ;  /* 0x0000000a07077c23 */ /* 0x100ff00008010809 */
[----:B------:R3:W2:Y:S01]  /*61d0*/  MUFU.EX2 R49, R7 ;  /* 0x0000000700317308 */ /* 0x0006a20000000800 */
[----:B-1----:R-:W-:Y:S02]  /*61e0*/  MOV R6, R251 ;  /* 0x000000fb00067202 */ /* 0x002fe40000000f00 */
[----:B------:R-:W-:Y:S02]  /*61f0*/  @!P0 FSEL R6, R251, -INF , !P1 ;  /* 0xff800000fb068808 */ /* 0x000fe40004800000 */
[----:B------:R-:W-:Y:S02]  /*6200*/  @!P0 ISETP.GE.AND P1, PT, R12, R10, PT ;  /* 0x0000000a0c00820c */ /* 0x000fe40003f26270 */
[----:B------:R-:W-:Y:S01]  /*6210*/  MOV R12, R250 ;  /* 0x000000fa000c7202 */ /* 0x000fe20000000f00 */
[--C-:B------:R-:W-:Y:S01]  /*6220*/  FFMA.FTZ R6, R6, UR10, -R8.reuse ;  /* 0x0000000a06067c23 */ /* 0x100fe20008010808 */
[----:B------:R-:W-:Y:S02]  /*6230*/  @!P0 FSEL R12, R250, -INF , !P1 ;  /* 0xff800000fa0c8808 */ /* 0x000fe40004800000 */
[----:B---3--:R-:W-:Y:S01]  /*6240*/  @!P0 IADD3 R7, R0, 0x10, RZ ;  /* 0x0000001000078810 */ /* 0x008fe20007ffe0ff */
[----:B------:R1:W-:Y:S02]  /*6250*/  MUFU.EX2 R41, R6 ;  /* 0x0000000600297308 */ /* 0x0003e40000000800 */
[--C-:B------:R-:W-:Y:S01]  /*6260*/  FFMA.FTZ R12, R12, UR10, -R8.reuse ;  /* 0x0000000a0c0c7c23 */ /* 0x100fe20008010808 */
[-C--:B------:R-:W-:Y:S04]  /*6270*/  @!P0 ISETP.GE.AND P1, PT, R7, R11.reuse, PT ;  /* 0x0000000b0700820c */ /* 0x080fe80003f26270 */
[----:B------:R-:W-:Y:S03]  /*6280*/  @!P0 FSEL R13, R244, -INF , !P1 ;  /* 0xff800000f40d8808 */ /* 0x000fe60004800000 */
[----:B------:R3:W2:Y:S01]  /*6290*/  MUFU.EX2 R40, R12 ;  /* 0x0000000c00287308 */ /* 0x0006a20000000800 */
[----:B-1----:R-:W-:Y:S04]  /*62a0*/  @!P0 IADD3 R6, R0, 0x11, RZ ;  /* 0x0000001100068810 */ /* 0x002fe80007ffe0ff */
[----:B------:R-:W-:Y:S01]  /*62b0*/  @!P0 ISETP.GE.AND P1, PT, R6, R11, PT ;  /* 0x0000000b0600820c */ /* 0x000fe20003f26270 */
[--C-:B---3--:R-:W-:Y:S03]  /*62c0*/  FFMA.FTZ R12, R13, UR10, -R9.reuse ;  /* 0x0000000a0d0c7c23 */ /* 0x108fe60008010809 */
[----:B------:R-:W-:Y:S02]  /*62d0*/  @!P0 FSEL R14, R243, -INF , !P1 ;  /* 0xff800000f30e8808 */ /* 0x000fe40004800000 */
[-C--:B------:R-:W-:Y:S01]  /*62e0*/  @!P0 ISETP.GE.AND P1, PT, R7, R10.reuse, PT ;  /* 0x0000000a0700820c */ /* 0x080fe20003f26270 */
[----:B------:R1:W-:Y:S02]  /*62f0*/  MUFU.EX2 R48, R12 ;  /* 0x0000000c00307308 */ /* 0x0003e40000000800 */
[----:B------:R-:W-:Y:S08]  /*6300*/  FFMA.FTZ R13, R14, UR10, -R9 ;  /* 0x0000000a0e0d7c23 */ /* 0x000ff00008010809 */
[----:B------:R3:W-:Y:S01]  /*6310*/  MUFU.EX2 R47, R13 ;  /* 0x0000000d002f7308 */ /* 0x0007e20000000800 */
[----:B-1----:R-:W-:Y:S02]  /*6320*/  MOV R12, R249 ;  /* 0x000000f9000c7202 */ /* 0x002fe40000000f00 */
[----:B------:R-:W-:Y:S02]  /*6330*/  @!P0 FSEL R12, R249, -INF , !P1 ;  /* 0xff800000f90c8808 */ /* 0x000fe40004800000 */
[----:B------:R-:W-:Y:S03]  /*6340*/  @!P0 ISETP.GE.AND P1, PT, R6, R10, PT ;  /* 0x0000000a0600820c */ /* 0x000fe60003f26270 */
[--C-:B------:R-:W-:Y:S01]  /*6350*/  FFMA.FTZ R12, R12, UR10, -R8.reuse ;  /* 0x0000000a0c0c7c23 */ /* 0x100fe20008010808 */
[----:B---3--:R-:W-:Y:S02]  /*6360*/  MOV R13, R248 ;  /* 0x000000f8000d7202 */ /* 0x008fe40000000f00 */
[----:B------:R-:W-:Y:S01]  /*6370*/  @!P0 FSEL R13, R248, -INF , !P1 ;  /* 0xff800000f80d8808 */ /* 0x000fe20004800000 */
[----:B------:R4:W-:Y:S01]  /*6380*/  MUFU.EX2 R39, R12 ;  /* 0x0000000c00277308 */ /* 0x0009e20000000800 */
[----:B------:R-:W-:Y:S03]  /*6390*/  @!P0 ISETP.GE.AND P1, PT, R7, R5, PT ;  /* 0x000000050700820c */ /* 0x000fe60003f26270 */
[----:B------:R-:W-:Y:S06]  /*63a0*/  FFMA.FTZ R13, R13, UR10, -R8 ;  /* 0x0000000a0d0d7c23 */ /* 0x000fec0008010808 */
[----:B------:R1:W-:Y:S01]  /*63b0*/  MUFU.EX2 R38, R13 ;  /* 0x0000000d00267308 */ /* 0x0003e20000000800 */
[----:B----4-:R-:W-:Y:S02]  /*63c0*/  MOV R12, R187 ;  /* 0x000000bb000c7202 */ /* 0x010fe40000000f00 */
[----:B------:R-:W-:Y:S02]  /*63d0*/  @!P0 FSEL R12, R187, -INF , !P1 ;  /* 0xff800000bb0c8808 */ /* 0x000fe40004800000 */
[-C--:B------:R-:W-:Y:S03]  /*63e0*/  @!P0 ISETP.GE.AND P1, PT, R6, R5.reuse, PT ;  /* 0x000000050600820c */ /* 0x080fe60003f26270 */
[--C-:B------:R-:W-:Y:S01]  /*63f0*/  FFMA.FTZ R12, R12, UR10, -R3.reuse ;  /* 0x0000000a0c0c7c23 */ /* 0x100fe20008010803 */
[----:B-1----:R-:W-:Y:S02]  /*6400*/  MOV R13, R186 ;  /* 0x000000ba000d7202 */ /* 0x002fe40000000f00 */
[----:B------:R-:W-:Y:S01]  /*6410*/  @!P0 FSEL R13, R186, -INF , !P1 ;  /* 0xff800000ba0d8808 */ /* 0x000fe20004800000 */
[----:B------:R1:W-:Y:S01]  /*6420*/  MUFU.EX2 R202, R12 ;  /* 0x0000000c00ca7308 */ /* 0x0003e20000000800 */
[----:B------:R-:W-:Y:S02]  /*6430*/  @!P0 ISETP.GE.AND P1, PT, R7, R4, PT ;  /* 0x000000040700820c */ /* 0x000fe40003f26270 */
[----:B--2---:R-:W-:Y:S02]  /*6440*/  MOV R7, R194 ;  /* 0x000000c200077202 */ /* 0x004fe40000000f00 */
[----:B------:R-:W-:Y:S02]  /*6450*/  @!P0 FSEL R7, R194, -INF , !P1 ;  /* 0xff800000c2078808 */ /* 0x000fe40004800000 */
[-C--:B------:R-:W-:Y:S02]  /*6460*/  @!P0 ISETP.GE.AND P1, PT, R6, R4.reuse, PT ;  /* 0x000000040600820c */ /* 0x080fe40003f26270 */
[C---:B------:R-:W-:Y:S01]  /*6470*/  @!P0 IADD3 R6, R0.reuse, 0x18, RZ ;  /* 0x0000001800068810 */ /* 0x040fe20007ffe0ff */
[--C-:B------:R-:W-:Y:S01]  /*6480*/  FFMA.FTZ R7, R7, UR10, -R2.reuse ;  /* 0x0000000a07077c23 */ /* 0x100fe20008010802 */
[----:B------:R-:W-:Y:S02]  /*6490*/  @!P0 IADD3 R0, R0, 0x19, RZ ;  /* 0x0000001900008810 */ /* 0x000fe40007ffe0ff */
[----:B------:R-:W-:Y:S01]  /*64a0*/  @!P0 ISETP.GE.AND P3, PT, R6, R4, PT ;  /* 0x000000040600820c */ /* 0x000fe20003f66270 */
[----:B------:R2:W-:Y:S01]  /*64b0*/  MUFU.EX2 R224, R7 ;  /* 0x0000000700e07308 */ /* 0x0005e20000000800 */
[----:B-1----:R-:W-:Y:S09]  /*64c0*/  FFMA.FTZ R12, R13, UR10, -R3 ;  /* 0x0000000a0d0c7c23 */ /* 0x002ff20008010803 */
[----:B------:R1:W-:Y:S01]  /*64d0*/  MUFU.EX2 R201, R12 ;  /* 0x0000000c00c97308 */ /* 0x0003e20000000800 */
[----:B--2---:R-:W-:Y:S01]  /*64e0*/  IMAD.MOV.U32 R7, RZ, RZ, R185 ;  /* 0x000000ffff077224 */ /* 0x004fe200078e00b9 */
[----:B-1----:R-:W-:Y:S02]  /*64f0*/  MOV R12, R192 ;  /* 0x000000c0000c7202 */ /* 0x002fe40000000f00 */
[----:B------:R-:W-:Y:S02]  /*6500*/  @!P0 FSEL R12, R192, -INF , !P1 ;  /* 0xff800000c00c8808 */ /* 0x000fe40004800000 */
[-C--:B------:R-:W-:Y:S03]  /*6510*/  @!P0 ISETP.GE.AND P1, PT, R6, R5.reuse, PT ;  /* 0x000000050600820c */ /* 0x080fe60003f26270 */
[----:B------:R-:W-:Y:S01]  /*6520*/  FFMA.FTZ R12, R12, UR10, -R2 ;  /* 0x0000000a0c0c7c23 */ /* 0x000fe20008010802 */
[----:B------:R-:W-:Y:S02]  /*6530*/  @!P0 FSEL R7, R185, -INF , !P1 ;  /* 0xff800000b9078808 */ /* 0x000fe40004800000 */
[----:B------:R-:W-:Y:S01]  /*6540*/  @!P0 ISETP.GE.AND P1, PT, R0, R5, PT ;  /* 0x000000050000820c */ /* 0x000fe20003f26270 */
[----:B------:R-:W-:Y:S01]  /*6550*/  MUFU.EX2 R221, R12 ;  /* 0x0000000c00dd7308 */ /* 0x000fe20000000800 */
[----:B------:R-:W-:Y:S01]  /*6560*/  MOV R5, R184 ;  /* 0x000000b800057202 */ /* 0x000fe20000000f00 */
[--C-:B------:R-:W-:Y:S01]  /*6570*/  FFMA.FTZ R7, R7, UR10, -R3.reuse ;  /* 0x0000000a07077c23 */ /* 0x100fe20008010803 */
[----:B------:R-:W-:Y:S02]  /*6580*/  @!P0 FSEL R5, R184, -INF , !P1 ;  /* 0xff800000b8058808 */ /* 0x000fe40004800000 */
[----:B------:R-:W-:Y:S05]  /*6590*/  @!P0 ISETP.GE.AND P1, PT, R6, R11, PT ;  /* 0x0000000b0600820c */ /* 0x000fea0003f26270 */
[----:B------:R1:W-:Y:S01]  /*65a0*/  MUFU.EX2 R200, R7 ;  /* 0x0000000700c87308 */ /* 0x0003e20000000800 */
[----:B------:R-:W-:Y:S09]  /*65b0*/  FFMA.FTZ R3, R5, UR10, -R3 ;  /* 0x0000000a05037c23 */ /* 0x000ff20008010803 */
[----:B------:R2:W-:Y:S01]  /*65c0*/  MUFU.EX2 R183, R3 ;  /* 0x0000000300b77308 */ /* 0x0005e20000000800 */
[----:B-1----:R-:W-:Y:S02]  /*65d0*/  MOV R7, R235 ;  /* 0x000000eb00077202 */ /* 0x002fe40000000f00 */
[----:B------:R-:W-:Y:S02]  /*65e0*/  @!P0 FSEL R7, R235, -INF , !P1 ;  /* 0xff800000eb078808 */ /* 0x000fe40004800000 */
[----:B------:R-:W-:Y:S03]  /*65f0*/  @!P0 ISETP.GE.AND P1, PT, R0, R11, PT ;  /* 0x0000000b0000820c */ /* 0x000fe60003f26270 */
[--C-:B------:R-:W-:Y:S01]  /*6600*/  FFMA.FTZ R5, R7, UR10, -R9.reuse ;  /* 0x0000000a07057c23 */ /* 0x100fe20008010809 */
[----:B--2---:R-:W-:Y:S02]  /*6610*/  MOV R3, R238 ;  /* 0x000000ee00037202 */ /* 0x004fe40000000f00 */
[----:B------:R-:W-:Y:S01]  /*6620*/  @!P0 FSEL R3, R238, -INF , !P1 ;  /* 0xff800000ee038808 */ /* 0x000fe20004800000 */
[----:B------:R1:W-:Y:S01]  /*6630*/  MUFU.EX2 R46, R5 ;  /* 0x00000005002e7308 */ /* 0x0003e20000000800 */
[----:B------:R-:W-:Y:S03]  /*6640*/  @!P0 ISETP.GE.AND P1, PT, R6, R10, PT ;  /* 0x0000000a0600820c */ /* 0x000fe60003f26270 */
[----:B------:R-:W-:Y:S01]  /*6650*/  FFMA.FTZ R9, R3, UR10, -R9 ;  /* 0x0000000a03097c23 */ /* 0x000fe20008010809 */
[----:B------:R-:W-:Y:S05]  /*6660*/  MOV R3, R240 ;  /* 0x000000f000037202 */ /* 0x000fea0000000f00 */
[----:B------:R-:W2:Y:S01]  /*6670*/  MUFU.EX2 R45, R9 ;  /* 0x00000009002d7308 */ /* 0x000ea20000000800 */
        /* <DEDUP_REMOVED lines=9> */
[----:B------:R-:W-:Y:S01]  /*6710*/  F2FP.BF16.F32.PACK_AB R3, R42, R44 ;  /* 0x0000002c2a03723e */ /* 0x000fe200000010ff */
[----:B------:R-:W-:Y:S01]  /*6720*/  IMAD.MOV.U32 R4, RZ, RZ, R188 ;  /* 0x000000ffff047224 */ /* 0x000fe200078e00bc */
[----:B------:R-:W-:Y:S01]  /*6730*/  @!P0 FSEL R4, R188, -INF , !P1 ;  /* 0xff800000bc048808 */ /* 0x000fe20004800000 */
[----:B------:R3:W-:Y:S01]  /*6740*/  STS [R233+0x20000], R0 ;  /* 0x02000000e9007388 */ /* 0x0007e20000000800 */
[----:B------:R-:W-:Y:S03]  /*6750*/  PLOP3.LUT P1, PT, PT, PT, UP3, 0x80, 0x0 ;  /* 0x000000000000781c */ /* 0x000fe60003f2f038 */
[----:B------:R-:W4:Y:S01]  /*6760*/  MUFU.EX2 R36, R8 ;  /* 0x0000000800247308 */ /* 0x000f220000000800 */
[----:B------:R2:W-:Y:S01]  /*6770*/  STS [R233+0x20400], R3 ;  /* 0x02040003e9007388 */ /* 0x0005e20000000800 */
[----:B-1----:R-:W-:Y:S02]  /*6780*/  MOV R5, R189 ;  /* 0x000000bd00057202 */ /* 0x002fe40000000f00 */
[----:B------:R-:W-:Y:S02]  /*6790*/  @!P0 FSEL R5, R189, -INF , !P3 ;  /* 0xff800000bd058808 */ /* 0x000fe40005800000 */
[----:B------:R-:W-:Y:S03]  /*67a0*/  IADD3 R180, P0, R180, UR15, RZ ;  /* 0x0000000fb4b47c10 */ /* 0x000fe6000ff1e0ff */
[--C-:B------:R-:W-:Y:S01]  /*67b0*/  FFMA.FTZ R5, R5, UR10, -R2.reuse ;  /* 0x0000000a05057c23 */ /* 0x100fe20008010802 */
[----:B------:R-:W-:Y:S01]  /*67c0*/  FFMA.FTZ R2, R4, UR10, -R2 ;  /* 0x0000000a04027c23 */ /* 0x000fe20008010802 */
[----:B------:R-:W-:Y:S02]  /*67d0*/  F2FP.BF16.F32.PACK_AB R4, R225, R226 ;  /* 0x000000e2e104723e */ /* 0x000fe400000010ff */
[----:B------:R1:W-:Y:S01]  /*67e0*/  MUFU.EX2 R205, R5 ;  /* 0x0000000500cd7308 */ /* 0x0003e20000000800 */
[----:B---3--:R-:W-:Y:S02]  /*67f0*/  F2FP.BF16.F32.PACK_AB R0, R49, R50 ;  /* 0x000000323100723e */ /* 0x008fe400000010ff */
[----:B--2---:R-:W-:Y:S03]  /*6800*/  F2FP.BF16.F32.PACK_AB R3, R229, R230 ;  /* 0x000000e6e503723e */ /* 0x004fe600000010ff */
[----:B------:R2:W-:Y:S04]  /*6810*/  STS [R234+0x20000], R0 ;  /* 0x02000000ea007388 */ /* 0x0005e80000000800 */
[----:B------:R3:W4:Y:S01]  /*6820*/  MUFU.EX2 R203, R2 ;  /* 0x0000000200cb7308 */ /* 0x0007220000000800 */
[----:B-1----:R-:W-:Y:S05]  /*6830*/  F2FP.BF16.F32.PACK_AB R5, R40, R41 ;  /* 0x000000292805723e */ /* 0x002fea00000010ff */
[----:B------:R1:W-:Y:S05]  /*6840*/  STS [R234+0x20400], R5 ;  /* 0x02040005ea007388 */ /* 0x0003ea0000000800 */
[----:B------:R4:W-:Y:S01]  /*6850*/  STS [R233+0x21000], R4 ;  /* 0x02100004e9007388 */ /* 0x0009e20000000800 */
[----:B---3--:R-:W-:Y:S04]  /*6860*/  F2FP.BF16.F32.PACK_AB R2, R45, R46 ;  /* 0x0000002e2d02723e */ /* 0x008fe800000010ff */
[----:B------:R3:W-:Y:S01]  /*6870*/  STS [R233+0x21400], R3 ;  /* 0x02140003e9007388 */ /* 0x0007e20000000800 */
[----:B--2---:R-:W-:Y:S05]  /*6880*/  F2FP.BF16.F32.PACK_AB R0, R206, R207 ;  /* 0x000000cfce00723e */ /* 0x004fea00000010ff */
[----:B------:R2:W-:Y:S01]  /*6890*/  STS [R234+0x21000], R0 ;  /* 0x02100000ea007388 */ /* 0x0005e20000000800 */
[----:B-1----:R-:W-:Y:S02]  /*68a0*/  F2FP.BF16.F32.PACK_AB R5, R227, R228 ;  /* 0x000000e4e305723e */ /* 0x002fe400000010ff */
[----:B----4-:R-:W-:Y:S03]  /*68b0*/  F2FP.BF16.F32.PACK_AB R4, R47, R48 ;  /* 0x000000302f04723e */ /* 0x010fe600000010ff */
[----:B------:R1:W-:Y:S01]  /*68c0*/  STS [R234+0x21400], R5 ;  /* 0x02140005ea007388 */ /* 0x0003e20000000800 */
[----:B---3--:R-:W-:Y:S04]  /*68d0*/  F2FP.BF16.F32.PACK_AB R3, R38, R39 ;  /* 0x000000272603723e */ /* 0x008fe800000010ff */
[----:B------:R3:W-:Y:S05]  /*68e0*/  STS [R231+0x20000], R4 ;  /* 0x02000004e7007388 */ /* 0x0007ea0000000800 */
[----:B------:R4:W-:Y:S01]  /*68f0*/  STS [R231+0x20400], R3 ;  /* 0x02040003e7007388 */ /* 0x0009e20000000800 */
[----:B--2---:R-:W-:Y:S04]  /*6900*/  F2FP.BF16.F32.PACK_AB R0, R36, R37 ;  /* 0x000000252400723e */ /* 0x004fe800000010ff */
[----:B------:R2:W-:Y:S05]  /*6910*/  STS [R232+0x20000], R2 ;  /* 0x02000002e8007388 */ /* 0x0005ea0000000800 */
[----:B------:R2:W-:Y:S01]  /*6920*/  STS [R232+0x20400], R0 ;  /* 0x02040000e8007388 */ /* 0x0005e20000000800 */
[----:B-1----:R-:W-:Y:S02]  /*6930*/  F2FP.BF16.F32.PACK_AB R5, R201, R202 ;  /* 0x000000cac905723e */ /* 0x002fe400000010ff */
[----:B---3--:R-:W-:Y:S03]  /*6940*/  F2FP.BF16.F32.PACK_AB R4, R221, R224 ;  /* 0x000000e0dd04723e */ /* 0x008fe600000010ff */
[----:B------:R-:W-:Y:S01]  /*6950*/  STS [R231+0x21000], R5 ;  /* 0x02100005e7007388 */ /* 0x000fe20000000800 */
[----:B----4-:R-:W-:Y:S04]  /*6960*/  F2FP.BF16.F32.PACK_AB R3, R183, R200 ;  /* 0x000000c8b703723e */ /* 0x010fe800000010ff */
[----:B------:R-:W-:Y:S01]  /*6970*/  STS [R231+0x21400], R4 ;  /* 0x02140004e7007388 */ /* 0x000fe20000000800 */
[----:B--2---:R-:W-:Y:S04]  /*6980*/  F2FP.BF16.F32.PACK_AB R2, R203, R205 ;  /* 0x000000cdcb02723e */ /* 0x004fe800000010ff */
[----:B------:R-:W-:Y:S01]  /*6990*/  STS [R232+0x21000], R3 ;  /* 0x02100003e8007388 */ /* 0x000fe20000000800 */
[----:B------:R-:W-:Y:S04]  /*69a0*/  LEA R0, R219, UR4, 0x1 ;  /* 0x00000004db007c11 */ /* 0x000fe8000f8e08ff */
[----:B------:R1:W-:Y:S01]  /*69b0*/  STS [R232+0x21400], R2 ;  /* 0x02140002e8007388 */ /* 0x0003e20000000800 */
[CC--:B------:R-:W-:Y:S04]  /*69c0*/  IADD3 R204, R216.reuse, R0.reuse, RZ ;  /* 0x00000000d8cc7210 */ /* 0x0c0fe80007ffe0ff */
[----:B------:R-:W-:Y:S05]  /*69d0*/  LDSM.16.M88.4 R32, [R0+0x8000] ;  /* 0x008000000020783b */ /* 0x000fea0000000200 */
[----:B------:R-:W2:Y:S05]  /*69e0*/  LDSM.16.M88.4 R16, [R213+UR4+0x14000] ;  /* 0x01400004d510783b */ /* 0x000eaa0008000200 */
[----:B------:R-:W3:Y:S05]  /*69f0*/  LDSM.16.M88.4 R28, [R0+0x9000] ;  /* 0x00900000001c783b */ /* 0x000eea0000000200 */
[----:B------:R-:W4:Y:S05]  /*6a00*/  LDSM.16.M88.4 R164, [R213+UR4+0x14800] ;  /* 0x01480004d5a4783b */ /* 0x000f2a0008000200 */
[----:B------:R-:W-:Y:S01]  /*6a10*/  LDSM.16.M88.4 R172, [R212+0x8000] ;  /* 0x00800000d4ac783b */ /* 0x000fe20000000200 */
[----:B-1----:R-:W-:Y:S04]  /*6a20*/  IADD3 R2, R217, R0, RZ ;  /* 0x00000000d9027210 */ /* 0x002fe80007ffe0ff */
[----:B------:R-:W-:Y:S01]  /*6a30*/  IADD3 R3, R216, R2, RZ ;  /* 0x00000002d8037210 */ /* 0x000fe20007ffe0ff */
[----:B------:R-:W1:Y:S05]  /*6a40*/  LDSM.16.M88.4 R168, [R2+0x8000] ;  /* 0x0080000002a8783b */ /* 0x000e6a0000000200 */
[----:B------:R-:W1:Y:S01]  /*6a50*/  LDSM.16.M88.4 R176, [R2+0x9000] ;  /* 0x0090000002b0783b */ /* 0x000e620000000200 */
[-C--:B--2---:R-:W-:Y:S06]  /*6a60*/  HMMA.16816.F32.BF16 R4, R32, R16.reuse, RZ ;  /* 0x000000102004723c */ /* 0x084fec00000418ff */
[C---:B---3--:R-:W-:Y:S06]  /*6a70*/  HMMA.16816.F32.BF16 R8, R28.reuse, R16, RZ ;  /* 0x000000101c08723c */ /* 0x048fec00000418ff */
[-C--:B------:R-:W-:Y:S06]  /*6a80*/  HMMA.16816.F32.BF16 R12, R28, R18.reuse, RZ ;  /* 0x000000121c0c723c */ /* 0x080fec00000418ff */
[C---:B------:R-:W-:Y:S06]  /*6a90*/  HMMA.16816.F32.BF16 R16, R32.reuse, R18, RZ ;  /* 0x000000122010723c */ /* 0x040fec00000418ff */
[-C--:B----4-:R-:W-:Y:S06]  /*6aa0*/  HMMA.16816.F32.BF16 R20, R32, R164.reuse, RZ ;  /* 0x000000a42014723c */ /* 0x090fec00000418ff */
[C---:B------:R-:W-:Y:S06]  /*6ab0*/  HMMA.16816.F32.BF16 R24, R28.reuse, R164, RZ ;  /* 0x000000a41c18723c */ /* 0x040fec00000418ff */
[-C--:B------:R-:W-:Y:S06]  /*6ac0*/  HMMA.16816.F32.BF16 R28, R28, R166.reuse, RZ ;  /* 0x000000a61c1c723c */ /* 0x080fec00000418ff */
[----:B------:R-:W-:Y:S01]  /*6ad0*/  HMMA.16816.F32.BF16 R32, R32, R166, RZ ;  /* 0x000000a62020723c */ /* 0x000fe200000418ff */
[----:B------:R-:W2:Y:S05]  /*6ae0*/  LDSM.16.M88.4 R164, [R212+0x8800] ;  /* 0x00880000d4a4783b */ /* 0x000eaa0000000200 */
[-C--:B-1----:R-:W-:Y:S06]  /*6af0*/  HMMA.16816.F32.BF16 R4, R168, R172.reuse, R4 ;  /* 0x000000aca804723c */ /* 0x082fec0000041804 */
[C---:B------:R-:W-:Y:S06]  /*6b00*/  HMMA.16816.F32.BF16 R8, R176.reuse, R172, R8 ;  /* 0x000000acb008723c */ /* 0x040fec0000041808 */
        /* <DEDUP_REMOVED lines=12> */
[----:B------:R-:W2:Y:S05]  /*6bd0*/  LDL R177, [R1+0x2c] ;  /* 0x00002c0001b17983 */ /* 0x000eaa0000100800 */
[-C--:B------:R-:W-:Y:S06]  /*6be0*/  HMMA.16816.F32.BF16 R12, R164, R178.reuse, R12 ;  /* 0x000000b2a40c723c */ /* 0x080fec000004180c */
[C---:B------:R-:W-:Y:S06]  /*6bf0*/  HMMA.16816.F32.BF16 R16, R172.reuse, R178, R16 ;  /* 0x000000b2ac10723c */ /* 0x040fec0000041810 */
[-C--:B---3--:R-:W-:Y:S06]  /*6c00*/  HMMA.16816.F32.BF16 R20, R172, R168.reuse, R20 ;  /* 0x000000a8ac14723c */ /* 0x088fec0000041814 */
        /* <DEDUP_REMOVED lines=30> */
[----:B--2---:R-:W-:Y:S05]  /*6df0*/  IADD3.X R181, R177, UR14, RZ, P0, !PT ;  /* 0x0000000eb1b57c10 */ /* 0x004fea00087fe4ff */
[----:B------:R-:W2:Y:S05]  /*6e00*/  LDG.E R178, desc[UR6][R180.64] ;  /* 0x00000006b4b27981 */ /* 0x000eaa000c1e1900 */
[----:B------:R-:W4:Y:S01]  /*6e10*/  LDG.E R177, desc[UR6][R180.64+0x20] ;  /* 0x00002006b4b17981 */ /* 0x000f22000c1e1900 */
        /* <DEDUP_REMOVED lines=29> */
[C---:B--2---:R-:W-:Y:S11]  /*6ff0*/  FADD.FTZ R5, -R178.reuse, R5 ;  /* 0x00000005b2057221 */ /* 0x044ff60000010100 */
[----:B------:R-:W-:Y:S07]  /*7000*/  @!UPT UIADD3 URZ, URZ, URZ, URZ ;  /* 0x0000003f3f3ff290 */ /* 0x000fee000fffe03f */
[C---:B------:R-:W-:Y:S01]  /*7010*/  FADD.FTZ R16, -R178.reuse, R16 ;  /* 0x00000010b2107221 */ /* 0x040fe20000010100 */
[-C--:B-1----:R-:W-:Y:S03]  /*7020*/  HMMA.16816.F32.BF16 R20, R168, R164.reuse, R20 ;  /* 0x000000a4a814723c */ /* 0x082fe60000041814 */
[----:B------:R-:W-:Y:S01]  /*7030*/  FADD.FTZ R17, -R178, R17 ;  /* 0x00000011b2117221 */ /* 0x000fe20000010100 */
[C---:B----4-:R-:W-:Y:S01]  /*7040*/  FADD.FTZ R6, -R177.reuse, R6 ;  /* 0x00000006b1067221 */ /* 0x050fe20000010100 */
[----:B------:R-:W-:Y:S01]  /*7050*/  FADD.FTZ R7, -R177, R7 ;  /* 0x00000007b1077221 */ /* 0x000fe20000010100 */
[C---:B------:R-:W-:Y:S05]  /*7060*/  HMMA.16816.F32.BF16 R24, R172.reuse, R164, R24 ;  /* 0x000000a4ac18723c */ /* 0x040fea0000041818 */
[----:B------:R-:W-:Y:S01]  /*7070*/  FMUL.FTZ R7, R42, R7 ;  /* 0x000000072a077220 */ /* 0x000fe20000410000 */
[-C--:B------:R-:W-:Y:S01]  /*7080*/  HMMA.16816.F32.BF16 R28, R172, R166.reuse, R28 ;  /* 0x000000a6ac1c723c */ /* 0x080fe2000004181c */
[----:B------:R-:W-:Y:S04]  /*7090*/  MOV R164, UR4 ;  /* 0x0000000400a47c02 */ /* 0x000fe80008000f00 */
[----:B------:R-:W-:Y:S01]  /*70a0*/  FADD.FTZ R4, -R178, R4 ;  /* 0x00000004b2047221 */ /* 0x000fe20000010100 */
[----:B------:R-:W-:Y:S05]  /*70b0*/  HMMA.16816.F32.BF16 R32, R168, R166, R32 ;  /* 0x000000a6a820723c */ /* 0x000fea0000041820 */
[----:B------:R-:W-:Y:S01]  /*70c0*/  FMUL.FTZ R179, R182, R4 ;  /* 0x00000004b6b37220 */ /* 0x000fe20000410000 */
[----:B------:R-:W-:Y:S01]  /*70d0*/  FMUL.FTZ R182, R51, R5 ;  /* 0x0000000533b67220 */ /* 0x000fe20000410000 */
[----:B------:R-:W-:Y:S01]  /*70e0*/  FFMA.FTZ R4, -R242, R242, 1 ;  /* 0x3f800000f2047423 */ /* 0x000fe200000101f2 */
[----:B------:R1:W5:Y:S03]  /*70f0*/  LDL.LU R51, [R1+0x94] ;  /* 0x0000940001337983 */ /* 0x0003660000300800 */
[----:B------:R-:W-:Y:S02]  /*7100*/  FMUL.FTZ R4, R4, UR5 ;  /* 0x0000000504047c20 */ /* 0x000fe40008410000 */
[----:B------:R1:W5:Y:S01]  /*7110*/  LDG.E R5, desc[UR6][R180.64+0x80] ;  /* 0x00008006b4057981 */ /* 0x000362000c1e1900 */
[----:B------:R-:W-:Y:S01]  /*7120*/  FMUL.FTZ R166, R49, R17 ;  /* 0x0000001131a67220 */ /* 0x000fe20000410000 */
[----:B------:R-:W-:Y:S01]  /*7130*/  FADD.FTZ R167, -R178, R20 ;  /* 0x00000014b2a77221 */ /* 0x000fe20000010100 */
[----:B------:R-:W-:Y:S01]  /*7140*/  FMUL.FTZ R20, R50, R16 ;  /* 0x0000001032147220 */ /* 0x000fe20000410000 */
[----:B------:R-:W-:Y:S01]  /*7150*/  FMUL.FTZ R179, R179, R4 ;  /* 0x00000004b3b37220 */ /* 0x000fe20000410000 */
[----:B------:R1:W5:Y:S01]  /*7160*/  LDL.LU R50, [R1+0x90] ;  /* 0x0000900001327983 */ /* 0x0003620000300800 */
[----:B------:R-:W-:Y:S01]  /*7170*/  FMUL.FTZ R167, R48, R167 ;  /* 0x000000a730a77220 */ /* 0x000fe20000410000 */
[----:B------:R-:W-:Y:S01]  /*7180*/  FADD.FTZ R168, -R178, R21 ;  /* 0x00000015b2a87221 */ /* 0x000fe20000010100 */
[----:B------:R-:W-:Y:S02]  /*7190*/  FFMA.FTZ R16, -R245, R245, 1 ;  /* 0x3f800000f5107423 */ /* 0x000fe400000101f5 */
[----:B------:R1:W5:Y:S01]  /*71a0*/  LDL.LU R49, [R1+0x8c] ;  /* 0x00008c0001317983 */ /* 0x0003620000300800 */
[----:B------:R-:W-:Y:S01]  /*71b0*/  FFMA.FTZ R17, -R246, R246, 1 ;  /* 0x3f800000f6117423 */ /* 0x000fe200000101f6 */
[----:B------:R-:W-:Y:S01]  /*71c0*/  FMUL.FTZ R168, R47, R168 ;  /* 0x000000a82fa87220 */ /* 0x000fe20000410000 */
[----:B------:R-:W-:Y:S02]  /*71d0*/  FADD.FTZ R32, -R178, R32 ;  /* 0x00000020b2207221 */ /* 0x000fe40000010100 */
[----:B------:R1:W5:Y:S01]  /*71e0*/  LDL.LU R48, [R1+0x88] ;  /* 0x0000880001307983 */ /* 0x0003620000300800 */
[----:B------:R-:W-:Y:S01]  /*71f0*/  FADD.FTZ R35, -R177, R35 ;  /* 0x00000023b1237221 */ /* 0x000fe20000010100 */
[----:B------:R-:W-:Y:S01]  /*7200*/  FMUL.FTZ R21, R16, UR5 ;  /* 0x0000000510157c20 */ /* 0x000fe20008410000 */
[----:B------:R-:W-:Y:S02]  /*7210*/  FMUL.FTZ R32, R46, R32 ;  /* 0x000000202e207220 */ /* 0x000fe40000410000 */
[----:B------:R1:W5:Y:S01]  /*7220*/  LDL.LU R47, [R1+0x84] ;  /* 0x00008400012f7983 */ /* 0x0003620000300800 */
[----:B------:R-:W-:Y:S01]  /*7230*/  FMUL.FTZ R17, R17, UR5 ;  /* 0x0000000511117c20 */ /* 0x000fe20008410000 */
[----:B------:R-:W-:Y:S01]  /*7240*/  FMUL.FTZ R21, R166, R21 ;  /* 0x00000015a6157220 */ /* 0x000fe20000410000 */
[----:B------:R-:W-:Y:S02]  /*7250*/  FMUL.FTZ R166, R44, R6 ;  /* 0x000000062ca67220 */ /* 0x000fe40000410000 */
[----:B------:R1:W5:Y:S01]  /*7260*/  LDL.LU R46, [R1+0x80] ;  /* 0x00008000012e7983 */ /* 0x0003620000300800 */
[----:B------:R-:W-:Y:S01]  /*7270*/  FFMA.FTZ R6, -R43, R43, 1 ;  /* 0x3f8000002b067423 */ /* 0x000fe2000001012b */
[----:B------:R-:W-:Y:S01]  /*7280*/  FMUL.FTZ R17, R20, R17 ;  /* 0x0000001114117220 */ /* 0x000fe20000410000 */
[----:B------:R-:W-:Y:S02]  /*7290*/  FFMA.FTZ R16, -R235, R235, 1 ;  /* 0x3f800000eb107423 */ /* 0x000fe400000101eb */
[----:B------:R1:W5:Y:S01]  /*72a0*/  LDG.E R4, desc[UR6][R180.64+0xa0] ;  /* 0x0000a006b4047981 */ /* 0x000362000c1e1900 */
[----:B------:R-:W-:Y:S01]  /*72b0*/  FMUL.FTZ R6, R6, UR5 ;  /* 0x0000000506067c20 */ /* 0x000fe20008410000 */
[----:B------:R-:W-:Y:S01]  /*72c0*/  FFMA.FTZ R20, -R243, R243, 1 ;  /* 0x3f800000f3147423 */ /* 0x000fe200000101f3 */
[----:B------:R-:W-:Y:S01]  /*72d0*/  F2FP.BF16.F32.PACK_AB R21, R21, R17 ;  /* 0x000000111515723e */ /* 0x000fe200000010ff */
[----:B------:R-:W-:Y:S01]  /*72e0*/  FADD.FTZ R17, -R177, R22 ;  /* 0x00000016b1117221 */ /* 0x000fe20000010100 */
[----:B------:R-:W-:Y:S01]  /*72f0*/  FMUL.FTZ R16, R16, UR5 ;  /* 0x0000000510107c20 */ /* 0x000fe20008410000 */
[----:B------:R-:W-:Y:S01]  /*7300*/  FMUL.FTZ R6, R166, R6 ;  /* 0x00000006a6067220 */ /* 0x000fe20000410000 */
[----:B------:R-:W-:Y:S01]  /*7310*/  FMUL.FTZ R20, R20, UR5 ;  /* 0x0000000514147c20 */ /* 0x000fe20008410000 */
[----:B------:R-:W-:Y:S01]  /*7320*/  FMUL.FTZ R17, R39, R17 ;  /* 0x0000001127117220 */ /* 0x000fe20000410000 */
[----:B------:R-:W-:Y:S01]  /*7330*/  FMUL.FTZ R16, R32, R16 ;  /* 0x0000001020107220 */ /* 0x000fe20000410000 */
[----:B------:R-:W-:Y:S01]  /*7340*/  FFMA.FTZ R32, -R238, R238, 1 ;  /* 0x3f800000ee207423 */ /* 0x000fe200000101ee */
[----:B------:R-:W-:Y:S01]  /*7350*/  FFMA.FTZ R165, -R247, R247, 1 ;  /* 0x3f800000f7a57423 */ /* 0x000fe200000101f7 */
[----:B------:R-:W-:Y:S01]  /*7360*/  SHF.L.U32 R172, R218, 0x1, RZ ;  /* 0x00000001daac7819 */ /* 0x000fe200000006ff */
[----:B------:R-:W-:Y:S01]  /*7370*/  FFMA.FTZ R166, -R240, R240, 1 ;  /* 0x3f800000f0a67423 */ /* 0x000fe200000101f0 */
[----:B------:R-:W-:Y:S01]  /*7380*/  FMUL.FTZ R32, R32, UR5 ;  /* 0x0000000520207c20 */ /* 0x000fe20008410000 */
[----:B------:R-:W-:Y:S01]  /*7390*/  FMUL.FTZ R165, R165, UR5 ;  /* 0x00000005a5a57c20 */ /* 0x000fe20008410000 */
[----:B------:R-:W-:Y:S01]  /*73a0*/  IADD3 R164, R172, 0x8000, R164 ;  /* 0x00008000aca47810 */ /* 0x000fe20007ffe0a4 */
[----:B------:R-:W-:Y:S02]  /*73b0*/  FMUL.FTZ R166, R166, UR5 ;  /* 0x00000005a6a67c20 */ /* 0x000fe40008410000 */
[----:B------:R-:W-:Y:S01]  /*73c0*/  FMUL.FTZ R165, R182, R165 ;  /* 0x000000a5b6a57220 */ /* 0x000fe20000410000 */
[C---:B------:R-:W-:Y:S02]  /*73d0*/  IADD3 R176, R164.reuse, 0x40, RZ ;  /* 0x00000040a4b07810 */ /* 0x040fe40007ffe0ff */
[----:B------:R-:W-:Y:S02]  /*73e0*/  @P2 IADD3 R176, R164, -0x40, RZ ;  /* 0xffffffc0a4b02810 */ /* 0x000fe40007ffe0ff */
[----:B------:R-:W-:Y:S01]  /*73f0*/  F2FP.BF16.F32.PACK_AB R164, R165, R179 ;  /* 0x000000b3a5a4723e */ /* 0x000fe200000010ff */
[----:B------:R-:W-:Y:S04]  /*7400*/  FFMA.FTZ R165, -R244, R244, 1 ;  /* 0x3f800000f4a57423 */ /* 0x000fe800000101f4 */
[----:B------:R-:W-:Y:S04]  /*7410*/  FMUL.FTZ R165, R165, UR5 ;  /* 0x00000005a5a57c20 */ /* 0x000fe80008410000 */
[----:B------:R-:W-:Y:S01]  /*7420*/  FMUL.FTZ R165, R167, R165 ;  /* 0x000000a5a7a57220 */ /* 0x000fe20000410000 */
[----:B------:R-:W-:Y:S01]  /*7430*/  FADD.FTZ R167, -R178, R33 ;  /* 0x00000021b2a77221 */ /* 0x000fe20000010100 */
[----:B------:R-:W-:Y:S01]  /*7440*/  FMUL.FTZ R33, R168, R20 ;  /* 0x00000014a8217220 */ /* 0x000fe20000410000 */
[----:B------:R-:W-:Y:S02]  /*7450*/  FFMA.FTZ R20, -R252, R252, 1 ;  /* 0x3f800000fc147423 */ /* 0x000fe400000101fc */
[----:B------:R-:W-:Y:S02]  /*7460*/  FMUL.FTZ R167, R45, R167 ;  /* 0x000000a72da77220 */ /* 0x000fe40000410000 */
[----:B------:R1:W5:Y:S01]  /*7470*/  LDL.LU R45, [R1+0x7c] ;  /* 0x00007c00012d7983 */ /* 0x0003620000300800 */
[----:B------:R-:W-:Y:S01]  /*7480*/  FMUL.FTZ R20, R20, UR5 ;  /* 0x0000000514147c20 */ /* 0x000fe20008410000 */
[----:B------:R-:W-:Y:S01]  /*7490*/  FMUL.FTZ R32, R167, R32 ;  /* 0x00000020a7207220 */ /* 0x000fe20000410000 */
[----:B------:R-:W-:Y:S02]  /*74a0*/  F2FP.BF16.F32.PACK_AB R33, R33, R165 ;  /* 0x000000a52121723e */ /* 0x000fe400000010ff */
[----:B------:R1:W5:Y:S01]  /*74b0*/  LDL.LU R44, [R1+0x78] ;  /* 0x00007800012c7983 */ /* 0x0003620000300800 */
[----:B------:R-:W-:Y:S01]  /*74c0*/  FMUL.FTZ R20, R7, R20 ;  /* 0x0000001407147220 */ /* 0x000fe20000410000 */
[C---:B------:R-:W-:Y:S01]  /*74d0*/  FADD.FTZ R7, -R177.reuse, R18 ;  /* 0x00000012b1077221 */ /* 0x040fe20000010100 */
[----:B------:R-:W-:Y:S02]  /*74e0*/  FADD.FTZ R18, -R177, R23 ;  /* 0x00000017b1127221 */ /* 0x000fe40000010100 */
[----:B------:R1:W5:Y:S01]  /*74f0*/  LDL.LU R43, [R1+0x74] ;  /* 0x00007400012b7983 */ /* 0x0003620000300800 */
[----:B------:R-:W-:Y:S01]  /*7500*/  F2FP.BF16.F32.PACK_AB R32, R32, R16 ;  /* 0x000000102020723e */ /* 0x000fe200000010ff */
[----:B------:R-:W-:Y:S01]  /*7510*/  FMUL.FTZ R7, R41, R7 ;  /* 0x0000000729077220 */ /* 0x000fe20000410000 */
[----:B------:R-:W-:Y:S02]  /*7520*/  FMUL.FTZ R18, R38, R18 ;  /* 0x0000001226127220 */ /* 0x000fe40000410000 */
[----:B------:R1:W5:Y:S01]  /*7530*/  LDL.LU R42, [R1+0x70] ;  /* 0x00007000012a7983 */ /* 0x0003620000300800 */
[C---:B------:R-:W-:Y:S01]  /*7540*/  FADD.FTZ R16, -R177.reuse, R19 ;  /* 0x00000013b1107221 */ /* 0x040fe20000010100 */
[----:B------:R-:W-:Y:S01]  /*7550*/  FADD.FTZ R19, -R177, R34 ;  /* 0x00000022b1137221 */ /* 0x000fe20000010100 */
[----:B------:R-:W-:Y:S02]  /*7560*/  F2FP.BF16.F32.PACK_AB R20, R20, R6 ;  /* 0x000000061414723e */ /* 0x000fe400000010ff */
[----:B------:R1:W5:Y:S01]  /*7570*/  LDL.LU R41, [R1+0x6c] ;  /* 0x00006c0001297983 */ /* 0x0003620000300800 */
[----:B------:R-:W-:Y:S01]  /*7580*/  FMUL.FTZ R16, R40, R16 ;  /* 0x0000001028107220 */ /* 0x000fe20000410000 */
[----:B------:R-:W-:Y:S01]  /*7590*/  FFMA.FTZ R6, -R251, R251, 1 ;  /* 0x3f800000fb067423 */ /* 0x000fe200000101fb */
[----:B------:R-:W-:Y:S02]  /*75a0*/  FFMA.FTZ R23, -R250, R250, 1 ;  /* 0x3f800000fa177423 */ /* 0x000fe400000101fa */
[----:B------:R1:W5:Y:S01]  /*75b0*/  LDL.LU R40, [R1+0x68] ;  /* 0x0000680001287983 */ /* 0x0003620000300800 */
[----:B------:R-:W-:Y:S01]  /*75c0*/  FFMA.FTZ R165, -R249, R249, 1 ;  /* 0x3f800000f9a57423 */ /* 0x000fe200000101f9 */
[----:B------:R-:W-:Y:S01]  /*75d0*/  FMUL.FTZ R6, R6, UR5 ;  /* 0x0000000506067c20 */ /* 0x000fe20008410000 */
[----:B------:R-:W-:Y:S02]  /*75e0*/  FFMA.FTZ R167, -R241, R241, 1 ;  /* 0x3f800000f1a77423 */ /* 0x000fe400000101f1 */
[----:B------:R1:W5:Y:S01]  /*75f0*/  LDL.LU R39, [R1+0x64] ;  /* 0x0000640001277983 */ /* 0x0003620000300800 */
[----:B------:R-:W-:Y:S01]  /*7600*/  FMUL.FTZ R23, R23, UR5 ;  /* 0x0000000517177c20 */ /* 0x000fe20008410000 */
[----:B------:R-:W-:Y:S01]  /*7610*/  FMUL.FTZ R34, R7, R6 ;  /* 0x0000000607227220 */ /* 0x000fe20000410000 */
[----:B------:R-:W-:Y:S02]  /*7620*/  FMUL.FTZ R6, R37, R19 ;  /* 0x0000001325067220 */ /* 0x000fe40000410000 */
[----:B------:R1:W5:Y:S01]  /*7630*/  LDL.LU R38, [R1+0x60] ;  /* 0x0000600001267983 */ /* 0x0003620000300800 */
[----:B------:R-:W-:Y:S01]  /*7640*/  FMUL.FTZ R7, R36, R35 ;  /* 0x0000002324077220 */ /* 0x000fe20000410000 */
[----:B------:R-:W-:Y:S01]  /*7650*/  FFMA.FTZ R35, -R248, R248, 1 ;  /* 0x3f800000f8237423 */ /* 0x000fe200000101f8 */
[----:B------:R-:W-:Y:S02]  /*7660*/  FMUL.FTZ R165, R165, UR5 ;  /* 0x00000005a5a57c20 */ /* 0x000fe40008410000 */
[----:B------:R1:W5:Y:S01]  /*7670*/  LDL.LU R37, [R1+0x5c] ;  /* 0x00005c0001257983 */ /* 0x0003620000300800 */
[----:B------:R-:W-:Y:S01]  /*7680*/  FMUL.FTZ R167, R167, UR5 ;  /* 0x00000005a7a77c20 */ /* 0x000fe20008410000 */
[----:B------:R-:W-:Y:S01]  /*7690*/  FMUL.FTZ R35, R35, UR5 ;  /* 0x0000000523237c20 */ /* 0x000fe20008410000 */
[----:B------:R-:W-:Y:S02]  /*76a0*/  FMUL.FTZ R23, R16, R23 ;  /* 0x0000001710177220 */ /* 0x000fe40000410000 */
[----:B------:R1:W5:Y:S01]  /*76b0*/  LDL.LU R36, [R1+0x58] ;  /* 0x0000580001247983 */ /* 0x0003620000300800 */
[----:B------:R-:W-:Y:S01]  /*76c0*/  FMUL.FTZ R165, R17, R165 ;  /* 0x000000a511a57220 */ /* 0x000fe20000410000 */
[----:B------:R-:W-:Y:S01]  /*76d0*/  FMUL.FTZ R35, R18, R35 ;  /* 0x0000002312237220 */ /* 0x000fe20000410000 */
[----:B------:R-:W-:Y:S01]  /*76e0*/  FMUL.FTZ R167, R6, R167 ;  /* 0x000000a706a77220 */ /* 0x000fe20000410000 */
[----:B------:R-:W-:Y:S01]  /*76f0*/  FMUL.FTZ R166, R7, R166 ;  /* 0x000000a607a67220 */ /* 0x000fe20000410000 */
[----:B------:R-:W-:Y:S06]  /*7700*/  @!P1 BRA `(.L_x_765) ;  /* 0x0000000000e09947 */ /* 0x000fec0003800000 */
[----:B------:R-:W2:Y:S01]  /*7710*/  LDL.LU.64 R168, [R1+0x8] ;  /* 0x0000080001a87983 */ /* 0x000ea20000300a00 */
[----:B------:R-:W3:Y:S01]  /*7720*/  LDC R16, c[0x0][0x240] ;  /* 0x00009000ff107b82 */ /* 0x000ee20000000800 */
[C---:B------:R-:W-:Y:S01]  /*7730*/  ISETP.GE.AND P3, PT, R236.reuse, UR21, PT ;  /* 0x00000015ec007c0c */ /* 0x040fe2000bf66270 */
[----:B------:R-:W-:Y:S01]  /*7740*/  VIADD R7, R236, 0x40 ;  /* 0x00000040ec077836 */ /* 0x000fe20000000000 */
[----:B------:R-:W-:Y:S04]  /*7750*/  ULOP3.LUT UR11, UR8, 0x1, URZ, 0xc0, !UPT ;  /* 0x00000001080b7892 */ /* 0x000fe8000f8ec03f */
[----:B------:R-:W-:Y:S01]  /*7760*/  ISETP.GE.AND P0, PT, R7, UR21, PT ;  /* 0x0000001507007c0c */ /* 0x000fe2000bf06270 */
[----:B------:R-:W4:Y:S01]  /*7770*/  LDC R19, c[0x0][0x244] ;  /* 0x00009100ff137b82 */ /* 0x000f220000000800 */
[----:B------:R-:W-:Y:S04]  /*7780*/  UISETP.NE.U32.AND UP0, UPT, UR11, 0x1, UPT ;  /* 0x000000010b00788c */ /* 0x000fe8000bf05070 */
        /* <DEDUP_REMOVED lines=8> */
[C---:B---3--:R-:W-:Y:S05]  /*7810*/  IMAD.U32 R17, R16.reuse, -0x40, RZ ;  /* 0xffffffc010117824 */ /* 0x048fea00078e00ff */
[----:B------:R-:W-:Y:S02]  /*7820*/  SHF.R.S32.HI R22, RZ, 0x1f, R17 ;  /* 0x0000001fff167819 */ /* 0x000fe40000011411 */
[C---:B--2---:R-:W-:Y:S04]  /*7830*/  LEA R6, P4, R17.reuse, R168, 0x1 ;  /* 0x000000a811067211 */ /* 0x044fe800078808ff */
[----:B------:R-:W-:Y:S02]  /*7840*/  LEA.HI.X.SX32 R7, R17, R169, 0x1, P4 ;  /* 0x000000a911077211 */ /* 0x000fe400020f0eff */
[C---:B------:R-:W-:Y:S02]  /*7850*/  @!P3 LEA R18, P4, R16.reuse, R6, 0x6 ;  /* 0x000000061012b211 */ /* 0x040fe400078830ff */
[C---:B------:R-:W-:Y:S01]  /*7860*/  LEA R17, P5, R16.reuse, R17, 0x5 ;  /* 0x0000001110117211 */ /* 0x040fe200078a28ff */
[----:B------:R-:W-:Y:S01]  /*7870*/  @!PT LDS RZ, [RZ] ;  /* 0x00000000fffff984 */ /* 0x000fe20000000800 */
[----:B------:R-:W-:Y:S01]  /*7880*/  @!PT LDS RZ, [RZ] ;  /* 0x00000000fffff984 */ /* 0x000fe20000000800 */
[----:B------:R-:W-:Y:S01]  /*7890*/  @!PT LDS RZ, [RZ] ;  /* 0x00000000fffff984 */ /* 0x000fe20000000800 */
[----:B------:R1:W-:Y:S03]  /*78a0*/  @!P3 LDGSTS.E.BYPASS.LTC128B.128 [R239], desc[UR6][R6.64] ;  /* 0x0000000006efbfae */ /* 0x0003e6000b901d46 */
[C-C-:B----4-:R-:W-:Y:S01]  /*78b0*/  LEA.HI.X R22, R16.reuse, R22, R19.reuse, 0x5, P5 ;  /* 0x0000001610167211 */ /* 0x150fe200028f2c13 */
[----:B------:R1:W-:Y:S01]  /*78c0*/  @P0 STS [R220+0x2000], RZ ;  /* 0x002000ffdc000388 */ /* 0x0003e20000000800 */
[----:B------:R-:W-:Y:S02]  /*78d0*/  @!P3 LEA.HI.X R19, R16, R7, R19, 0x6, P4 ;  /* 0x000000071013b211 */ /* 0x000fe400020f3413 */
[C---:B------:R-:W-:Y:S01]  /*78e0*/  @!P0 LEA R16, P4, R17.reuse, R168, 0x1 ;  /* 0x000000a811108211 */ /* 0x040fe200078808ff */
[----:B------:R1:W-:Y:S03]  /*78f0*/  @P0 STS [R220+0x2004], RZ ;  /* 0x002004ffdc000388 */ /* 0x0003e60000000800 */
[----:B------:R-:W-:Y:S01]  /*7900*/  @!P0 LEA.HI.X R17, R17, R169, R22, 0x1, P4 ;  /* 0x000000a911118211 */ /* 0x000fe200020f0c16 */
        /* <DEDUP_REMOVED lines=22> */
[----:B------:R-:W0:Y:S04]  /*7a70*/  LDGDEPBAR ;  /* 0x00000000000079af */ /* 0x000e280000000000 */
[----:B------:R1:W-:Y:S02]  /*7a80*/  STL.64 [R1+0x8], R6 ;  /* 0x0000080601007387 */ /* 0x0003e40000100a00 */
.L_x_765:
[----:B------:R2:W-:Y:S01]  /*7a90*/  STS [R233+0x1c400], R20 ;  /* 0x01c40014e9007388 */ /* 0x0005e20000000800 */
[----:B-1----:R-:W-:Y:S01]  /*7aa0*/  F2FP.BF16.F32.PACK_AB R6, R23, R34 ;  /* 0x000000221706723e */ /* 0x002fe200000010ff */
[C---:B-----5:R-:W-:Y:S01]  /*7ab0*/  FADD.FTZ R12, -R5.reuse, R12 ;  /* 0x0000000c050c7221 */ /* 0x060fe20000010100 */
[C---:B------:R-:W-:Y:S01]  /*7ac0*/  FADD.FTZ R9, -R5.reuse, R9 ;  /* 0x0000000905097221 */ /* 0x040fe20000010100 */
[----:B------:R-:W-:Y:S01]  /*7ad0*/  STS [R233+0x1c000], R164 ;  /* 0x01c000a4e9007388 */ /* 0x000fe20000000800 */
[----:B------:R-:W-:Y:S01]  /*7ae0*/  FADD.FTZ R8, -R5, R8 ;  /* 0x0000000805087221 */ /* 0x000fe20000010100 */
[----:B------:R-:W-:Y:S01]  /*7af0*/  FMUL.FTZ R18, R207, R12 ;  /* 0x0000000ccf127220 */ /* 0x000fe20000410000 */
[----:B------:R-:W-:Y:S01]  /*7b00*/  FFMA.FTZ R12, -R195, R195, 1 ;  /* 0x3f800000c30c7423 */ /* 0x000fe200000101c3 */
[----:B------:R1:W-:Y:S01]  /*7b10*/  STS [R234+0x1c400], R6 ;  /* 0x01c40006ea007388 */ /* 0x0003e20000000800 */
[----:B------:R-:W-:Y:S01]  /*7b20*/  FADD.FTZ R13, -R5, R13 ;  /* 0x0000000d050d7221 */ /* 0x000fe20000010100 */
[----:B------:R-:W-:Y:S01]  /*7b30*/  FFMA.FTZ R7, -R190, R190, 1 ;  /* 0x3f800000be077423 */ /* 0x000fe200000101be */
[----:B------:R-:W-:Y:S01]  /*7b40*/  FMUL.FTZ R19, R225, R9 ;  /* 0x00000009e1137220 */ /* 0x000fe20000410000 */
[----:B------:R-:W-:Y:S01]  /*7b50*/  FFMA.FTZ R9, -R193, R193, 1 ;  /* 0x3f800000c1097423 */ /* 0x000fe200000101c1 */
[----:B------:R-:W-:Y:S01]  /*7b60*/  FMUL.FTZ R12, R12, UR5 ;  /* 0x000000050c0c7c20 */ /* 0x000fe20008410000 */
[----:B------:R-:W-:Y:S01]  /*7b70*/  FMUL.FTZ R13, R206, R13 ;  /* 0x0000000dce0d7220 */ /* 0x000fe20000410000 */
[----:B------:R-:W-:Y:S01]  /*7b80*/  FMUL.FTZ R7, R7, UR5 ;  /* 0x0000000507077c20 */ /* 0x000fe20008410000 */
[----:B------:R-:W-:Y:S01]  /*7b90*/  FMUL.FTZ R9, R9, UR5 ;  /* 0x0000000509097c20 */ /* 0x000fe20008410000 */
[C---:B------:R-:W-:Y:S01]  /*7ba0*/  FADD.FTZ R28, -R5.reuse, R28 ;  /* 0x0000001c051c7221 */ /* 0x040fe20000010100 */
[C---:B------:R-:W-:Y:S01]  /*7bb0*/  FADD.FTZ R24, -R5.reuse, R24 ;  /* 0x0000001805187221 */ /* 0x040fe20000010100 */
[----:B------:R-:W-:Y:S01]  /*7bc0*/  FADD.FTZ R25, -R5, R25 ;  /* 0x0000001905197221 */ /* 0x000fe20000010100 */
[----:B------:R-:W-:Y:S01]  /*7bd0*/  FMUL.FTZ R19, R19, R9 ;  /* 0x0000000913137220 */ /* 0x000fe20000410000 */
[----:B------:R-:W-:Y:S01]  /*7be0*/  FFMA.FTZ R9, -R187, R187, 1 ;  /* 0x3f800000bb097423 */ /* 0x000fe200000101bb */
[----:B------:R-:W-:Y:S01]  /*7bf0*/  FADD.FTZ R29, -R5, R29 ;  /* 0x0000001d051d7221 */ /* 0x000fe20000010100 */
[----:B------:R-:W-:Y:S01]  /*7c00*/  FMUL.FTZ R28, R200, R28 ;  /* 0x0000001cc81c7220 */ /* 0x000fe20000410000 */
[----:B------:R-:W-:Y:S01]  /*7c10*/  FFMA.FTZ R5, -R184, R184, 1 ;  /* 0x3f800000b8057423 */ /* 0x000fe200000101b8 */
[----:B--2---:R-:W-:Y:S01]  /*7c20*/  FMUL.FTZ R20, R226, R8 ;  /* 0x00000008e2147220 */ /* 0x004fe20000410000 */
[----:B------:R-:W-:Y:S01]  /*7c30*/  FFMA.FTZ R8, -R191, R191, 1 ;  /* 0x3f800000bf087423 */ /* 0x000fe200000101bf */
[----:B------:R-:W-:Y:S01]  /*7c40*/  FMUL.FTZ R24, R202, R24 ;  /* 0x00000018ca187220 */ /* 0x000fe20000410000 */
[----:B------:R-:W-:Y:S01]  /*7c50*/  FMUL.FTZ R9, R9, UR5 ;  /* 0x0000000509097c20 */ /* 0x000fe20008410000 */
[----:B------:R-:W-:Y:S01]  /*7c60*/  FMUL.FTZ R20, R20, R12 ;  /* 0x0000000c14147220 */ /* 0x000fe20000410000 */
[----:B------:R-:W-:Y:S01]  /*7c70*/  FMUL.FTZ R8, R8, UR5 ;  /* 0x0000000508087c20 */ /* 0x000fe20008410000 */
[----:B------:R-:W-:Y:S01]  /*7c80*/  FMUL.FTZ R12, R13, R7 ;  /* 0x000000070d0c7220 */ /* 0x000fe20000410000 */
[----:B------:R-:W-:Y:S01]  /*7c90*/  FFMA.FTZ R7, -R185, R185, 1 ;  /* 0x3f800000b9077423 */ /* 0x000fe200000101b9 */
[----:B------:R-:W-:Y:S01]  /*7ca0*/  FMUL.FTZ R25, R201, R25 ;  /* 0x00000019c9197220 */ /* 0x000fe20000410000 */
[----:B------:R-:W-:Y:S01]  /*7cb0*/  FMUL.FTZ R18, R18, R8 ;  /* 0x0000000812127220 */ /* 0x000fe20000410000 */
[----:B------:R-:W-:Y:S01]  /*7cc0*/  FFMA.FTZ R8, -R186, R186, 1 ;  /* 0x3f800000ba087423 */ /* 0x000fe200000101ba */
[----:B------:R-:W-:Y:S01]  /*7cd0*/  FMUL.FTZ R7, R7, UR5 ;  /* 0x0000000507077c20 */ /* 0x000fe20008410000 */
[----:B------:R-:W-:Y:S01]  /*7ce0*/  FMUL.FTZ R29, R183, R29 ;  /* 0x0000001db71d7220 */ /* 0x000fe20000410000 */
[----:B------:R-:W-:Y:S01]  /*7cf0*/  FMUL.FTZ R5, R5, UR5 ;  /* 0x0000000505057c20 */ /* 0x000fe20008410000 */
[----:B------:R-:W-:Y:S01]  /*7d00*/  FMUL.FTZ R8, R8, UR5 ;  /* 0x0000000508087c20 */ /* 0x000fe20008410000 */
[----:B------:R-:W-:Y:S01]  /*7d10*/  FMUL.FTZ R28, R28, R7 ;  /* 0x000000071c1c7220 */ /* 0x000fe20000410000 */
[C---:B------:R-:W-:Y:S01]  /*7d20*/  FADD.FTZ R10, -R4.reuse, R10 ;  /* 0x0000000a040a7221 */ /* 0x040fe20000010100 */
[C---:B------:R-:W-:Y:S01]  /*7d30*/  FADD.FTZ R11, -R4.reuse, R11 ;  /* 0x0000000b040b7221 */ /* 0x040fe20000010100 */
[----:B------:R-:W-:Y:S01]  /*7d40*/  FADD.FTZ R14, -R4, R14 ;  /* 0x0000000e040e7221 */ /* 0x000fe20000010100 */
[----:B------:R-:W-:Y:S01]  /*7d50*/  FFMA.FTZ R7, -R197, R197, 1 ;  /* 0x3f800000c5077423 */ /* 0x000fe200000101c5 */
[----:B------:R-:W-:Y:S01]  /*7d60*/  FMUL.FTZ R24, R24, R9 ;  /* 0x0000000918187220 */ /* 0x000fe20000410000 */
[----:B------:R-:W-:Y:S01]  /*7d70*/  FMUL.FTZ R9, R25, R8 ;  /* 0x0000000819097220 */ /* 0x000fe20000410000 */
[----:B------:R-:W-:Y:S01]  /*7d80*/  FMUL.FTZ R8, R29, R5 ;  /* 0x000000051d087220 */ /* 0x000fe20000410000 */
[----:B------:R-:W-:Y:S01]  /*7d90*/  F2FP.BF16.F32.PACK_AB R12, R12, R18 ;  /* 0x000000120c0c723e */ /* 0x000fe200000010ff */
[----:B------:R-:W-:Y:S01]  /*7da0*/  FMUL.FTZ R18, R230, R10 ;  /* 0x0000000ae6127220 */ /* 0x000fe20000410000 */
[----:B------:R-:W-:Y:S01]  /*7db0*/  F2FP.BF16.F32.PACK_AB R5, R19, R20 ;  /* 0x000000141305723e */ /* 0x000fe200000010ff */
[----:B------:R-:W-:Y:S01]  /*7dc0*/  FMUL.FTZ R13, R229, R11 ;  /* 0x0000000be50d7220 */ /* 0x000fe20000410000 */
[----:B------:R-:W-:Y:S01]  /*7dd0*/  FMUL.FTZ R14, R228, R14 ;  /* 0x0000000ee40e7220 */ /* 0x000fe20000410000 */
[----:B------:R-:W-:Y:S01]  /*7de0*/  FMUL.FTZ R7, R7, UR5 ;  /* 0x0000000507077c20 */ /* 0x000fe20008410000 */
[----:B------:R-:W-:Y:S01]  /*7df0*/  FADD.FTZ R15, -R4, R15 ;  /* 0x0000000f040f7221 */ /* 0x000fe20000010100 */
[----:B-1----:R-:W-:Y:S01]  /*7e00*/  FFMA.FTZ R6, -R196, R196, 1 ;  /* 0x3f800000c4067423 */ /* 0x002fe200000101c4 */
[----:B------:R-:W-:Y:S01]  /*7e10*/  STS [R234+0x1c000], R21 ;  /* 0x01c00015ea007388 */ /* 0x000fe20000000800 */
[----:B------:R-:W-:Y:S01]  /*7e20*/  FFMA.FTZ R11, -R199, R199, 1 ;  /* 0x3f800000c70b7423 */ /* 0x000fe200000101c7 */
[----:B------:R-:W-:Y:S01]  /*7e30*/  FFMA.FTZ R10, -R198, R198, 1 ;  /* 0x3f800000c60a7423 */ /* 0x000fe200000101c6 */
[----:B------:R-:W-:Y:S01]  /*7e40*/  FMUL.FTZ R14, R14, R7 ;  /* 0x000000070e0e7220 */ /* 0x000fe20000410000 */
[----:B------:R-:W-:Y:S01]  /*7e50*/  FMUL.FTZ R15, R227, R15 ;  /* 0x0000000fe30f7220 */ /* 0x000fe20000410000 */
[----:B------:R-:W-:Y:S01]  /*7e60*/  FMUL.FTZ R6, R6, UR5 ;  /* 0x0000000506067c20 */ /* 0x000fe20008410000 */
[----:B------:R1:W-:Y:S01]  /*7e70*/  STS [R233+0x1d000], R5 ;  /* 0x01d00005e9007388 */ /* 0x0003e20000000800 */
[----:B------:R-:W-:Y:S01]  /*7e80*/  FMUL.FTZ R11, R11, UR5 ;  /* 0x000000050b0b7c20 */ /* 0x000fe20008410000 */
[----:B------:R-:W-:Y:S01]  /*7e90*/  FMUL.FTZ R10, R10, UR5 ;  /* 0x000000050a0a7c20 */ /* 0x000fe20008410000 */
[----:B------:R-:W-:Y:S01]  /*7ea0*/  FADD.FTZ R27, -R4, R27 ;  /* 0x0000001b041b7221 */ /* 0x000fe20000010100 */
[----:B------:R-:W-:Y:S01]  /*7eb0*/  FFMA.FTZ R7, -R192, R192, 1 ;  /* 0x3f800000c0077423 */ /* 0x000fe200000101c0 */
[----:B------:R-:W-:Y:S01]  /*7ec0*/  FMUL.FTZ R15, R15, R6 ;  /* 0x000000060f0f7220 */ /* 0x000fe20000410000 */
[----:B------:R-:W-:Y:S01]  /*7ed0*/  FMUL.FTZ R18, R18, R11 ;  /* 0x0000000b12127220 */ /* 0x000fe20000410000 */
[----:B------:R-:W-:Y:S01]  /*7ee0*/  FMUL.FTZ R13, R13, R10 ;  /* 0x0000000a0d0d7220 */ /* 0x000fe20000410000 */
[----:B------:R-:W-:Y:S01]  /*7ef0*/  FMUL.FTZ R27, R221, R27 ;  /* 0x0000001bdd1b7220 */ /* 0x000fe20000410000 */
[----:B------:R-:W-:Y:S01]  /*7f00*/  FMUL.FTZ R7, R7, UR5 ;  /* 0x0000000507077c20 */ /* 0x000fe20008410000 */
[----:B------:R-:W-:Y:S01]  /*7f10*/  FADD.FTZ R30, -R4, R30 ;  /* 0x0000001e041e7221 */ /* 0x000fe20000010100 */
[----:B------:R-:W-:Y:S01]  /*7f20*/  FFMA.FTZ R6, -R189, R189, 1 ;  /* 0x3f800000bd067423 */ /* 0x000fe200000101bd */
[----:B------:R-:W-:Y:S01]  /*7f30*/  FFMA.FTZ R10, -R194, R194, 1 ;  /* 0x3f800000c20a7423 */ /* 0x000fe200000101c2 */
[----:B------:R-:W-:Y:S01]  /*7f40*/  FMUL.FTZ R27, R27, R7 ;  /* 0x000000071b1b7220 */ /* 0x000fe20000410000 */
[----:B------:R-:W-:Y:S01]  /*7f50*/  FMUL.FTZ R30, R205, R30 ;  /* 0x0000001ecd1e7220 */ /* 0x000fe20000410000 */
[----:B------:R-:W-:Y:S01]  /*7f60*/  FMUL.FTZ R6, R6, UR5 ;  /* 0x0000000506067c20 */ /* 0x000fe20008410000 */
[----:B------:R-:W-:Y:S01]  /*7f70*/  F2FP.BF16.F32.PACK_AB R7, R13, R18 ;  /* 0x000000120d07723e */ /* 0x000fe200000010ff */
[C---:B------:R-:W-:Y:S01]  /*7f80*/  FADD.FTZ R26, -R4.reuse, R26 ;  /* 0x0000001a041a7221 */ /* 0x040fe20000010100 */
[----:B------:R-:W-:Y:S01]  /*7f90*/  FADD.FTZ R31, -R4, R31 ;  /* 0x0000001f041f7221 */ /* 0x000fe20000010100 */
[----:B------:R-:W-:Y:S01]  /*7fa0*/  FMUL.FTZ R30, R30, R6 ;  /* 0x000000061e1e7220 */ /* 0x000fe20000410000 */
[----:B------:R-:W-:Y:S01]  /*7fb0*/  F2FP.BF16.F32.PACK_AB R6, R15, R14 ;  /* 0x0000000e0f06723e */ /* 0x000fe200000010ff */
[----:B------:R-:W-:Y:S01]  /*7fc0*/  STS [R233+0x1d400], R7 ;  /* 0x01d40007e9007388 */ /* 0x000fe20000000800 */
[----:B------:R-:W-:Y:S01]  /*7fd0*/  FMUL.FTZ R10, R10, UR5 ;  /* 0x000000050a0a7c20 */ /* 0x000fe20008410000 */
[----:B------:R-:W-:Y:S01]  /*7fe0*/  FMUL.FTZ R26, R224, R26 ;  /* 0x0000001ae01a7220 */ /* 0x000fe20000410000 */
[----:B------:R-:W-:Y:S01]  /*7ff0*/  FFMA.FTZ R4, -R188, R188, 1 ;  /* 0x3f800000bc047423 */ /* 0x000fe200000101bc */
[----:B------:R-:W-:Y:S01]  /*8000*/  F2FP.BF16.F32.PACK_AB R17, R35, R165 ;  /* 0x000000a52311723e */ /* 0x000fe200000010ff */
[----:B------:R-:W-:Y:S01]  /*8010*/  STS [R234+0x1d000], R12 ;  /* 0x01d0000cea007388 */ /* 0x000fe20000000800 */
[----:B------:R-:W-:Y:S01]  /*8020*/  FMUL.FTZ R31, R203, R31 ;  /* 0x0000001fcb1f7220 */ /* 0x000fe20000410000 */
[----:B------:R-:W-:Y:S01]  /*8030*/  FMUL.FTZ R26, R26, R10 ;  /* 0x0000000a1a1a7220 */ /* 0x000fe20000410000 */
[----:B------:R-:W-:Y:S01]  /*8040*/  FMUL.FTZ R4, R4, UR5 ;  /* 0x0000000504047c20 */ /* 0x000fe20008410000 */
[----:B------:R-:W-:Y:S01]  /*8050*/  STS [R234+0x1d400], R6 ;  /* 0x01d40006ea007388 */ /* 0x000fe20000000800 */
[----:B------:R-:W-:Y:S02]  /*8060*/  F2FP.BF16.F32.PACK_AB R16, R166, R167 ;  /* 0x000000a7a610723e */ /* 0x000fe400000010ff */
[----:B------:R-:W-:Y:S01]  /*8070*/  FMUL.FTZ R4, R31, R4 ;  /* 0x000000041f047220 */ /* 0x000fe20000410000 */
[----:B------:R-:W-:Y:S01]  /*8080*/  STS [R231+0x1c000], R33 ;  /* 0x01c00021e7007388 */ /* 0x000fe20000000800 */
[----:B------:R-:W-:Y:S02]  /*8090*/  F2FP.BF16.F32.PACK_AB R9, R9, R24 ;  /* 0x000000180909723e */ /* 0x000fe400000010ff */
[----:B-1----:R-:W-:Y:S01]  /*80a0*/  F2FP.BF16.F32.PACK_AB R5, R27, R26 ;  /* 0x0000001a1b05723e */ /* 0x002fe200000010ff */
[----:B------:R-:W-:Y:S01]  /*80b0*/  STS [R231+0x1c400], R17 ;  /* 0x01c40011e7007388 */ /* 0x000fe20000000800 */
[----:B------:R-:W-:Y:S02]  /*80c0*/  F2FP.BF16.F32.PACK_AB R8, R8, R28 ;  /* 0x0000001c0808723e */ /* 0x000fe400000010ff */
[----:B------:R-:W-:Y:S01]  /*80d0*/  F2FP.BF16.F32.PACK_AB R4, R4, R30 ;  /* 0x0000001e0404723e */ /* 0x000fe200000010ff */
        /* <DEDUP_REMOVED lines=17> */
[----:B------:R3:W5:Y:S01]  /*81f0*/  LDL R235, [R1+0x20] ;  /* 0x0000200001eb7983 */ /* 0x0007620000100800 */
        /* <DEDUP_REMOVED lines=82> */
[----:B------:R-:W2:Y:S01]  /*8720*/  LDL.LU.64 R180, [R1] ;  /* 0x0000000001b47983 */ /* 0x000ea20000300a00 */
[C---:B------:R-:W-:Y:S01]  /*8730*/  VIADD R4, R236.reuse, 0x40 ;  /* 0x00000040ec047836 */ /* 0x040fe20000000000 */
[----:B------:R-:W1:Y:S01]  /*8740*/  LDC R12, c[0x0][0x420] ;  /* 0x00010800ff0c7b82 */ /* 0x000e620000000800 */
[----:B------:R-:W-:Y:S03]  /*8750*/  ISETP.GE.AND P4, PT, R236, UR21, PT ;  /* 0x00000015ec007c0c */ /* 0x000fe6000bf86270 */
[----:B------:R-:W-:Y:S10]  /*8760*/  ISETP.GE.AND P3, PT, R4, UR21, PT ;  /* 0x0000001504007c0c */ /* 0x000ff4000bf66270 */
[----:B------:R-:W3:Y:S08]  /*8770*/  @!P4 LDC R11, c[0x0][0x424] ;  /* 0x00010900ff0bcb82 */ /* 0x000ef00000000800 */
[----:B------:R-:W4:Y:S01]  /*8780*/  @!P3 LDC R6, c[0x0][0x424] ;  /* 0x00010900ff06bb82 */ /* 0x000f220000000800 */
[C---:B-1----:R-:W-:Y:S05]  /*8790*/  IMAD.U32 R5, R12.reuse, -0x40, RZ ;  /* 0xffffffc00c057824 */ /* 0x042fea00078e00ff */
[----:B------:R-:W-:Y:S02]  /*87a0*/  SHF.R.S32.HI R9, RZ, 0x1f, R5 ;  /* 0x0000001fff097819 */ /* 0x000fe40000011405 */
[C---:B------:R-:W-:Y:S04]  /*87b0*/  @!P3 LEA R7, P5, R12.reuse, R5, 0x5 ;  /* 0x000000050c07b211 */ /* 0x040fe800078a28ff */
[C---:B----4-:R-:W-:Y:S02]  /*87c0*/  @!P3 LEA.HI.X R9, R12.reuse, R9, R6, 0x5, P5 ;  /* 0x000000090c09b211 */ /* 0x050fe400028f2c06 */
[----:B-----5:R-:W-:Y:S05]  /*87d0*/  LEA R6, R235, UR4, 0x1 ;  /* 0x00000004eb067c11 */ /* 0x020fea000f8e08ff */
[----:B------:R1:W-:Y:S01]  /*87e0*/  @P4 STS.128 [R6+0x8000], RZ ;  /* 0x008000ff06004388 */ /* 0x0003e20000000c00 */
[C---:B--2---:R-:W-:Y:S04]  /*87f0*/  LEA R4, P0, R5.reuse, R180, 0x1 ;  /* 0x000000b405047211 */ /* 0x044fe800078008ff */
[----:B------:R-:W-:Y:S02]  /*8800*/  LEA.HI.X.SX32 R5, R5, R181, 0x1, P0 ;  /* 0x000000b505057211 */ /* 0x000fe400000f0eff */
[C---:B------:R-:W-:Y:S02]  /*8810*/  @!P4 LEA R10, P5, R12.reuse, R4, 0x6 ;  /* 0x000000040c0ac211 */ /* 0x040fe400078a30ff */
[C---:B------:R-:W-:Y:S01]  /*8820*/  @!P3 LEA R8, P0, R7.reuse, R180, 0x1 ;  /* 0x000000b40708b211 */ /* 0x040fe200078008ff */
[----:B------:R-:W-:Y:S01]  /*8830*/  @!PT LDS RZ, [RZ] ;  /* 0x00000000fffff984 */ /* 0x000fe20000000800 */
[----:B------:R-:W-:Y:S01]  /*8840*/  @!PT LDS RZ, [RZ] ;  /* 0x00000000fffff984 */ /* 0x000fe20000000800 */
[----:B------:R-:W-:Y:S01]  /*8850*/  @!PT LDS RZ, [RZ] ;  /* 0x00000000fffff984 */ /* 0x000fe20000000800 */
[----:B------:R1:W-:Y:S01]  /*8860*/  @!P4 LDGSTS.E.BYPASS.LTC128B.128 [R6+0x8000], desc[UR6][R4.64] ;  /* 0x080000000406cfae */ /* 0x0003e2000b901d46 */
[----:B---3--:R-:W-:Y:S02]  /*8870*/  @!P4 LEA.HI.X R11, R12, R5, R11, 0x6, P5 ;  /* 0x000000050c0bc211 */ /* 0x008fe400028f340b */
[----:B------:R-:W-:Y:S01]  /*8880*/  @!P3 LEA.HI.X R9, R7, R181, R9, 0x1, P0 ;  /* 0x000000b50709b211 */ /* 0x000fe200000f0c09 */
        /* <DEDUP_REMOVED lines=15> */
[----:B------:R-:W0:Y:S04]  /*8980*/  LDGDEPBAR ;  /* 0x00000000000079af */ /* 0x000e280000000000 */
[----:B------:R1:W-:Y:S02]  /*8990*/  STL.64 [R1], R4 ;  /* 0x0000000401007387 */ /* 0x0003e40000100a00 */
.L_x_766:
        /* <DEDUP_REMOVED lines=8> */
[----:B------:R-:W4:Y:S04]  /*8a20*/  LDL R228, [R1+0x24] ;  /* 0x0000240001e47983 */ /* 0x000f280000100800 */
[----:B------:R-:W-:Y:S04]  /*8a30*/  LDSM.16.M88.4 R168, [R2+0x1c000] ;  /* 0x01c0000002a8783b */ /* 0x000fe80000000200 */
[----:B------:R-:W4:Y:S04]  /*8a40*/  LDL R227, [R1+0x28] ;  /* 0x0000280001e37983 */ /* 0x000f280000100800 */
[----:B------:R-:W3:Y:S04]  /*8a50*/  LDSM.16.MT88.4 R172, [R208+0x800] ;  /* 0x00080000d0ac783b */ /* 0x000ee80000004200 */
[----:B------:R3:W4:Y:S04]  /*8a60*/  LDL R221, [R1+0x14] ;  /* 0x0000140001dd7983 */ /* 0x0007280000100800 */
[----:B------:R-:W3:Y:S04]  /*8a70*/  LDSM.16.M88.4 R176, [R2+0x1d000] ;  /* 0x01d0000002b0783b */ /* 0x000ee80000000200 */
[----:B------:R3:W4:Y:S01]  /*8a80*/  LDL R224, [R1+0x10] ;  /* 0x0000100001e07983 */ /* 0x0007220000100800 */
[-C--:B-1----:R-:W-:Y:S03]  /*8a90*/  HMMA.16816.F32.BF16 R4, R32, R16.reuse, RZ ;  /* 0x000000102004723c */ /* 0x082fe600000418ff */
[----:B------:R-:W1:Y:S04]  /*8aa0*/  LDSM.16.MT88.4 R180, [R208+0x4800] ;  /* 0x00480000d0b4783b */ /* 0x000e680000004200 */
[----:B------:R1:W4:Y:S01]  /*8ab0*/  LDL R225, [R1+0x1c] ;  /* 0x00001c0001e17983 */ /* 0x0003220000100800 */
[C---:B--2---:R-:W-:Y:S03]  /*8ac0*/  HMMA.16816.F32.BF16 R8, R28.reuse, R16, RZ ;  /* 0x000000101c08723c */ /* 0x044fe600000418ff */
[----:B------:R-:W-:Y:S03]  /*8ad0*/  LDSM.16.M88.4 R184, [R204+0x1c000] ;  /* 0x01c00000ccb8783b */ /* 0x000fe60000000200 */
[-C--:B------:R-:W-:Y:S01]  /*8ae0*/  HMMA.16816.F32.BF16 R12, R28, R18.reuse, RZ ;  /* 0x000000121c0c723c */ /* 0x080fe200000418ff */
[----:B------:R2:W2:Y:S04]  /*8af0*/  LDL R226, [R1+0x18] ;  /* 0x0000180001e27983 */ /* 0x0004a80000100800 */
[----:B------:R-:W1:Y:S01]  /*8b00*/  LDSM.16.MT88.4 R188, [R208+0x1000] ;  /* 0x00100000d0bc783b */ /* 0x000e620000004200 */
[C---:B------:R-:W-:Y:S03]  /*8b10*/  HMMA.16816.F32.BF16 R16, R32.reuse, R18, RZ ;  /* 0x000000122010723c */ /* 0x040fe600000418ff */
[----:B------:R-:W1:Y:S03]  /*8b20*/  LDSM.16.M88.4 R192, [R204+0x1d000] ;  /* 0x01d00000ccc0783b */ /* 0x000e660000000200 */
[-C--:B---3--:R-:W-:Y:S01]  /*8b30*/  HMMA.16816.F32.BF16 R20, R32, R164.reuse, RZ ;  /* 0x000000a42014723c */ /* 0x088fe200000418ff */
[----:B------:R-:W3:Y:S04]  /*8b40*/  LDSM.16.MT88.4 R196, [R208+0x5000] ;  /* 0x00500000d0c4783b */ /* 0x000ee80000004200 */
[----:B------:R-:W-:Y:S01]  /*8b50*/  LDSM.16.M88.4 R200, [R3+0x1d000] ;  /* 0x01d0000003c8783b */ /* 0x000fe20000000200 */
[C---:B------:R-:W-:Y:S06]  /*8b60*/  HMMA.16816.F32.BF16 R24, R28.reuse, R164, RZ ;  /* 0x000000a41c18723c */ /* 0x040fec00000418ff */
[-C--:B------:R-:W-:Y:S06]  /*8b70*/  HMMA.16816.F32.BF16 R28, R28, R166.reuse, RZ ;  /* 0x000000a61c1c723c */ /* 0x080fec00000418ff */
[----:B------:R-:W-:Y:S01]  /*8b80*/  HMMA.16816.F32.BF16 R32, R32, R166, RZ ;  /* 0x000000a62020723c */ /* 0x000fe200000418ff */
[----:B------:R-:W-:Y:S05]  /*8b90*/  LDSM.16.M88.4 R164, [R3+0x1c000] ;  /* 0x01c0000003a4783b */ /* 0x000fea0000000200 */
[-C--:B------:R-:W-:Y:S06]  /*8ba0*/  HMMA.16816.F32.BF16 R4, R168, R172.reuse, R4 ;  /* 0x000000aca804723c */ /* 0x080fec0000041804 */
[C---:B------:R-:W-:Y:S06]  /*8bb0*/  HMMA.16816.F32.BF16 R8, R176.reuse, R172, R8 ;  /* 0x000000acb008723c */ /* 0x040fec0000041808 */
[-C--:B------:R-:W-:Y:S06]  /*8bc0*/  HMMA.16816.F32.BF16 R12, R176, R174.reuse, R12 ;  /* 0x000000aeb00c723c */ /* 0x080fec000004180c */
[C---:B------:R-:W-:Y:S01]  /*8bd0*/  HMMA.16816.F32.BF16 R16, R168.reuse, R174, R16 ;  /* 0x000000aea810723c */ /* 0x040fe20000041810 */
[----:B------:R-:W3:Y:S05]  /*8be0*/  LDSM.16.MT88.4 R172, [R208+0x1800] ;  /* 0x00180000d0ac783b */ /* 0x000eea0000004200 */
[-C--:B-1----:R-:W-:Y:S06]  /*8bf0*/  HMMA.16816.F32.BF16 R20, R168, R180.reuse, R20 ;  /* 0x000000b4a814723c */ /* 0x082fec0000041814 */
[C---:B------:R-:W-:Y:S06]  /*8c00*/  HMMA.16816.F32.BF16 R24, R176.reuse, R180, R24 ;  /* 0x000000b4b018723c */ /* 0x040fec0000041818 */
[-C--:B------:R-:W-:Y:S01]  /*8c10*/  HMMA.16816.F32.BF16 R28, R176, R182.reuse, R28 ;  /* 0x000000b6b01c723c */ /* 0x080fe2000004181c */
[----:B------:R-:W1:Y:S05]  /*8c20*/  LDSM.16.MT88.4 R176, [R208+0x5800] ;  /* 0x00580000d0b0783b */ /* 0x000e6a0000004200 */
[----:B------:R-:W-:Y:S01]  /*8c30*/  HMMA.16816.F32.BF16 R32, R168, R182, R32 ;  /* 0x000000b6a820723c */ /* 0x000fe20000041820 */
[----:B------:R-:W-:Y:S04]  /*8c40*/  LDSM.16.M88.4 R168, [R0+0x1e000] ;  /* 0x01e0000000a8783b */ /* 0x000fe80000000200 */
[----:B------:R-:W1:Y:S01]  /*8c50*/  LDSM.16.MT88.4 R180, [R208+0x2000] ;  /* 0x00200000d0b4783b */ /* 0x000e620000004200 */
[-C--:B------:R-:W-:Y:S06]  /*8c60*/  HMMA.16816.F32.BF16 R4, R184, R188.reuse, R4 ;  /* 0x000000bcb804723c */ /* 0x080fec0000041804 */
[C---:B------:R-:W-:Y:S06]  /*8c70*/  HMMA.16816.F32.BF16 R8, R192.reuse, R188, R8 ;  /* 0x000000bcc008723c */ /* 0x040fec0000041808 */
[-C--:B------:R-:W-:Y:S06]  /*8c80*/  HMMA.16816.F32.BF16 R12, R192, R190.reuse, R12 ;  /* 0x000000bec00c723c */ /* 0x080fec000004180c */
[C---:B------:R-:W-:Y:S01]  /*8c90*/  HMMA.16816.F32.BF16 R16, R184.reuse, R190, R16 ;  /* 0x000000beb810723c */ /* 0x040fe20000041810 */
[----:B------:R-:W1:Y:S05]  /*8ca0*/  LDSM.16.M88.4 R188, [R0+0x1f000] ;  /* 0x01f0000000bc783b */ /* 0x000e6a0000000200 */
[-C--:B---3--:R-:W-:Y:S06]  /*8cb0*/  HMMA.16816.F32.BF16 R20, R184, R196.reuse, R20 ;  /* 0x000000c4b814723c */ /* 0x088fec0000041814 */
[C---:B------:R-:W-:Y:S06]  /*8cc0*/  HMMA.16816.F32.BF16 R24, R192.reuse, R196, R24 ;  /* 0x000000c4c018723c */ /* 0x040fec0000041818 */
[-C--:B------:R-:W-:Y:S01]  /*8cd0*/  HMMA.16816.F32.BF16 R28, R192, R198.reuse, R28 ;  /* 0x000000c6c01c723c */ /* 0x080fe2000004181c */
[----:B------:R-:W3:Y:S05]  /*8ce0*/  LDSM.16.MT88.4 R192, [R208+0x6000] ;  /* 0x00600000d0c0783b */ /* 0x000eea0000004200 */
[----:B------:R-:W-:Y:S01]  /*8cf0*/  HMMA.16816.F32.BF16 R32, R184, R198, R32 ;  /* 0x000000c6b820723c */ /* 0x000fe20000041820 */
[----:B------:R-:W-:Y:S04]  /*8d00*/  LDSM.16.MT88.4 R184, [R208+0x2800] ;  /* 0x00280000d0b8783b */ /* 0x000fe80000004200 */
[----:B------:R-:W-:Y:S01]  /*8d10*/  LDSM.16.M88.4 R196, [R2+0x1f000] ;  /* 0x01f0000002c4783b */ /* 0x000fe20000000200 */
[-C--:B------:R-:W-:Y:S06]  /*8d20*/  HMMA.16816.F32.BF16 R4, R164, R172.reuse, R4 ;  /* 0x000000aca404723c */ /* 0x080fec0000041804 */
[C---:B------:R-:W-:Y:S06]  /*8d30*/  HMMA.16816.F32.BF16 R8, R200.reuse, R172, R8 ;  /* 0x000000acc808723c */ /* 0x040fec0000041808 */
[-C--:B------:R-:W-:Y:S06]  /*8d40*/  HMMA.16816.F32.BF16 R12, R200, R174.reuse, R12 ;  /* 0x000000aec80c723c */ /* 0x080fec000004180c */
[C---:B------:R-:W-:Y:S01]  /*8d50*/  HMMA.16816.F32.BF16 R16, R164.reuse, R174, R16 ;  /* 0x000000aea410723c */ /* 0x040fe20000041810 */
[----:B------:R-:W3:Y:S05]  /*8d60*/  LDSM.16.M88.4 R172, [R2+0x1e000] ;  /* 0x01e0000002ac783b */ /* 0x000eea0000000200 */
        /* <DEDUP_REMOVED lines=11> */
[----:B------:R-:W1:Y:S04]  /*8e20*/  LDSM.16.M88.4 R180, [R204+0x1f000] ;  /* 0x01f00000ccb4783b */ /* 0x000e680000000200 */
[----:B------:R-:W-:Y:S01]  /*8e30*/  LDSM.16.MT88.4 R204, [R208+0x7800] ;  /* 0x00780000d0cc783b */ /* 0x000fe20000004200 */
[-C--:B---3--:R-:W-:Y:S06]  /*8e40*/  HMMA.16816.F32.BF16 R20, R168, R192.reuse, R20 ;  /* 0x000000c0a814723c */ /* 0x088fec0000041814 */
[C---:B------:R-:W-:Y:S06]  /*8e50*/  HMMA.16816.F32.BF16 R24, R188.reuse, R192, R24 ;  /* 0x000000c0bc18723c */ /* 0x040fec0000041818 */
[-C--:B------:R-:W-:Y:S01]  /*8e60*/  HMMA.16816.F32.BF16 R28, R188, R194.reuse, R28 ;  /* 0x000000c2bc1c723c */ /* 0x080fe2000004181c */
[----:B------:R-:W3:Y:S05]  /*8e70*/  LDSM.16.MT88.4 R188, [R208+0x7000] ;  /* 0x00700000d0bc783b */ /* 0x000eea0000004200 */
[----:B------:R-:W-:Y:S01]  /*8e80*/  HMMA.16816.F32.BF16 R32, R168, R194, R32 ;  /* 0x000000c2a820723c */ /* 0x000fe20000041820 */
[----:B------:R-:W-:Y:S04]  /*8e90*/  LDSM.16.M88.4 R168, [R3+0x1e000] ;  /* 0x01e0000003a8783b */ /* 0x000fe80000000200 */
        /* <DEDUP_REMOVED lines=8> */
[-C--:B------:R-:W-:Y:S06]  /*8f20*/  HMMA.16816.F32.BF16 R28, R196, R202.reuse, R28 ;  /* 0x000000cac41c723c */ /* 0x080fec000004181c */
[----:B------:R-:W-:Y:S01]  /*8f30*/  HMMA.16816.F32.BF16 R32, R172, R202, R32 ;  /* 0x000000caac20723c */ /* 0x000fe20000041820 */
[----:B------:R-:W1:Y:S05]  /*8f40*/  LDC R173, c[0x0][0x270] ;  /* 0x00009c00ffad7b82 */ /* 0x000e6a0000000800 */
[-C--:B------:R-:W-:Y:S06]  /*8f50*/  HMMA.16816.F32.BF16 R4, R164, R176.reuse, R4 ;  /* 0x000000b0a404723c */ /* 0x080fec0000041804 */
[C---:B------:R-:W-:Y:S06]  /*8f60*/  HMMA.16816.F32.BF16 R8, R180.reuse, R176, R8 ;  /* 0x000000b0b408723c */ /* 0x040fec0000041808 */
[-C--:B------:R-:W-:Y:S05]  /*8f70*/  HMMA.16816.F32.BF16 R12, R180, R178.reuse, R12 ;  /* 0x000000b2b40c723c */ /* 0x080fea000004180c */
[----:B------:R-:W-:Y:S01]  /*8f80*/  IMAD.IADD R176, R216, 0x1, R210 ;  /* 0x00000001d8b07824 */ /* 0x000fe200078e02d2 */
[C---:B------:R-:W-:Y:S05]  /*8f90*/  HMMA.16816.F32.BF16 R16, R164.reuse, R178, R16 ;  /* 0x000000b2a410723c */ /* 0x040fea0000041810 */
[----:B-1----:R-:W-:Y:S01]  /*8fa0*/  IMAD R173, R173, UR22, RZ ;  /* 0x00000016adad7c24 */ /* 0x002fe2000f8e02ff */
[-C--:B---3--:R-:W-:Y:S05]  /*8fb0*/  HMMA.16816.F32.BF16 R20, R164, R188.reuse, R20 ;  /* 0x000000bca414723c */ /* 0x088fea0000041814 */
[C---:B------:R-:W-:Y:S01]  /*8fc0*/  IMAD.U32 R0, R173.reuse, -0x40, RZ ;  /* 0xffffffc0ad007824 */ /* 0x040fe200078e00ff */
[C---:B------:R-:W-:Y:S05]  /*8fd0*/  HMMA.16816.F32.BF16 R24, R180.reuse, R188, R24 ;  /* 0x000000bcb418723c */ /* 0x040fea0000041818 */
[----:B------:R-:W-:Y:S01]  /*8fe0*/  IMAD.SHL.U32 R172, R173, 0x10, RZ ;  /* 0x00000010adac7824 */ /* 0x000fe200078e00ff */
[-C--:B------:R-:W-:Y:S06]  /*8ff0*/  HMMA.16816.F32.BF16 R28, R180, R190.reuse, R28 ;  /* 0x000000beb41c723c */ /* 0x080fec000004181c */
[----:B------:R-:W-:Y:S06]  /*9000*/  HMMA.16816.F32.BF16 R32, R164, R190, R32 ;  /* 0x000000bea420723c */ /* 0x000fec0000041820 */
[-C--:B----4-:R-:W-:Y:S05]  /*9010*/  HMMA.16816.F32.BF16 R4, R168, R184.reuse, R4 ;  /* 0x000000b8a804723c */ /* 0x090fea0000041804 */
[----:B------:R-:W-:Y:S01]  /*9020*/  @P1 IADD3 R166, P0, R228, UR13, RZ ;  /* 0x0000000de4a61c10 */ /* 0x000fe2000ff1e0ff */
[C---:B------:R-:W-:Y:S01]  /*9030*/  HMMA.16816.F32.BF16 R8, R192.reuse, R184, R8 ;  /* 0x000000b8c008723c */ /* 0x040fe20000041808 */
[----:B------:R-:W-:Y:S04]  /*9040*/  @UP3 UIADD3 UR13, UP1, UR13, -0x100, URZ ;  /* 0xffffff000d0d3890 */ /* 0x000fe8000ff3e03f */
[----:B------:R-:W-:Y:S01]  /*9050*/  @P1 IADD3.X R167, R227, UR12, RZ, P0, !PT ;  /* 0x0000000ce3a71c10 */ /* 0x000fe200087fe4ff */
[-C--:B------:R-:W-:Y:S01]  /*9060*/  HMMA.16816.F32.BF16 R12, R192, R186.reuse, R12 ;  /* 0x000000bac00c723c */ /* 0x080fe2000004180c */
[----:B------:R-:W-:Y:S03]  /*9070*/  @UP3 UIADD3.X UR12, UR12, -0x1, URZ, UP1, !UPT ;  /* 0xffffffff0c0c3890 */ /* 0x000fe60008ffe43f */
[----:B------:R-:W3:Y:S01]  /*9080*/  @P1 LDG.E R221, desc[UR6][R166.64+0xa0] ;  /* 0x0000a006a6dd1981 */ /* 0x000ee2000c1e1900 */
[C---:B------:R-:W-:Y:S01]  /*9090*/  LEA R222, P0, R0.reuse, R222, 0x2 ;  /* 0x000000de00de7211 */ /* 0x040fe200078010ff */
[C---:B------:R-:W-:Y:S02]  /*90a0*/  HMMA.16816.F32.BF16 R16, R168.reuse, R186, R16 ;  /* 0x000000baa810723c */ /* 0x040fe40000041810 */
[----:B------:R-:W4:Y:S03]  /*90b0*/  @P1 LDG.E R224, desc[UR6][R166.64+0x80] ;  /* 0x00008006a6e01981 */ /* 0x000f26000c1e1900 */
[----:B------:R-:W-:Y:S01]  /*90c0*/  LEA.HI.X.SX32 R223, R0, R223, 0x2, P0 ;  /* 0x000000df00df7211 */ /* 0x000fe200000f16ff */
[-C--:B------:R-:W-:Y:S01]  /*90d0*/  HMMA.16816.F32.BF16 R20, R168, R204.reuse, R20 ;  /* 0x000000cca814723c */ /* 0x080fe20000041814 */
[----:B------:R-:W4:Y:S04]  /*90e0*/  @P1 LDG.E R225, desc[UR6][R166.64+0x20] ;  /* 0x00002006a6e11981 */ /* 0x000f28000c1e1900 */
[----:B--2---:R-:W2:Y:S01]  /*90f0*/  @P1 LDG.E R226, desc[UR6][R166.64] ;  /* 0x00000006a6e21981 */ /* 0x004ea2000c1e1900 */
        /* <DEDUP_REMOVED lines=10> */
[C---:B------:R-:W-:Y:S02]  /*91a0*/  IMAD.SHL.U32 R169, R173.reuse, 0x20, RZ ;  /* 0x00000020ada97824 */ /* 0x040fe400078e00ff */
[----:B------:R-:W-:Y:S02]  /*91b0*/  IMAD R171, R173, 0x30, RZ ;  /* 0x00000030adab7824 */ /* 0x000fe400078e02ff */
[----:B------:R1:W-:Y:S01]  /*91c0*/  REDG.E.ADD.F32.FTZ.RN.STRONG.GPU desc[UR6][R164.64], R5 ;  /* 0x00000005a40079a6 */ /* 0x0003e2000c10f386 */
[CC--:B------:R-:W-:Y:S04]  /*91d0*/  LEA R168, P0, R169.reuse, R2.reuse, 0x2 ;  /* 0x00000002a9a87211 */ /* 0x0c0fe800078010ff */
[-C--:B------:R-:W-:Y:S01]  /*91e0*/  LEA.HI.X.SX32 R169, R169, R3.reuse, 0x2, P0 ;  /* 0x00000003a9a97211 */ /* 0x080fe200000f16ff */
[----:B---3--:R-:W-:Y:S04]  /*91f0*/  @P1 STL [R1+0x14], R221 ;  /* 0x000014dd01001387 */ /* 0x008fe80000100800 */
[----:B----4-:R-:W-:Y:S04]  /*9200*/  @P1 STL [R1+0x10], R224 ;  /* 0x000010e001001387 */ /* 0x010fe80000100800 */
[----:B------:R-:W-:Y:S04]  /*9210*/  @P1 STL [R1+0x1c], R225 ;  /* 0x00001ce101001387 */ /* 0x000fe80000100800 */
[----:B--2---:R-:W-:Y:S01]  /*9220*/  @P1 STL [R1+0x18], R226 ;  /* 0x000018e201001387 */ /* 0x004fe20000100800 */
[CC--:B------:R-:W-:Y:S04]  /*9230*/  LEA R166, P1, R172.reuse, R2.reuse, 0x2 ;  /* 0x00000002aca67211 */ /* 0x0c0fe800078210ff */
[-C--:B------:R-:W-:Y:S02]  /*9240*/  LEA.HI.X.SX32 R167, R172, R3.reuse, 0x2, P1 ;  /* 0x00000003aca77211 */ /* 0x080fe400008f16ff */
[CC--:B-1----:R-:W-:Y:S03]  /*9250*/  LEA R4, P1, R170.reuse, R2.reuse, 0x2 ;  /* 0x00000002aa047211 */ /* 0x0c2fe600078210ff */
[----:B------:R1:W-:Y:S01]  /*9260*/  REDG.E.ADD.F32.FTZ.RN.STRONG.GPU desc[UR6][R166.64], R6 ;  /* 0x00000006a60079a6 */ /* 0x0003e2000c10f386 */
[-C--:B------:R-:W-:Y:S01]  /*9270*/  LEA.HI.X.SX32 R5, R170, R3.reuse, 0x2, P1 ;  /* 0x00000003aa057211 */ /* 0x080fe200008f16ff */
[C---:B------:R-:W-:Y:S04]  /*9280*/  IMAD R170, R173.reuse, 0x38, RZ ;  /* 0x00000038adaa7824 */ /* 0x040fe800078e02ff */
[----:B------:R2:W-:Y:S04]  /*9290*/  REDG.E.ADD.F32.FTZ.RN.STRONG.GPU desc[UR6][R4.64], R7 ;  /* 0x00000007040079a6 */ /* 0x0005e8000c10f386 */
[----:B------:R3:W-:Y:S01]  /*92a0*/  REDG.E.ADD.F32.FTZ.RN.STRONG.GPU desc[UR6][R168.64], R8 ;  /* 0x00000008a80079a6 */ /* 0x0007e2000c10f386 */
[----:B-1----:R-:W-:Y:S01]  /*92b0*/  IMAD R167, R173, 0x28, RZ ;  /* 0x00000028ada77824 */ /* 0x002fe200078e02ff */
[-C--:B------:R-:W-:Y:S04]  /*92c0*/  LEA R6, P1, R171, R2.reuse, 0x2 ;  /* 0x00000002ab067211 */ /* 0x080fe800078210ff */
[-C--:B------:R-:W-:Y:S02]  /*92d0*/  LEA R166, P3, R167, R2.reuse, 0x2 ;  /* 0x00000002a7a67211 */ /* 0x080fe400078610ff */
[-C--:B--2---:R-:W-:Y:S02]  /*92e0*/  LEA.HI.X.SX32 R7, R171, R3.reuse, 0x2, P1 ;  /* 0x00000003ab077211 */ /* 0x084fe400008f16ff */
[-C--:B------:R-:W-:Y:S01]  /*92f0*/  LEA.HI.X.SX32 R167, R167, R3.reuse, 0x2, P3 ;  /* 0x00000003a7a77211 */ /* 0x080fe200018f16ff */
[----:B---3--:R-:W-:Y:S01]  /*9300*/  VIADD R168, R172, 0x20 ;  /* 0x00000020aca87836 */ /* 0x008fe20000000000 */
[CC--:B------:R-:W-:Y:S03]  /*9310*/  LEA R4, P0, R170.reuse, R2.reuse, 0x2 ;  /* 0x00000002aa047211 */ /* 0x0c0fe600078010ff */
[----:B------:R-:W-:Y:S01]  /*9320*/  REDG.E.ADD.F32.FTZ.RN.STRONG.GPU desc[UR6][R166.64], R9 ;  /* 0x00000009a60079a6 */ /* 0x000fe2000c10f386 */
[-C--:B------:R-:W-:Y:S01]  /*9330*/  LEA.HI.X.SX32 R5, R170, R3.reuse, 0x2, P0 ;  /* 0x00000003aa057211 */ /* 0x080fe200000f16ff */
[----:B------:R-:W-:Y:S02]  /*9340*/  IMAD.IADD R8, R0, 0x1, R168 ;  /* 0x0000000100087824 */ /* 0x000fe400078e02a8 */
[----:B------:R1:W-:Y:S04]  /*9350*/  REDG.E.ADD.F32.FTZ.RN.STRONG.GPU desc[UR6][R6.64], R10 ;  /* 0x0000000a060079a6 */ /* 0x0003e8000c10f386 */
[----:B------:R2:W-:Y:S04]  /*9360*/  REDG.E.ADD.F32.FTZ.RN.STRONG.GPU desc[UR6][R4.64], R11 ;  /* 0x0000000b040079a6 */ /* 0x0005e8000c10f386 */
[----:B------:R3:W-:Y:S04]  /*9370*/  REDG.E.ADD.F32.FTZ.RN.STRONG.GPU desc[UR6][R2.64+0x80], R16 ;  /* 0x00008010020079a6 */ /* 0x0007e8000c10f386 */
[----:B------:R4:W-:Y:S01]  /*9380*/  REDG.E.ADD.F32.FTZ.RN.STRONG.GPU desc[UR6][R164.64+0x80], R17 ;  /* 0x00008011a40079a6 */ /* 0x0009e2000c10f386 */
[CC--:B-1----:R-:W-:Y:S04]  /*9390*/  LEA R6, P0, R168.reuse, R2.reuse, 0x2 ;  /* 0x00000002a8067211 */ /* 0x0c2fe800078010ff */
[-C--:B------:R-:W-:Y:S01]  /*93a0*/  LEA.HI.X.SX32 R7, R168, R3.reuse, 0x2, P0 ;  /* 0x00000003a8077211 */ /* 0x080fe200000f16ff */
[----:B--2---:R-:W-:Y:S01]  /*93b0*/  IMAD.IADD R4, R0, 0x1, R8 ;  /* 0x0000000100047824 */ /* 0x004fe200078e0208 */
[----:B------:R-:W-:Y:S01]  /*93c0*/  LDSM.16.MT88.4 R168, [R176+0x3000] ;  /* 0x00300000b0a8783b */ /* 0x000fe20000004200 */
[-C--:B---3--:R-:W-:Y:S02]  /*93d0*/  LEA R16, P1, R8, R2.reuse, 0x2 ;  /* 0x0000000208107211 */ /* 0x088fe400078210ff */
[----:B------:R-:W-:Y:S01]  /*93e0*/  IMAD.IADD R5, R0, 0x1, R4 ;  /* 0x0000000100057824 */ /* 0x000fe200078e0204 */
[----:B------:R1:W-:Y:S01]  /*93f0*/  REDG.E.ADD.F32.FTZ.RN.STRONG.GPU desc[UR6][R6.64], R18 ;  /* 0x00000012060079a6 */ /* 0x0003e2000c10f386 */
[-C--:B------:R-:W-:Y:S02]  /*9400*/  LEA R10, P0, R4, R2.reuse, 0x2 ;  /* 0x00000002040a7211 */ /* 0x080fe400078010ff */
        /* <DEDUP_REMOVED lines=387> */
.L_x_768:
[----:B------:R-:W-:Y:S01]  /*ac40*/  @UP0 UIADD3 UR8, UR19, UR34, URZ ;  /* 0x0000002213080290 */ /* 0x000fe2000fffe03f */
[----:B--2--5:R-:W-:Y:S01]  /*ac50*/  LEA R2, R235, UR4, 0x1 ;  /* 0x00000004eb027c11 */ /* 0x024fe2000f8e08ff */
        /* <DEDUP_REMOVED lines=21> */
.L_x_769:
        /* <DEDUP_REMOVED lines=13> */
[C---:B------:R-:W-:Y:S01]  /*ae80*/  ISETP.GE.AND P5, PT, R0.reuse, UR9, PT ;  /* 0x0000000900007c0c */ /* 0x040fe2000bfa6270 */
[----:B------:R-:W-:Y:S01]  /*ae90*/  VIADD R6, R0, 0x20 ;  /* 0x0000002000067836 */ /* 0x000fe20000000000 */
[----:B------:R-:W-:Y:S01]  /*aea0*/  MOV R3, UR14 ;  /* 0x0000000e00037c02 */ /* 0x000fe20008000f00 */
[----:B------:R-:W-:Y:S01]  /*aeb0*/  ULDC.64 UR14, c[0x0][0x468] ;  /* 0x00011a00000e7ab9 */ /* 0x000fe20000000a00 */
[----:B------:R-:W-:Y:S01]  /*aec0*/  IADD3 R4, P0, R4, UR21, RZ ;  /* 0x0000001504047c10 */ /* 0x000fe2000ff1e0ff */
[----:B------:R-:W-:Y:S01]  /*aed0*/  UIMAD UR16, UR16, UR14, URZ ;  /* 0x0000000e101072a4 */ /* 0x000fe2000f8e023f */
[----:B------:R-:W-:Y:S01]  /*aee0*/  ISETP.GE.AND P4, PT, R6, UR9, PT ;  /* 0x0000000906007c0c */ /* 0x000fe2000bf86270 */
[C---:B------:R-:W-:Y:S01]  /*aef0*/  VIADD R7, R0.reuse, 0x40 ;  /* 0x0000004000077836 */ /* 0x040fe20000000000 */
[----:B------:R-:W-:Y:S01]  /*af00*/  IADD3.X R5, R5, UR22, R3, P0, !PT ;  /* 0x0000001605057c10 */ /* 0x000fe200087fe403 */
[----:B------:R-:W-:Y:S01]  /*af10*/  IMAD.U32 R3, RZ, RZ, UR14 ;  /* 0x0000000eff037e24 */ /* 0x000fe2000f8e00ff */
[----:B------:R-:W-:Y:S01]  /*af20*/  UIMAD UR15, UR58, UR15, UR16 ;  /* 0x0000000f3a0f72a4 */ /* 0x000fe2000f8e0210 */
        /* <DEDUP_REMOVED lines=17> */
[----:B------:R-:W5:Y:S01]  /*b040*/  LDS.128 R16, [R2+0x10000] ;  /* 0x0100000002107984 */ /* 0x000f620000000c00 */
        /* <DEDUP_REMOVED lines=10> */
[----:B------:R-:W2:Y:S03]  /*b0f0*/  @!P1 LDS.128 R12, [R2+0xc000] ;  /* 0x00c00000020c9984 */ /* 0x000ea60000000c00 */
[----:B------:R-:W-:-:S05]  /*b100*/  LEA.HI.X R7, R8, UR15, R3, 0x1, P6 ;  /* 0x0000000f08077c11 */ /* 0x000fca000b0f0c03 */
[----:B-----5:R1:W-:Y:S04]  /*b110*/  @!P0 STG.E.128 desc[UR6][R6.64+0x80], R16 ;  /* 0x0000801006008986 */ /* 0x0203e8000c101d06 */
[----:B--2---:R2:W-:Y:S02]  /*b120*/  @!P1 STG.E.128 desc[UR6][R6.64], R12 ;  /* 0x0000000c06009986 */ /* 0x0045e4000c101d06 */
.L_x_771:
[----:B------:R-:W-:Y:S05]  /*b130*/  BSYNC B0 ;  /* 0x0000000000007941 */ /* 0x000fea0003800000 */
.L_x_770:
        /* <DEDUP_REMOVED lines=18> */
.L_x_773:
[----:B------:R-:W-:Y:S05]  /*b260*/  BSYNC B0 ;  /* 0x0000000000007941 */ /* 0x000fea0003800000 */
.L_x_772:
[----:B-1----:R1:W1:Y:S01]  /*b270*/  LDS.128 R16, [R2+0xe000] ;  /* 0x00e0000002107984 */ /* 0x0022620000000c00 */
[----:B------:R-:W-:Y:S03]  /*b280*/  BSSY B0, `(.L_x_774) ;  /* 0x0000013000007945 */ /* 0x000fe60003800000 */
[----:B--2---:R2:W1:Y:S01]  /*b290*/  LDS.128 R12, [R2+0x12000] ;  /* 0x01200000020c7984 */ /* 0x0044620000000c00 */
        /* <DEDUP_REMOVED lines=17> */
.L_x_775:
[----:B------:R-:W-:Y:S05]  /*b3b0*/  BSYNC B0 ;  /* 0x0000000000007941 */ /* 0x000fea0003800000 */
.L_x_774:
        /* <DEDUP_REMOVED lines=20> */
.L_x_777:
[----:B------:R-:W-:Y:S05]  /*b500*/  BSYNC B0 ;  /* 0x0000000000007941 */ /* 0x000fea0003800000 */
.L_x_776:
        /* <DEDUP_REMOVED lines=32> */
.L_x_779:
[----:B------:R-:W-:Y:S05]  /*b710*/  BSYNC B0 ;  /* 0x0000000000007941 */ /* 0x000fea0003800000 */
.L_x_778:
        /* <DEDUP_REMOVED lines=18> */
.L_x_781:
[----:B------:R-:W-:Y:S05]  /*b840*/  BSYNC B0 ;  /* 0x0000000000007941 */ /* 0x000fea0003800000 */
.L_x_780:
        /* <DEDUP_REMOVED lines=18> */
.L_x_783:
[----:B------:R-:W-:Y:S05]  /*b970*/  BSYNC B0 ;  /* 0x0000000000007941 */ /* 0x000fea0003800000 */
.L_x_782:
        /* <DEDUP_REMOVED lines=16> */
.L_x_738:
[----:B------:R-:W-:Y:S05]  /*ba80*/  BSYNC B1 ;  /* 0x0000000000017941 */ /* 0x000fea0003800000 */
.L_x_716:
        /* <DEDUP_REMOVED lines=11> */
.L_x_784:
[----:B------:R-:W-:Y:S05]  /*bb40*/  EXIT ;  /* 0x000000000000794d */ /* 0x000fea0003800000 */
.L_x_786:
        /* <DEDUP_REMOVED lines=11> */
.L_x_1087:


//--------------------- .text._ZN5flash44flash_bwd_dq_dk_dv_loop_seqk_parallel_kernelI23Flash_bwd_kernel_traitsILi128ELi64ELi128ELi8ELi2ELi4ELi2ELb0ELb0EN7cutlass10bfloat16_tE19Flash_kernel_traitsILi128ELi64ELi128ELi8ES3_EELb1ELb1ELb0ELb0ELb1ELb1ELb0EEEvNS_16Flash_bwd_paramsE --------------------------
	.section	.text._ZN5flash44flash_bwd_dq_dk_dv_loop_seqk_parallel_kernelI23Flash_bwd_kernel_traitsILi128ELi64ELi128ELi8ELi2ELi4ELi2ELb0ELb0EN7cutlass10bfloat16_tE19Flash_kernel_traitsILi128ELi64ELi128ELi8ES3_EELb1ELb1ELb0ELb0ELb1ELb1ELb0EEEvNS_16Flash_bwd_paramsE,"ax",@progbits
	.align	128
        .global         _ZN5flash44flash_bwd_dq_dk_dv_loop_seqk_parallel_kernelI23Flash_bwd_kernel_traitsILi128ELi64ELi128ELi8ELi2ELi4ELi2ELb0ELb0EN7cutlass10bfloat16_tE19Flash_kernel_traitsILi128ELi64ELi128ELi8ES3_EELb1ELb1ELb0ELb0ELb1ELb1ELb0EEEvNS_16Flash_bwd_paramsE
        .type           _ZN5flash44flash_bwd_dq_dk_dv_loop_seqk_parallel_kernelI23Flash_bwd_kernel_traitsILi128ELi64ELi128ELi8ELi2ELi4ELi2ELb0ELb0EN7cutlass10bfloat16_tE19Flash_kernel_traitsILi128ELi64ELi128ELi8ES3_EELb1ELb1ELb0ELb0ELb1ELb1ELb0EEEvNS_16Flash_bwd_paramsE,@function
        .size           _ZN5flash44flash_bwd_dq_dk_dv_loop_seqk_parallel_kernelI23Flash_bwd_kernel_traitsILi128ELi64ELi128ELi8ELi2ELi4ELi2ELb0ELb0EN7cutlass10bfloat16_tE19Flash_kernel_traitsILi128ELi64ELi128ELi8ES3_EELb1ELb1ELb0ELb0ELb1ELb1ELb0EEEvNS_16Flash_bwd_paramsE,(.L_x_1088 - _ZN5flash44flash_bwd_dq_dk_dv_loop_seqk_parallel_kernelI23Flash_bwd_kernel_traitsILi128ELi64ELi128ELi8ELi2ELi4ELi2ELb0ELb0EN7cutlass10bfloat16_tE19Flash_kernel_traitsILi128ELi64ELi128ELi8ES3_EELb1ELb1ELb0ELb0ELb1ELb1ELb0EEEvNS_16Flash_bwd_paramsE)
        .other          _ZN5flash44flash_bwd_dq_dk_dv_loop_seqk_parallel_kernelI23Flash_bwd_kernel_traitsILi128ELi64ELi128ELi8ELi2ELi4ELi2ELb0ELb0EN7cutlass10bfloat16_tE19Flash_kernel_traitsILi128ELi64ELi128ELi8ES3_EELb1ELb1ELb0ELb0ELb1ELb1ELb0EEEvNS_16Flash_bwd_paramsE,@"STO_CUDA_ENTRY STV_DEFAULT"
_ZN5flash44flash_bwd_dq_dk_dv_loop_seqk_parallel_kernelI23Flash_bwd_kernel_traitsILi128ELi64ELi128ELi8ELi2ELi4ELi2ELb0ELb0EN7cutlass10bfloat16_tE19Flash_kernel_traitsILi128ELi64ELi128ELi8ES3_EELb1ELb1ELb0ELb0ELb1ELb1ELb0EEEvNS_16Flash_bwd_paramsE:
.text._ZN5flash44flash_bwd_dq_dk_dv_loop_seqk_parallel_kernelI23Flash_bwd_kernel_traitsILi128ELi64ELi128ELi8ELi2ELi4ELi2ELb0ELb0EN7cutlass10bfloat16_tE19Flash_kernel_traitsILi128ELi64ELi128ELi8ES3_EELb1ELb1ELb0ELb0ELb1ELb1ELb0EEEvNS_16Flash_bwd_paramsE:
        /* <DEDUP_REMOVED lines=17> */
[----:B------:R-:W3:Y:S08]  /*0110*/  S2UR UR16, SR_CTAID.Y ;  /* 0x00000000001079c3 */ /* 0x000ef00000002600 */
[----:B------:R-:W4:Y:S01]  /*0120*/  S2UR UR17, SR_CTAID.Z ;  /* 0x00000000001179c3 */ /* 0x000f220000002700 */
[----:B--2---:R-:W-:-:S07]  /*0130*/  ULEA UR5, UR5, UR4, 0x18 ;  /* 0x0000000405057291 */ /* 0x004fce000f8ec03f */
[----:B------:R-:W2:Y:S01]  /*0140*/  S2UR UR15, SR_CTAID.Z ;  /* 0x00000000000f79c3 */ /* 0x000ea20000002700 */
[----:B------:R-:W-:Y:S01]  /*0150*/  UIADD3 UR4, UR5, 0xc000, URZ ;  /* 0x0000c00005047890 */ /* 0x000fe2000fffe03f */
[----:B-1----:R-:W-:Y:S01]  /*0160*/  SHF.R.S32.HI R3, RZ, 0x1f, R10 ;  /* 0x0000001fff037819 */ /* 0x002fe2000001140a */
[----:B---3--:R-:W-:-:S05]  /*0170*/  USHF.R.S32.HI UR22, URZ, 0x1f, UR16 ;  /* 0x0000001f3f167899 */ /* 0x008fca0008011410 */
[----:B------:R-:W1:Y:S01]  /*0180*/  S2UR UR14, SR_CTAID.Y ;  /* 0x00000000000e79c3 */ /* 0x000e620000002600 */
[----:B------:R-:W-:Y:S01]  /*0190*/  UIMAD.WIDE UR30, UR16, 0x80, URZ ;  /* 0x00000080101e78a5 */ /* 0x000fe2000f8e023f */
[CC--:B------:R-:W-:Y:S02]  /*01a0*/  LEA.HI R2, R3.reuse, R10.reuse, RZ, 0x2 ;  /* 0x0000000a03027211 */ /* 0x0c0fe400078f10ff */
[CC--:B------:R-:W-:Y:S02]  /*01b0*/  LEA.HI R0, R3.reuse, R10.reuse, RZ, 0x5 ;  /* 0x0000000a03007211 */ /* 0x0c0fe400078f28ff */
[CC--:B------:R-:W-:Y:S01]  /*01c0*/  LEA.HI R247, R3.reuse, R10.reuse, RZ, 0x3 ;  /* 0x0000000a03f77211 */ /* 0x0c0fe200078f18ff */
[----:B----4-:R-:W-:Y:S01]  /*01d0*/  USHF.R.S32.HI UR21, URZ, 0x1f, UR17 ;  /* 0x0000001f3f157899 */ /* 0x010fe20008011411 */
[CC--:B------:R-:W-:Y:S02]  /*01e0*/  LEA.HI R246, R3.reuse, R10.reuse, RZ, 0x6 ;  /* 0x0000000a03f67211 */ /* 0x0c0fe400078f30ff */
[----:B------:R-:W-:-:S02]  /*01f0*/  LEA.HI R4, R3, R10, RZ, 0x4 ;  /* 0x0000000a03047211 */ /* 0x000fc400078f20ff */
[----:B------:R-:W-:Y:S02]  /*0200*/  LEA.HI R13, R3, R10, RZ, 0x7 ;  /* 0x0000000a030d7211 */ /* 0x000fe400078f38ff */
[----:B------:R-:W-:Y:S02]  /*0210*/  LOP3.LUT R3, R2, 0x7ffffffc, RZ, 0xc0, !PT ;  /* 0x7ffffffc02037812 */ /* 0x000fe400078ec0ff */
[----:B------:R-:W-:Y:S01]  /*0220*/  LOP3.LUT R5, R0, 0xffffffe0, RZ, 0xc0, !PT ;  /* 0xffffffe000057812 */ /* 0x000fe200078ec0ff */
[----:B--2---:R-:W-:Y:S01]  /*0230*/  USHF.R.S32.HI UR20, URZ, 0x1f, UR15 ;  /* 0x0000001f3f147899 */ /* 0x004fe2000801140f */
        /* <DEDUP_REMOVED lines=8> */
[----:B------:R-:W-:Y:S01]  /*02c0*/  SHF.R.S32.HI R7, RZ, 0x2, R2 ;  /* 0x00000002ff077819 */ /* 0x000fe20000011402 */
[----:B-1----:R-:W-:Y:S01]  /*02d0*/  USHF.R.S32.HI UR19, URZ, 0x1f, UR14 ;  /* 0x0000001f3f137899 */ /* 0x002fe2000801140e */
[----:B------:R-:W-:-:S02]  /*02e0*/  LEA.HI R6, R0, R3, RZ, 0x1 ;  /* 0x0000000300067211 */ /* 0x000fc400078f08ff */
[----:B------:R-:W-:Y:S02]  /*02f0*/  SHF.R.S32.HI R2, RZ, 0x1f, R2 ;  /* 0x0000001fff027819 */ /* 0x000fe40000011402 */
[----:B------:R-:W-:Y:S02]  /*0300*/  LEA.HI R0, R5, R3, RZ, 0x2 ;  /* 0x0000000305007211 */ /* 0x000fe400078f10ff */
[----:B------:R-:W-:Y:S02]  /*0310*/  SHF.R.S32.HI R8, RZ, 0x4, R4 ;  /* 0x00000004ff087819 */ /* 0x000fe40000011404 */
[----:B------:R-:W-:Y:S02]  /*0320*/  LEA.HI R2, R2, R7, RZ, 0x3 ;  /* 0x0000000702027211 */ /* 0x000fe400078f18ff */
[----:B------:R-:W-:Y:S02]  /*0330*/  LOP3.LUT R0, R0, 0xfffffffc, RZ, 0xc0, !PT ;  /* 0xfffffffc00007812 */ /* 0x000fe400078ec0ff */
[----:B------:R-:W-:-:S02]  /*0340*/  LEA.HI R4, R4, R8, RZ, 0x1 ;  /* 0x0000000804047211 */ /* 0x000fc400078f08ff */
[----:B------:R-:W-:Y:S01]  /*0350*/  LOP3.LUT R5, R6, 0xfffffffe, RZ, 0xc0, !PT ;  /* 0xfffffffe06057812 */ /* 0x000fe200078ec0ff */
[C---:B------:R-:W-:Y:S01]  /*0360*/  IMAD.IADD R6, R3.reuse, 0x1, -R0 ;  /* 0x0000000103067824 */ /* 0x040fe200078e0a00 */
[----:B------:R-:W-:Y:S01]  /*0370*/  LOP3.LUT R2, R2, 0xfffffff8, RZ, 0xc0, !PT ;  /* 0xfffffff802027812 */ /* 0x000fe200078ec0ff */
[----:B------:R-:W-:Y:S01]  /*0380*/  IMAD.SHL.U32 R0, R248, 0x40, RZ ;  /* 0x00000040f8007824 */ /* 0x000fe200078e00ff */
[----:B------:R-:W-:Y:S01]  /*0390*/  LOP3.LUT R4, R4, 0xfffffffe, RZ, 0xc0, !PT ;  /* 0xfffffffe04047812 */ /* 0x000fe200078ec0ff */
[----:B------:R-:W-:Y:S01]  /*03a0*/  IMAD.IADD R14, R3, 0x1, -R5 ;  /* 0x00000001030e7824 */ /* 0x000fe200078e0a05 */
[----:B------:R-:W-:Y:S01]  /*03b0*/  SHF.R.S32.HI R3, RZ, 0x1f, R9 ;  /* 0x0000001fff037819 */ /* 0x000fe20000011409 */
[----:B------:R-:W-:Y:S01]  /*03c0*/  IMAD.IADD R5, R7, 0x1, -R2 ;  /* 0x0000000107057824 */ /* 0x000fe200078e0a02 */
[----:B------:R-:W-:Y:S01]  /*03d0*/  LOP3.LUT R0, R0, 0x1c0, RZ, 0xc0, !PT ;  /* 0x000001c000007812 */ /* 0x000fe200078ec0ff */
[----:B------:R-:W-:Y:S01]  /*03e0*/  IMAD.SHL.U32 R2, R6, 0x10, RZ ;  /* 0x0000001006027824 */ /* 0x000fe200078e00ff */
[----:B------:R-:W-:Y:S01]  /*03f0*/  LEA.HI R238, R3, R9, RZ, 0x2 ;  /* 0x0000000903ee7211 */ /* 0x000fe200078f10ff */
[----:B------:R-:W-:Y:S01]  /*0400*/  IMAD.IADD R8, R8, 0x1, -R4 ;  /* 0x0000000108087824 */ /* 0x000fe200078e0a04 */
[----:B------:R-:W-:Y:S01]  /*0410*/  SHF.R.S32.HI R3, RZ, 0x1f, R10 ;  /* 0x0000001fff037819 */ /* 0x000fe2000001140a */
[----:B------:R1:W-:Y:S01]  /*0420*/  STL [R1], R14 ;  /* 0x0000000e01007387 */ /* 0x0003e20000100800 */
[----:B------:R-:W-:Y:S01]  /*0430*/  SHF.R.S32.HI R246, RZ, 0x6, R246 ;  /* 0x00000006fff67819 */ /* 0x000fe200000114f6 */
[----:B------:R-:W-:Y:S01]  /*0440*/  IMAD.SHL.U32 R9, R8, 0x200, RZ ;  /* 0x0000020008097824 */ /* 0x000fe200078e00ff */
[----:B------:R-:W-:-:S02]  /*0450*/  LOP3.LUT R212, R0, 0x8, R247, 0xf8, !PT ;  /* 0x0000000800d47812 */ /* 0x000fc400078ef8f7 */
[----:B------:R-:W-:Y:S01]  /*0460*/  LOP3.LUT R209, R0, 0x30, R2, 0xf8, !PT ;  /* 0x0000003000d17812 */ /* 0x000fe200078ef802 */
[----:B------:R-:W-:Y:S01]  /*0470*/  IMAD.SHL.U32 R208, R246, 0x8, RZ ;  /* 0x00000008f6d07824 */ /* 0x000fe200078e00ff */
[----:B------:R-:W-:Y:S01]  /*0480*/  SHF.R.U32.HI R7, RZ, 0x3, R0 ;  /* 0x00000003ff077819 */ /* 0x000fe20000011600 */
[----:B------:R-:W-:Y:S01]  /*0490*/  IMAD.SHL.U32 R0, R8, 0x20, RZ ;  /* 0x0000002008007824 */ /* 0x000fe200078e00ff */
[----:B------:R-:W-:Y:S01]  /*04a0*/  LEA.HI R11, R3, R10, RZ, 0x3 ;  /* 0x0000000a030b7211 */ /* 0x000fe200078f18ff */
[----:B------:R-:W-:Y:S01]  /*04b0*/  IMAD R2, R246, 0x800, R9 ;  /* 0x00000800f6027824 */ /* 0x000fe200078e0209 */
[----:B------:R-:W-:Y:S02]  /*04c0*/  LOP3.LUT R212, R212, R7, RZ, 0x3c, !PT ;  /* 0x00000007d4d47212 */ /* 0x000fe400078e3cff */
[----:B------:R-:W-:Y:S02]  /*04d0*/  LOP3.LUT R0, R0, 0x20, RZ, 0xc0, !PT ;  /* 0x0000002000007812 */ /* 0x000fe400078ec0ff */
[----:B------:R-:W-:Y:S01]  /*04e0*/  LOP3.LUT R4, R11, 0xfffffff8, RZ, 0xc0, !PT ;  /* 0xfffffff80b047812 */ /* 0x000fe200078ec0ff */
[----:B------:R-:W-:Y:S01]  /*04f0*/  IMAD.IADD R212, R2, 0x1, R212 ;  /* 0x0000000102d47824 */ /* 0x000fe200078e02d4 */
[----:B------:R-:W-:Y:S01]  /*0500*/  LOP3.LUT R208, R0, 0x18, R208, 0xf8, !PT ;  /* 0x0000001800d07812 */ /* 0x000fe200078ef8d0 */
[----:B------:R-:W-:Y:S01]  /*0510*/  IMAD.SHL.U32 R2, R12, 0x2, RZ ;  /* 0x000000020c027824 */ /* 0x000fe200078e00ff */
[----:B------:R-:W-:Y:S01]  /*0520*/  SHF.R.S32.HI R0, RZ, 0x7, R13 ;  /* 0x00000007ff007819 */ /* 0x000fe2000001140d */
[----:B------:R-:W-:Y:S01]  /*0530*/  IMAD.IADD R10, R10, 0x1, -R4 ;  /* 0x000000010a0a7824 */ /* 0x000fe200078e0a04 */
[C---:B------:R-:W-:Y:S01]  /*0540*/  LOP3.LUT R3, R5.reuse, 0x1, RZ, 0xc0, !PT ;  /* 0x0000000105037812 */ /* 0x040fe200078ec0ff */
[----:B------:R-:W-:Y:S01]  /*0550*/  IMAD.SHL.U32 R4, R5, 0x40, RZ ;  /* 0x0000004005047824 */ /* 0x000fe200078e00ff */
[----:B------:R-:W-:Y:S01]  /*0560*/  LEA R212, R212, UR5, 0x1 ;  /* 0x00000005d4d47c11 */ /* 0x000fe2000f8e08ff */
[--C-:B------:R-:W-:Y:S01]  /*0570*/  IMAD R250, R6, 0x400, R2.reuse ;  /* 0x0000040006fa7824 */ /* 0x100fe200078e0202 */
[----:B------:R-:W-:Y:S01]  /*0580*/  ISETP.NE.U32.AND P0, PT, R3, 0x1, PT ;  /* 0x000000010300780c */ /* 0x000fe20003f05070 */
[C---:B------:R-:W-:Y:S01]  /*0590*/  IMAD R6, R0.reuse, 0x1000, R2 ;  /* 0x0000100000067824 */ /* 0x040fe200078e0202 */
[----:B------:R-:W-:Y:S01]  /*05a0*/  LOP3.LUT R209, R209, 0x8, R247, 0xf8, !PT ;  /* 0x00000008d1d17812 */ /* 0x000fe200078ef8f7 */
[----:B------:R-:W-:Y:S01]  /*05b0*/  IMAD.SHL.U32 R2, R0, 0x8, RZ ;  /* 0x0000000800027824 */ /* 0x000fe200078e00ff */
[----:B------:R-:W-:Y:S01]  /*05c0*/  LOP3.LUT R0, R4, 0x1c0, RZ, 0xc0, !PT ;  /* 0x000001c004007812 */ /* 0x000fe200078ec0ff */
[----:B------:R-:W-:Y:S01]  /*05d0*/  IMAD.SHL.U32 R3, R246, 0x20, RZ ;  /* 0x00000020f6037824 */ /* 0x000fe200078e00ff */
[----:B------:R-:W-:Y:S01]  /*05e0*/  R2P PR, R5, 0x6 ;  /* 0x0000000605007804 */ /* 0x000fe20000000000 */
[----:B------:R-:W-:Y:S01]  /*05f0*/  IMAD R6, R14, 0x400, R6 ;  /* 0x000004000e067824 */ /* 0x000fe200078e0206 */
[----:B------:R-:W-:Y:S01]  /*0600*/  LOP3.LUT R2, R2, 0x8, RZ, 0xc0, !PT ;  /* 0x0000000802027812 */ /* 0x000fe200078ec0ff */
[----:B------:R-:W-:Y:S01]  /*0610*/  IMAD.SHL.U32 R4, R8, 0x10, RZ ;  /* 0x0000001008047824 */ /* 0x000fe200078e00ff */
[----:B------:R-:W-:-:S02]  /*0620*/  LOP3.LUT R5, R0, 0x20, R3, 0xf8, !PT ;  /* 0x0000002000057812 */ /* 0x000fc400078ef803 */
[----:B------:R-:W-:Y:S02]  /*0630*/  SHF.R.U32.HI R3, RZ, 0x3, R0 ;  /* 0x00000003ff037819 */ /* 0x000fe40000011600 */
[----:B------:R-:W-:Y:S02]  /*0640*/  LOP3.LUT R4, R2, 0x10, R4, 0xf8, !PT ;  /* 0x0000001002047812 */ /* 0x000fe400078ef804 */
[----:B------:R-:W-:Y:S02]  /*0650*/  LOP3.LUT R5, R5, R3, RZ, 0x3c, !PT ;  /* 0x0000000305057212 */ /* 0x000fe400078e3cff */
[----:B------:R-:W-:Y:S01]  /*0660*/  LOP3.LUT R3, R3, R0, R2, 0x1e, !PT ;  /* 0x0000000003037212 */ /* 0x000fe200078e1e02 */
[----:B------:R-:W-:Y:S01]  /*0670*/  IMAD.SHL.U32 R0, R11, 0x40, RZ ;  /* 0x000000400b007824 */ /* 0x000fe200078e00ff */
[C---:B------:R-:W-:Y:S01]  /*0680*/  LOP3.LUT P4, RZ, R248.reuse, 0x2, RZ, 0xc0, !PT ;  /* 0x00000002f8ff7812 */ /* 0x040fe2000788c0ff */
[----:B------:R-:W-:Y:S01]  /*0690*/  IMAD.IADD R229, R5, 0x1, R6 ;  /* 0x0000000105e57824 */ /* 0x000fe200078e0206 */
[----:B------:R-:W-:Y:S01]  /*06a0*/  LOP3.LUT P3, RZ, R248, 0x4, RZ, 0xc0, !PT ;  /* 0x00000004f8ff7812 */ /* 0x000fe2000786c0ff */
[----:B------:R-:W-:Y:S01]  /*06b0*/  IMAD.SHL.U32 R5, R10, 0x40, RZ ;  /* 0x000000400a057824 */ /* 0x000fe200078e00ff */
[----:B------:R-:W-:Y:S01]  /*06c0*/  LOP3.LUT R0, R0, 0xfffffe00, RZ, 0xc0, !PT ;  /* 0xfffffe0000007812 */ /* 0x000fe200078ec0ff */
[----:B------:R-:W-:Y:S01]  /*06d0*/  IMAD.SHL.U32 R2, R8, 0x8, RZ ;  /* 0x0000000808027824 */ /* 0x000fe200078e00ff */
[----:B------:R-:W-:Y:S01]  /*06e0*/  LEA R229, R229, UR5, 0x1 ;  /* 0x00000005e5e57c11 */ /* 0x000fe2000f8e08ff */
[----:B------:R-:W-:Y:S01]  /*06f0*/  IMAD.IADD R250, R250, 0x1, R3 ;  /* 0x00000001fafa7824 */ /* 0x000fe200078e0203 */
[----:B------:R-:W-:Y:S01]  /*0700*/  LOP3.LUT R5, R5, 0x1c0, RZ, 0xc0, !PT ;  /* 0x000001c005057812 */ /* 0x000fe200078ec0ff */
[----:B------:R-:W-:Y:S01]  /*0710*/  IMAD R3, R14, 0x400, R0 ;  /* 0x000004000e037824 */ /* 0x000fe200078e0200 */
[----:B------:R-:W-:Y:S01]  /*0720*/  SEL R235, R235, 0x10, !P0 ;  /* 0x00000010ebeb7807 */ /* 0x000fe20004000000 */
[----:B------:R-:W-:Y:S01]  /*0730*/  IMAD.SHL.U32 R248, R248, 0x8, RZ ;  /* 0x00000008f8f87824 */ /* 0x000fe200078e00ff */
[----:B------:R-:W-:-:S02]  /*0740*/  LOP3.LUT R2, R5, 0x8, R2, 0xf8, !PT ;  /* 0x0000000805027812 */ /* 0x000fc400078ef802 */
[----:B------:R-:W-:Y:S01]  /*0750*/  SHF.R.U32.HI R6, RZ, 0x3, R5 ;  /* 0x00000003ff067819 */ /* 0x000fe20000011605 */
[----:B------:R-:W-:Y:S01]  /*0760*/  IMAD.IADD R236, R229, 0x1, R235 ;  /* 0x00000001e5ec7824 */ /* 0x000fe200078e02eb */
[----:B------:R-:W-:Y:S02]  /*0770*/  LEA R250, R250, UR4, 0x1 ;  /* 0x00000004fafa7c11 */ /* 0x000fe4000f8e08ff */
[----:B------:R-:W-:Y:S02]  /*0780*/  LOP3.LUT R2, R2, R6, RZ, 0x3c, !PT ;  /* 0x0000000602027212 */ /* 0x000fe400078e3cff */
[C-C-:B------:R-:W-:Y:S02]  /*0790*/  LOP3.LUT R4, R6.reuse, R4, R5.reuse, 0x1e, !PT ;  /* 0x0000000406047212 */ /* 0x140fe400078e1e05 */
[----:B------:R-:W-:Y:S01]  /*07a0*/  LOP3.LUT R208, R6, R208, R5, 0x1e, !PT ;  /* 0x000000d006d07212 */ /* 0x000fe200078e1e05 */
[----:B------:R-:W-:Y:S01]  /*07b0*/  IMAD.IADD R216, R3, 0x1, R2 ;  /* 0x0000000103d87824 */ /* 0x000fe200078e0202 */
[-C--:B------:R-:W-:Y:S01]  /*07c0*/  LOP3.LUT R218, R4, R0.reuse, RZ, 0xfc, !PT ;  /* 0x0000000004da7212 */ /* 0x080fe200078efcff */
[----:B------:R-:W-:Y:S01]  /*07d0*/  IMAD.MOV.U32 R2, RZ, RZ, 0x20 ;  /* 0x00000020ff027424 */ /* 0x000fe200078e00ff */
[----:B------:R-:W-:Y:S01]  /*07e0*/  LOP3.LUT R208, R208, R0, RZ, 0xfc, !PT ;  /* 0x00000000d0d07212 */ /* 0x000fe200078efcff */
[----:B------:R-:W-:Y:S01]  /*07f0*/  IMAD.MOV.U32 R0, RZ, RZ, 0x40 ;  /* 0x00000040ff007424 */ /* 0x000fe200078e00ff */
[----:B------:R-:W-:Y:S01]  /*0800*/  SHF.R.S32.HI R238, RZ, 0x2, R238 ;  /* 0x00000002ffee7819 */ /* 0x000fe200000114ee */
[----:B------:R-:W-:Y:S01]  /*0810*/  VIADD R3, R250, 0x420 ;  /* 0x00000420fa037836 */ /* 0x000fe20000000000 */
[----:B------:R-:W-:Y:S01]  /*0820*/  SEL R213, R2, 0xffffffe0, !P4 ;  /* 0xffffffe002d57807 */ /* 0x000fe20006000000 */
[----:B------:R-:W-:Y:S01]  /*0830*/  @P1 VIADD R3, R250, 0x3e0 ;  /* 0x000003e0fa031836 */ /* 0x000fe20000000000 */
[----:B------:R-:W-:Y:S01]  /*0840*/  SEL R2, R2, 0xffffffe0, !P1 ;  /* 0xffffffe002027807 */ /* 0x000fe20004800000 */
[----:B------:R-:W-:Y:S01]  /*0850*/  IMAD R238, R14, 0x10, R238 ;  /* 0x000000100eee7824 */ /* 0x000fe200078e02ee */
[C---:B------:R-:W-:Y:S01]  /*0860*/  SEL R214, R0.reuse, 0xffffffc0, !P3 ;  /* 0xffffffc000d67807 */ /* 0x040fe20005800000 */
[----:B------:R-:W-:Y:S01]  /*0870*/  IMAD.IADD R213, R213, 0x1, R212 ;  /* 0x00000001d5d57824 */ /* 0x000fe200078e02d4 */
[----:B------:R-:W-:Y:S01]  /*0880*/  SEL R0, R0, 0xffffffc0, !P2 ;  /* 0xffffffc000007807 */ /* 0x000fe20005000000 */
[----:B------:R-:W-:Y:S01]  /*0890*/  IMAD.IADD R4, R2, 0x1, R250 ;  /* 0x0000000102047824 */ /* 0x000fe200078e02fa */
[----:B------:R-:W-:Y:S01]  /*08a0*/  LOP3.LUT R209, R9, R209, R7, 0xf6, !PT ;  /* 0x000000d109d17212 */ /* 0x000fe200078ef607 */
[----:B------:R-:W-:Y:S01]  /*08b0*/  IMAD.IADD R234, R229, 0x1, R2 ;  /* 0x00000001e5ea7824 */ /* 0x000fe200078e0202 */
[----:B------:R-:W-:Y:S01]  /*08c0*/  SHF.R.S32.HI R247, RZ, 0x3, R247 ;  /* 0x00000003fff77819 */ /* 0x000fe200000114f7 */
[--C-:B------:R-:W-:Y:S01]  /*08d0*/  IMAD.IADD R252, R250, 0x1, R0.reuse ;  /* 0x00000001fafc7824 */ /* 0x100fe200078e0200 */
[----:B------:R1:W-:Y:S01]  /*08e0*/  STL [R1+0x4], R4 ;  /* 0x0000040401007387 */ /* 0x0003e20000100800 */
[----:B------:R-:W-:Y:S01]  /*08f0*/  IMAD.IADD R2, R4, 0x1, R0 ;  /* 0x0000000104027824 */ /* 0x000fe200078e0200 */
[----:B------:R-:W-:Y:S01]  /*0900*/  LEA R209, R209, UR5, 0x1 ;  /* 0x00000005d1d17c11 */ /* 0x000fe2000f8e08ff */
[----:B------:R-:W-:Y:S01]  /*0910*/  IMAD.IADD R0, R0, 0x1, R3 ;  /* 0x0000000100007824 */ /* 0x000fe200078e0203 */
[----:B------:R1:W-:Y:S01]  /*0920*/  STL [R1+0x10], R3 ;  /* 0x0000100301007387 */ /* 0x0003e20000100800 */
[----:B------:R-:W-:Y:S01]  /*0930*/  IMAD.IADD R215, R214, 0x1, R212 ;  /* 0x00000001d6d77824 */ /* 0x000fe200078e02d4 */
[----:B------:R-:W-:Y:S01]  /*0940*/  LEA R208, R208, UR4, 0x1 ;  /* 0x00000004d0d07c11 */ /* 0x000fe2000f8e08ff */
[----:B------:R-:W-:Y:S01]  /*0950*/  IMAD.IADD R214, R214, 0x1, R213 ;  /* 0x00000001d6d67824 */ /* 0x000fe200078e02d5 */
[----:B------:R1:W-:Y:S01]  /*0960*/  STL [R1+0x8], R2 ;  /* 0x0000080201007387 */ /* 0x0003e20000100800 */
[----:B------:R-:W-:-:S03]  /*0970*/  IMAD.IADD R235, R235, 0x1, R234 ;  /* 0x00000001ebeb7824 */ /* 0x000fc600078e02ea */
[----:B------:R1:W-:Y:S04]  /*0980*/  STL [R1+0xc], R0 ;  /* 0x00000c0001007387 */ /* 0x0003e80000100800 */
.L_x_795:
        /* <DEDUP_REMOVED lines=9> */
[----:B--2---:R-:W2:Y:S01]  /*0a20*/  @P1 LDC.64 R4, c[0x0][0x300] ;  /* 0x0000c000ff041b82 */ /* 0x004ea20000000a00 */
        /* <DEDUP_REMOVED lines=28> */
[----:B------:R-:W-:Y:S02]  /*0bf0*/  UIADD3 UR13, UR26, 0x3f, URZ ;  /* 0x0000003f1a0d7890 */ /* 0x000fe4000fffe03f */
[----:B------:R-:W-:Y:S02]  /*0c00*/  UISETP.NE.AND.EX UP1, UPT, UR7, URZ, UPT, UP1 ;  /* 0x0000003f0700728c */ /* 0x000fe4000bf25310 */
[----:B------:R-:W-:Y:S01]  /*0c10*/  USHF.R.S32.HI UR29, URZ, 0x1f, UR13 ;  /* 0x0000001f3f1d7899 */ /* 0x000fe2000801140d */
[----:B------:R-:W-:Y:S01]  /*0c20*/  ULDC.U8 UR7, c[0x0][0x3d8] ;  /* 0x0000f60000077ab9 */ /* 0x000fe20000000000 */
[----:B------:R-:W-:Y:S01]  /*0c30*/  ULDC UR25, c[0x0][0x270] ;  /* 0x00009c0000197ab9 */ /* 0x000fe20000000800 */
[----:B------:R-:W-:-:S02]  /*0c40*/  UISETP.NE.AND UP0, UPT, UR7, URZ, UPT ;  /* 0x0000003f0700728c */ /* 0x000fc4000bf05270 */
[----:B------:R-:W-:Y:S01]  /*0c50*/  ULEA.HI UR29, UR29, UR13, URZ, 0x6 ;  /* 0x0000000d1d1d7291 */ /* 0x000fe2000f8f303f */
[----:B------:R-:W-:Y:S01]  /*0c60*/  ULDC UR12, c[0x0][0x2dc] ;  /* 0x0000b700000c7ab9 */ /* 0x000fe20000000800 */
[----:B------:R-:W-:Y:S02]  /*0c70*/  ULDC.U8 UR10, c[0x0][0x480] ;  /* 0x00012000000a7ab9 */ /* 0x000fe40000000000 */
[----:B------:R-:W-:Y:S02]  /*0c80*/  ULOP3.LUT UR36, UR29, 0xffffffc0, URZ, 0xc0, !UPT ;  /* 0xffffffc01d247892 */ /* 0x000fe4000f8ec03f */
[----:B------:R-:W-:Y:S01]  /*0c90*/  UIMAD UR8, UR17, UR12, URZ ;  /* 0x0000000c110872a4 */ /* 0x000fe2000f8e023f */
[----:B-1----:R-:W-:Y:S02]  /*0ca0*/  IABS R6, R7 ;  /* 0x0000000700067213 */ /* 0x002fe40000000000 */
[----:B------:R-:W-:Y:S01]  /*0cb0*/  @UP0 UIMAD UR11, UR16, UR26, URZ ;  /* 0x0000001a100b02a4 */ /* 0x000fe2000f8e023f */
[----:B------:R-:W-:Y:S01]  /*0cc0*/  ISETP.NE.AND P2, PT, R7, RZ, PT ;  /* 0x000000ff0700720c */ /* 0x000fe20003f45270 */
[----:B------:R-:W-:Y:S01]  /*0cd0*/  @!UP0 UIMAD UR9, UR16, UR25, UR17 ;  /* 0x00000019100982a4 */ /* 0x000fe2000f8e0211 */
[----:B------:R-:W1:Y:S01]  /*0ce0*/  I2F.RP R2, R6 ;  /* 0x0000000600027306 */ /* 0x000e620000209400 */
[----:B------:R-:W-:Y:S01]  /*0cf0*/  UIADD3 UR36, UR36, -0x40, URZ ;  /* 0xffffffc024247890 */ /* 0x000fe2000fffe03f */
        /* <DEDUP_REMOVED lines=32> */
[----:B------:R-:W-:Y:S01]  /*0f00*/  IMAD R3, R8, R5, R3 ;  /* 0x0000000508037224 */ /* 0x000fe200078e0203 */
[----:B------:R-:W-:Y:S01]  /*0f10*/  SEL R4, R2, RZ, P0 ;  /* 0x000000ff02047207 */ /* 0x000fe20000000000 */
[----:B------:R-:W-:-:S03]  /*0f20*/  @P3 VIADD R0, R0, 0x1 ;  /* 0x0000000100003836 */ /* 0x000fc60000000000 */
[----:B------:R-:W-:Y:S01]  /*0f30*/  SEL R10, R3, RZ, P0 ;  /* 0x000000ff030a7207 */ /* 0x000fe20000000000 */
[----:B------:R-:W-:-:S05]  /*0f40*/  IMAD.MOV.U32 R14, RZ, RZ, R0 ;  /* 0x000000ffff0e7224 */ /* 0x000fca00078e0000 */
[----:B------:R-:W-:Y:S02]  /*0f50*/  @!P1 IADD3 R14, -R14, RZ, RZ ;  /* 0x000000ff0e0e9210 */ /* 0x000fe40007ffe1ff */
[----:B------:R-:W-:Y:S02]  /*0f60*/  PLOP3.LUT P1, PT, PT, PT, UP0, 0x80, 0x0 ;  /* 0x000000000000781c */ /* 0x000fe40003f2f008 */
[----:B------:R-:W-:-:S04]  /*0f70*/  @!P2 LOP3.LUT R14, RZ, R7, RZ, 0x33, !PT ;  /* 0x00000007ff0ea212 */ /* 0x000fc800078e33ff */
        /* <DEDUP_REMOVED lines=10> */
.L_x_788:
[----:B------:R-:W-:Y:S01]  /*1020*/  UIMAD UR27, UR16, UR25, UR17 ;  /* 0x00000019101b72a4 */ /* 0x000fe2000f8e0211 */
[----:B------:R-:W-:-:S03]  /*1030*/  ULDC UR44, c[0x0][0x2d4] ;  /* 0x0000b500002c7ab9 */ /* 0x000fc60000000800 */
[----:B------:R-:W-:-:S12]  /*1040*/  UIMAD UR27, UR27, UR44, URZ ;  /* 0x0000002c1b1b72a4 */ /* 0x000fd8000f8e023f */
.L_x_789:
[----:B------:R-:W1:Y:S01]  /*1050*/  S2R R29, SR_TID.X ;  /* 0x00000000001d7919 */ /* 0x000e620000002100 */
[----:B------:R-:W-:Y:S01]  /*1060*/  UIMAD UR9, UR25, UR12, URZ ;  /* 0x0000000c190972a4 */ /* 0x000fe2000f8e023f */
[----:B------:R-:W-:Y:S01]  /*1070*/  IMAD.SHL.U32 R3, R247, 0x40, RZ ;  /* 0x00000040f7037824 */ /* 0x000fe200078e00ff */
[----:B------:R-:W2:Y:S01]  /*1080*/  LDC.64 R22, c[0x0][0x240] ;  /* 0x00009000ff167b82 */ /* 0x000ea20000000a00 */
[----:B------:R-:W-:Y:S01]  /*1090*/  IMAD.U32 R9, RZ, RZ, UR7 ;  /* 0x00000007ff097e24 */ /* 0x000fe2000f8e00ff */
[----:B------:R-:W-:Y:S01]  /*10a0*/  USHF.L.U32 UR7, UR9, 0x6, URZ ;  /* 0x0000000609077899 */ /* 0x000fe2000800063f */
[----:B------:R-:W-:Y:S01]  /*10b0*/  IMAD.U32 R6, RZ, RZ, UR8 ;  /* 0x00000008ff067e24 */ /* 0x000fe2000f8e00ff */
[----:B------:R-:W-:Y:S01]  /*10c0*/  UIADD3 UR23, UP0, UR32, UR23, URZ ;  /* 0x0000001720177290 */ /* 0x000fe2000ff1e03f */
[----:B------:R-:W-:Y:S01]  /*10d0*/  SHF.R.S32.HI R28, RZ, 0x1f, R247 ;  /* 0x0000001fff1c7819 */ /* 0x000fe200000114f7 */
[----:B------:R-:W-:Y:S01]  /*10e0*/  USHF.R.S32.HI UR8, URZ, 0x1f, UR7 ;  /* 0x0000001f3f087899 */ /* 0x000fe20008011407 */
[----:B------:R-:W-:Y:S01]  /*10f0*/  SHF.R.S32.HI R249, RZ, 0x1f, R248 ;  /* 0x0000001ffff97819 */ /* 0x000fe200000114f8 */
[----:B------:R-:W3:Y:S01]  /*1100*/  LDC.64 R16, c[0x0][0x228] ;  /* 0x00008a00ff107b82 */ /* 0x000ee20000000a00 */
[----:B------:R-:W-:Y:S01]  /*1110*/  UIADD3.X UR4, UR6, UR4, URZ, UP0, !UPT ;  /* 0x0000000406047290 */ /* 0x000fe200087fe43f */
[----:B------:R-:W-:Y:S01]  /*1120*/  CS2R R158, SRZ ;  /* 0x00000000009e7805 */ /* 0x000fe2000001ff00 */
[----:B------:R-:W-:Y:S01]  /*1130*/  USHF.R.S32.HI UR13, URZ, 0x1f, UR12 ;  /* 0x0000001f3f0d7899 */ /* 0x000fe2000801140c */
[----:B------:R-:W-:Y:S01]  /*1140*/  CS2R R156, SRZ ;  /* 0x00000000009c7805 */ /* 0x000fe2000001ff00 */
[----:B------:R-:W-:Y:S01]  /*1150*/  UIMAD.WIDE UR44, UR16, UR44, UR36 ;  /* 0x0000002c102c72a5 */ /* 0x000fe2000f8e0224 */
[----:B------:R-:W-:Y:S01]  /*1160*/  CS2R R162, SRZ ;  /* 0x0000000000a27805 */ /* 0x000fe2000001ff00 */
[----:B------:R-:W-:Y:S01]  /*1170*/  UIMAD.WIDE.U32 UR42, UR12, UR25, URZ ;  /* 0x000000190c2a72a5 */ /* 0x000fe2000f8e003f */
[----:B------:R-:W4:Y:S01]  /*1180*/  LDC.64 R18, c[0x0][0x418] ;  /* 0x00010600ff127b82 */ /* 0x000f220000000a00 */
[----:B------:R-:W-:Y:S01]  /*1190*/  UIMAD UR13, UR13, UR25, URZ ;  /* 0x000000190d0d72a4 */ /* 0x000fe2000f8e023f */
[----:B------:R-:W-:Y:S01]  /*11a0*/  CS2R R160, SRZ ;  /* 0x0000000000a07805 */ /* 0x000fe2000001ff00 */
[----:B------:R-:W-:Y:S01]  /*11b0*/  UIADD3 UR39, UP0, UR44, UR39, URZ ;  /* 0x000000272c277290 */ /* 0x000fe2000ff1e03f */
[----:B------:R-:W-:Y:S01]  /*11c0*/  CS2R R154, SRZ ;  /* 0x00000000009a7805 */ /* 0x000fe2000001ff00 */
[----:B------:R-:W-:Y:S01]  /*11d0*/  UIMAD UR13, UR40, UR12, UR13 ;  /* 0x0000000c280d72a4 */ /* 0x000fe2000f8e020d */
[----:B------:R-:W-:Y:S01]  /*11e0*/  IMAD.U32 R12, RZ, RZ, UR42 ;  /* 0x0000002aff0c7e24 */ /* 0x000fe2000f8e00ff */
[----:B------:R-:W-:Y:S01]  /*11f0*/  ULDC.64 UR10, c[0x0][0x258] ;  /* 0x00009600000a7ab9 */ /* 0x000fe20000000a00 */
[----:B------:R-:W5:Y:S01]  /*1200*/  LDC.64 R24, c[0x0][0x420] ;  /* 0x00010800ff187b82 */ /* 0x000f620000000a00 */
[----:B------:R-:W-:Y:S01]  /*1210*/  UIADD3 UR13, UR43, UR13, URZ ;  /* 0x0000000d2b0d7290 */ /* 0x000fe2000fffe03f */
[----:B------:R-:W-:Y:S01]  /*1220*/  IMAD.U32 R13, RZ, RZ, UR43 ;  /* 0x0000002bff0d7e24 */ /* 0x000fe2000f8e00ff */
[----:B------:R-:W-:Y:S01]  /*1230*/  UIADD3.X UR44, UR45, UR38, URZ, UP0, !UPT ;  /* 0x000000262d2c7290 */ /* 0x000fe200087fe43f */
[----:B------:R-:W-:-:S02]  /*1240*/  CS2R R152, SRZ ;  /* 0x0000000000987805 */ /* 0x000fc4000001ff00 */
[----:B-1----:R-:W-:Y:S01]  /*1250*/  SHF.R.S32.HI R30, RZ, 0x1f, R29 ;  /* 0x0000001fff1e7819 */ /* 0x002fe2000001141d */
[----:B------:R-:W-:Y:S01]  /*1260*/  UIADD3 UR28, UR36, UR28, URZ ;  /* 0x0000001c241c7290 */ /* 0x000fe2000fffe03f */
[----:B------:R-:W-:Y:S01]  /*1270*/  CS2R R150, SRZ ;  /* 0x0000000000967805 */ /* 0x000fe2000001ff00 */
[----:B------:R-:W-:Y:S01]  /*1280*/  UIADD3 UR27, UR36, UR27, URZ ;  /* 0x0000001b241b7290 */ /* 0x000fe2000fffe03f */
[----:B------:R-:W-:Y:S02]  /*1290*/  LEA.HI R2, R30, R29, RZ, 0x5 ;  /* 0x0000001d1e027211 */ /* 0x000fe400078f28ff */
[----:B------:R-:W-:Y:S02]  /*12a0*/  CS2R R148, SRZ ;  /* 0x0000000000947805 */ /* 0x000fe4000001ff00 */
[----:B------:R-:W-:Y:S02]  /*12b0*/  CS2R R142, SRZ ;  /* 0x00000000008e7805 */ /* 0x000fe4000001ff00 */
[----:B------:R-:W-:-:S02]  /*12c0*/  CS2R R140, SRZ ;  /* 0x00000000008c7805 */ /* 0x000fc4000001ff00 */
[----:B------:R-:W-:Y:S02]  /*12d0*/  LOP3.LUT R0, R2, 0xffffffe0, RZ, 0xc0, !PT ;  /* 0xffffffe002007812 */ /* 0x000fe400078ec0ff */
[----:B------:R-:W-:Y:S02]  /*12e0*/  CS2R R146, SRZ ;  /* 0x0000000000927805 */ /* 0x000fe4000001ff00 */
[----:B------:R-:W-:Y:S01]  /*12f0*/  SHF.R.S32.HI R2, RZ, 0x5, R2 ;  /* 0x00000005ff027819 */ /* 0x000fe20000011402 */
[----:B----4-:R-:W-:Y:S01]  /*1300*/  IMAD R15, R18, UR22, RZ ;  /* 0x00000016120f7c24 */ /* 0x010fe2000f8e02ff */
[----:B------:R-:W-:Y:S01]  /*1310*/  CS2R R144, SRZ ;  /* 0x0000000000907805 */ /* 0x000fe2000001ff00 */
[----:B------:R-:W-:Y:S01]  /*1320*/  IMAD.IADD R27, R29, 0x1, -R0 ;  /* 0x000000011d1b7824 */ /* 0x000fe200078e0a00 */
[----:B------:R-:W-:Y:S01]  /*1330*/  LOP3.LUT R0, R3, 0x1c0, RZ, 0xc0, !PT ;  /* 0x000001c003007812 */ /* 0x000fe200078ec0ff */
[----:B------:R-:W-:Y:S01]  /*1340*/  IMAD R15, R19, UR16, R15 ;  /* 0x00000010130f7c24 */ /* 0x000fe2000f8e020f */
[----:B------:R-:W-:Y:S01]  /*1350*/  CS2R R138, SRZ ;  /* 0x00000000008a7805 */ /* 0x000fe2000001ff00 */
[----:B------:R-:W-:Y:S01]  /*1360*/  IMAD R2, R2, UR9, R27 ;  /* 0x0000000902027c24 */ /* 0x000fe2000f8e021b */
[----:B------:R-:W-:-:S02]  /*1370*/  LOP3.LUT R3, R0, 0x38, R248, 0xf8, !PT ;  /* 0x0000003800037812 */ /* 0x000fc400078ef8f8 */
[----:B------:R-:W-:Y:S02]  /*1380*/  CS2R R136, SRZ ;  /* 0x0000000000887805 */ /* 0x000fe4000001ff00 */
[----:B------:R-:W-:Y:S02]  /*1390*/  SHF.R.U32.HI R0, RZ, 0x3, R0 ;  /* 0x00000003ff007819 */ /* 0x000fe40000011600 */
[----:B------:R-:W-:Y:S02]  /*13a0*/  CS2R R134, SRZ ;  /* 0x0000000000867805 */ /* 0x000fe4000001ff00 */
[----:B------:R-:W-:Y:S02]  /*13b0*/  IADD3 R6, P2, P1, R2, UR7, R6 ;  /* 0x0000000702067c10 */ /* 0x000fe4000f95e006 */
[----:B------:R-:W-:Y:S02]  /*13c0*/  CS2R R132, SRZ ;  /* 0x0000000000847805 */ /* 0x000fe4000001ff00 */
[----:B------:R-:W-:-:S02]  /*13d0*/  SHF.R.S32.HI R2, RZ, 0x1f, R2 ;  /* 0x0000001fff027819 */ /* 0x000fc40000011402 */
[----:B------:R-:W-:Y:S02]  /*13e0*/  CS2R R126, SRZ ;  /* 0x00000000007e7805 */ /* 0x000fe4000001ff00 */
[----:B------:R-:W-:Y:S02]  /*13f0*/  LOP3.LUT R26, R3, R0, RZ, 0x3c, !PT ;  /* 0x00000000031a7212 */ /* 0x000fe400078e3cff */
[----:B------:R-:W-:Y:S02]  /*1400*/  CS2R R124, SRZ ;  /* 0x00000000007c7805 */ /* 0x000fe4000001ff00 */
[----:B------:R-:W-:Y:S01]  /*1410*/  IADD3.X R9, R2, UR8, R9, P2, P1 ;  /* 0x0000000802097c10 */ /* 0x000fe200097e2409 */
[----:B------:R-:W-:Y:S01]  /*1420*/  ULDC.64 UR8, c[0x0][0x248] ;  /* 0x0000920000087ab9 */ /* 0x000fe20000000a00 */
[----:B------:R-:W-:Y:S01]  /*1430*/  IADD3 R0, P1, R247, UR36, RZ ;  /* 0x00000024f7007c10 */ /* 0x000fe2000ff3e0ff */
[----:B------:R-:W-:Y:S01]  /*1440*/  UIMAD UR6, UR4, UR8, URZ ;  /* 0x00000008040672a4 */ /* 0x000fe2000f8e023f */
[----:B------:R-:W-:Y:S01]  /*1450*/  IMAD.U32 R2, RZ, RZ, UR8 ;  /* 0x00000008ff027e24 */ /* 0x000fe2000f8e00ff */
[----:B------:R-:W-:-:S02]  /*1460*/  CS2R R130, SRZ ;  /* 0x0000000000827805 */ /* 0x000fc4000001ff00 */
[----:B------:R-:W-:Y:S01]  /*1470*/  IADD3.X R20, R28, UR37, RZ, P1, !PT ;  /* 0x000000251c147c10 */ /* 0x000fe20008ffe4ff */
[----:B------:R-:W-:Y:S01]  /*1480*/  UIMAD UR6, UR23, UR9, UR6 ;  /* 0x00000009170672a4 */ /* 0x000fe2000f8e0206 */
[----:B------:R-:W-:Y:S01]  /*1490*/  IADD3 R6, P1, R6, R4, RZ ;  /* 0x0000000406067210 */ /* 0x000fe20007f3e0ff */
[--C-:B------:R-:W-:Y:S01]  /*14a0*/  IMAD.WIDE.U32 R2, R2, UR23, R248.reuse ;  /* 0x0000001702027c25 */ /* 0x100fe2000f8e00f8 */
[----:B------:R-:W-:Y:S01]  /*14b0*/  UIMAD UR37, UR21, UR10, URZ ;  /* 0x0000000a152572a4 */ /* 0x000fe2000f8e023f */
[----:B------:R-:W-:Y:S02]  /*14c0*/  CS2R R128, SRZ ;  /* 0x0000000000807805 */ /* 0x000fe4000001ff00 */
[----:B------:R-:W-:Y:S01]  /*14d0*/  CS2R R122, SRZ ;  /* 0x00000000007a7805 */ /* 0x000fe2000001ff00 */
[-C--:B--2---:R-:W-:Y:S01]  /*14e0*/  IMAD R7, R20, R22.reuse, RZ ;  /* 0x0000001614077224 */ /* 0x084fe200078e02ff */
[----:B------:R-:W-:Y:S01]  /*14f0*/  UIMAD UR37, UR17, UR11, UR37 ;  /* 0x0000000b112572a4 */ /* 0x000fe2000f8e0225 */
[----:B------:R-:W-:Y:S01]  /*1500*/  IMAD.WIDE.U32 R4, R0, R22, R248 ;  /* 0x0000001600047225 */ /* 0x000fe200078e00f8 */
[----:B------:R-:W-:-:S02]  /*1510*/  CS2R R120, SRZ ;  /* 0x0000000000787805 */ /* 0x000fc4000001ff00 */
[----:B------:R-:W-:Y:S02]  /*1520*/  CS2R R118, SRZ ;  /* 0x0000000000767805 */ /* 0x000fe4000001ff00 */
[----:B------:R-:W-:Y:S01]  /*1530*/  CS2R R116, SRZ ;  /* 0x0000000000747805 */ /* 0x000fe2000001ff00 */
[----:B------:R-:W-:Y:S01]  /*1540*/  IMAD R8, R0, R23, R7 ;  /* 0x0000001700087224 */ /* 0x000fe200078e0207 */
[----:B------:R-:W-:Y:S01]  /*1550*/  CS2R R110, SRZ ;  /* 0x00000000006e7805 */ /* 0x000fe2000001ff00 */
[----:B------:R-:W-:Y:S01]  /*1560*/  VIADD R11, R3, UR6 ;  /* 0x00000006030b7c36 */ /* 0x000fe20008000000 */
[----:B------:R-:W-:Y:S01]  /*1570*/  ULDC.64 UR6, c[0x0][0x250] ;  /* 0x0000940000067ab9 */ /* 0x000fe20000000a00 */
[----:B------:R-:W-:Y:S01]  /*1580*/  IMAD.X R7, R9, 0x1, R10, P1 ;  /* 0x0000000109077824 */ /* 0x000fe200008e060a */
[----:B------:R-:W-:Y:S01]  /*1590*/  UIMAD UR38, UR4, UR6, URZ ;  /* 0x00000006042672a4 */ /* 0x000fe2000f8e023f */
[----:B------:R-:W-:Y:S01]  /*15a0*/  IMAD.IADD R3, R5, 0x1, R8 ;  /* 0x0000000105037824 */ /* 0x000fe200078e0208 */
[----:B------:R-:W-:Y:S01]  /*15b0*/  CS2R R108, SRZ ;  /* 0x00000000006c7805 */ /* 0x000fe2000001ff00 */
[----:B------:R-:W-:Y:S01]  /*15c0*/  IMAD.MOV.U32 R10, RZ, RZ, R2 ;  /* 0x000000ffff0a7224 */ /* 0x000fe200078e0002 */
[----:B------:R-:W-:Y:S01]  /*15d0*/  UIMAD UR38, UR23, UR7, UR38 ;  /* 0x00000007172672a4 */ /* 0x000fe2000f8e0226 */
[C---:B---3--:R-:W-:Y:S01]  /*15e0*/  IMAD R5, R16.reuse, UR22, RZ ;  /* 0x0000001610057c24 */ /* 0x048fe2000f8e02ff */
[----:B------:R-:W-:Y:S01]  /*15f0*/  CS2R R114, SRZ ;  /* 0x0000000000727805 */ /* 0x000fe2000001ff00 */
[----:B------:R-:W-:Y:S01]  /*1600*/  IMAD.MOV.U32 R2, RZ, RZ, R4 ;  /* 0x000000ffff027224 */ /* 0x000fe200078e0004 */
[----:B------:R-:W-:Y:S01]  /*1610*/  CS2R R112, SRZ ;  /* 0x0000000000707805 */ /* 0x000fe2000001ff00 */
[----:B------:R-:W-:Y:S01]  /*1620*/  IMAD R4, R17, UR16, R5 ;  /* 0x0000001011047c24 */ /* 0x000fe2000f8e0205 */
[----:B------:R-:W-:Y:S01]  /*1630*/  CS2R R106, SRZ ;  /* 0x00000000006a7805 */ /* 0x000fe2000001ff00 */
[----:B------:R-:W-:Y:S01]  /*1640*/  IMAD.WIDE.U32 R2, R16, UR16, R2 ;  /* 0x0000001010027c25 */ /* 0x000fe2000f8e0002 */
[----:B------:R-:W-:Y:S01]  /*1650*/  CS2R R104, SRZ ;  /* 0x0000000000687805 */ /* 0x000fe2000001ff00 */
[----:B------:R-:W1:Y:S01]  /*1660*/  LDC.64 R16, c[0x0][0x230] ;  /* 0x00008c00ff107b82 */ /* 0x000e620000000a00 */
[----:B------:R-:W-:Y:S01]  /*1670*/  CS2R R102, SRZ ;  /* 0x0000000000667805 */ /* 0x000fe2000001ff00 */
[----:B------:R-:W-:Y:S01]  /*1680*/  IMAD.WIDE.U32 R12, R12, UR39, R6 ;  /* 0x000000270c0c7c25 */ /* 0x000fe2000f8e0006 */
[----:B------:R-:W-:Y:S01]  /*1690*/  UIMAD UR39, UR13, UR39, URZ ;  /* 0x000000270d2772a4 */ /* 0x000fe2000f8e023f */
[----:B------:R-:W-:-:S02]  /*16a0*/  CS2R R100, SRZ ;  /* 0x0000000000647805 */ /* 0x000fc4000001ff00 */
[----:B------:R-:W-:Y:S01]  /*16b0*/  CS2R R94, SRZ ;  /* 0x00000000005e7805 */ /* 0x000fe2000001ff00 */
[----:B------:R-:W-:Y:S01]  /*16c0*/  IMAD.U32 R5, RZ, RZ, UR10 ;  /* 0x0000000aff057e24 */ /* 0x000fe2000f8e00ff */
[----:B------:R-:W-:Y:S01]  /*16d0*/  UIMAD UR42, UR44, UR42, UR39 ;  /* 0x0000002a2c2a72a4 */ /* 0x000fe2000f8e0227 */
[----:B------:R-:W-:Y:S01]  /*16e0*/  IMAD.IADD R3, R3, 0x1, R4 ;  /* 0x0000000103037824 */ /* 0x000fe200078e0204 */
[----:B------:R-:W-:Y:S01]  /*16f0*/  ULDC.64 UR10, c[0x0][0x400] ;  /* 0x00010000000a7ab9 */ /* 0x000fe20000000a00 */
[----:B------:R-:W-:Y:S01]  /*1700*/  IMAD.WIDE.U32 R6, R18, UR16, R248 ;  /* 0x0000001012067c25 */ /* 0x000fe2000f8e00f8 */
[----:B------:R-:W-:Y:S01]  /*1710*/  LEA R220, P1, R12, UR10, 0x2 ;  /* 0x0000000a0cdc7c11 */ /* 0x000fe2000f8210ff */
[----:B------:R-:W-:Y:S01]  /*1720*/  ULDC.64 UR12, c[0x0][0x210] ;  /* 0x00008400000c7ab9 */ /* 0x000fe20000000a00 */
[----:B------:R-:W2:Y:S01]  /*1730*/  LDC.64 R18, c[0x0][0x238] ;  /* 0x00008e00ff127b82 */ /* 0x000ea20000000a00 */
[----:B------:R-:W-:Y:S01]  /*1740*/  IMAD.WIDE.U32 R4, R5, UR17, R2 ;  /* 0x0000001105047c25 */ /* 0x000fe2000f8e0002 */
[----:B------:R-:W-:-:S02]  /*1750*/  CS2R R92, SRZ ;  /* 0x00000000005c7805 */ /* 0x000fc4000001ff00 */
[----:B------:R-:W-:Y:S02]  /*1760*/  CS2R R98, SRZ ;  /* 0x0000000000627805 */ /* 0x000fe4000001ff00 */
[----:B------:R-:W-:Y:S01]  /*1770*/  CS2R R96, SRZ ;  /* 0x0000000000607805 */ /* 0x000fe2000001ff00 */
[----:B------:R-:W-:Y:S01]  /*1780*/  IMAD.IADD R3, R7, 0x1, R15 ;  /* 0x0000000107037824 */ /* 0x000fe200078e020f */
[----:B------:R-:W-:Y:S01]  /*1790*/  LEA R232, P2, R4, UR12, 0x1 ;  /* 0x0000000c04e87c11 */ /* 0x000fe2000f8408ff */
[-C--:B-----5:R-:W-:Y:S01]  /*17a0*/  IMAD R7, R20, R24.reuse, RZ ;  /* 0x0000001814077224 */ /* 0x0a0fe200078e02ff */
[----:B------:R-:W-:Y:S01]  /*17b0*/  CS2R R90, SRZ ;  /* 0x00000000005a7805 */ /* 0x000fe2000001ff00 */
[----:B------:R-:W-:Y:S01]  /*17c0*/  IMAD.MOV.U32 R2, RZ, RZ, R6 ;  /* 0x000000ffff027224 */ /* 0x000fe200078e0006 */
[----:B------:R-:W-:Y:S01]  /*17d0*/  CS2R R88, SRZ ;  /* 0x0000000000587805 */ /* 0x000fe2000001ff00 */
[C---:B------:R-:W-:Y:S01]  /*17e0*/  IMAD R6, R0.reuse, R25, R7 ;  /* 0x0000001900067224 */ /* 0x040fe200078e0207 */
[----:B------:R-:W-:Y:S01]  /*17f0*/  CS2R R86, SRZ ;  /* 0x0000000000567805 */ /* 0x000fe2000001ff00 */
[----:B------:R-:W-:Y:S01]  /*1800*/  IMAD.WIDE.U32 R2, R0, R24, R2 ;  /* 0x0000001800027225 */ /* 0x000fe200078e0002 */
[----:B------:R-:W-:-:S02]  /*1810*/  CS2R R84, SRZ ;  /* 0x0000000000547805 */ /* 0x000fc4000001ff00 */
[----:B------:R-:W-:Y:S02]  /*1820*/  CS2R R78, SRZ ;  /* 0x00000000004e7805 */ /* 0x000fe4000001ff00 */
[----:B------:R-:W-:Y:S01]  /*1830*/  CS2R R76, SRZ ;  /* 0x00000000004c7805 */ /* 0x000fe2000001ff00 */
[----:B------:R-:W-:Y:S01]  /*1840*/  VIADD R0, R5, UR37 ;  /* 0x0000002505007c36 */ /* 0x000fe20008000000 */
[----:B------:R-:W-:Y:S01]  /*1850*/  CS2R R82, SRZ ;  /* 0x0000000000527805 */ /* 0x000fe2000001ff00 */
[----:B------:R-:W-:Y:S01]  /*1860*/  VIADD R5, R13, UR42 ;  /* 0x0000002a0d057c36 */ /* 0x000fe20008000000 */
[----:B------:R-:W-:Y:S01]  /*1870*/  CS2R R80, SRZ ;  /* 0x0000000000507805 */ /* 0x000fe2000001ff00 */
[----:B------:R-:W-:Y:S01]  /*1880*/  IMAD.U32 R8, RZ, RZ, UR6 ;  /* 0x00000006ff087e24 */ /* 0x000fe2000f8e00ff */
[----:B------:R-:W-:Y:S01]  /*1890*/  LEA.HI.X R233, R4, UR13, R0, 0x1, P2 ;  /* 0x0000000d04e97c11 */ /* 0x000fe200090f0c00 */
[----:B------:R-:W-:Y:S01]  /*18a0*/  IMAD.IADD R3, R3, 0x1, R6 ;  /* 0x0000000103037824 */ /* 0x000fe200078e0206 */
[----:B------:R-:W-:Y:S01]  /*18b0*/  LEA.HI.X R221, R12, UR11, R5, 0x2, P1 ;  /* 0x0000000b0cdd7c11 */ /* 0x000fe200088f1405 */
[----:B------:R-:W-:Y:S01]  /*18c0*/  ULDC.64 UR10, c[0x0][0x428] ;  /* 0x00010a00000a7ab9 */ /* 0x000fe20000000a00 */
[----:B------:R-:W-:Y:S01]  /*18d0*/  IMAD.WIDE.U32 R8, R8, UR23, R248 ;  /* 0x0000001708087c25 */ /* 0x000fe2000f8e00f8 */
[----:B------:R-:W-:Y:S01]  /*18e0*/  UIMAD UR12, UR21, UR10, URZ ;  /* 0x0000000a150c72a4 */ /* 0x000fe2000f8e023f */
[----:B------:R-:W-:-:S02]  /*18f0*/  LEA R12, P1, R22, R232, 0x6 ;  /* 0x000000e8160c7211 */ /* 0x000fc400078230ff */
[----:B------:R-:W-:Y:S01]  /*1900*/  CS2R R74, SRZ ;  /* 0x00000000004a7805 */ /* 0x000fe2000001ff00 */
[----:B------:R-:W-:Y:S01]  /*1910*/  IMAD.U32 R0, RZ, RZ, UR10 ;  /* 0x0000000aff007e24 */ /* 0x000fe2000f8e00ff */
[----:B------:R-:W-:Y:S01]  /*1920*/  UIMAD UR11, UR17, UR11, UR12 ;  /* 0x0000000b110b72a4 */ /* 0x000fe2000f8e020c */
[----:B------:R-:W-:Y:S01]  /*1930*/  IMAD.MOV.U32 R6, RZ, RZ, R8 ;  /* 0x000000ffff067224 */ /* 0x000fe200078e0008 */
[----:B------:R-:W-:Y:S01]  /*1940*/  LEA.HI.X R13, R22, R233, R23, 0x6, P1 ;  /* 0x000000e9160d7211 */ /* 0x000fe200008f3417 */
[----:B------:R-:W-:Y:S01]  /*1950*/  IMAD.WIDE.U32 R2, R0, UR17, R2 ;  /* 0x0000001100027c25 */ /* 0x000fe2000f8e0002 */
[----:B------:R-:W-:Y:S01]  /*1960*/  ULDC.64 UR12, c[0x0][0x3e0] ;  /* 0x0000f800000c7ab9 */ /* 0x000fe20000000a00 */
[----:B------:R-:W-:Y:S02]  /*1970*/  CS2R R72, SRZ ;  /* 0x0000000000487805 */ /* 0x000fe4000001ff00 */
[----:B------:R-:W-:Y:S01]  /*1980*/  CS2R R70, SRZ ;  /* 0x0000000000467805 */ /* 0x000fe2000001ff00 */
[----:B-1----:R-:W-:Y:S01]  /*1990*/  IMAD R4, R16, UR22, RZ ;  /* 0x0000001610047c24 */ /* 0x002fe2000f8e02ff */
[----:B------:R-:W-:Y:S01]  /*19a0*/  LEA R230, P1, R2, UR12, 0x1 ;  /* 0x0000000c02e67c11 */ /* 0x000fe2000f8208ff */
[----:B------:R-:W-:Y:S01]  /*19b0*/  VIADD R8, R3, UR11 ;  /* 0x0000000b03087c36 */ /* 0x000fe20008000000 */
[----:B------:R-:W-:Y:S01]  /*19c0*/  UIADD3 UR12, UR29, -0x1, URZ ;  /* 0xffffffff1d0c7890 */ /* 0x000fe2000fffe03f */
[----:B------:R-:W-:Y:S01]  /*19d0*/  IMAD R0, R17, UR16, R4 ;  /* 0x0000001011007c24 */ /* 0x000fe2000f8e0204 */
[----:B------:R-:W-:Y:S01]  /*19e0*/  ULDC.64 UR10, c[0x0][0x260] ;  /* 0x00009800000a7ab9 */ /* 0x000fe20000000a00 */
[----:B------:R-:W-:Y:S01]  /*19f0*/  IMAD.WIDE.U32 R4, R16, UR16, R10 ;  /* 0x0000001010047c25 */ /* 0x000fe2000f8e000a */
[----:B------:R-:W-:Y:S01]  /*1a00*/  LEA.HI.X R231, R2, UR13, R8, 0x1, P1 ;  /* 0x0000000d02e77c11 */ /* 0x000fe200088f0c08 */
[----:B------:R-:W-:Y:S01]  /*1a10*/  ULEA.HI UR13, UR12, UR12, URZ, 0x1 ;  /* 0x0000000c0c0d7291 */ /* 0x000fe2000f8f083f */
[----:B------:R-:W-:Y:S01]  /*1a20*/  LEA R8, P1, R24, R230, 0x6 ;  /* 0x000000e618087211 */ /* 0x000fe200078230ff */
[----:B------:R-:W-:Y:S01]  /*1a30*/  IMAD.IADD R3, R5, 0x1, R0 ;  /* 0x0000000105037824 */ /* 0x000fe200078e0200 */
[----:B------:R-:W-:Y:S01]  /*1a40*/  CS2R R68, SRZ ;  /* 0x0000000000447805 */ /* 0x000fe2000001ff00 */
[----:B------:R-:W-:Y:S01]  /*1a50*/  IMAD R0, R21, UR10, RZ ;  /* 0x0000000a15007c24 */ /* 0x000fe2000f8e02ff */
[----:B------:R-:W-:Y:S01]  /*1a60*/  ULOP3.LUT UR13, UR13, 0xfffffffe, URZ, 0xc0, !UPT ;  /* 0xfffffffe0d0d7892 */ /* 0x000fe2000f8ec03f */
[----:B------:R-:W-:Y:S01]  /*1a70*/  IMAD.MOV.U32 R2, RZ, RZ, R4 ;  /* 0x000000ffff027224 */ /* 0x000fe200078e0004 */
[----:B------:R-:W-:Y:S01]  /*1a80*/  CS2R R62, SRZ ;  /* 0x00000000003e7805 */ /* 0x000fe2000001ff00 */
[----:B------:R-:W-:Y:S01]  /*1a90*/  VIADD R7, R9, UR38 ;  /* 0x0000002609077c36 */ /* 0x000fe20008000000 */
[----:B------:R-:W-:Y:S01]  /*1aa0*/  UIADD3 UR13, UR12, -UR13, URZ ;  /* 0x8000000d0c0d7290 */ /* 0x000fe2000fffe03f */
[----:B--2---:R-:W-:Y:S01]  /*1ab0*/  IMAD R5, R18, UR22, RZ ;  /* 0x0000001612057c24 */ /* 0x004fe2000f8e02ff */
[----:B------:R-:W-:Y:S01]  /*1ac0*/  LEA.HI.X R9, R24, R231, R25, 0x6, P1 ;  /* 0x000000e718097211 */ /* 0x000fe200008f3419 */
        /* <DEDUP_REMOVED lines=9> */
[----:B------:R-:W-:-:S02]  /*1b60*/  CS2R R66, SRZ ;  /* 0x0000000000427805 */ /* 0x000fc4000001ff00 */
[----:B------:R-:W-:Y:S02]  /*1b70*/  CS2R R64, SRZ ;  /* 0x0000000000407805 */ /* 0x000fe4000001ff00 */
[----:B------:R-:W-:Y:S01]  /*1b80*/  CS2R R58, SRZ ;  /* 0x00000000003a7805 */ /* 0x000fe2000001ff00 */
[----:B------:R-:W-:Y:S01]  /*1b90*/  IMAD.IADD R5, R3, 0x1, R0 ;  /* 0x0000000103057824 */ /* 0x000fe200078e0200 */
[----:B------:R-:W-:Y:S01]  /*1ba0*/  CS2R R56, SRZ ;  /* 0x0000000000387805 */ /* 0x000fe2000001ff00 */
[----:B------:R-:W-:Y:S01]  /*1bb0*/  IMAD R0, R246, 0x200, R26 ;  /* 0x00000200f6007824 */ /* 0x000fe200078e021a */
[----:B------:R-:W-:Y:S01]  /*1bc0*/  CS2R R54, SRZ ;  /* 0x0000000000367805 */ /* 0x000fe2000001ff00 */
[----:B------:R-:W-:Y:S01]  /*1bd0*/  IMAD.IADD R3, R7, 0x1, R4 ;  /* 0x0000000107037824 */ /* 0x000fe200078e0204 */
[----:B------:R-:W-:Y:S01]  /*1be0*/  CS2R R52, SRZ ;  /* 0x0000000000347805 */ /* 0x000fe2000001ff00 */
[----:B------:R-:W-:Y:S01]  /*1bf0*/  IMAD.MOV.U32 R4, RZ, RZ, R2 ;  /* 0x000000ffff047224 */ /* 0x000fe200078e0002 */
[----:B------:R-:W-:Y:S01]  /*1c00*/  CS2R R46, SRZ ;  /* 0x00000000002e7805 */ /* 0x000fe2000001ff00 */
[----:B------:R-:W-:Y:S01]  /*1c10*/  IMAD.MOV.U32 R2, RZ, RZ, R6 ;  /* 0x000000ffff027224 */ /* 0x000fe200078e0006 */
[----:B------:R-:W-:Y:S01]  /*1c20*/  CS2R R44, SRZ ;  /* 0x00000000002c7805 */ /* 0x000fe2000001ff00 */
[----:B------:R-:W-:Y:S01]  /*1c30*/  VIADD R16, R0, 0x2000 ;  /* 0x0000200000107836 */ /* 0x000fe20000000000 */
[----:B------:R-:W-:Y:S01]  /*1c40*/  CS2R R50, SRZ ;  /* 0x0000000000327805 */ /* 0x000fe2000001ff00 */
[----:B------:R-:W-:Y:S01]  /*1c50*/  IMAD R6, R21, UR10, RZ ;  /* 0x0000000a15067c24 */ /* 0x000fe2000f8e02ff */
[----:B------:R-:W-:Y:S01]  /*1c60*/  CS2R R48, SRZ ;  /* 0x0000000000307805 */ /* 0x000fe2000001ff00 */
[----:B------:R-:W-:Y:S01]  /*1c70*/  IMAD R7, R28, UR8, RZ ;  /* 0x000000081c077c24 */ /* 0x000fe2000f8e02ff */
[----:B------:R-:W-:Y:S01]  /*1c80*/  SEL R16, R16, R0, !P2 ;  /* 0x0000000010107207 */ /* 0x000fe20005000000 */
[----:B------:R-:W-:Y:S01]  /*1c90*/  IMAD.WIDE.U32 R10, R14, UR10, R2 ;  /* 0x0000000a0e0a7c25 */ /* 0x000fe2000f8e0002 */
[----:B------:R-:W-:Y:S01]  /*1ca0*/  LEA R0, R0, UR5, 0x1 ;  /* 0x0000000500007c11 */ /* 0x000fe2000f8e08ff */
[----:B------:R-:W-:Y:S01]  /*1cb0*/  @P0 BAR.SYNC.DEFER_BLOCKING 0x0 ;  /* 0x0000000000000b1d */ /* 0x000fe20000010000 */
[----:B------:R-:W-:Y:S01]  /*1cc0*/  LEA R16, R16, UR5, 0x1 ;  /* 0x0000000510107c11 */ /* 0x000fe2000f8e08ff */
[----:B------:R-:W-:Y:S01]  /*1cd0*/  IMAD R15, R14, UR11, R6 ;  /* 0x0000000b0e0f7c24 */ /* 0x000fe2000f8e0206 */
[----:B------:R-:W-:Y:S01]  /*1ce0*/  CS2R R42, SRZ ;  /* 0x00000000002a7805 */ /* 0x000fe2000001ff00 */
[C---:B------:R-:W-:Y:S01]  /*1cf0*/  IMAD R3, R247.reuse, UR9, R7 ;  /* 0x00000009f7037c24 */ /* 0x040fe2000f8e0207 */
[----:B------:R-:W-:Y:S01]  /*1d00*/  CS2R R40, SRZ ;  /* 0x0000000000287805 */ /* 0x000fe2000001ff00 */
[----:B------:R-:W-:Y:S01]  /*1d10*/  IMAD.WIDE.U32 R6, R247, UR8, R4 ;  /* 0x00000008f7067c25 */ /* 0x000fe2000f8e0004 */
[----:B------:R-:W-:Y:S01]  /*1d20*/  ULDC.64 UR10, c[0x0][0x218] ;  /* 0x00008600000a7ab9 */ /* 0x000fe20000000a00 */
[----:B------:R-:W-:-:S02]  /*1d30*/  CS2R R38, SRZ ;  /* 0x0000000000267805 */ /* 0x000fc4000001ff00 */
[----:B------:R-:W-:Y:S01]  /*1d40*/  CS2R R36, SRZ ;  /* 0x0000000000247805 */ /* 0x000fe2000001ff00 */
[----:B------:R-:W-:Y:S01]  /*1d50*/  IMAD.IADD R3, R7, 0x1, R3 ;  /* 0x0000000107037824 */ /* 0x000fe200078e0203 */
[C---:B------:R-:W-:Y:S01]  /*1d60*/  LEA R2, P0, R6.reuse, UR10, 0x1 ;  /* 0x0000000a06027c11 */ /* 0x040fe2000f8008ff */
[----:B------:R-:W-:Y:S01]  /*1d70*/  USHF.L.U32 UR10, UR8, 0x6, URZ ;  /* 0x00000006080a7899 */ /* 0x000fe2000800063f */
[----:B------:R-:W-:Y:S02]  /*1d80*/  IMAD.IADD R5, R11, 0x1, R15 ;  /* 0x000000010b057824 */ /* 0x000fe400078e020f */
[----:B------:R-:W-:Y:S01]  /*1d90*/  IMAD.MOV.U32 R4, RZ, RZ, R10 ;  /* 0x000000ffff047224 */ /* 0x000fe200078e000a */
[----:B------:R-:W-:Y:S01]  /*1da0*/  LEA.HI.X R3, R6, UR11, R3, 0x1, P0 ;  /* 0x0000000b06037c11 */ /* 0x000fe200080f0c03 */
[----:B------:R-:W-:Y:S01]  /*1db0*/  IMAD R7, R28, UR6, RZ ;  /* 0x000000061c077c24 */ /* 0x000fe2000f8e02ff */
[----:B------:R-:W-:Y:S01]  /*1dc0*/  USHF.L.U64.HI UR11, UR8, 0x6, UR9 ;  /* 0x00000006080b7899 */ /* 0x000fe20008010209 */
[C---:B------:R-:W-:Y:S01]  /*1dd0*/  IMAD.WIDE.U32 R10, R247.reuse, UR6, R4 ;  /* 0x00000006f70a7c25 */ /* 0x040fe2000f8e0004 */
[----:B------:R-:W-:Y:S01]  /*1de0*/  IADD3 R4, P0, R2, UR10, RZ ;  /* 0x0000000a02047c10 */ /* 0x000fe2000ff1e0ff */
[----:B------:R-:W-:Y:S01]  /*1df0*/  ULDC.64 UR8, c[0x0][0x220] ;  /* 0x0000880000087ab9 */ /* 0x000fe20000000a00 */
[----:B------:R-:W-:Y:S01]  /*1e00*/  USHF.L.U64.HI UR6, UR6, 0x6, UR7 ;  /* 0x0000000606067899 */ /* 0x000fe20008010207 */
[----:B------:R-:W-:Y:S01]  /*1e10*/  IMAD R6, R247, UR7, R7 ;  /* 0x00000007f7067c24 */ /* 0x000fe2000f8e0207 */
[----:B------:R-:W-:Y:S01]  /*1e20*/  @!PT LDS RZ, [RZ] ;  /* 0x00000000fffff984 */ /* 0x000fe20000000800 */
[----:B------:R-:W-:Y:S01]  /*1e30*/  @!PT LDS RZ, [RZ] ;  /* 0x00000000fffff984 */ /* 0x000fe20000000800 */
[----:B------:R-:W-:Y:S01]  /*1e40*/  @!PT LDS RZ, [RZ] ;  /* 0x00000000fffff984 */ /* 0x000fe20000000800 */
[----:B------:R-:W-:Y:S01]  /*1e50*/  LDGSTS.E.BYPASS.LTC128B.128 [R0+0x8000], desc[UR34][R230.64] ;  /* 0x08000000e6007fae */ /* 0x000fe2000b901d62 */
[----:B------:R-:W-:Y:S01]  /*1e60*/  IADD3.X R5, R3, UR11, RZ, P0, !PT ;  /* 0x0000000b03057c10 */ /* 0x000fe200087fe4ff */
[----:B------:R-:W-:Y:S01]  /*1e70*/  ULDC UR7, c[0x0][0x398] ;  /* 0x0000e60000077ab9 */ /* 0x000fe20000000800 */
[----:B------:R-:W-:Y:S01]  /*1e80*/  IMAD.IADD R7, R11, 0x1, R6 ;  /* 0x000000010b077824 */ /* 0x000fe200078e0206 */
[----:B------:R-:W-:Y:S01]  /*1e90*/  LDGSTS.E.BYPASS.LTC128B.128 [R0+0xa000], desc[UR34][R230.64+0x80] ;  /* 0x0a000080e6007fae */ /* 0x000fe2000b901d62 */
[----:B------:R-:W-:-:S03]  /*1ea0*/  LEA R6, P0, R10, UR8, 0x1 ;  /* 0x000000080a067c11 */ /* 0x000fc6000f8008ff */
[----:B------:R-:W-:Y:S01]  /*1eb0*/  LDGSTS.E.BYPASS.LTC128B.128 [R0+0x9000], desc[UR34][R8.64] ;  /* 0x0900000008007fae */ /* 0x000fe2000b901d62 */
[----:B------:R-:W-:Y:S01]  /*1ec0*/  LEA.HI.X R7, R10, UR9, R7, 0x1, P0 ;  /* 0x000000090a077c11 */ /* 0x000fe200080f0c07 */
[----:B------:R-:W-:Y:S02]  /*1ed0*/  ULDC.64 UR8, c[0x0][0x478] ;  /* 0x00011e0000087ab9 */ /* 0x000fe40000000a00 */
[----:B------:R-:W-:Y:S04]  /*1ee0*/  LDGSTS.E.BYPASS.LTC128B.128 [R0+0xb000], desc[UR34][R8.64+0x80] ;  /* 0x0b00008008007fae */ /* 0x000fe8000b901d62 */
[----:B------:R-:W-:Y:S04]  /*1ef0*/  LDGSTS.E.BYPASS.LTC128B.128 [R16], desc[UR34][R232.64] ;  /* 0x00000000e8107fae */ /* 0x000fe8000b901d62 */
[----:B------:R-:W-:Y:S04]  /*1f00*/  LDGSTS.E.BYPASS.LTC128B.128 [R16+0x2000], desc[UR34][R232.64+0x80] ;  /* 0x02000080e8107fae */ /* 0x000fe8000b901d62 */
[----:B------:R-:W-:Y:S04]  /*1f10*/  LDGSTS.E.BYPASS.LTC128B.128 [R16+0x1000], desc[UR34][R12.64] ;  /* 0x010000000c107fae */ /* 0x000fe8000b901d62 */
[----:B------:R-:W-:Y:S04]  /*1f20*/  LDGSTS.E.BYPASS.LTC128B.128 [R16+0x3000], desc[UR34][R12.64+0x80] ;  /* 0x030000800c107fae */ /* 0x000fe8000b901d62 */
[----:B------:R-:W-:Y:S04]  /*1f30*/  LDGSTS.E.BYPASS.LTC128B.128 [R0+0xc000], desc[UR34][R2.64] ;  /* 0x0c00000002007fae */ /* 0x000fe8000b901d62 */
[----:B------:R1:W-:Y:S04]  /*1f40*/  LDGSTS.E.BYPASS.LTC128B.128 [R0+0x10000], desc[UR34][R2.64+0x80] ;  /* 0x1000008002007fae */ /* 0x0003e8000b901d62 */
[----:B------:R-:W-:Y:S04]  /*1f50*/  LDGSTS.E.BYPASS.LTC128B.128 [R0+0xd000], desc[UR34][R4.64] ;  /* 0x0d00000004007fae */ /* 0x000fe8000b901d62 */
[----:B------:R2:W-:Y:S01]  /*1f60*/  LDGSTS.E.BYPASS.LTC128B.128 [R0+0x11000], desc[UR34][R4.64+0x80] ;  /* 0x1100008004007fae */ /* 0x0005e2000b901d62 */
[----:B-1----:R-:W-:-:S04]  /*1f70*/  IADD3 R2, P1, R4, UR10, RZ ;  /* 0x0000000a04027c10 */ /* 0x002fc8000ff3e0ff */
[----:B------:R-:W-:Y:S02]  /*1f80*/  IADD3.X R3, R5, UR11, RZ, P1, !PT ;  /* 0x0000000b05037c10 */ /* 0x000fe40008ffe4ff */
[----:B------:R-:W-:Y:S02]  /*1f90*/  IADD3 R8, P1, R2, UR10, RZ ;  /* 0x0000000a02087c10 */ /* 0x000fe4000ff3e0ff */
[----:B--2---:R-:W-:Y:S01]  /*1fa0*/  IADD3 R4, P0, R6, UR13, RZ ;  /* 0x0000000d06047c10 */ /* 0x004fe2000ff1e0ff */
        /* <DEDUP_REMOVED lines=10> */
[----:B------:R3:W-:Y:S04]  /*2050*/  LDGSTS.E.BYPASS.LTC128B.128 [R0+0x15000], desc[UR34][R4.64] ;  /* 0x1500000004007fae */ /* 0x0007e8000b901d62 */
[----:B------:R3:W-:Y:S01]  /*2060*/  LDGSTS.E.BYPASS.LTC128B.128 [R0+0x19000], desc[UR34][R4.64+0x80] ;  /* 0x1900008004007fae */ /* 0x0007e2000b901d62 */
[----:B-1----:R-:W-:-:S04]  /*2070*/  IADD3 R2, P0, R4, UR13, RZ ;  /* 0x0000000d04027c10 */ /* 0x002fc8000ff1e0ff */
[----:B------:R-:W-:-:S05]  /*2080*/  IADD3.X R3, R5, UR6, RZ, P0, !PT ;  /* 0x0000000605037c10 */ /* 0x000fca00087fe4ff */
[----:B------:R3:W-:Y:S04]  /*2090*/  LDGSTS.E.BYPASS.LTC128B.128 [R0+0x16000], desc[UR34][R2.64] ;  /* 0x1600000002007fae */ /* 0x0007e8000b901d62 */
[----:B------:R3:W-:Y:S01]  /*20a0*/  LDGSTS.E.BYPASS.LTC128B.128 [R0+0x1a000], desc[UR34][R2.64+0x80] ;  /* 0x1a00008002007fae */ /* 0x0007e2000b901d62 */
[----:B--2---:R-:W-:-:S04]  /*20b0*/  IADD3 R6, P0, R2, UR13, RZ ;  /* 0x0000000d02067c10 */ /* 0x004fc8000ff1e0ff */
[----:B------:R-:W-:Y:S01]  /*20c0*/  IADD3.X R7, R3, UR6, RZ, P0, !PT ;  /* 0x0000000603077c10 */ /* 0x000fe200087fe4ff */
[----:B------:R-:W-:-:S04]  /*20d0*/  UIADD3 UR6, -UR33, UR26, UR32 ;  /* 0x0000001a21067290 */ /* 0x000fc8000fffe120 */
[----:B------:R-:W-:Y:S01]  /*20e0*/  UIADD3 UR7, UR6, -UR7, URZ ;  /* 0x8000000706077290 */ /* 0x000fe2000fffe03f */
[----:B------:R3:W-:Y:S03]  /*20f0*/  LDGSTS.E.BYPASS.LTC128B.128 [R0+0x17000], desc[UR34][R6.64] ;  /* 0x1700000006007fae */ /* 0x0007e6000b901d62 */
[----:B------:R-:W-:Y:S01]  /*2100*/  USHF.R.S32.HI UR6, URZ, 0x1f, UR7 ;  /* 0x0000001f3f067899 */ /* 0x000fe20008011407 */
[----:B------:R3:W-:Y:S03]  /*2110*/  LDGSTS.E.BYPASS.LTC128B.128 [R0+0x1b000], desc[UR34][R6.64+0x80] ;  /* 0x1b00008006007fae */ /* 0x0007e6000b901d62 */
[----:B------:R-:W-:Y:S01]  /*2120*/  ULEA.HI UR6, UR6, UR7, URZ, 0x6 ;  /* 0x0000000706067291 */ /* 0x000fe2000f8f303f */
[----:B------:R-:W0:Y:S03]  /*2130*/  LDGDEPBAR ;  /* 0x00000000000079af */ /* 0x000e260000000000 */
[----:B------:R-:W-:-:S04]  /*2140*/  USHF.R.S32.HI UR6, URZ, 0x6, UR6 ;  /* 0x000000063f067899 */ /* 0x000fc80008011406 */
[----:B------:R-:W-:-:S04]  /*2150*/  UISETP.LT.AND UP0, UPT, URZ, UR6, UPT ;  /* 0x000000063f00728c */ /* 0x000fc8000bf01270 */
[----:B------:R-:W-:-:S04]  /*2160*/  USEL UR6, URZ, UR6, !UP0 ;  /* 0x000000063f067287 */ /* 0x000fc8000c000000 */
[----:B------:R-:W-:Y:S02]  /*2170*/  UISETP.GT.AND UP0, UPT, UR29, UR6, UPT ;  /* 0x000000061d00728c */ /* 0x000fe4000bf04270 */
[----:B------:R-:W-:-:S04]  /*2180*/  UIMAD.WIDE UR28, UR27, 0x4, UR8 ;  /* 0x000000041b1c78a5 */ /* 0x000fc8000f8e0208 */
[----:B------:R-:W-:-:S13]  /*2190*/  PLOP3.LUT P0, PT, PT, PT, UP0, 0x80, 0x0 ;  /* 0x000000000000781c */ /* 0x000fda0003f0f008 */
[----:B---3--:R-:W-:Y:S05]  /*21a0*/  @!P0 BRA `(.L_x_790) ;  /* 0x0000004c00fc8947 */ /* 0x008fea0003800000 */
[----:B------:R-:W1:Y:S01]  /*21b0*/  LDC.64 R6, c[0x0][0x3b8] ;  /* 0x0000ee00ff067b82 */ /* 0x000e620000000a00 */
[----:B------:R-:W-:Y:S01]  /*21c0*/  LEA.HI R0, R30, R29, RZ, 0x4 ;  /* 0x0000001d1e007211 */ /* 0x000fe200078f20ff */
[----:B------:R-:W-:Y:S01]  /*21d0*/  IMAD.MOV.U32 R2, RZ, RZ, 0x4 ;  /* 0x00000004ff027424 */ /* 0x000fe200078e00ff */
[----:B------:R-:W-:Y:S01]  /*21e0*/  UIMAD UR8, UR16, UR25, UR17 ;  /* 0x00000019100872a4 */ /* 0x000fe2000f8e0211 */
[----:B------:R-:W-:Y:S01]  /*21f0*/  SHF.R.S32.HI R243, RZ, 0x1f, R27 ;  /* 0x0000001ffff37819 */ /* 0x000fe2000001141b */
[----:B------:R-:W-:Y:S01]  /*2200*/  IMAD.MOV.U32 R237, RZ, RZ, R16 ;  /* 0x000000ffffed7224 */ /* 0x000fe200078e0010 */
[----:B------:R-:W-:Y:S02]  /*2210*/  ULDC UR10, c[0x0][0x270] ;  /* 0x00009c00000a7ab9 */ /* 0x000fe40000000800 */
[----:B------:R-:W2:Y:S01]  /*2220*/  LDC R251, c[0x0][0x2dc] ;  /* 0x0000b700fffb7b82 */ /* 0x000ea20000000800 */
[----:B-1----:R-:W3:Y:S04]  /*2230*/  LDG.E.64 R4, desc[UR34][R6.64+0x8] ;  /* 0x0000082206047981 */ /* 0x002ee8000c1e1b00 */
[----:B------:R-:W4:Y:S01]  /*2240*/  LDG.E.64 R6, desc[UR34][R6.64] ;  /* 0x0000002206067981 */ /* 0x000f22000c1e1b00 */
[----:B------:R-:W-:Y:S01]  /*2250*/  LOP3.LUT R0, R0, 0xfffffff0, RZ, 0xc0, !PT ;  /* 0xfffffff000007812 */ /* 0x000fe200078ec0ff */
[----:B------:R-:W-:-:S04]  /*2260*/  IMAD.WIDE R2, R238, R2, UR46 ;  /* 0x0000002eee027e25 */ /* 0x000fc8000f8e0202 */
[----:B------:R-:W-:Y:S01]  /*2270*/  IMAD.IADD R0, R29, 0x1, -R0 ;  /* 0x000000011d007824 */ /* 0x000fe200078e0a00 */
[----:B------:R-:W5:Y:S04]  /*2280*/  LDG.E R242, desc[UR34][R2.64] ;  /* 0x0000002202f27981 */ /* 0x000f68000c1e1900 */
[----:B------:R-:W5:Y:S04]  /*2290*/  LDG.E R241, desc[UR34][R2.64+0x20] ;  /* 0x0000202202f17981 */ /* 0x000f68000c1e1900 */
[----:B------:R-:W5:Y:S04]  /*22a0*/  LDG.E R240, desc[UR34][R2.64+0x80] ;  /* 0x0000802202f07981 */ /* 0x000f68000c1e1900 */
[----:B------:R1:W5:Y:S01]  /*22b0*/  LDG.E R239, desc[UR34][R2.64+0xa0] ;  /* 0x0000a02202ef7981 */ /* 0x000362000c1e1900 */
[----:B------:R-:W-:Y:S01]  /*22c0*/  USHF.L.U32 UR8, UR8, 0x5, URZ ;  /* 0x0000000508087899 */ /* 0x000fe2000800063f */
[----:B------:R-:W-:Y:S01]  /*22d0*/  IMAD.MOV.U32 R217, RZ, RZ, 0x20 ;  /* 0x00000020ffd97424 */ /* 0x000fe200078e00ff */
[----:B------:R-:W-:Y:S01]  /*22e0*/  UIADD3 UR25, UR32, UR26, URZ ;  /* 0x0000001a20197290 */ /* 0x000fe2000fffe03f */
[----:B------:R-:W-:Y:S01]  /*22f0*/  IMAD.MOV.U32 R204, RZ, RZ, 0x40 ;  /* 0x00000040ffcc7424 */ /* 0x000fe200078e00ff */
[----:B------:R-:W-:Y:S01]  /*2300*/  USHF.R.S32.HI UR7, URZ, 0x1f, UR8 ;  /* 0x0000001f3f077899 */ /* 0x000fe20008011408 */
[----:B------:R-:W-:Y:S01]  /*2310*/  IMAD.MOV.U32 R159, RZ, RZ, RZ ;  /* 0x000000ffff9f7224 */ /* 0x000fe200078e00ff */
[----:B------:R-:W-:Y:S01]  /*2320*/  UIADD3 UR25, -UR33, 0x80, UR25 ;  /* 0x0000008021197890 */ /* 0x000fe2000fffe119 */
[----:B-1----:R-:W-:Y:S01]  /*2330*/  SHF.R.S32.HI R2, RZ, 0x1f, R0 ;  /* 0x0000001fff027819 */ /* 0x002fe20000011400 */
[----:B------:R-:W-:-:S03]  /*2340*/  IMAD.SHL.U32 R3, R246, 0x20, RZ ;  /* 0x00000020f6037824 */ /* 0x000fc600078e00ff */
[----:B------:R-:W-:-:S04]  /*2350*/  LEA.HI R2, R2, R0, RZ, 0x3 ;  /* 0x0000000002027211 */ /* 0x000fc800078f18ff */
[----:B------:R-:W-:-:S05]  /*2360*/  LOP3.LUT R2, R2, 0xfffffff8, RZ, 0xc0, !PT ;  /* 0xfffffff802027812 */ /* 0x000fca00078ec0ff */
[----:B------:R-:W-:Y:S02]  /*2370*/  IMAD.IADD R0, R0, 0x1, -R2 ;  /* 0x0000000100007824 */ /* 0x000fe400078e0a02 */
[----:B------:R-:W-:-:S03]  /*2380*/  VIADD R2, R218, 0x2000 ;  /* 0x00002000da027836 */ /* 0x000fc60000000000 */
[C---:B------:R-:W-:Y:S02]  /*2390*/  LOP3.LUT P0, RZ, R0.reuse, 0x2, RZ, 0xc0, !PT ;  /* 0x0000000200ff7812 */ /* 0x040fe4000780c0ff */
[----:B------:R-:W-:Y:S01]  /*23a0*/  LOP3.LUT P1, RZ, R0, 0x4, RZ, 0xc0, !PT ;  /* 0x0000000400ff7812 */ /* 0x000fe2000782c0ff */
[----:B------:R-:W-:Y:S01]  /*23b0*/  VIADD R0, R216, 0x2000 ;  /* 0x00002000d8007836 */ /* 0x000fe20000000000 */
[----:B------:R-:W-:-:S04]  /*23c0*/  SEL R2, R2, R218, !P2 ;  /* 0x000000da02027207 */ /* 0x000fc80005000000 */
[----:B------:R-:W-:Y:S02]  /*23d0*/  SEL R0, R0, R216, !P2 ;  /* 0x000000d800007207 */ /* 0x000fe40005000000 */
[----:B---3--:R-:W-:Y:S01]  /*23e0*/  IADD3 R244, P4, P3, R4, UR8, R27 ;  /* 0x0000000804f47c10 */ /* 0x008fe2000fb9e01b */
[----:B------:R-:W-:-:S03]  /*23f0*/  UMOV UR8, UR28 ;  /* 0x0000001c00087c82 */ /* 0x000fc60008000000 */
[----:B------:R-:W-:Y:S01]  /*2400*/  IADD3.X R243, R5, UR7, R243, P4, P3 ;  /* 0x0000000705f37c10 */ /* 0x000fe2000a7e64f3 */
[----:B------:R-:W-:Y:S01]  /*2410*/  UMOV UR7, UR29 ;  /* 0x0000001d00077c82 */ /* 0x000fe20008000000 */
[----:B----4-:R-:W-:Y:S02]  /*2420*/  R2UR UR9, R7 ;  /* 0x00000000070972ca */ /* 0x010fe400000e0000 */
[----:B------:R-:W-:-:S11]  /*2430*/  R2UR UR11, R6 ;  /* 0x00000000060b72ca */ /* 0x000fd600000e0000 */
        /* <DEDUP_REMOVED lines=9> */
[----:B------:R-:W-:Y:S01]  /*24d0*/  UIADD3 UR32, UR11, 0x3c6ef372, URZ ;  /* 0x3c6ef3720b207890 */ /* 0x000fe2000fffe03f */
[----:B------:R-:W-:Y:S01]  /*24e0*/  LEA R210, R2, UR5, 0x1 ;  /* 0x0000000502d27c11 */ /* 0x000fe2000f8e08ff */
[----:B------:R-:W-:Y:S01]  /*24f0*/  IMAD.WIDE.U32 R244, R244, -0x2daee0ad, RZ ;  /* 0xd2511f53f4f47825 */ /* 0x000fe200078e00ff */
[----:B------:R-:W-:Y:S01]  /*2500*/  LEA R211, R0, UR5, 0x1 ;  /* 0x0000000500d37c11 */ /* 0x000fe2000f8e08ff */
[----:B------:R-:W-:Y:S01]  /*2510*/  UIADD3 UR29, UR9, -0x4498517b, URZ ;  /* 0xbb67ae85091d7890 */ /* 0x000fe2000fffe03f */
[----:B------:R-:W-:Y:S01]  /*2520*/  LOP3.LUT R243, R243, UR11, RZ, 0x3c, !PT ;  /* 0x0000000bf3f37c12 */ /* 0x000fe2000f8e3cff */
[----:B------:R-:W-:Y:S01]  /*2530*/  UIADD3 UR28, UR11, -0x61c88647, URZ ;  /* 0x9e3779b90b1c7890 */ /* 0x000fe2000fffe03f */
[----:B------:R-:W-:Y:S01]  /*2540*/  SEL R217, R217, 0xffffffe0, !P0 ;  /* 0xffffffe0d9d97807 */ /* 0x000fe20004000000 */
[----:B------:R-:W-:Y:S01]  /*2550*/  ULDC.U8 UR27, c[0x0][0x388] ;  /* 0x0000e200001b7ab9 */ /* 0x000fe20000000000 */
[----:B------:R-:W-:Y:S01]  /*2560*/  SEL R204, R204, 0xffffffc0, !P1 ;  /* 0xffffffc0cccc7807 */ /* 0x000fe20004800000 */
[----:B--2---:R-:W-:-:S08]  /*2570*/  ULDC UR26, c[0x0][0x2ec] ;  /* 0x0000bb00001a7ab9 */ /* 0x004fd00000000800 */
.L_x_793:
[----:B------:R-:W0:Y:S01]  /*2580*/  LDGDEPBAR ;  /* 0x00000000000079af */ /* 0x000e220000000000 */
[C---:B------:R-:W-:Y:S01]  /*2590*/  IMAD.IADD R0, R211.reuse, 0x1, R217 ;  /* 0x00000001d3007824 */ /* 0x040fe200078e02d9 */
[----:B------:R-:W-:Y:S01]  /*25a0*/  USHF.L.U32 UR13, UR12, 0x6, URZ ;  /* 0x000000060c0d7899 */ /* 0x000fe2000800063f */
[--C-:B------:R-:W-:Y:S05]  /*25b0*/  IMAD.IADD R3, R211, 0x1, R204.reuse ;  /* 0x00000001d3037824 */ /* 0x100fea00078e02cc */
[----:B------:R-:W2:Y:S01]  /*25c0*/  LDL R219, [R1] ;  /* 0x0000000001db7983 */ /* 0x000ea20000100800 */
[----:B------:R-:W-:Y:S01]  /*25d0*/  IMAD.IADD R2, R0, 0x1, R204 ;  /* 0x0000000100027824 */ /* 0x000fe200078e02cc */
[----:B------:R-:W-:Y:S01]  /*25e0*/  UISETP.GE.AND UP0, UPT, UR13, UR25, UPT ;  /* 0x000000190d00728c */ /* 0x000fe2000bf06270 */
[----:B-----5:R-:W-:Y:S01]  /*25f0*/  FSETP.NEU.FTZ.AND P4, PT, R241, -INF , PT ;  /* 0xff800000f100780b */ /* 0x020fe20003f9d000 */
[----:B------:R-:W-:Y:S01]  /*2600*/  UISETP.GT.AND UP3, UPT, UR12, UR6, UPT ;  /* 0x000000060c00728c */ /* 0x000fe2000bf64270 */
[----:B------:R-:W-:Y:S02]  /*2610*/  FSETP.NEU.FTZ.AND P5, PT, R242, -INF , PT ;  /* 0xff800000f200780b */ /* 0x000fe40003fbd000 */
[----:B------:R-:W-:Y:S02]  /*2620*/  FSETP.NEU.FTZ.AND P0, PT, R239, -INF , PT ;  /* 0xff800000ef00780b */ /* 0x000fe40003f1d000 */
[----:B------:R-:W-:Y:S02]  /*2630*/  PLOP3.LUT P2, PT, PT, PT, UP0, 0x80, 0x0 ;  /* 0x000000000000781c */ /* 0x000fe40003f4f008 */
[----:B------:R-:W-:Y:S02]  /*2640*/  FSETP.NEU.FTZ.AND P3, PT, R240, -INF , PT ;  /* 0xff800000f000780b */ /* 0x000fe40003f7d000 */
[----:B------:R-:W-:Y:S01]  /*2650*/  @!UP0 ULDC UR11, c[0x0][0x2c4] ;  /* 0x0000b100000b8ab9 */ /* 0x000fe20000000800 */
        /* <DEDUP_REMOVED lines=26> */
[-C--:B------:R-:W-:Y:S03]  /*2800*/  HMMA.16816.F32.BF16 R12, R176, R174.reuse, R12 ;  /* 0x000000aeb00c723c */ /* 0x080fe6000004180c */
[----:B------:R-:W-:Y:S03]  /*2810*/  LDSM.16.M88.4 R204, [R214+0xc800] ;  /* 0x00c80000d6cc783b */ /* 0x000fe60000000200 */
[C---:B------:R-:W-:Y:S05]  /*2820*/  HMMA.16816.F32.BF16 R16, R168.reuse, R174, R16 ;  /* 0x000000aea810723c */ /* 0x040fea0000041810 */
[----:B------:R-:W1:Y:S01]  /*2830*/  LDSM.16.M88.4 R172, [R214+0xc000] ;  /* 0x00c00000d6ac783b */ /* 0x000e620000000200 */
[-C--:B---3--:R-:W-:Y:S06]  /*2840*/  HMMA.16816.F32.BF16 R20, R168, R180.reuse, R20 ;  /* 0x000000b4a814723c */ /* 0x088fec0000041814 */
[C---:B------:R-:W-:Y:S06]  /*2850*/  HMMA.16816.F32.BF16 R24, R176.reuse, R180, R24 ;  /* 0x000000b4b018723c */ /* 0x040fec0000041818 */
[-C--:B------:R-:W-:Y:S01]  /*2860*/  HMMA.16816.F32.BF16 R28, R176, R182.reuse, R28 ;  /* 0x000000b6b01c723c */ /* 0x080fe2000004181c */
[----:B------:R-:W-:Y:S05]  /*2870*/  LDSM.16.M88.4 R176, [R212+0x10000] ;  /* 0x01000000d4b0783b */ /* 0x000fea0000000200 */
[----:B------:R-:W-:Y:S03]  /*2880*/  HMMA.16816.F32.BF16 R32, R168, R182, R32 ;  /* 0x000000b6a820723c */ /* 0x000fe60000041820 */
[----:B------:R-:W3:Y:S03]  /*2890*/  LDSM.16.M88.4 R168, [R211+0x2000] ;  /* 0x00200000d3a8783b */ /* 0x000ee60000000200 */
        /* <DEDUP_REMOVED lines=9> */
[----:B------:R-:W-:Y:S05]  /*2930*/  LDSM.16.M88.4 R192, [R0+0x3000] ;  /* 0x0030000000c0783b */ /* 0x000fea0000000200 */
        /* <DEDUP_REMOVED lines=8> */
[-C--:B------:R-:W-:Y:S06]  /*29c0*/  HMMA.16816.F32.BF16 R20, R164, R204.reuse, R20 ;  /* 0x000000cca414723c */ /* 0x080fec0000041814 */
[C---:B------:R-:W-:Y:S06]  /*29d0*/  HMMA.16816.F32.BF16 R24, R200.reuse, R204, R24 ;  /* 0x000000ccc818723c */ /* 0x040fec0000041818 */
[-C--:B------:R-:W-:Y:S01]  /*29e0*/  HMMA.16816.F32.BF16 R28, R200, R206.reuse, R28 ;  /* 0x000000cec81c723c */ /* 0x080fe2000004181c */
[----:B------:R-:W-:Y:S01]  /*29f0*/  LDSM.16.M88.4 R200, [R3+0x3000] ;  /* 0x0030000003c8783b */ /* 0x000fe20000000200 */
[----:B------:R-:W-:Y:S04]  /*2a00*/  IMAD.MOV.U32 R204, RZ, RZ, 0x40 ;  /* 0x00000040ffcc7424 */ /* 0x000fe800078e00ff */
[----:B------:R-:W-:Y:S01]  /*2a10*/  HMMA.16816.F32.BF16 R32, R164, R206, R32 ;  /* 0x000000cea420723c */ /* 0x000fe20000041820 */
[----:B-1----:R-:W-:Y:S02]  /*2a20*/  IMAD.U32 R0, RZ, RZ, UR18 ;  /* 0x00000012ff007e24 */ /* 0x002fe4000f8e00ff */
[----:B------:R-:W-:Y:S02]  /*2a30*/  LDSM.16.M88.4 R164, [R3+0x2000] ;  /* 0x0020000003a4783b */ /* 0x000fe40000000200 */
[----:B------:R-:W-:Y:S01]  /*2a40*/  SEL R204, R204, 0xffffffc0, !P1 ;  /* 0xffffffc0cccc7807 */ /* 0x000fe20004800000 */
[-C--:B---3--:R-:W-:Y:S05]  /*2a50*/  HMMA.16816.F32.BF16 R4, R168, R176.reuse, R4 ;  /* 0x000000b0a804723c */ /* 0x088fea0000041804 */
[----:B------:R-:W-:Y:S01]  /*2a60*/  IMAD R0, R0, 0x4, R246 ;  /* 0x0000000400007824 */ /* 0x000fe200078e02f6 */
[C---:B------:R-:W-:Y:S05]  /*2a70*/  HMMA.16816.F32.BF16 R8, R180.reuse, R176, R8 ;  /* 0x000000b0b408723c */ /* 0x040fea0000041808 */
[----:B------:R-:W-:Y:S01]  /*2a80*/  LOP3.LUT R0, R0, UR9, RZ, 0x3c, !PT ;  /* 0x0000000900007c12 */ /* 0x000fe2000f8e3cff */
[-C--:B------:R-:W-:Y:S06]  /*2a90*/  HMMA.16816.F32.BF16 R12, R180, R178.reuse, R12 ;  /* 0x000000b2b40c723c */ /* 0x080fec000004180c */
[C---:B------:R-:W-:Y:S01]  /*2aa0*/  HMMA.16816.F32.BF16 R16, R168.reuse, R178, R16 ;  /* 0x000000b2a810723c */ /* 0x040fe20000041810 */
[----:B------:R-:W1:Y:S05]  /*2ab0*/  LDSM.16.M88.4 R176, [R215+0x10000] ;  /* 0x01000000d7b0783b */ /* 0x000e6a0000000200 */
[-C--:B----4-:R-:W-:Y:S06]  /*2ac0*/  HMMA.16816.F32.BF16 R20, R168, R188.reuse, R20 ;  /* 0x000000bca814723c */ /* 0x090fec0000041814 */
[C---:B------:R-:W-:Y:S01]  /*2ad0*/  HMMA.16816.F32.BF16 R24, R180.reuse, R188, R24 ;  /* 0x000000bcb418723c */ /* 0x040fe20000041818 */
[----:B------:R-:W3:Y:S05]  /*2ae0*/  @!P2 S2R R189, SR_TID.X ;  /* 0x0000000000bda919 */ /* 0x000eea0000002100 */
[-C--:B------:R-:W-:Y:S01]  /*2af0*/  HMMA.16816.F32.BF16 R28, R180, R190.reuse, R28 ;  /* 0x000000beb41c723c */ /* 0x080fe2000004181c */
[----:B------:R-:W4:Y:S05]  /*2b00*/  LDSM.16.M88.4 R180, [R215+0x10800] ;  /* 0x01080000d7b4783b */ /* 0x000f2a0000000200 */
[----:B------:R-:W-:Y:S03]  /*2b10*/  HMMA.16816.F32.BF16 R32, R168, R190, R32 ;  /* 0x000000bea820723c */ /* 0x000fe60000041820 */
[----:B------:R-:W-:Y:S03]  /*2b20*/  LDSM.16.M88.4 R168, [R2+0x2000] ;  /* 0x0020000002a8783b */ /* 0x000fe60000000200 */
[-C--:B--2---:R-:W-:Y:S06]  /*2b30*/  HMMA.16816.F32.BF16 R4, R172, R184.reuse, R4 ;  /* 0x000000b8ac04723c */ /* 0x084fec0000041804 */
[C---:B------:R-:W-:Y:S06]  /*2b40*/  HMMA.16816.F32.BF16 R8, R192.reuse, R184, R8 ;  /* 0x000000b8c008723c */ /* 0x040fec0000041808 */
[-C--:B------:R-:W-:Y:S01]  /*2b50*/  HMMA.16816.F32.BF16 R12, R192, R186.reuse, R12 ;  /* 0x000000bac00c723c */ /* 0x080fe2000004180c */
[----:B------:R-:W-:Y:S04]  /*2b60*/  IMAD.U32 R184, RZ, RZ, UR12 ;  /* 0x0000000cffb87e24 */ /* 0x000fe8000f8e00ff */
[----:B------:R-:W-:Y:S01]  /*2b70*/  IMAD R184, R184, 0x4, R219 ;  /* 0x00000004b8b87824 */ /* 0x000fe200078e02db */
[C---:B------:R-:W-:Y:S05]  /*2b80*/  HMMA.16816.F32.BF16 R16, R172.reuse, R186, R16 ;  /* 0x000000baac10723c */ /* 0x040fea0000041810 */
[----:B------:R-:W-:Y:S01]  /*2b90*/  IMAD.SHL.U32 R219, R246, 0x20, RZ ;  /* 0x00000020f6db7824 */ /* 0x000fe200078e00ff */
[-C--:B------:R-:W-:Y:S01]  /*2ba0*/  HMMA.16816.F32.BF16 R20, R172, R196.reuse, R20 ;  /* 0x000000c4ac14723c */ /* 0x080fe20000041814 */
[----:B------:R-:W-:Y:S05]  /*2bb0*/  IMAD.U32 R186, RZ, RZ, UR11 ;  /* 0x0000000bffba7e24 */ /* 0x000fea000f8e00ff */
[C---:B------:R-:W-:Y:S06]  /*2bc0*/  HMMA.16816.F32.BF16 R24, R192.reuse, R196, R24 ;  /* 0x000000c4c018723c */ /* 0x040fec0000041818 */
[-C--:B------:R-:W-:Y:S06]  /*2bd0*/  HMMA.16816.F32.BF16 R28, R192, R198.reuse, R28 ;  /* 0x000000c6c01c723c */ /* 0x080fec000004181c */
[----:B------:R-:W-:Y:S01]  /*2be0*/  HMMA.16816.F32.BF16 R32, R172, R198, R32 ;  /* 0x000000c6ac20723c */ /* 0x000fe20000041820 */
[----:B------:R-:W2:Y:S01]  /*2bf0*/  LDSM.16.M88.4 R172, [R214+0x10000] ;  /* 0x01000000d6ac783b */ /* 0x000ea20000000200 */
[----:B------:R-:W-:Y:S03]  /*2c00*/  IMAD.MOV.U32 R194, RZ, RZ, 0x8 ;  /* 0x00000008ffc27424 */ /* 0x000fe600078e00ff */
[----:B------:R-:W-:Y:S01]  /*2c10*/  IMAD.MOV.U32 R193, RZ, RZ, 0x20 ;  /* 0x00000020ffc17424 */ /* 0x000fe200078e00ff */
[-C--:B-1----:R-:W-:Y:S01]  /*2c20*/  HMMA.16816.F32.BF16 R4, R164, R176.reuse, R4 ;  /* 0x000000b0a404723c */ /* 0x082fe20000041804 */
[----:B------:R-:W-:Y:S05]  /*2c30*/  IMAD.MOV.U32 R192, RZ, RZ, 0x28 ;  /* 0x00000028ffc07424 */ /* 0x000fea00078e00ff */
[C---:B------:R-:W-:Y:S06]  /*2c40*/  HMMA.16816.F32.BF16 R8, R200.reuse, R176, R8 ;  /* 0x000000b0c808723c */ /* 0x040fec0000041808 */
[-C--:B------:R-:W-:Y:S06]  /*2c50*/  HMMA.16816.F32.BF16 R12, R200, R178.reuse, R12 ;  /* 0x000000b2c80c723c */ /* 0x080fec000004180c */
[C---:B------:R-:W-:Y:S01]  /*2c60*/  HMMA.16816.F32.BF16 R16, R164.reuse, R178, R16 ;  /* 0x000000b2a410723c */ /* 0x040fe20000041810 */
[----:B------:R1:W3:Y:S05]  /*2c70*/  LDSM.16.M88.4 R176, [R2+0x3000] ;  /* 0x0030000002b0783b */ /* 0x0002ea0000000200 */
[-C--:B----4-:R-:W-:Y:S06]  /*2c80*/  HMMA.16816.F32.BF16 R20, R164, R180.reuse, R20 ;  /* 0x000000b4a414723c */ /* 0x090fec0000041814 */
[C---:B------:R-:W-:Y:S06]  /*2c90*/  HMMA.16816.F32.BF16 R24, R200.reuse, R180, R24 ;  /* 0x000000b4c818723c */ /* 0x040fec0000041818 */
[-C--:B------:R-:W-:Y:S05]  /*2ca0*/  HMMA.16816.F32.BF16 R28, R200, R182.reuse, R28 ;  /* 0x000000b6c81c723c */ /* 0x080fea000004181c */
[----:B------:R-:W-:Y:S01]  /*2cb0*/  LOP3.LUT R180, R245, R0, RZ, 0x3c, !PT ;  /* 0x00000000f5b47212 */ /* 0x000fe200078e3cff */
[C---:B-1----:R-:W-:Y:S01]  /*2cc0*/  VIADD R2, R184.reuse, 0x2 ;  /* 0x00000002b8027836 */ /* 0x042fe20000000000 */
[----:B------:R-:W-:Y:S01]  /*2cd0*/  HMMA.16816.F32.BF16 R32, R164, R182, R32 ;  /* 0x000000b6a420723c */ /* 0x000fe20000041820 */
[----:B------:R-:W-:Y:S03]  /*2ce0*/  IMAD.U32 R0, RZ, RZ, UR13 ;  /* 0x0000000dff007e24 */ /* 0x000fe6000f8e00ff */
[----:B------:R-:W-:Y:S02]  /*2cf0*/  IMAD.WIDE.U32 R184, R184, -0x326172a9, RZ ;  /* 0xcd9e8d57b8b87825 */ /* 0x000fe400078e00ff */
[-C--:B--2---:R-:W-:Y:S05]  /*2d00*/  HMMA.16816.F32.BF16 R4, R168, R172.reuse, R4 ;  /* 0x000000aca804723c */ /* 0x084fea0000041804 */
[-C--:B------:R-:W-:Y:S01]  /*2d10*/  LOP3.LUT R187, R185, R243.reuse, RZ, 0x3c, !PT ;  /* 0x000000f3b9bb7212 */ /* 0x080fe200078e3cff */
[----:B------:R-:W-:Y:S01]  /*2d20*/  IMAD.WIDE.U32 R180, R180, -0x326172a9, RZ ;  /* 0xcd9e8d57b4b47825 */ /* 0x000fe200078e00ff */
[----:B------:R-:W-:Y:S01]  /*2d30*/  @!P2 IADD3 R185, R238, 0x1, -R186 ;  /* 0x00000001eeb9a810 */ /* 0x000fe20007ffe8ba */
[C---:B---3--:R-:W-:Y:S04]  /*2d40*/  HMMA.16816.F32.BF16 R8, R176.reuse, R172, R8 ;  /* 0x000000acb008723c */ /* 0x048fe80000041808 */
[----:B------:R-:W-:Y:S01]  /*2d50*/  LOP3.LUT R186, R181, UR28, R184, 0x96, !PT ;  /* 0x0000001cb5ba7c12 */ /* 0x000fe2000f8e96b8 */
[----:B------:R-:W-:Y:S01]  /*2d60*/  IMAD.WIDE.U32 R2, R2, -0x326172a9, RZ ;  /* 0xcd9e8d5702027825 */ /* 0x000fe200078e00ff */
[-C--:B------:R-:W-:Y:S05]  /*2d70*/  HMMA.16816.F32.BF16 R12, R176, R174.reuse, R12 ;  /* 0x000000aeb00c723c */ /* 0x080fea000004180c */
[----:B------:R-:W-:Y:S01]  /*2d80*/  LOP3.LUT R184, R3, R243, RZ, 0x3c, !PT ;  /* 0x000000f303b87212 */ /* 0x000fe200078e3cff */
[----:B------:R-:W-:Y:S01]  /*2d90*/  IMAD.WIDE.U32 R166, R187, -0x2daee0ad, RZ ;  /* 0xd2511f53bba67825 */ /* 0x000fe200078e00ff */
[----:B------:R-:W-:Y:S01]  /*2da0*/  LOP3.LUT R188, R181, UR28, R2, 0x96, !PT ;  /* 0x0000001cb5bc7c12 */ /* 0x000fe2000f8e9602 */
[C---:B------:R-:W-:Y:S03]  /*2db0*/  HMMA.16816.F32.BF16 R16, R168.reuse, R174, R16 ;  /* 0x000000aea810723c */ /* 0x040fe60000041810 */
[----:B------:R-:W-:Y:S01]  /*2dc0*/  IMAD.U32 R3, RZ, RZ, UR18 ;  /* 0x00000012ff037e24 */ /* 0x000fe2000f8e00ff */
[----:B------:R-:W-:Y:S01]  /*2dd0*/  @!P2 IADD3 R2, R0, UR33, R185 ;  /* 0x000000210002ac10 */ /* 0x000fe2000fffe0b9 */
[----:B------:R-:W-:Y:S01]  /*2de0*/  IMAD.WIDE.U32 R186, R186, -0x2daee0ad, RZ ;  /* 0xd2511f53baba7825 */ /* 0x000fe200078e00ff */
[----:B------:R-:W-:Y:S02]  /*2df0*/  LOP3.LUT R185, R180, UR32, RZ, 0x3c, !PT ;  /* 0x00000020b4b97c12 */ /* 0x000fe4000f8e3cff */
[----:B------:R-:W-:Y:S03]  /*2e00*/  LOP3.LUT R180, R244, UR29, RZ, 0x3c, !PT ;  /* 0x0000001df4b47c12 */ /* 0x000fe6000f8e3cff */
[----:B------:R-:W-:Y:S01]  /*2e10*/  LOP3.LUT R191, R187, UR36, R166, 0x96, !PT ;  /* 0x00000024bbbf7c12 */ /* 0x000fe2000f8e96a6 */
[----:B------:R-:W-:Y:S01]  /*2e20*/  @!P2 IMAD.SHL.U32 R0, R189, 0x2, RZ ;  /* 0x00000002bd00a824 */ /* 0x000fe200078e00ff */
[----:B------:R-:W-:Y:S01]  /*2e30*/  LOP3.LUT R190, R180, R167, RZ, 0x3c, !PT ;  /* 0x000000a7b4be7212 */ /* 0x000fe200078e3cff */
[----:B------:R-:W-:Y:S01]  /*2e40*/  IMAD.WIDE.U32 R164, R184, -0x2daee0ad, RZ ;  /* 0xd2511f53b8a47825 */ /* 0x000fe200078e00ff */
[----:B------:R-:W-:Y:S02]  /*2e50*/  @!P2 VIMNMX R173, R2, UR33, PT ;  /* 0x0000002102adac48 */ /* 0x000fe4000bfe0100 */
[----:B------:R-:W-:Y:S01]  /*2e60*/  @!P2 LOP3.LUT R0, R219, 0x6, R0, 0xf8, !PT ;  /* 0x00000006db00a812 */ /* 0x000fe200078ef800 */
[----:B------:R-:W-:Y:S01]  /*2e70*/  IMAD.WIDE.U32 R188, R188, -0x2daee0ad, RZ ;  /* 0xd2511f53bcbc7825 */ /* 0x000fe200078e00ff */
[----:B------:R-:W-:Y:S02]  /*2e80*/  LOP3.LUT R187, R180, R165, RZ, 0x3c, !PT ;  /* 0x000000a5b4bb7212 */ /* 0x000fe400078e3cff */
[C---:B------:R-:W-:Y:S01]  /*2e90*/  @!P2 VIADDMNMX R172, R2.reuse, R194, UR33, PT ;  /* 0x0000002102acae46 */ /* 0x040fe2000b8001c2 */
[----:B------:R-:W-:Y:S01]  /*2ea0*/  FMUL.FTZ R182, R241, 1.4426950216293334961 ;  /* 0x3fb8aa3bf1b67820 */ /* 0x000fe20000410000 */
[----:B------:R-:W-:Y:S01]  /*2eb0*/  LOP3.LUT R189, R189, UR36, R164, 0x96, !PT ;  /* 0x00000024bdbd7c12 */ /* 0x000fe2000f8e96a4 */
[----:B------:R-:W-:Y:S01]  /*2ec0*/  @!P2 IMAD R0, R3, 0x80, R0 ;  /* 0x000000800300a824 */ /* 0x000fe200078e0200 */
[----:B------:R-:W-:Y:S01]  /*2ed0*/  @!P2 VIADDMNMX R3, R2, R193, UR33, PT ;  /* 0x000000210203ae46 */ /* 0x000fe2000b8001c1 */
[----:B------:R-:W1:Y:S01]  /*2ee0*/  LDSM.16.M88.4 R164, [R214+0x10800] ;  /* 0x01080000d6a4783b */ /* 0x000e620000000200 */
[----:B------:R-:W-:Y:S01]  /*2ef0*/  FSEL R182, R182, RZ, P4 ;  /* 0x000000ffb6b67208 */ /* 0x000fe20002000000 */
[----:B------:R-:W-:Y:S01]  /*2f00*/  FMUL.FTZ R183, R242, 1.4426950216293334961 ;  /* 0x3fb8aa3bf2b77820 */ /* 0x000fe20000410000 */
[-C--:B------:R-:W-:Y:S01]  /*2f10*/  @!P2 ISETP.GE.AND P4, PT, R0, R173.reuse, PT ;  /* 0x000000ad0000a20c */ /* 0x080fe20003f86270 */
[----:B------:R-:W-:Y:S01]  /*2f20*/  FMUL.FTZ R180, R239, 1.4426950216293334961 ;  /* 0x3fb8aa3befb47820 */ /* 0x000fe20000410000 */
[----:B------:R-:W-:Y:S01]  /*2f30*/  @!P2 VIADDMNMX R2, R2, R192, UR33, PT ;  /* 0x000000210202ae46 */ /* 0x000fe2000b8001c0 */
[----:B------:R-:W-:Y:S01]  /*2f40*/  @!P2 VIADD R184, R0, 0x1 ;  /* 0x0000000100b8a836 */ /* 0x000fe20000000000 */
[----:B------:R-:W-:Y:S01]  /*2f50*/  FSEL R183, R183, RZ, P5 ;  /* 0x000000ffb7b77208 */ /* 0x000fe20002800000 */
[----:B------:R-:W-:Y:S01]  /*2f60*/  FMUL.FTZ R181, R240, 1.4426950216293334961 ;  /* 0x3fb8aa3bf0b57820 */ /* 0x000fe20000410000 */
[----:B------:R-:W-:Y:S01]  /*2f70*/  @!P2 FSEL R4, R4, -INF , !P4 ;  /* 0xff8000000404a808 */ /* 0x000fe20006000000 */
[----:B------:R-:W-:Y:S01]  /*2f80*/  @!P2 VIADD R175, R0, 0x8 ;  /* 0x0000000800afa836 */ /* 0x000fe20000000000 */
[----:B------:R-:W-:Y:S01]  /*2f90*/  FSEL R180, R180, RZ, P0 ;  /* 0x000000ffb4b47208 */ /* 0x000fe20000000000 */
[----:B------:R-:W-:Y:S01]  /*2fa0*/  @!P2 VIADD R174, R0, 0x9 ;  /* 0x0000000900aea836 */ /* 0x000fe20000000000 */
[----:B------:R-:W-:Y:S01]  /*2fb0*/  @!P2 ISETP.GE.AND P0, PT, R184, R173, PT ;  /* 0x000000adb800a20c */ /* 0x000fe20003f06270 */
[--C-:B------:R-:W-:Y:S01]  /*2fc0*/  FFMA.FTZ R4, R4, UR26, -R183.reuse ;  /* 0x0000001a04047c23 */ /* 0x100fe200080108b7 */
[----:B------:R-:W-:Y:S02]  /*2fd0*/  FSEL R181, R181, RZ, P3 ;  /* 0x000000ffb5b57208 */ /* 0x000fe40001800000 */
[----:B------:R-:W-:Y:S01]  /*2fe0*/  @!P2 FSEL R5, R5, -INF , !P0 ;  /* 0xff8000000505a808 */ /* 0x000fe20004000000 */
[----:B------:R2:W3:Y:S01]  /*2ff0*/  MUFU.EX2 R203, R4 ;  /* 0x0000000400cb7308 */ /* 0x0004e20000000800 */
[CC--:B------:R-:W-:Y:S02]  /*3000*/  @!P2 ISETP.GE.AND P5, PT, R184.reuse, R172.reuse, PT ;  /* 0x000000acb800a20c */ /* 0x0c0fe40003fa6270 */
[-C--:B------:R-:W-:Y:S01]  /*3010*/  @!P2 ISETP.GE.AND P3, PT, R184, R3.reuse, PT ;  /* 0x00000003b800a20c */ /* 0x080fe20003f66270 */
[----:B------:R-:W-:Y:S01]  /*3020*/  FFMA.FTZ R5, R5, UR26, -R183 ;  /* 0x0000001a05057c23 */ /* 0x000fe200080108b7 */
[CC--:B------:R-:W-:Y:S02]  /*3030*/  @!P2 ISETP.GE.AND P0, PT, R0.reuse, R3.reuse, PT ;  /* 0x000000030000a20c */ /* 0x0c0fe40003f06270 */
[----:B------:R-:W-:Y:S03]  /*3040*/  @!P2 ISETP.GE.AND P4, PT, R0, R172, PT ;  /* 0x000000ac0000a20c */ /* 0x000fe60003f86270 */
[----:B------:R-:W-:Y:S01]  /*3050*/  MUFU.EX2 R205, R5 ;  /* 0x0000000500cd7308 */ /* 0x000fe20000000800 */
[----:B------:R-:W-:Y:S02]  /*3060*/  @!P2 FSEL R7, R7, -INF , !P5 ;  /* 0xff8000000707a808 */ /* 0x000fe40006800000 */
[----:B------:R-:W-:Y:S02]  /*3070*/  @!P2 FSEL R8, R8, -INF , !P0 ;  /* 0xff8000000808a808 */ /* 0x000fe40004000000 */
[-C--:B------:R-:W-:Y:S02]  /*3080*/  @!P2 ISETP.GE.AND P6, PT, R184, R2.reuse, PT ;  /* 0x00000002b800a20c */ /* 0x080fe40003fc6270 */
[----:B------:R-:W-:Y:S01]  /*3090*/  @!P2 FSEL R9, R9, -INF , !P3 ;  /* 0xff8000000909a808 */ /* 0x000fe20005800000 */
[--C-:B------:R-:W-:Y:S01]  /*30a0*/  FFMA.FTZ R8, R8, UR26, -R181.reuse ;  /* 0x0000001a08087c23 */ /* 0x100fe200080108b5 */
[CC--:B------:R-:W-:Y:S01]  /*30b0*/  @!P2 ISETP.GE.AND P5, PT, R175.reuse, R3.reuse, PT ;  /* 0x00000003af00a20c */ /* 0x0c0fe20003fa6270 */
[----:B--2---:R-:W-:Y:S01]  /*30c0*/  @!P2 VIADD R4, R0, 0x18 ;  /* 0x000000180004a836 */ /* 0x004fe20000000000 */
[----:B------:R-:W-:Y:S01]  /*30d0*/  @!P2 ISETP.GE.AND P0, PT, R174, R3, PT ;  /* 0x00000003ae00a20c */ /* 0x000fe20003f06270 */
[----:B------:R-:W-:Y:S01]  /*30e0*/  MUFU.EX2 R227, R8 ;  /* 0x0000000800e37308 */ /* 0x000fe20000000800 */
[-C--:B------:R-:W-:Y:S01]  /*30f0*/  @!P2 ISETP.GE.AND P3, PT, R175, R2.reuse, PT ;  /* 0x00000002af00a20c */ /* 0x080fe20003f66270 */
[-C--:B-1----:R-:W-:Y:S03]  /*3100*/  HMMA.16816.F32.BF16 R20, R168, R164.reuse, R20 ;  /* 0x000000a4a814723c */ /* 0x082fe60000041814 */
[----:B------:R-:W-:Y:S02]  /*3110*/  @!P2 FSEL R6, R6, -INF , !P4 ;  /* 0xff8000000606a808 */ /* 0x000fe40006000000 */
[----:B------:R-:W-:Y:S01]  /*3120*/  @!P2 FSEL R12, R12, -INF , !P5 ;  /* 0xff8000000c0ca808 */ /* 0x000fe20006800000 */
[C---:B------:R-:W-:Y:S04]  /*3130*/  HMMA.16816.F32.BF16 R24, R176.reuse, R164, R24 ;  /* 0x000000a4b018723c */ /* 0x040fe80000041818 */
[-C--:B------:R-:W-:Y:S01]  /*3140*/  @!P2 ISETP.GE.AND P4, PT, R0, R2.reuse, PT ;  /* 0x000000020000a20c */ /* 0x080fe20003f86270 */
[----:B------:R-:W-:Y:S01]  /*3150*/  FFMA.FTZ R6, R6, UR26, -R182 ;  /* 0x0000001a06067c23 */ /* 0x000fe200080108b6 */
[-C--:B------:R-:W-:Y:S03]  /*3160*/  HMMA.16816.F32.BF16 R28, R176, R166.reuse, R28 ;  /* 0x000000a6b01c723c */ /* 0x080fe6000004181c */
[C---:B------:R-:W-:Y:S01]  /*3170*/  @!P2 ISETP.GE.AND P5, PT, R174.reuse, R2, PT ;  /* 0x00000002ae00a20c */ /* 0x040fe20003fa6270 */
[----:B------:R1:W2:Y:S01]  /*3180*/  MUFU.EX2 R224, R6 ;  /* 0x0000000600e07308 */ /* 0x0002a20000000800 */
[----:B------:R-:W-:Y:S01]  /*3190*/  @!P2 FSEL R13, R13, -INF , !P0 ;  /* 0xff8000000d0da808 */ /* 0x000fe20004000000 */
[----:B------:R-:W-:Y:S04]  /*31a0*/  HMMA.16816.F32.BF16 R32, R168, R166, R32 ;  /* 0x000000a6a820723c */ /* 0x000fe80000041820 */
[-C--:B------:R-:W-:Y:S01]  /*31b0*/  @!P2 ISETP.GE.AND P0, PT, R174, R173.reuse, PT ;  /* 0x000000adae00a20c */ /* 0x080fe20003f06270 */
[--C-:B------:R-:W-:Y:S01]  /*31c0*/  FFMA.FTZ R12, R12, UR26, -R181.reuse ;  /* 0x0000001a0c0c7c23 */ /* 0x100fe200080108b5 */
[----:B------:R-:W-:Y:S01]  /*31d0*/  @!P2 FSEL R14, R14, -INF , !P3 ;  /* 0xff8000000e0ea808 */ /* 0x000fe20005800000 */
[----:B------:R-:W-:Y:S01]  /*31e0*/  @!P2 VIADD R164, R0, 0x11 ;  /* 0x0000001100a4a836 */ /* 0x000fe20000000000 */
[-C--:B------:R-:W-:Y:S01]  /*31f0*/  @!P2 ISETP.GE.AND P3, PT, R174, R172.reuse, PT ;  /* 0x000000acae00a20c */ /* 0x080fe20003f66270 */
[----:B------:R-:W-:Y:S02]  /*3200*/  MUFU.EX2 R207, R12 ;  /* 0x0000000c00cf7308 */ /* 0x000fe40000000800 */
[C---:B------:R-:W-:Y:S01]  /*3210*/  @!P2 VIADD R174, R0.reuse, 0x10 ;  /* 0x0000001000aea836 */ /* 0x040fe20000000000 */
[----:B------:R-:W-:Y:S01]  /*3220*/  @!P2 FSEL R19, R19, -INF , !P3 ;  /* 0xff8000001313a808 */ /* 0x000fe20005800000 */
[----:B------:R-:W-:Y:S01]  /*3230*/  @!P2 VIADD R0, R0, 0x19 ;  /* 0x000000190000a836 */ /* 0x000fe20000000000 */
[----:B------:R-:W-:Y:S01]  /*3240*/  @!P2 FSEL R10, R10, -INF , !P4 ;  /* 0xff8000000a0aa808 */ /* 0x000fe20006000000 */
[--C-:B------:R-:W-:Y:S01]  /*3250*/  FFMA.FTZ R14, R14, UR26, -R180.reuse ;  /* 0x0000001a0e0e7c23 */ /* 0x100fe200080108b4 */
[----:B------:R-:W-:Y:S01]  /*3260*/  @!P2 FSEL R11, R11, -INF , !P6 ;  /* 0xff8000000b0ba808 */ /* 0x000fe20007000000 */
[----:B------:R-:W-:Y:S01]  /*3270*/  FFMA.FTZ R13, R13, UR26, -R181 ;  /* 0x0000001a0d0d7c23 */ /* 0x000fe200080108b5 */
[CC--:B------:R-:W-:Y:S01]  /*3280*/  @!P2 ISETP.GE.AND P4, PT, R175.reuse, R173.reuse, PT ;  /* 0x000000adaf00a20c */ /* 0x0c0fe20003f86270 */
[----:B------:R-:W-:Y:S01]  /*3290*/  FFMA.FTZ R10, R10, UR26, -R180 ;  /* 0x0000001a0a0a7c23 */ /* 0x000fe200080108b4 */
[-C--:B------:R-:W-:Y:S01]  /*32a0*/  @!P2 ISETP.GE.AND P3, PT, R164, R173.reuse, PT ;  /* 0x000000ada400a20c */ /* 0x080fe20003f66270 */
[----:B------:R-:W-:Y:S01]  /*32b0*/  MUFU.EX2 R222, R14 ;  /* 0x0000000e00de7308 */ /* 0x000fe20000000800 */
[-C--:B------:R-:W-:Y:S01]  /*32c0*/  @!P2 ISETP.GE.AND P6, PT, R175, R172.reuse, PT ;  /* 0x000000acaf00a20c */ /* 0x080fe20003fc6270 */
[----:B------:R-:W-:Y:S01]  /*32d0*/  FFMA.FTZ R19, R19, UR26, -R182 ;  /* 0x0000001a13137c23 */ /* 0x000fe200080108b6 */
[----:B------:R-:W-:Y:S02]  /*32e0*/  @!P2 FSEL R15, R15, -INF , !P5 ;  /* 0xff8000000f0fa808 */ /* 0x000fe40006800000 */
[----:B------:R-:W-:Y:S02]  /*32f0*/  @!P2 ISETP.GE.AND P5, PT, R174, R173, PT ;  /* 0x000000adae00a20c */ /* 0x000fe40003fa6270 */
[----:B------:R-:W-:Y:S03]  /*3300*/  @!P2 FSEL R16, R16, -INF , !P4 ;  /* 0xff8000001010a808 */ /* 0x000fe60006000000 */
[----:B------:R-:W-:Y:S01]  /*3310*/  MUFU.EX2 R228, R10 ;  /* 0x0000000a00e47308 */ /* 0x000fe20000000800 */
[----:B------:R-:W-:Y:S01]  /*3320*/  @!P2 FSEL R18, R18, -INF , !P6 ;  /* 0xff8000001212a808 */ /* 0x000fe20007000000 */
[----:B------:R-:W-:Y:S01]  /*3330*/  FFMA.FTZ R15, R15, UR26, -R180 ;  /* 0x0000001a0f0f7c23 */ /* 0x000fe200080108b4 */
[----:B------:R-:W-:Y:S01]  /*3340*/  @!P2 FSEL R21, R21, -INF , !P3 ;  /* 0xff8000001515a808 */ /* 0x000fe20005800000 */
[--C-:B------:R-:W-:Y:S01]  /*3350*/  FFMA.FTZ R16, R16, UR26, -R183.reuse ;  /* 0x0000001a10107c23 */ /* 0x100fe200080108b7 */
[----:B------:R-:W-:Y:S01]  /*3360*/  @!P2 ISETP.GE.AND P4, PT, R174, R172, PT ;  /* 0x000000acae00a20c */ /* 0x000fe20003f86270 */
[--C-:B------:R-:W-:Y:S01]  /*3370*/  FFMA.FTZ R18, R18, UR26, -R182.reuse ;  /* 0x0000001a12127c23 */ /* 0x100fe200080108b6 */
[----:B------:R-:W-:Y:S03]  /*3380*/  @!P2 ISETP.GE.AND P6, PT, R174, R2, PT ;  /* 0x00000002ae00a20c */ /* 0x000fe60003fc6270 */
[----:B------:R-:W-:Y:S01]  /*3390*/  MUFU.EX2 R219, R15 ;  /* 0x0000000f00db7308 */ /* 0x000fe20000000800 */
[----:B------:R-:W-:Y:S01]  /*33a0*/  @!P2 FSEL R20, R20, -INF , !P5 ;  /* 0xff8000001414a808 */ /* 0x000fe20006800000 */
[--C-:B------:R-:W-:Y:S01]  /*33b0*/  FFMA.FTZ R21, R21, UR26, -R183.reuse ;  /* 0x0000001a15157c23 */ /* 0x100fe200080108b7 */
[CC--:B------:R-:W-:Y:S02]  /*33c0*/  @!P2 ISETP.GE.AND P3, PT, R164.reuse, R3.reuse, PT ;  /* 0x00000003a400a20c */ /* 0x0c0fe40003f66270 */
[----:B------:R-:W-:Y:S01]  /*33d0*/  @!P2 ISETP.GE.AND P5, PT, R164, R172, PT ;  /* 0x000000aca400a20c */ /* 0x000fe20003fa6270 */
[----:B------:R-:W-:Y:S01]  /*33e0*/  FFMA.FTZ R20, R20, UR26, -R183 ;  /* 0x0000001a14147c23 */ /* 0x000fe200080108b7 */
[----:B------:R-:W-:Y:S03]  /*33f0*/  @!P2 FSEL R22, R22, -INF , !P4 ;  /* 0xff8000001616a808 */ /* 0x000fe60006000000 */
[----:B------:R-:W-:Y:S01]  /*3400*/  MUFU.EX2 R206, R13 ;  /* 0x0000000d00ce7308 */ /* 0x000fe20000000800 */
[----:B------:R-:W-:Y:S02]  /*3410*/  @!P2 FSEL R25, R25, -INF , !P3 ;  /* 0xff8000001919a808 */ /* 0x000fe40005800000 */
[----:B------:R-:W-:Y:S01]  /*3420*/  @!P2 FSEL R26, R26, -INF , !P6 ;  /* 0xff8000001a1aa808 */ /* 0x000fe20007000000 */
[--C-:B------:R-:W-:Y:S01]  /*3430*/  FFMA.FTZ R22, R22, UR26, -R182.reuse ;  /* 0x0000001a16167c23 */ /* 0x100fe200080108b6 */
[----:B------:R-:W-:Y:S01]  /*3440*/  @!P2 FSEL R17, R17, -INF , !P0 ;  /* 0xff8000001111a808 */ /* 0x000fe20004000000 */
[----:B------:R-:W-:Y:S01]  /*3450*/  FFMA.FTZ R25, R25, UR26, -R181 ;  /* 0x0000001a19197c23 */ /* 0x000fe200080108b5 */
[-C--:B------:R-:W-:Y:S03]  /*3460*/  @!P2 ISETP.GE.AND P6, PT, R0, R2.reuse, PT ;  /* 0x000000020000a20c */ /* 0x080fe60003fc6270 */
[----:B------:R-:W-:Y:S01]  /*3470*/  MUFU.EX2 R194, R16 ;  /* 0x0000001000c27308 */ /* 0x000fe20000000800 */
[-C--:B------:R-:W-:Y:S01]  /*3480*/  @!P2 ISETP.GE.AND P4, PT, R164, R2.reuse, PT ;  /* 0x00000002a400a20c */ /* 0x080fe20003f86270 */
[----:B------:R-:W-:Y:S01]  /*3490*/  IMAD.WIDE.U32 R164, R189, -0x326172a9, RZ ;  /* 0xcd9e8d57bda47825 */ /* 0x000fe200078e00ff */
[----:B------:R-:W-:Y:S02]  /*34a0*/  @!P2 FSEL R23, R23, -INF , !P5 ;  /* 0xff8000001717a808 */ /* 0x000fe40006800000 */
[----:B------:R-:W-:Y:S01]  /*34b0*/  @!P2 ISETP.GE.AND P3, PT, R4, R2, PT ;  /* 0x000000020400a20c */ /* 0x000fe20003f66270 */
[--C-:B------:R-:W-:Y:S01]  /*34c0*/  FFMA.FTZ R2, R7, UR26, -R182.reuse ;  /* 0x0000001a07027c23 */ /* 0x100fe200080108b6 */
[-C--:B------:R-:W-:Y:S01]  /*34d0*/  @!P2 ISETP.GE.AND P0, PT, R174, R3.reuse, PT ;  /* 0x00000003ae00a20c */ /* 0x080fe20003f06270 */
[----:B-1----:R-:W-:Y:S01]  /*34e0*/  IMAD.WIDE.U32 R6, R190, -0x326172a9, RZ ;  /* 0xcd9e8d57be067825 */ /* 0x002fe200078e00ff */
[-C--:B------:R-:W-:Y:S01]  /*34f0*/  @!P2 ISETP.GE.AND P5, PT, R4, R3.reuse, PT ;  /* 0x000000030400a20c */ /* 0x080fe20003fa6270 */
[----:B------:R1:W4:Y:S01]  /*3500*/  MUFU.EX2 R223, R2 ;  /* 0x0000000200df7308 */ /* 0x0003220000000800 */
[----:B------:R-:W-:Y:S01]  /*3510*/  @!P2 FSEL R30, R30, -INF , !P3 ;  /* 0xff8000001e1ea808 */ /* 0x000fe20005800000 */
[----:B------:R-:W-:Y:S01]  /*3520*/  FFMA.FTZ R17, R17, UR26, -R183 ;  /* 0x0000001a11117c23 */ /* 0x000fe200080108b7 */
[----:B------:R-:W-:Y:S01]  /*3530*/  @!P2 FSEL R28, R28, -INF , !P5 ;  /* 0xff8000001c1ca808 */ /* 0x000fe20006800000 */
[----:B------:R-:W-:Y:S01]  /*3540*/  FFMA.FTZ R23, R23, UR26, -R182 ;  /* 0x0000001a17177c23 */ /* 0x000fe200080108b6 */
[----:B------:R-:W-:Y:S01]  /*3550*/  @!P2 FSEL R24, R24, -INF , !P0 ;  /* 0xff8000001818a808 */ /* 0x000fe20004000000 */
[----:B------:R-:W-:Y:S01]  /*3560*/  FFMA.FTZ R26, R26, UR26, -R180 ;  /* 0x0000001a1a1a7c23 */ /* 0x000fe200080108b4 */
[C---:B------:R-:W-:Y:S03]  /*3570*/  @!P2 ISETP.GE.AND P0, PT, R0.reuse, R3, PT ;  /* 0x000000030000a20c */ /* 0x040fe60003f06270 */
[----:B------:R-:W-:Y:S01]  /*3580*/  MUFU.EX2 R198, R18 ;  /* 0x0000001200c67308 */ /* 0x000fe20000000800 */
[----:B------:R-:W-:Y:S01]  /*3590*/  @!P2 ISETP.GE.AND P5, PT, R0, R173, PT ;  /* 0x000000ad0000a20c */ /* 0x000fe20003fa6270 */
[--C-:B------:R-:W-:Y:S01]  /*35a0*/  FFMA.FTZ R24, R24, UR26, -R181.reuse ;  /* 0x0000001a18187c23 */ /* 0x100fe200080108b5 */
[-C--:B------:R-:W-:Y:S01]  /*35b0*/  @!P2 ISETP.GE.AND P3, PT, R0, R172.reuse, PT ;  /* 0x000000ac0000a20c */ /* 0x080fe20003f66270 */
[--C-:B------:R-:W-:Y:S01]  /*35c0*/  FFMA.FTZ R0, R9, UR26, -R181.reuse ;  /* 0x0000001a09007c23 */ /* 0x100fe200080108b5 */
[----:B------:R-:W-:Y:S01]  /*35d0*/  @!P2 FSEL R29, R29, -INF , !P0 ;  /* 0xff8000001d1da808 */ /* 0x000fe20004000000 */
[----:B------:R-:W-:Y:S01]  /*35e0*/  FFMA.FTZ R28, R28, UR26, -R181 ;  /* 0x0000001a1c1c7c23 */ /* 0x000fe200080108b5 */
[----:B------:R-:W-:Y:S03]  /*35f0*/  LOP3.LUT R176, R185, R7, RZ, 0x3c, !PT ;  /* 0x00000007b9b07212 */ /* 0x000fe600078e3cff */
[----:B------:R3:W4:Y:S01]  /*3600*/  MUFU.EX2 R225, R0 ;  /* 0x0000000000e17308 */ /* 0x0007220000000800 */
[----:B------:R-:W-:Y:S01]  /*3610*/  @!P2 FSEL R27, R27, -INF , !P4 ;  /* 0xff8000001b1ba808 */ /* 0x000fe20006000000 */
[----:B-1----:R-:W-:Y:S01]  /*3620*/  IMAD.WIDE.U32 R2, R191, -0x326172a9, RZ ;  /* 0xcd9e8d57bf027825 */ /* 0x002fe200078e00ff */
[C---:B------:R-:W-:Y:S02]  /*3630*/  @!P2 ISETP.GE.AND P4, PT, R4.reuse, R173, PT ;  /* 0x000000ad0400a20c */ /* 0x040fe40003f86270 */
[----:B------:R-:W-:Y:S01]  /*3640*/  @!P2 ISETP.GE.AND P0, PT, R4, R172, PT ;  /* 0x000000ac0400a20c */ /* 0x000fe20003f06270 */
[----:B------:R-:W-:Y:S01]  /*3650*/  IMAD.WIDE.U32 R4, R187, -0x326172a9, RZ ;  /* 0xcd9e8d57bb047825 */ /* 0x000fe200078e00ff */
[----:B------:R-:W-:Y:S03]  /*3660*/  LOP3.LUT R3, R3, UR37, R6, 0x96, !PT ;  /* 0x0000002503037c12 */ /* 0x000fe6000f8e9606 */
[----:B------:R-:W-:Y:S01]  /*3670*/  MUFU.EX2 R193, R17 ;  /* 0x0000001100c17308 */ /* 0x000fe20000000800 */
[----:B------:R-:W-:Y:S01]  /*3680*/  @!P2 FSEL R32, R32, -INF , !P4 ;  /* 0xff8000002020a808 */ /* 0x000fe20006000000 */
[----:B------:R-:W-:Y:S01]  /*3690*/  IMAD.WIDE.U32 R176, R176, -0x2daee0ad, RZ ;  /* 0xd2511f53b0b07825 */ /* 0x000fe200078e00ff */
[----:B------:R-:W-:Y:S02]  /*36a0*/  LOP3.LUT R185, R185, R5, RZ, 0x3c, !PT ;  /* 0x00000005b9b97212 */ /* 0x000fe400078e3cff */
[----:B------:R-:W-:Y:S01]  /*36b0*/  LOP3.LUT R6, R165, UR37, R4, 0x96, !PT ;  /* 0x00000025a5067c12 */ /* 0x000fe2000f8e9604 */
[--C-:B------:R-:W-:Y:S01]  /*36c0*/  FFMA.FTZ R32, R32, UR26, -R183.reuse ;  /* 0x0000001a20207c23 */ /* 0x100fe200080108b7 */
[----:B------:R-:W-:Y:S01]  /*36d0*/  LOP3.LUT R174, R177, UR38, R186, 0x96, !PT ;  /* 0x00000026b1ae7c12 */ /* 0x000fe2000f8e96ba */
[----:B------:R-:W-:Y:S04]  /*36e0*/  IMAD.WIDE.U32 R8, R185, -0x2daee0ad, RZ ;  /* 0xd2511f53b9087825 */ /* 0x000fe800078e00ff */
[----:B---3--:R-:W-:Y:S01]  /*36f0*/  FFMA.FTZ R0, R11, UR26, -R180 ;  /* 0x0000001a0b007c23 */ /* 0x008fe200080108b4 */
[----:B------:R-:W-:Y:S01]  /*3700*/  MUFU.EX2 R197, R19 ;  /* 0x0000001300c57308 */ /* 0x000fe20000000800 */
[----:B------:R-:W-:Y:S01]  /*3710*/  @!P2 FSEL R31, R31, -INF , !P6 ;  /* 0xff8000001f1fa808 */ /* 0x000fe20007000000 */
[----:B------:R-:W-:Y:S01]  /*3720*/  IMAD.WIDE.U32 R174, R174, -0x326172a9, RZ ;  /* 0xcd9e8d57aeae7825 */ /* 0x000fe200078e00ff */
[----:B------:R-:W-:Y:S02]  /*3730*/  LOP3.LUT R4, R9, UR38, R188, 0x96, !PT ;  /* 0x0000002609047c12 */ /* 0x000fe4000f8e96bc */
[----:B------:R-:W-:Y:S01]  /*3740*/  @!P2 FSEL R33, R33, -INF , !P5 ;  /* 0xff8000002121a808 */ /* 0x000fe20006800000 */
[----:B------:R-:W-:Y:S01]  /*3750*/  IMAD.WIDE.U32 R6, R6, -0x2daee0ad, RZ ;  /* 0xd2511f5306067825 */ /* 0x000fe200078e00ff */
[----:B------:R-:W-:Y:S03]  /*3760*/  LOP3.LUT R172, R175, UR39, R2, 0x96, !PT ;  /* 0x00000027afac7c12 */ /* 0x000fe6000f8e9602 */
[----:B------:R1:W3:Y:S01]  /*3770*/  MUFU.EX2 R226, R0 ;  /* 0x0000000000e27308 */ /* 0x0002e20000000800 */
[----:B------:R-:W-:Y:S01]  /*3780*/  @!P2 FSEL R35, R35, -INF , !P3 ;  /* 0xff8000002323a808 */ /* 0x000fe20005800000 */
[----:B------:R-:W-:Y:S01]  /*3790*/  IMAD.WIDE.U32 R2, R3, -0x2daee0ad, RZ ;  /* 0xd2511f5303027825 */ /* 0x000fe200078e00ff */
[----:B------:R-:W-:Y:S02]  /*37a0*/  LOP3.LUT R165, R7, UR40, R8, 0x96, !PT ;  /* 0x0000002807a57c12 */ /* 0x000fe4000f8e9608 */
[----:B------:R-:W-:Y:S01]  /*37b0*/  @!P2 FSEL R34, R34, -INF , !P0 ;  /* 0xff8000002222a808 */ /* 0x000fe20004000000 */
[----:B------:R-:W-:Y:S01]  /*37c0*/  IMAD.WIDE.U32 R4, R4, -0x326172a9, RZ ;  /* 0xcd9e8d5704047825 */ /* 0x000fe200078e00ff */
[----:B------:R-:W-:Y:S03]  /*37d0*/  LOP3.LUT R10, R3, UR40, R176, 0x96, !PT ;  /* 0x00000028030a7c12 */ /* 0x000fe6000f8e96b0 */
[----:B------:R-:W3:Y:S01]  /*37e0*/  MUFU.EX2 R188, R20 ;  /* 0x0000001400bc7308 */ /* 0x000ee20000000800 */
[----:B------:R-:W-:Y:S01]  /*37f0*/  FFMA.FTZ R183, R33, UR26, -R183 ;  /* 0x0000001a21b77c23 */ /* 0x000fe200080108b7 */
[----:B------:R-:W-:Y:S01]  /*3800*/  IMAD.WIDE.U32 R172, R172, -0x2daee0ad, RZ ;  /* 0xd2511f53acac7825 */ /* 0x000fe200078e00ff */
[----:B------:R-:W-:Y:S03]  /*3810*/  LOP3.LUT R8, R5, UR39, R164, 0x96, !PT ;  /* 0x0000002705087c12 */ /* 0x000fe6000f8e96a4 */
[----:B------:R-:W-:Y:S01]  /*3820*/  FFMA.FTZ R34, R34, UR26, -R182 ;  /* 0x0000001a22227c23 */ /* 0x000fe200080108b6 */
[----:B------:R-:W-:Y:S01]  /*3830*/  IMAD.WIDE.U32 R164, R165, -0x326172a9, RZ ;  /* 0xcd9e8d57a5a47825 */ /* 0x000fe200078e00ff */
[----:B------:R-:W-:Y:S02]  /*3840*/  LOP3.LUT R2, R173, UR42, R2, 0x96, !PT ;  /* 0x0000002aad027c12 */ /* 0x000fe4000f8e9602 */
[----:B------:R-:W3:Y:S01]  /*3850*/  MUFU.EX2 R186, R21 ;  /* 0x0000001500ba7308 */ /* 0x000ee20000000800 */
[----:B------:R-:W-:Y:S01]  /*3860*/  FFMA.FTZ R182, R35, UR26, -R182 ;  /* 0x0000001a23b67c23 */ /* 0x000fe200080108b6 */
[----:B------:R-:W-:Y:S01]  /*3870*/  IMAD.WIDE.U32 R10, R10, -0x326172a9, RZ ;  /* 0xcd9e8d570a0a7825 */ /* 0x000fe200078e00ff */
[----:B------:R-:W-:Y:S03]  /*3880*/  LOP3.LUT R7, R165, UR41, R4, 0x96, !PT ;  /* 0x00000029a5077c12 */ /* 0x000fe6000f8e9604 */
[----:B------:R-:W-:Y:S01]  /*3890*/  FFMA.FTZ R27, R27, UR26, -R180 ;  /* 0x0000001a1b1b7c23 */ /* 0x000fe200080108b4 */
[----:B------:R-:W-:Y:S01]  /*38a0*/  IMAD.WIDE.U32 R8, R8, -0x2daee0ad, RZ ;  /* 0xd2511f5308087825 */ /* 0x000fe200078e00ff */
[----:B------:R-:W-:Y:S02]  /*38b0*/  LOP3.LUT R5, R11, UR41, R174, 0x96, !PT ;  /* 0x000000290b057c12 */ /* 0x000fe4000f8e96ae */
[----:B------:R-:W-:Y:S01]  /*38c0*/  MUFU.EX2 R192, R23 ;  /* 0x0000001700c07308 */ /* 0x000fe20000000800 */
[----:B------:R-:W-:Y:S01]  /*38d0*/  FFMA.FTZ R30, R30, UR26, -R180 ;  /* 0x0000001a1e1e7c23 */ /* 0x000fe200080108b4 */
[----:B------:R-:W-:Y:S01]  /*38e0*/  IMAD.WIDE.U32 R2, R2, -0x326172a9, RZ ;  /* 0xcd9e8d5702027825 */ /* 0x000fe200078e00ff */
[----:B-1----:R-:W-:Y:S03]  /*38f0*/  LOP3.LUT R0, R9, UR42, R6, 0x96, !PT ;  /* 0x0000002a09007c12 */ /* 0x002fe6000f8e9606 */
[----:B------:R-:W-:Y:S01]  /*3900*/  FFMA.FTZ R181, R29, UR26, -R181 ;  /* 0x0000001a1db57c23 */ /* 0x000fe200080108b5 */
[----:B------:R-:W-:Y:S01]  /*3910*/  IMAD.WIDE.U32 R4, R5, -0x2daee0ad, RZ ;  /* 0xd2511f5305047825 */ /* 0x000fe200078e00ff */
[--C-:B------:R-:W-:Y:S02]  /*3920*/  SHF.R.U32.HI R173, RZ, 0x18, R2.reuse ;  /* 0x00000018ffad7819 */ /* 0x100fe40000011602 */
[----:B------:R-:W-:Y:S01]  /*3930*/  MUFU.EX2 R199, R24 ;  /* 0x0000001800c77308 */ /* 0x000fe20000000800 */
[C---:B------:R-:W-:Y:S01]  /*3940*/  LOP3.LUT R174, R2.reuse, 0xffff, RZ, 0xc0, !PT ;  /* 0x0000ffff02ae7812 */ /* 0x040fe200078ec0ff */
[----:B------:R-:W-:Y:S01]  /*3950*/  IMAD.WIDE.U32 R6, R7, -0x2daee0ad, RZ ;  /* 0xd2511f5307067825 */ /* 0x000fe200078e00ff */
[----:B------:R-:W-:Y:S02]  /*3960*/  SHF.R.U32.HI R175, RZ, 0x10, R2 ;  /* 0x00000010ffaf7819 */ /* 0x000fe40000011602 */
[----:B------:R-:W-:Y:S01]  /*3970*/  LOP3.LUT R10, R3, UR43, R10, 0x96, !PT ;  /* 0x0000002b030a7c12 */ /* 0x000fe2000f8e960a */
[----:B------:R-:W-:Y:S01]  /*3980*/  FFMA.FTZ R180, R31, UR26, -R180 ;  /* 0x0000001a1fb47c23 */ /* 0x000fe200080108b4 */
[----:B------:R-:W-:Y:S01]  /*3990*/  LOP3.LUT R12, R2, 0xff, RZ, 0xc0, !PT ;  /* 0x000000ff020c7812 */ /* 0x000fe200078ec0ff */
[----:B------:R-:W-:Y:S01]  /*39a0*/  IMAD.WIDE.U32 R2, R0, -0x326172a9, RZ ;  /* 0xcd9e8d5700027825 */ /* 0x000fe200078e00ff */
[----:B------:R-:W-:Y:S01]  /*39b0*/  LOP3.LUT R9, R5, UR44, R172, 0x96, !PT ;  /* 0x0000002c05097c12 */ /* 0x000fe2000f8e96ac */
[----:B------:R-:W-:Y:S01]  /*39c0*/  MUFU.EX2 R184, R32 ;  /* 0x0000002000b87308 */ /* 0x000fe20000000800 */
[----:B------:R-:W-:Y:S02]  /*39d0*/  LOP3.LUT R166, R4, 0xffff, RZ, 0xc0, !PT ;  /* 0x0000ffff04a67812 */ /* 0x000fe400078ec0ff */
[--C-:B------:R-:W-:Y:S02]  /*39e0*/  SHF.R.U32.HI R168, RZ, 0x18, R6.reuse ;  /* 0x00000018ffa87819 */ /* 0x100fe40000011606 */
[----:B------:R-:W-:Y:S02]  /*39f0*/  SHF.R.U32.HI R169, RZ, 0x10, R6 ;  /* 0x00000010ffa97819 */ /* 0x000fe40000011606 */
[----:B------:R-:W-:Y:S03]  /*3a00*/  LOP3.LUT R8, R7, UR44, R8, 0x96, !PT ;  /* 0x0000002c07087c12 */ /* 0x000fe6000f8e9608 */
[----:B------:R-:W-:Y:S01]  /*3a10*/  MUFU.EX2 R185, R34 ;  /* 0x0000002200b97308 */ /* 0x000fe20000000800 */
[C---:B------:R-:W-:Y:S02]  /*3a20*/  LOP3.LUT R14, R6.reuse, 0xff, RZ, 0xc0, !PT ;  /* 0x000000ff060e7812 */ /* 0x040fe400078ec0ff */
[----:B------:R-:W-:Y:S02]  /*3a30*/  LOP3.LUT R15, R6, 0xffff, RZ, 0xc0, !PT ;  /* 0x0000ffff060f7812 */ /* 0x000fe400078ec0ff */
[C---:B------:R-:W-:Y:S02]  /*3a40*/  LOP3.LUT R5, R2.reuse, 0xffff, RZ, 0xc0, !PT ;  /* 0x0000ffff02057812 */ /* 0x040fe400078ec0ff */
[----:B------:R-:W-:Y:S03]  /*3a50*/  LOP3.LUT R7, R2, 0xff, RZ, 0xc0, !PT ;  /* 0x000000ff02077812 */ /* 0x000fe600078ec0ff */
[----:B------:R-:W-:Y:S01]  /*3a60*/  MUFU.EX2 R183, R183 ;  /* 0x000000b700b77308 */ /* 0x000fe20000000800 */
[--C-:B------:R-:W-:Y:S02]  /*3a70*/  SHF.R.U32.HI R11, RZ, 0x10, R2.reuse ;  /* 0x00000010ff0b7819 */ /* 0x100fe40000011602 */
[----:B------:R-:W-:Y:S02]  /*3a80*/  SHF.R.U32.HI R6, RZ, 0x18, R2 ;  /* 0x00000018ff067819 */ /* 0x000fe40000011602 */
[----:B------:R-:W-:Y:S02]  /*3a90*/  LOP3.LUT R2, R10, 0xff, RZ, 0xc0, !PT ;  /* 0x000000ff0a027812 */ /* 0x000fe400078ec0ff */
[----:B------:R-:W-:Y:S03]  /*3aa0*/  LOP3.LUT R0, R3, UR43, R164, 0x96, !PT ;  /* 0x0000002b03007c12 */ /* 0x000fe6000f8e96a4 */
[----:B------:R-:W-:Y:S01]  /*3ab0*/  MUFU.EX2 R182, R182 ;  /* 0x000000b600b67308 */ /* 0x000fe20000000800 */
[----:B------:R-:W-:Y:S02]  /*3ac0*/  ISETP.LE.U32.AND P4, PT, R2, UR27, PT ;  /* 0x0000001b02007c0c */ /* 0x000fe4000bf83070 */
[----:B------:R-:W-:Y:S02]  /*3ad0*/  LOP3.LUT R2, R10, 0xffff, RZ, 0xc0, !PT ;  /* 0x0000ffff0a027812 */ /* 0x000fe400078ec0ff */
[----:B------:R-:W-:Y:S02]  /*3ae0*/  SHF.R.U32.HI R3, RZ, 0x10, R10 ;  /* 0x00000010ff037819 */ /* 0x000fe4000001160a */
[----:B------:R-:W-:Y:S03]  /*3af0*/  SHF.R.U32.HI R2, RZ, 0x8, R2 ;  /* 0x00000008ff027819 */ /* 0x000fe60000011602 */
[----:B------:R-:W1:Y:S01]  /*3b00*/  MUFU.EX2 R195, R22 ;  /* 0x0000001600c37308 */ /* 0x000e620000000800 */
[----:B------:R-:W-:Y:S02]  /*3b10*/  LOP3.LUT R3, R3, 0xff, RZ, 0xc0, !PT ;  /* 0x000000ff03037812 */ /* 0x000fe400078ec0ff */
[----:B------:R-:W-:Y:S02]  /*3b20*/  LOP3.LUT R2, R2, 0xffff, RZ, 0xc0, !PT ;  /* 0x0000ffff02027812 */ /* 0x000fe400078ec0ff */
[----:B------:R-:W-:Y:S01]  /*3b30*/  ISETP.LE.U32.AND P0, PT, R3, UR27, PT ;  /* 0x0000001b03007c0c */ /* 0x000fe2000bf03070 */
[----:B------:R-:W-:Y:S01]  /*3b40*/  @!P4 FADD.FTZ R203, -R203, -RZ ;  /* 0x800000ffcbcbc221 */ /* 0x000fe20000010100 */
[----:B------:R-:W-:Y:S03]  /*3b50*/  ISETP.LE.U32.AND P2, PT, R2, UR27, PT ;  /* 0x0000001b02007c0c */ /* 0x000fe6000bf43070 */
[----:B------:R-:W1:Y:S01]  /*3b60*/  MUFU.EX2 R196, R25 ;  /* 0x0000001900c47308 */ /* 0x000e620000000800 */
[----:B------:R-:W-:Y:S02]  /*3b70*/  LOP3.LUT R2, R0, 0xffff, RZ, 0xc0, !PT ;  /* 0x0000ffff00027812 */ /* 0x000fe400078ec0ff */
[----:B------:R-:W-:Y:S02]  /*3b80*/  SHF.R.U32.HI R165, RZ, 0x18, R4 ;  /* 0x00000018ffa57819 */ /* 0x000fe40000011604 */
[----:B------:R-:W-:Y:S02]  /*3b90*/  SHF.R.U32.HI R2, RZ, 0x8, R2 ;  /* 0x00000008ff027819 */ /* 0x000fe40000011602 */
[----:B------:R-:W-:Y:S03]  /*3ba0*/  SHF.R.U32.HI R167, RZ, 0x10, R4 ;  /* 0x00000010ffa77819 */ /* 0x000fe60000011604 */
[----:B------:R-:W-:Y:S01]  /*3bb0*/  MUFU.EX2 R202, R26 ;  /* 0x0000001a00ca7308 */ /* 0x000fe20000000800 */
[----:B------:R-:W-:Y:S01]  /*3bc0*/  LOP3.LUT R13, R4, 0xff, RZ, 0xc0, !PT ;  /* 0x000000ff040d7812 */ /* 0x000fe200078ec0ff */
[----:B--2---:R-:W-:Y:S01]  /*3bd0*/  @!P0 FADD.FTZ R224, -R224, -RZ ;  /* 0x800000ffe0e08221 */ /* 0x004fe20000010100 */
[----:B------:R-:W-:Y:S01]  /*3be0*/  SHF.R.U32.HI R4, RZ, 0x18, R10 ;  /* 0x00000018ff047819 */ /* 0x000fe2000001160a */
[----:B------:R-:W-:Y:S01]  /*3bf0*/  @!P2 FADD.FTZ R205, -R205, -RZ ;  /* 0x800000ffcdcda221 */ /* 0x000fe20000010100 */
[----:B------:R-:W-:Y:S02]  /*3c00*/  LOP3.LUT R2, R2, 0xffff, RZ, 0xc0, !PT ;  /* 0x0000ffff02027812 */ /* 0x000fe400078ec0ff */
[----:B------:R-:W-:Y:S03]  /*3c10*/  ISETP.LE.U32.AND P5, PT, R4, UR27, PT ;  /* 0x0000001b04007c0c */ /* 0x000fe6000bfa3070 */
[----:B------:R-:W2:Y:S01]  /*3c20*/  MUFU.EX2 R201, R27 ;  /* 0x0000001b00c97308 */ /* 0x000ea20000000800 */
[----:B------:R-:W-:Y:S02]  /*3c30*/  ISETP.LE.U32.AND P2, PT, R2, UR27, PT ;  /* 0x0000001b02007c0c */ /* 0x000fe4000bf43070 */
[----:B------:R-:W-:Y:S02]  /*3c40*/  LOP3.LUT R4, R0, 0xff, RZ, 0xc0, !PT ;  /* 0x000000ff00047812 */ /* 0x000fe400078ec0ff */
[--C-:B------:R-:W-:Y:S02]  /*3c50*/  SHF.R.U32.HI R2, RZ, 0x18, R0.reuse ;  /* 0x00000018ff027819 */ /* 0x100fe40000011600 */
[----:B------:R-:W-:Y:S03]  /*3c60*/  SHF.R.U32.HI R3, RZ, 0x10, R0 ;  /* 0x00000010ff037819 */ /* 0x000fe60000011600 */
[----:B------:R-:W-:Y:S01]  /*3c70*/  MUFU.EX2 R189, R28 ;  /* 0x0000001c00bd7308 */ /* 0x000fe20000000800 */
[----:B------:R-:W-:Y:S02]  /*3c80*/  ISETP.LE.U32.AND P3, PT, R4, UR27, PT ;  /* 0x0000001b04007c0c */ /* 0x000fe4000bf63070 */
[----:B------:R-:W-:Y:S01]  /*3c90*/  ISETP.LE.U32.AND P0, PT, R2, UR27, PT ;  /* 0x0000001b02007c0c */ /* 0x000fe2000bf03070 */
[----:B----4-:R-:W-:Y:S01]  /*3ca0*/  @!P5 FADD.FTZ R223, -R223, -RZ ;  /* 0x800000ffdfdfd221 */ /* 0x010fe20000010100 */
[----:B------:R-:W-:Y:S01]  /*3cb0*/  LOP3.LUT R3, R3, 0xff, RZ, 0xc0, !PT ;  /* 0x000000ff03037812 */ /* 0x000fe200078ec0ff */
[----:B------:R-:W-:Y:S01]  /*3cc0*/  @!P2 FADD.FTZ R225, -R225, -RZ ;  /* 0x800000ffe1e1a221 */ /* 0x000fe20000010100 */
[----:B------:R-:W-:Y:S03]  /*3cd0*/  SHF.R.U32.HI R0, RZ, 0x8, R5 ;  /* 0x00000008ff007819 */ /* 0x000fe60000011605 */
[----:B------:R-:W4:Y:S01]  /*3ce0*/  MUFU.EX2 R191, R30 ;  /* 0x0000001e00bf7308 */ /* 0x000f220000000800 */
[----:B------:R-:W-:Y:S02]  /*3cf0*/  ISETP.LE.U32.AND P4, PT, R3, UR27, PT ;  /* 0x0000001b03007c0c */ /* 0x000fe4000bf83070 */
[----:B------:R-:W-:Y:S02]  /*3d00*/  LOP3.LUT R0, R0, 0xffff, RZ, 0xc0, !PT ;  /* 0x0000ffff00007812 */ /* 0x000fe400078ec0ff */
[----:B------:R-:W-:Y:S01]  /*3d10*/  ISETP.LE.U32.AND P6, PT, R12, UR27, PT ;  /* 0x0000001b0c007c0c */ /* 0x000fe2000bfc3070 */
[----:B------:R-:W-:Y:S01]  /*3d20*/  @!P3 FADD.FTZ R227, -R227, -RZ ;  /* 0x800000ffe3e3b221 */ /* 0x000fe20000010100 */
[----:B------:R-:W-:Y:S01]  /*3d30*/  ISETP.LE.U32.AND P3, PT, R0, UR27, PT ;  /* 0x0000001b00007c0c */ /* 0x000fe2000bf63070 */
[----:B---3--:R-:W-:Y:S01]  /*3d40*/  @!P0 FADD.FTZ R226, -R226, -RZ ;  /* 0x800000ffe2e28221 */ /* 0x008fe20000010100 */
[----:B------:R-:W-:Y:S01]  /*3d50*/  LOP3.LUT R0, R11, 0xff, RZ, 0xc0, !PT ;  /* 0x000000ff0b007812 */ /* 0x000fe200078ec0ff */
[----:B------:R-:W3:Y:S01]  /*3d60*/  MUFU.EX2 R187, R181 ;  /* 0x000000b500bb7308 */ /* 0x000ee20000000800 */
[----:B------:R-:W-:Y:S02]  /*3d70*/  ISETP.LE.U32.AND P0, PT, R6, UR27, PT ;  /* 0x0000001b06007c0c */ /* 0x000fe4000bf03070 */
[----:B------:R-:W-:Y:S01]  /*3d80*/  LOP3.LUT R2, R175, 0xff, RZ, 0xc0, !PT ;  /* 0x000000ffaf027812 */ /* 0x000fe200078ec0ff */
[----:B------:R-:W-:Y:S01]  /*3d90*/  @!P4 FADD.FTZ R228, -R228, -RZ ;  /* 0x800000ffe4e4c221 */ /* 0x000fe20000010100 */
[----:B------:R-:W-:Y:S02]  /*3da0*/  ISETP.LE.U32.AND P4, PT, R0, UR27, PT ;  /* 0x0000001b00007c0c */ /* 0x000fe4000bf83070 */
[----:B------:R-:W-:Y:S01]  /*3db0*/  SHF.R.U32.HI R0, RZ, 0x8, R174 ;  /* 0x00000008ff007819 */ /* 0x000fe200000116ae */
[----:B------:R-:W-:Y:S01]  /*3dc0*/  @!P6 FADD.FTZ R194, -R194, -RZ ;  /* 0x800000ffc2c2e221 */ /* 0x000fe20000010100 */
[----:B------:R-:W-:Y:S01]  /*3dd0*/  LOP3.LUT R4, R9, 0xff, RZ, 0xc0, !PT ;  /* 0x000000ff09047812 */ /* 0x000fe200078ec0ff */
[----:B------:R-:W-:Y:S01]  /*3de0*/  @!P3 FADD.FTZ R206, -R206, -RZ ;  /* 0x800000ffceceb221 */ /* 0x000fe20000010100 */
[----:B------:R-:W-:Y:S01]  /*3df0*/  LOP3.LUT R0, R0, 0xffff, RZ, 0xc0, !PT ;  /* 0x0000ffff00007812 */ /* 0x000fe200078ec0ff */
[----:B------:R-:W3:Y:S01]  /*3e00*/  MUFU.EX2 R190, R180 ;  /* 0x000000b400be7308 */ /* 0x000ee20000000800 */
[----:B------:R-:W-:Y:S01]  /*3e10*/  ISETP.LE.U32.AND P2, PT, R173, UR27, PT ;  /* 0x0000001bad007c0c */ /* 0x000fe2000bf43070 */
[----:B------:R-:W-:Y:S01]  /*3e20*/  @!P0 FADD.FTZ R219, -R219, -RZ ;  /* 0x800000ffdbdb8221 */ /* 0x000fe20000010100 */
[----:B------:R-:W-:Y:S02]  /*3e30*/  ISETP.LE.U32.AND P0, PT, R2, UR27, PT ;  /* 0x0000001b02007c0c */ /* 0x000fe4000bf03070 */
[----:B------:R-:W-:Y:S01]  /*3e40*/  LOP3.LUT R2, R9, 0xffff, RZ, 0xc0, !PT ;  /* 0x0000ffff09027812 */ /* 0x000fe200078ec0ff */
[----:B------:R-:W-:Y:S01]  /*3e50*/  @!P4 FADD.FTZ R222, -R222, -RZ ;  /* 0x800000ffdedec221 */ /* 0x000fe20000010100 */
[----:B------:R-:W-:Y:S02]  /*3e60*/  ISETP.LE.U32.AND P4, PT, R0, UR27, PT ;  /* 0x0000001b00007c0c */ /* 0x000fe4000bf83070 */
[--C-:B------:R-:W-:Y:S02]  /*3e70*/  SHF.R.U32.HI R0, RZ, 0x10, R9.reuse ;  /* 0x00000010ff007819 */ /* 0x100fe40000011609 */
[----:B------:R-:W-:Y:S02]  /*3e80*/  SHF.R.U32.HI R3, RZ, 0x8, R2 ;  /* 0x00000008ff037819 */ /* 0x000fe40000011602 */
[----:B------:R-:W-:Y:S01]  /*3e90*/  ISETP.LE.U32.AND P6, PT, R4, UR27, PT ;  /* 0x0000001b04007c0c */ /* 0x000fe2000bfc3070 */
[----:B------:R-:W-:Y:S01]  /*3ea0*/  @!P2 FADD.FTZ R197, -R197, -RZ ;  /* 0x800000ffc5c5a221 */ /* 0x000fe20000010100 */
[----:B------:R-:W-:Y:S01]  /*3eb0*/  LOP3.LUT R2, R0, 0xff, RZ, 0xc0, !PT ;  /* 0x000000ff00027812 */ /* 0x000fe200078ec0ff */
[----:B------:R-:W-:Y:S01]  /*3ec0*/  @!P0 FADD.FTZ R198, -R198, -RZ ;  /* 0x800000ffc6c68221 */ /* 0x000fe20000010100 */
[----:B------:R-:W-:Y:S02]  /*3ed0*/  LOP3.LUT R0, R3, 0xffff, RZ, 0xc0, !PT ;  /* 0x0000ffff03007812 */ /* 0x000fe400078ec0ff */
[----:B------:R-:W-:Y:S01]  /*3ee0*/  ISETP.LE.U32.AND P5, PT, R7, UR27, PT ;  /* 0x0000001b07007c0c */ /* 0x000fe2000bfa3070 */
[----:B------:R-:W-:Y:S01]  /*3ef0*/  @!P4 FADD.FTZ R193, -R193, -RZ ;  /* 0x800000ffc1c1c221 */ /* 0x000fe20000010100 */
[----:B------:R-:W-:Y:S02]  /*3f00*/  ISETP.LE.U32.AND P0, PT, R0, UR27, PT ;  /* 0x0000001b00007c0c */ /* 0x000fe4000bf03070 */
[----:B------:R-:W-:Y:S02]  /*3f10*/  LOP3.LUT R0, R8, 0xffff, RZ, 0xc0, !PT ;  /* 0x0000ffff08007812 */ /* 0x000fe400078ec0ff */
[----:B------:R-:W-:Y:S01]  /*3f20*/  ISETP.LE.U32.AND P4, PT, R2, UR27, PT ;  /* 0x0000001b02007c0c */ /* 0x000fe2000bf83070 */
[----:B------:R-:W-:Y:S01]  /*3f30*/  @!P6 FADD.FTZ R188, -R188, -RZ ;  /* 0x800000ffbcbce221 */ /* 0x000fe20000010100 */
[----:B------:R-:W-:Y:S02]  /*3f40*/  LOP3.LUT R2, R8, 0xff, RZ, 0xc0, !PT ;  /* 0x000000ff08027812 */ /* 0x000fe400078ec0ff */
[----:B------:R-:W-:Y:S02]  /*3f50*/  SHF.R.U32.HI R9, RZ, 0x18, R9 ;  /* 0x00000018ff097819 */ /* 0x000fe40000011609 */
[----:B------:R-:W-:Y:S01]  /*3f60*/  SHF.R.U32.HI R0, RZ, 0x8, R0 ;  /* 0x00000008ff007819 */ /* 0x000fe20000011600 */
[----:B------:R-:W-:Y:S01]  /*3f70*/  @!P5 FADD.FTZ R207, -R207, -RZ ;  /* 0x800000ffcfcfd221 */ /* 0x000fe20000010100 */
[----:B------:R-:W-:Y:S01]  /*3f80*/  ISETP.LE.U32.AND P6, PT, R2, UR27, PT ;  /* 0x0000001b02007c0c */ /* 0x000fe2000bfc3070 */
[----:B------:R-:W-:Y:S01]  /*3f90*/  @!P0 FADD.FTZ R186, -R186, -RZ ;  /* 0x800000ffbaba8221 */ /* 0x000fe20000010100 */
[----:B------:R-:W-:Y:S02]  /*3fa0*/  ISETP.LE.U32.AND P2, PT, R9, UR27, PT ;  /* 0x0000001b09007c0c */ /* 0x000fe4000bf43070 */
[----:B------:R-:W-:Y:S01]  /*3fb0*/  LOP3.LUT R0, R0, 0xffff, RZ, 0xc0, !PT ;  /* 0x0000ffff00007812 */ /* 0x000fe200078ec0ff */
[----:B-1----:R-:W-:Y:S01]  /*3fc0*/  @!P4 FADD.FTZ R195, -R195, -RZ ;  /* 0x800000ffc3c3c221 */ /* 0x002fe20000010100 */
[----:B------:R-:W-:Y:S02]  /*3fd0*/  ISETP.LE.U32.AND P5, PT, R13, UR27, PT ;  /* 0x0000001b0d007c0c */ /* 0x000fe4000bfa3070 */
[----:B------:R-:W-:Y:S02]  /*3fe0*/  ISETP.LE.U32.AND P0, PT, R0, UR27, PT ;  /* 0x0000001b00007c0c */ /* 0x000fe4000bf03070 */
[----:B------:R-:W-:Y:S02]  /*3ff0*/  SHF.R.U32.HI R0, RZ, 0x8, R166 ;  /* 0x00000008ff007819 */ /* 0x000fe400000116a6 */
[----:B------:R-:W-:Y:S01]  /*4000*/  LOP3.LUT R2, R167, 0xff, RZ, 0xc0, !PT ;  /* 0x000000ffa7027812 */ /* 0x000fe200078ec0ff */
[----:B------:R-:W-:Y:S01]  /*4010*/  @!P6 FADD.FTZ R199, -R199, -RZ ;  /* 0x800000ffc7c7e221 */ /* 0x000fe20000010100 */
[----:B------:R-:W-:Y:S01]  /*4020*/  LOP3.LUT R0, R0, 0xffff, RZ, 0xc0, !PT ;  /* 0x0000ffff00007812 */ /* 0x000fe200078ec0ff */
[----:B------:R-:W-:Y:S01]  /*4030*/  @!P2 FADD.FTZ R192, -R192, -RZ ;  /* 0x800000ffc0c0a221 */ /* 0x000fe20000010100 */
[----:B------:R-:W-:Y:S02]  /*4040*/  ISETP.LE.U32.AND P6, PT, R2, UR27, PT ;  /* 0x0000001b02007c0c */ /* 0x000fe4000bfc3070 */
[----:B------:R-:W-:Y:S01]  /*4050*/  ISETP.LE.U32.AND P2, PT, R0, UR27, PT ;  /* 0x0000001b00007c0c */ /* 0x000fe2000bf43070 */
[----:B------:R-:W-:Y:S01]  /*4060*/  @!P5 FADD.FTZ R184, -R184, -RZ ;  /* 0x800000ffb8b8d221 */ /* 0x000fe20000010100 */
[--C-:B------:R-:W-:Y:S01]  /*4070*/  SHF.R.U32.HI R0, RZ, 0x18, R8.reuse ;  /* 0x00000018ff007819 */ /* 0x100fe20000011608 */
[----:B------:R-:W-:Y:S01]  /*4080*/  @!P0 FADD.FTZ R196, -R196, -RZ ;  /* 0x800000ffc4c48221 */ /* 0x000fe20000010100 */
[----:B------:R-:W-:Y:S02]  /*4090*/  LOP3.LUT R2, R169, 0xff, RZ, 0xc0, !PT ;  /* 0x000000ffa9027812 */ /* 0x000fe400078ec0ff */
[----:B------:R-:W-:Y:S02]  /*40a0*/  ISETP.LE.U32.AND P5, PT, R0, UR27, PT ;  /* 0x0000001b00007c0c */ /* 0x000fe4000bfa3070 */
[----:B------:R-:W-:Y:S02]  /*40b0*/  SHF.R.U32.HI R0, RZ, 0x10, R8 ;  /* 0x00000010ff007819 */ /* 0x000fe40000011608 */
[----:B------:R-:W-:Y:S01]  /*40c0*/  ISETP.LE.U32.AND P3, PT, R165, UR27, PT ;  /* 0x0000001ba5007c0c */ /* 0x000fe2000bf63070 */
[----:B------:R-:W-:Y:S01]  /*40d0*/  @!P6 FADD.FTZ R185, -R185, -RZ ;  /* 0x800000ffb9b9e221 */ /* 0x000fe20000010100 */
[----:B------:R-:W-:Y:S01]  /*40e0*/  LOP3.LUT R0, R0, 0xff, RZ, 0xc0, !PT ;  /* 0x000000ff00007812 */ /* 0x000fe200078ec0ff */
[----:B------:R-:W-:Y:S01]  /*40f0*/  @!P2 FADD.FTZ R183, -R183, -RZ ;  /* 0x800000ffb7b7a221 */ /* 0x000fe20000010100 */
[----:B------:R-:W-:Y:S02]  /*4100*/  ISETP.LE.U32.AND P2, PT, R2, UR27, PT ;  /* 0x0000001b02007c0c */ /* 0x000fe4000bf43070 */
[----:B------:R-:W-:Y:S02]  /*4110*/  ISETP.LE.U32.AND P6, PT, R0, UR27, PT ;  /* 0x0000001b00007c0c */ /* 0x000fe4000bfc3070 */
[----:B------:R-:W-:Y:S01]  /*4120*/  F2FP.RELU.BF16.F32.PACK_AB R2, R205, R203 ;  /* 0x000000cbcd02723e */ /* 0x000fe200000018ff */
[----:B--2---:R-:W-:Y:S01]  /*4130*/  @!P5 FADD.FTZ R201, -R201, -RZ ;  /* 0x800000ffc9c9d221 */ /* 0x004fe20000010100 */
[----:B------:R-:W-:Y:S02]  /*4140*/  F2FP.RELU.BF16.F32.PACK_AB R0, R223, R224 ;  /* 0x000000e0df00723e */ /* 0x000fe400000018ff */
[----:B------:R-:W-:Y:S01]  /*4150*/  SHF.R.U32.HI R3, RZ, 0x8, R15 ;  /* 0x00000008ff037819 */ /* 0x000fe2000001160f */
[----:B------:R1:W-:Y:S01]  /*4160*/  STS [R229+0x20000], R2 ;  /* 0x02000002e5007388 */ /* 0x0003e20000000800 */
[----:B------:R-:W-:Y:S01]  /*4170*/  F2FP.RELU.BF16.F32.PACK_AB R4, R225, R227 ;  /* 0x000000e3e104723e */ /* 0x000fe200000018ff */
[----:B------:R-:W-:Y:S01]  /*4180*/  @!P3 FADD.FTZ R182, -R182, -RZ ;  /* 0x800000ffb6b6b221 */ /* 0x000fe20000010100 */
[----:B------:R-:W-:Y:S01]  /*4190*/  LOP3.LUT R3, R3, 0xffff, RZ, 0xc0, !PT ;  /* 0x0000ffff03037812 */ /* 0x000fe200078ec0ff */
[----:B------:R2:W-:Y:S01]  /*41a0*/  STS [R229+0x20400], R0 ;  /* 0x02040000e5007388 */ /* 0x0005e20000000800 */
[----:B------:R-:W-:Y:S01]  /*41b0*/  F2FP.RELU.BF16.F32.PACK_AB R5, R206, R207 ;  /* 0x000000cfce05723e */ /* 0x000fe200000018ff */
[----:B------:R-:W-:Y:S01]  /*41c0*/  @!P6 FADD.FTZ R202, -R202, -RZ ;  /* 0x800000ffcacae221 */ /* 0x000fe20000010100 */
[----:B------:R-:W-:Y:S01]  /*41d0*/  ISETP.LE.U32.AND P3, PT, R3, UR27, PT ;  /* 0x0000001b03007c0c */ /* 0x000fe2000bf63070 */
[----:B----4-:R-:W-:Y:S01]  /*41e0*/  @!P2 FADD.FTZ R191, -R191, -RZ ;  /* 0x800000ffbfbfa221 */ /* 0x010fe20000010100 */
[----:B------:R-:W-:Y:S02]  /*41f0*/  F2FP.RELU.BF16.F32.PACK_AB R3, R226, R228 ;  /* 0x000000e4e203723e */ /* 0x000fe400000018ff */
[----:B------:R-:W-:Y:S02]  /*4200*/  ISETP.LE.U32.AND P0, PT, R168, UR27, PT ;  /* 0x0000001ba8007c0c */ /* 0x000fe4000bf03070 */
[----:B------:R-:W-:Y:S02]  /*4210*/  ISETP.LE.U32.AND P4, PT, R14, UR27, PT ;  /* 0x0000001b0e007c0c */ /* 0x000fe4000bf83070 */
[----:B------:R-:W-:Y:S02]  /*4220*/  FSETP.GE.FTZ.AND P2, PT, R186, RZ, PT ;  /* 0x000000ffba00720b */ /* 0x000fe40003f56000 */
[----:B------:R-:W-:Y:S03]  /*4230*/  FSETP.GE.FTZ.AND P5, PT, R194, RZ, PT ;  /* 0x000000ffc200720b */ /* 0x000fe60003fb6000 */
[----:B---3--:R-:W-:Y:S01]  /*4240*/  @!P3 FADD.FTZ R187, -R187, -RZ ;  /* 0x800000ffbbbbb221 */ /* 0x008fe20000010100 */
[----:B------:R-:W-:Y:S03]  /*4250*/  FSETP.GE.FTZ.AND P3, PT, R188, RZ, PT ;  /* 0x000000ffbc00720b */ /* 0x000fe60003f76000 */
[----:B------:R-:W-:Y:S01]  /*4260*/  @!P0 FADD.FTZ R190, -R190, -RZ ;  /* 0x800000ffbebe8221 */ /* 0x000fe20000010100 */
[----:B-1----:R-:W-:Y:S01]  /*4270*/  F2FP.RELU.BF16.F32.PACK_AB R2, R193, R194 ;  /* 0x000000c2c102723e */ /* 0x002fe200000018ff */
[----:B------:R-:W-:Y:S01]  /*4280*/  @!P4 FADD.FTZ R189, -R189, -RZ ;  /* 0x800000ffbdbdc221 */ /* 0x000fe20000010100 */
[----:B------:R-:W-:Y:S02]  /*4290*/  FSETP.GE.FTZ.AND P4, PT, R193, RZ, PT ;  /* 0x000000ffc100720b */ /* 0x000fe40003f96000 */
[----:B--2---:R-:W-:Y:S01]  /*42a0*/  F2FP.RELU.BF16.F32.PACK_AB R0, R197, R198 ;  /* 0x000000c6c500723e */ /* 0x004fe200000018ff */
        /* <DEDUP_REMOVED lines=130> */
[----:B------:R-:W-:Y:S06]  /*4ad0*/  LEA R172, R218, UR5, 0x1 ;  /* 0x00000005daac7c11 */ /* 0x000fec000f8e08ff */
[C---:B------:R-:W-:Y:S02]  /*4ae0*/  VIADD R166, R172.reuse, 0x8000 ;  /* 0x00008000aca67836 */ /* 0x040fe40000000000 */
[----:B------:R-:W-:Y:S02]  /*4af0*/  VIADD R176, R172, 0x8040 ;  /* 0x00008040acb07836 */ /* 0x000fe40000000000 */
[----:B------:R-:W-:Y:S02]  /*4b00*/  @P1 VIADD R176, R166, 0xffffffc0 ;  /* 0xffffffc0a6b01836 */ /* 0x000fe40000000000 */
[C---:B--2---:R-:W-:Y:S01]  /*4b10*/  FADD.FTZ R0, -R177.reuse, R4 ;  /* 0x00000004b1007221 */ /* 0x044fe20000010100 */
[C---:B------:R-:W-:Y:S01]  /*4b20*/  FADD.FTZ R165, -R177.reuse, R16 ;  /* 0x00000010b1a57221 */ /* 0x040fe20000010100 */
[----:B------:R1:W5:Y:S01]  /*4b30*/  LDG.E R4, desc[UR34][R180.64+0x80] ;  /* 0x00008022b4047981 */ /* 0x000362000c1e1900 */
[C---:B------:R-:W-:Y:S01]  /*4b40*/  FADD.FTZ R16, -R177.reuse, R21 ;  /* 0x00000015b1107221 */ /* 0x040fe20000010100 */
[C---:B------:R-:W-:Y:S01]  /*4b50*/  FADD.FTZ R164, -R177.reuse, R17 ;  /* 0x00000011b1a47221 */ /* 0x040fe20000010100 */
[-C--:B------:R-:W-:Y:S01]  /*4b60*/  FSEL R0, R0, R177.reuse, P0 ;  /* 0x000000b100007208 */ /* 0x080fe20000000000 */
[----:B------:R-:W-:Y:S01]  /*4b70*/  FADD.FTZ R17, -R177, R20 ;  /* 0x00000014b1117221 */ /* 0x000fe20000010100 */
[----:B------:R-:W-:Y:S01]  /*4b80*/  FSETP.GE.FTZ.AND P0, PT, R205, RZ, PT ;  /* 0x000000ffcd00720b */ /* 0x000fe20003f16000 */
[----:B------:R-:W-:Y:S01]  /*4b90*/  FADD.FTZ R32, -R177, R32 ;  /* 0x00000020b1207221 */ /* 0x000fe20000010100 */
[-C--:B------:R-:W-:Y:S01]  /*4ba0*/  FSEL R16, R16, R177.reuse, P2 ;  /* 0x000000b110107208 */ /* 0x080fe20001000000 */
[----:B------:R-:W-:Y:S01]  /*4bb0*/  FMUL.FTZ R203, R203, R0 ;  /* 0x00000000cbcb7220 */ /* 0x000fe20000410000 */
[----:B------:R-:W-:Y:S01]  /*4bc0*/  FSETP.GE.FTZ.AND P2, PT, R184, RZ, PT ;  /* 0x000000ffb800720b */ /* 0x000fe20003f56000 */
[----:B------:R-:W-:Y:S01]  /*4bd0*/  FADD.FTZ R0, -R177, R5 ;  /* 0x00000005b1007221 */ /* 0x000fe20000010100 */
[-C--:B------:R-:W-:Y:S01]  /*4be0*/  FSEL R21, R165, R177.reuse, P5 ;  /* 0x000000b1a5157208 */ /* 0x080fe20002800000 */
[----:B------:R-:W2:Y:S01]  /*4bf0*/  LDG.E R5, desc[UR34][R180.64+0x20] ;  /* 0x00002022b4057981 */ /* 0x000ea2000c1e1900 */
[-C--:B------:R-:W-:Y:S02]  /*4c00*/  FSEL R20, R164, R177.reuse, P4 ;  /* 0x000000b1a4147208 */ /* 0x080fe40002000000 */
[----:B------:R-:W-:Y:S01]  /*4c10*/  FSEL R0, R0, R177, P0 ;  /* 0x000000b100007208 */ /* 0x000fe20000000000 */
[----:B------:R-:W-:Y:S01]  /*4c20*/  FMUL.FTZ R165, R194, R21 ;  /* 0x00000015c2a57220 */ /* 0x000fe20000410000 */
[----:B------:R-:W-:Y:S01]  /*4c30*/  FSETP.GE.FTZ.AND P0, PT, R183, RZ, PT ;  /* 0x000000ffb700720b */ /* 0x000fe20003f16000 */
[----:B------:R-:W-:Y:S01]  /*4c40*/  FMUL.FTZ R164, R193, R20 ;  /* 0x00000014c1a47220 */ /* 0x000fe20000410000 */
[-C--:B------:R-:W-:Y:S01]  /*4c50*/  FSEL R17, R17, R177.reuse, P3 ;  /* 0x000000b111117208 */ /* 0x080fe20001800000 */
[----:B------:R-:W-:Y:S01]  /*4c60*/  FMUL.FTZ R178, R205, R0 ;  /* 0x00000000cdb27220 */ /* 0x000fe20000410000 */
[----:B------:R-:W-:Y:S01]  /*4c70*/  FSEL R32, R32, R177, P2 ;  /* 0x000000b120207208 */ /* 0x000fe20001000000 */
[----:B------:R1:W5:Y:S01]  /*4c80*/  LDG.E R0, desc[UR34][R180.64+0xa0] ;  /* 0x0000a022b4007981 */ /* 0x000362000c1e1900 */
[----:B------:R-:W-:Y:S01]  /*4c90*/  FSETP.GE.FTZ.AND P3, PT, R224, RZ, PT ;  /* 0x000000ffe000720b */ /* 0x000fe20003f76000 */
[----:B------:R-:W-:Y:S01]  /*4ca0*/  FMUL.FTZ R20, R188, R17 ;  /* 0x00000011bc147220 */ /* 0x000fe20000410000 */
[----:B------:R-:W-:Y:S01]  /*4cb0*/  FSETP.GE.FTZ.AND P2, PT, R223, RZ, PT ;  /* 0x000000ffdf00720b */ /* 0x000fe20003f56000 */
[----:B------:R-:W-:Y:S01]  /*4cc0*/  FMUL.FTZ R21, R186, R16 ;  /* 0x00000010ba157220 */ /* 0x000fe20000410000 */
[----:B------:R-:W-:Y:S01]  /*4cd0*/  F2FP.BF16.F32.PACK_AB R17, R164, R165 ;  /* 0x000000a5a411723e */ /* 0x000fe200000010ff */
[----:B------:R-:W-:Y:S01]  /*4ce0*/  FMUL.FTZ R164, R184, R32 ;  /* 0x00000020b8a47220 */ /* 0x000fe20000410000 */
[----:B------:R-:W-:Y:S01]  /*4cf0*/  F2FP.BF16.F32.PACK_AB R16, R178, R203 ;  /* 0x000000cbb210723e */ /* 0x000fe200000010ff */
[----:B------:R-:W-:Y:S01]  /*4d00*/  @P0 FADD.FTZ R177, -R177, R33 ;  /* 0x00000021b1b10221 */ /* 0x000fe20000010100 */
[----:B------:R-:W-:Y:S02]  /*4d10*/  PLOP3.LUT P0, PT, PT, PT, UP3, 0x80, 0x0 ;  /* 0x000000000000781c */ /* 0x000fe40003f0f038 */
[----:B------:R-:W-:Y:S01]  /*4d20*/  F2FP.BF16.F32.PACK_AB R21, R21, R20 ;  /* 0x000000141515723e */ /* 0x000fe200000010ff */
[----:B------:R-:W-:Y:S01]  /*4d30*/  FMUL.FTZ R20, R183, R177 ;  /* 0x000000b1b7147220 */ /* 0x000fe20000410000 */
[C---:B--2---:R-:W-:Y:S01]  /*4d40*/  FADD.FTZ R6, -R5.reuse, R6 ;  /* 0x0000000605067221 */ /* 0x044fe20000010100 */
[----:B------:R-:W-:Y:S04]  /*4d50*/  FADD.FTZ R7, -R5, R7 ;  /* 0x0000000705077221 */ /* 0x000fe80000010100 */
[-C--:B------:R-:W-:Y:S02]  /*4d60*/  FSEL R33, R6, R5.reuse, P3 ;  /* 0x0000000506217208 */ /* 0x080fe40001800000 */
[----:B------:R-:W-:Y:S02]  /*4d70*/  FSEL R32, R7, R5, P2 ;  /* 0x0000000507207208 */ /* 0x000fe40001000000 */
[----:B-1----:R-:W-:Y:S05]  /*4d80*/  @!P0 BRA `(.L_x_791) ;  /* 0x0000000000588947 */ /* 0x002fea0003800000 */
        /* <DEDUP_REMOVED lines=22> */
.L_x_791:
[----:B-1----:R-:W-:Y:S01]  /*4ef0*/  FADD.FTZ R7, -R5, R19 ;  /* 0x0000001305077221 */ /* 0x002fe20000010100 */
[----:B------:R-:W-:Y:S01]  /*4f00*/  FSETP.GE.FTZ.AND P5, PT, R197, RZ, PT ;  /* 0x000000ffc500720b */ /* 0x000fe20003fb6000 */
[----:B------:R-:W-:Y:S01]  /*4f10*/  FADD.FTZ R6, -R5, R18 ;  /* 0x0000001205067221 */ /* 0x000fe20000010100 */
[----:B------:R-:W-:Y:S01]  /*4f20*/  F2FP.BF16.F32.PACK_AB R20, R20, R164 ;  /* 0x000000a41414723e */ /* 0x000fe200000010ff */
[----:B------:R-:W-:Y:S01]  /*4f30*/  FMUL.FTZ R164, R224, R33 ;  /* 0x00000021e0a47220 */ /* 0x000fe20000410000 */
[----:B------:R-:W-:Y:S01]  /*4f40*/  FSEL R7, R7, R5, P5 ;  /* 0x0000000507077208 */ /* 0x000fe20002800000 */
[----:B------:R-:W-:Y:S01]  /*4f50*/  FMUL.FTZ R33, R223, R32 ;  /* 0x00000020df217220 */ /* 0x000fe20000410000 */
[----:B------:R-:W-:Y:S01]  /*4f60*/  FSETP.GE.FTZ.AND P2, PT, R198, RZ, PT ;  /* 0x000000ffc600720b */ /* 0x000fe20003f56000 */
[----:B------:R1:W-:Y:S01]  /*4f70*/  STS [R229+0x1c000], R16 ;  /* 0x01c00010e5007388 */ /* 0x0003e20000000800 */
[----:B------:R-:W-:Y:S01]  /*4f80*/  FADD.FTZ R22, -R5, R22 ;  /* 0x0000001605167221 */ /* 0x000fe20000010100 */
[----:B------:R-:W-:Y:S01]  /*4f90*/  FMUL.FTZ R19, R197, R7 ;  /* 0x00000007c5137220 */ /* 0x000fe20000410000 */
[----:B------:R-:W-:Y:S01]  /*4fa0*/  F2FP.BF16.F32.PACK_AB R7, R33, R164 ;  /* 0x000000a42107723e */ /* 0x000fe200000010ff */
[C---:B------:R-:W-:Y:S01]  /*4fb0*/  FADD.FTZ R23, -R5.reuse, R23 ;  /* 0x0000001705177221 */ /* 0x040fe20000010100 */
[-C--:B------:R-:W-:Y:S01]  /*4fc0*/  FSEL R6, R6, R5.reuse, P2 ;  /* 0x0000000506067208 */ /* 0x080fe20001000000 */
[----:B------:R-:W-:Y:S01]  /*4fd0*/  FADD.FTZ R34, -R5, R34 ;  /* 0x0000002205227221 */ /* 0x000fe20000010100 */
[----:B------:R-:W-:Y:S01]  /*4fe0*/  FSETP.GE.FTZ.AND P4, PT, R195, RZ, PT ;  /* 0x000000ffc300720b */ /* 0x000fe20003f96000 */
[----:B------:R2:W-:Y:S01]  /*4ff0*/  STS [R229+0x1c400], R7 ;  /* 0x01c40007e5007388 */ /* 0x0005e20000000800 */
[----:B------:R-:W-:Y:S01]  /*5000*/  FSETP.GE.FTZ.AND P2, PT, R182, RZ, PT ;  /* 0x000000ffb600720b */ /* 0x000fe20003f56000 */
[----:B------:R-:W-:Y:S01]  /*5010*/  FMUL.FTZ R32, R198, R6 ;  /* 0x00000006c6207220 */ /* 0x000fe20000410000 */
[-C--:B------:R-:W-:Y:S01]  /*5020*/  FSEL R6, R22, R5.reuse, P4 ;  /* 0x0000000516067208 */ /* 0x080fe20002000000 */
[----:B-----5:R-:W-:Y:S01]  /*5030*/  FADD.FTZ R8, -R4, R8 ;  /* 0x0000000804087221 */ /* 0x020fe20000010100 */
[----:B------:R-:W-:Y:S01]  /*5040*/  FSETP.GE.FTZ.AND P3, PT, R192, RZ, PT ;  /* 0x000000ffc000720b */ /* 0x000fe20003f76000 */
[----:B------:R-:W-:Y:S01]  /*5050*/  STS [R236+0x1c000], R17 ;  /* 0x01c00011ec007388 */ /* 0x000fe20000000800 */
[----:B------:R-:W-:Y:S01]  /*5060*/  FSETP.GE.FTZ.AND P4, PT, R227, RZ, PT ;  /* 0x000000ffe300720b */ /* 0x000fe20003f96000 */
[----:B------:R-:W-:Y:S01]  /*5070*/  FMUL.FTZ R18, R195, R6 ;  /* 0x00000006c3127220 */ /* 0x000fe20000410000 */
[----:B------:R-:W-:Y:S01]  /*5080*/  F2FP.BF16.F32.PACK_AB R6, R19, R32 ;  /* 0x000000201306723e */ /* 0x000fe200000010ff */
[C---:B------:R-:W-:Y:S01]  /*5090*/  FADD.FTZ R13, -R4.reuse, R13 ;  /* 0x0000000d040d7221 */ /* 0x040fe20000010100 */
[----:B------:R-:W-:Y:S01]  /*50a0*/  FSEL R23, R23, R5, P3 ;  /* 0x0000000517177208 */ /* 0x000fe20001800000 */
[----:B------:R-:W-:Y:S01]  /*50b0*/  FADD.FTZ R24, -R4, R24 ;  /* 0x0000001804187221 */ /* 0x000fe20000010100 */
[----:B------:R-:W-:Y:S01]  /*50c0*/  FSETP.GE.FTZ.AND P3, PT, R185, RZ, PT ;  /* 0x000000ffb900720b */ /* 0x000fe20003f76000 */
[----:B------:R3:W-:Y:S01]  /*50d0*/  STS [R236+0x1c400], R6 ;  /* 0x01c40006ec007388 */ /* 0x0007e20000000800 */
[----:B------:R-:W-:Y:S01]  /*50e0*/  FSEL R8, R8, R4, P4 ;  /* 0x0000000408087208 */ /* 0x000fe20002000000 */
[----:B------:R-:W-:Y:S01]  /*50f0*/  FADD.FTZ R25, -R4, R25 ;  /* 0x0000001904197221 */ /* 0x000fe20000010100 */
[----:B-1----:R-:W-:Y:S01]  /*5100*/  FMUL.FTZ R16, R192, R23 ;  /* 0x00000017c0107220 */ /* 0x002fe20000410000 */
[----:B------:R-:W-:Y:S01]  /*5110*/  FSEL R34, R34, R5, P3 ;  /* 0x0000000522227208 */ /* 0x000fe20001800000 */
[----:B------:R-:W-:Y:S01]  /*5120*/  @P2 FADD.FTZ R5, -R5, R35 ;  /* 0x0000002305052221 */ /* 0x000fe20000010100 */
[----:B------:R-:W-:Y:S01]  /*5130*/  FSETP.GE.FTZ.AND P3, PT, R225, RZ, PT ;  /* 0x000000ffe100720b */ /* 0x000fe20003f76000 */
[----:B------:R-:W-:Y:S01]  /*5140*/  FMUL.FTZ R8, R227, R8 ;  /* 0x00000008e3087220 */ /* 0x000fe20000410000 */
[----:B------:R-:W-:Y:S01]  /*5150*/  F2FP.BF16.F32.PACK_AB R16, R16, R18 ;  /* 0x000000121010723e */ /* 0x000fe200000010ff */
[----:B------:R-:W-:Y:S01]  /*5160*/  FMUL.FTZ R18, R182, R5 ;  /* 0x00000005b6127220 */ /* 0x000fe20000410000 */
[C---:B------:R-:W-:Y:S01]  /*5170*/  FADD.FTZ R5, -R4.reuse, R12 ;  /* 0x0000000c04057221 */ /* 0x040fe20000010100 */
[C---:B--2---:R-:W-:Y:S01]  /*5180*/  FADD.FTZ R7, -R4.reuse, R9 ;  /* 0x0000000904077221 */ /* 0x044fe20000010100 */
[----:B------:R-:W-:Y:S01]  /*5190*/  FSETP.GE.FTZ.AND P2, PT, R207, RZ, PT ;  /* 0x000000ffcf00720b */ /* 0x000fe20003f56000 */
[----:B------:R-:W-:Y:S01]  /*51a0*/  FADD.FTZ R28, -R4, R28 ;  /* 0x0000001c041c7221 */ /* 0x000fe20000010100 */
[----:B------:R-:W-:Y:S01]  /*51b0*/  FSETP.GE.FTZ.AND P4, PT, R196, RZ, PT ;  /* 0x000000ffc400720b */ /* 0x000fe20003f96000 */
[C---:B------:R-:W-:Y:S01]  /*51c0*/  FADD.FTZ R11, -R0.reuse, R11 ;  /* 0x0000000b000b7221 */ /* 0x040fe20000010100 */
[-C--:B------:R-:W-:Y:S01]  /*51d0*/  FSEL R7, R7, R4.reuse, P3 ;  /* 0x0000000407077208 */ /* 0x080fe20001800000 */
[C---:B------:R-:W-:Y:S01]  /*51e0*/  FADD.FTZ R10, -R0.reuse, R10 ;  /* 0x0000000a000a7221 */ /* 0x040fe20000010100 */
[----:B------:R-:W-:Y:S01]  /*51f0*/  FSEL R5, R5, R4, P2 ;  /* 0x0000000405057208 */ /* 0x000fe20001000000 */
[----:B------:R-:W-:Y:S01]  /*5200*/  FADD.FTZ R15, -R0, R15 ;  /* 0x0000000f000f7221 */ /* 0x000fe20000010100 */
[----:B------:R-:W-:Y:S01]  /*5210*/  FSETP.GE.FTZ.AND P2, PT, R187, RZ, PT ;  /* 0x000000ffbb00720b */ /* 0x000fe20003f56000 */
[----:B------:R-:W-:Y:S01]  /*5220*/  FMUL.FTZ R7, R225, R7 ;  /* 0x00000007e1077220 */ /* 0x000fe20000410000 */
[----:B------:R-:W-:Y:S01]  /*5230*/  FSETP.GE.FTZ.AND P3, PT, R206, RZ, PT ;  /* 0x000000ffce00720b */ /* 0x000fe20003f76000 */
[----:B------:R-:W-:Y:S01]  /*5240*/  FMUL.FTZ R34, R185, R34 ;  /* 0x00000022b9227220 */ /* 0x000fe20000410000 */
[----:B------:R-:W-:Y:S01]  /*5250*/  FSETP.GE.FTZ.AND P5, PT, R199, RZ, PT ;  /* 0x000000ffc700720b */ /* 0x000fe20003fb6000 */
[----:B---3--:R-:W-:Y:S01]  /*5260*/  FMUL.FTZ R6, R207, R5 ;  /* 0x00000005cf067220 */ /* 0x008fe20000410000 */
[----:B------:R-:W-:Y:S01]  /*5270*/  F2FP.BF16.F32.PACK_AB R5, R7, R8 ;  /* 0x000000080705723e */ /* 0x000fe200000010ff */
[----:B------:R-:W-:Y:S01]  /*5280*/  FADD.FTZ R26, -R0, R26 ;  /* 0x0000001a001a7221 */ /* 0x000fe20000010100 */
[-C--:B------:R-:W-:Y:S01]  /*5290*/  FSEL R13, R13, R4.reuse, P3 ;  /* 0x000000040d0d7208 */ /* 0x080fe20001800000 */
[----:B------:R-:W-:Y:S01]  /*52a0*/  IMAD R205, R251, UR10, RZ ;  /* 0x0000000afbcd7c24 */ /* 0x000fe2000f8e02ff */
[----:B------:R-:W-:Y:S01]  /*52b0*/  FSETP.GE.FTZ.AND P3, PT, R189, RZ, PT ;  /* 0x000000ffbd00720b */ /* 0x000fe20003f76000 */
[----:B------:R1:W-:Y:S01]  /*52c0*/  STS [R229+0x1d000], R5 ;  /* 0x01d00005e5007388 */ /* 0x0003e20000000800 */
[-C--:B------:R-:W-:Y:S01]  /*52d0*/  FSEL R25, R25, R4.reuse, P4 ;  /* 0x0000000419197208 */ /* 0x080fe20002000000 */
[----:B------:R-:W-:Y:S01]  /*52e0*/  FMUL.FTZ R9, R206, R13 ;  /* 0x0000000dce097220 */ /* 0x000fe20000410000 */
[-C--:B------:R-:W-:Y:S02]  /*52f0*/  FSEL R24, R24, R4.reuse, P5 ;  /* 0x0000000418187208 */ /* 0x080fe40002800000 */
[----:B------:R-:W-:Y:S01]  /*5300*/  FSEL R28, R28, R4, P3 ;  /* 0x000000041c1c7208 */ /* 0x000fe20001800000 */
[----:B------:R-:W-:Y:S01]  /*5310*/  @P2 FADD.FTZ R4, -R4, R29 ;  /* 0x0000001d04042221 */ /* 0x000fe20000010100 */
[----:B------:R-:W-:Y:S01]  /*5320*/  FSETP.GE.FTZ.AND P2, PT, R226, RZ, PT ;  /* 0x000000ffe200720b */ /* 0x000fe20003f56000 */
[----:B------:R-:W-:Y:S01]  /*5330*/  FMUL.FTZ R24, R199, R24 ;  /* 0x00000018c7187220 */ /* 0x000fe20000410000 */
[----:B------:R-:W-:Y:S01]  /*5340*/  FSETP.GE.FTZ.AND P3, PT, R228, RZ, PT ;  /* 0x000000ffe400720b */ /* 0x000fe20003f76000 */
[----:B------:R-:W-:Y:S01]  /*5350*/  FMUL.FTZ R7, R187, R4 ;  /* 0x00000004bb077220 */ /* 0x000fe20000410000 */
[----:B------:R-:W-:Y:S01]  /*5360*/  FSEL R11, R11, R0, P2 ;  /* 0x000000000b0b7208 */ /* 0x000fe20001000000 */
[----:B------:R-:W-:Y:S01]  /*5370*/  FMUL.FTZ R8, R196, R25 ;  /* 0x00000019c4087220 */ /* 0x000fe20000410000 */
[----:B------:R-:W-:Y:S01]  /*5380*/  F2FP.BF16.F32.PACK_AB R9, R9, R6 ;  /* 0x000000060909723e */ /* 0x000fe200000010ff */
[----:B------:R-:W-:Y:S01]  /*5390*/  FADD.FTZ R6, -R0, R27 ;  /* 0x0000001b00067221 */ /* 0x000fe20000010100 */
[----:B------:R-:W-:Y:S01]  /*53a0*/  FSEL R4, R10, R0, P3 ;  /* 0x000000000a047208 */ /* 0x000fe20001800000 */
[----:B------:R-:W-:Y:S01]  /*53b0*/  FADD.FTZ R10, -R0, R14 ;  /* 0x0000000e000a7221 */ /* 0x000fe20000010100 */
[----:B------:R-:W-:Y:S01]  /*53c0*/  FSETP.GE.FTZ.AND P6, PT, R219, RZ, PT ;  /* 0x000000ffdb00720b */ /* 0x000fe20003fd6000 */
[----:B------:R-:W-:Y:S01]  /*53d0*/  FMUL.FTZ R17, R226, R11 ;  /* 0x0000000be2117220 */ /* 0x000fe20000410000 */
[----:B------:R-:W-:Y:S01]  /*53e0*/  FSETP.GE.FTZ.AND P3, PT, R222, RZ, PT ;  /* 0x000000ffde00720b */ /* 0x000fe20003f76000 */
[----:B------:R-:W-:Y:S01]  /*53f0*/  FMUL.FTZ R28, R189, R28 ;  /* 0x0000001cbd1c7220 */ /* 0x000fe20000410000 */
[----:B------:R-:W-:Y:S02]  /*5400*/  FSETP.GE.FTZ.AND P4, PT, R201, RZ, PT ;  /* 0x000000ffc900720b */ /* 0x000fe40003f96000 */
[----:B------:R-:W-:Y:S02]  /*5410*/  FSEL R11, R15, R0, P6 ;  /* 0x000000000f0b7208 */ /* 0x000fe40003000000 */
[----:B------:R-:W-:Y:S01]  /*5420*/  F2FP.BF16.F32.PACK_AB R12, R18, R34 ;  /* 0x00000022120c723e */ /* 0x000fe200000010ff */
[----:B------:R-:W-:Y:S01]  /*5430*/  FMUL.FTZ R18, R228, R4 ;  /* 0x00000004e4127220 */ /* 0x000fe20000410000 */
[-C--:B------:R-:W-:Y:S01]  /*5440*/  FSEL R10, R10, R0.reuse, P3 ;  /* 0x000000000a0a7208 */ /* 0x080fe20001800000 */
[----:B------:R-:W-:Y:S01]  /*5450*/  FMUL.FTZ R14, R219, R11 ;  /* 0x0000000bdb0e7220 */ /* 0x000fe20000410000 */
[----:B------:R-:W-:Y:S01]  /*5460*/  FSEL R6, R6, R0, P4 ;  /* 0x0000000006067208 */ /* 0x000fe20002000000 */
[----:B------:R-:W-:Y:S01]  /*5470*/  FADD.FTZ R4, -R0, R30 ;  /* 0x0000001e00047221 */ /* 0x000fe20000010100 */
[----:B------:R-:W-:Y:S01]  /*5480*/  FSETP.GE.FTZ.AND P2, PT, R190, RZ, PT ;  /* 0x000000ffbe00720b */ /* 0x000fe20003f56000 */
[----:B------:R-:W-:Y:S01]  /*5490*/  FMUL.FTZ R15, R222, R10 ;  /* 0x0000000ade0f7220 */ /* 0x000fe20000410000 */
[----:B------:R-:W-:Y:S01]  /*54a0*/  FSETP.GE.FTZ.AND P5, PT, R202, RZ, PT ;  /* 0x000000ffca00720b */ /* 0x000fe20003fb6000 */
[----:B------:R-:W-:Y:S01]  /*54b0*/  FMUL.FTZ R11, R201, R6 ;  /* 0x00000006c90b7220 */ /* 0x000fe20000410000 */
[----:B------:R-:W-:Y:S02]  /*54c0*/  F2FP.BF16.F32.PACK_AB R6, R17, R18 ;  /* 0x000000121106723e */ /* 0x000fe400000010ff */
[----:B-1----:R-:W-:Y:S02]  /*54d0*/  F2FP.BF16.F32.PACK_AB R5, R14, R15 ;  /* 0x0000000f0e05723e */ /* 0x002fe400000010ff */
[----:B------:R-:W-:Y:S01]  /*54e0*/  FSEL R10, R26, R0, P5 ;  /* 0x000000001a0a7208 */ /* 0x000fe20002800000 */
[----:B------:R-:W-:Y:S01]  /*54f0*/  STS [R229+0x1d400], R6 ;  /* 0x01d40006e5007388 */ /* 0x000fe20000000800 */
[----:B------:R-:W-:Y:S02]  /*5500*/  FSETP.GE.FTZ.AND P3, PT, R191, RZ, PT ;  /* 0x000000ffbf00720b */ /* 0x000fe40003f76000 */
[----:B------:R-:W-:Y:S02]  /*5510*/  F2FP.BF16.F32.PACK_AB R8, R8, R24 ;  /* 0x000000180808723e */ /* 0x000fe400000010ff */
[----:B------:R-:W-:Y:S01]  /*5520*/  STS [R236+0x1d000], R9 ;  /* 0x01d00009ec007388 */ /* 0x000fe20000000800 */
[----:B------:R-:W-:Y:S01]  /*5530*/  FSEL R4, R4, R0, P3 ;  /* 0x0000000004047208 */ /* 0x000fe20001800000 */
[----:B------:R-:W-:Y:S01]  /*5540*/  @P2 FADD.FTZ R0, -R0, R31 ;  /* 0x0000001f00002221 */ /* 0x000fe20000010100 */
[----:B------:R-:W-:Y:S02]  /*5550*/  FMUL.FTZ R13, R202, R10 ;  /* 0x0000000aca0d7220 */ /* 0x000fe40000410000 */
[----:B------:R-:W-:Y:S01]  /*5560*/  STS [R236+0x1d400], R5 ;  /* 0x01d40005ec007388 */ /* 0x000fe20000000800 */
[----:B------:R-:W-:Y:S01]  /*5570*/  F2FP.BF16.F32.PACK_AB R7, R7, R28 ;  /* 0x0000001c0707723e */ /* 0x000fe200000010ff */
[----:B------:R-:W-:Y:S01]  /*5580*/  FMUL.FTZ R10, R191, R4 ;  /* 0x00000004bf0a7220 */ /* 0x000fe20000410000 */
[----:B------:R-:W-:Y:S02]  /*5590*/  FMUL.FTZ R0, R190, R0 ;  /* 0x00000000be007220 */ /* 0x000fe40000410000 */
[----:B------:R-:W-:Y:S01]  /*55a0*/  STS [R234+0x1c000], R21 ;  /* 0x01c00015ea007388 */ /* 0x000fe20000000800 */
[----:B------:R-:W-:Y:S04]  /*55b0*/  F2FP.BF16.F32.PACK_AB R4, R11, R13 ;  /* 0x0000000d0b04723e */ /* 0x000fe800000010ff */
[----:B------:R-:W-:Y:S01]  /*55c0*/  STS [R234+0x1c400], R16 ;  /* 0x01c40010ea007388 */ /* 0x000fe20000000800 */
[----:B------:R-:W-:Y:S04]  /*55d0*/  F2FP.BF16.F32.PACK_AB R0, R0, R10 ;  /* 0x0000000a0000723e */ /* 0x000fe800000010ff */
[----:B------:R-:W-:Y:S05]  /*55e0*/  STS [R235+0x1c000], R20 ;  /* 0x01c00014eb007388 */ /* 0x000fea0000000800 */
[----:B------:R-:W-:Y:S05]  /*55f0*/  STS [R235+0x1c400], R12 ;  /* 0x01c4000ceb007388 */ /* 0x000fea0000000800 */
[----:B------:R-:W-:Y:S05]  /*5600*/  STS [R234+0x1d000], R8 ;  /* 0x01d00008ea007388 */ /* 0x000fea0000000800 */
[----:B------:R-:W-:Y:S05]  /*5610*/  STS [R234+0x1d400], R4 ;  /* 0x01d40004ea007388 */ /* 0x000fea0000000800 */
[----:B------:R-:W-:Y:S05]  /*5620*/  STS [R235+0x1d000], R7 ;  /* 0x01d00007eb007388 */ /* 0x000fea0000000800 */
[----:B------:R1:W-:Y:S01]  /*5630*/  STS [R235+0x1d400], R0 ;  /* 0x01d40000eb007388 */ /* 0x0003e20000000800 */
[----:B------:R-:W-:Y:S01]  /*5640*/  BAR.SYNC.DEFER_BLOCKING 0x0 ;  /* 0x0000000000007b1d */ /* 0x000fe20000010000 */
[----:B-1----:R-:W-:Y:S05]  /*5650*/  IMAD.U32 R0, R205, -0x40, RZ ;  /* 0xffffffc0cd007824 */ /* 0x002fea00078e00ff */
[----:B------:R-:W-:Y:S01]  /*5660*/  LDSM.16.MT88.4 R4, [R209+0x20000] ;  /* 0x02000000d104783b */ /* 0x000fe20000004200 */
[C---:B------:R-:W-:Y:S04]  /*5670*/  LEA R220, P2, R0.reuse, R220, 0x2 ;  /* 0x000000dc00dc7211 */ /* 0x040fe800078410ff */
[----:B------:R-:W1:Y:S01]  /*5680*/  LDSM.16.MT88.4 R8, [R172+0x8000] ;  /* 0x00800000ac08783b */ /* 0x000e620000004200 */
[----:B------:R-:W-:Y:S04]  /*5690*/  LEA.HI.X.SX32 R221, R0, R221, 0x2, P2 ;  /* 0x000000dd00dd7211 */ /* 0x000fe800010f16ff */
[----:B------:R-:W2:Y:S05]  /*56a0*/  LDSM.16.MT88.4 R12, [R209+0x22000] ;  /* 0x02200000d10c783b */ /* 0x000eaa0000004200 */
[----:B------:R-:W3:Y:S05]  /*56b0*/  LDSM.16.MT88.4 R16, [R176] ;  /* 0x00000000b010783b */ /* 0x000eea0000004200 */
        /* <DEDUP_REMOVED lines=88> */
[----:B------:R-:W1:Y:S01]  /*5c40*/  LDC R7, c[0x0][0x420] ;  /* 0x00010800ff077b82 */ /* 0x000e620000000800 */
[----:B------:R-:W-:Y:S05]  /*5c50*/  IMAD.SHL.U32 R0, R247, 0x40, RZ ;  /* 0x00000040f7007824 */ /* 0x000fea00078e00ff */
[----:B------:R-:W-:Y:S02]  /*5c60*/  LOP3.LUT R0, R0, 0x1c0, RZ, 0xc0, !PT ;  /* 0x000001c000007812 */ /* 0x000fe400078ec0ff */
[----:B------:R-:W2:Y:S02]  /*5c70*/  LDC R8, c[0x0][0x424] ;  /* 0x00010900ff087b82 */ /* 0x000ea40000000800 */
[----:B------:R-:W-:Y:S02]  /*5c80*/  LOP3.LUT R4, R0, 0x38, R248, 0xf8, !PT ;  /* 0x0000003800047812 */ /* 0x000fe400078ef8f8 */
[----:B------:R-:W-:Y:S04]  /*5c90*/  SHF.R.U32.HI R0, RZ, 0x3, R0 ;  /* 0x00000003ff007819 */ /* 0x000fe80000011600 */
[----:B------:R-:W-:Y:S01]  /*5ca0*/  LOP3.LUT R4, R4, R0, RZ, 0x3c, !PT ;  /* 0x0000000004047212 */ /* 0x000fe200078e3cff */
[----:B-1----:R-:W-:Y:S05]  /*5cb0*/  IMAD.U32 R5, R7, -0x40, RZ ;  /* 0xffffffc007057824 */ /* 0x002fea00078e00ff */
[C---:B------:R-:W-:Y:S04]  /*5cc0*/  LEA R6, P2, R5.reuse, R230, 0x1 ;  /* 0x000000e605067211 */ /* 0x040fe800078408ff */
[----:B------:R-:W-:Y:S01]  /*5cd0*/  LEA.HI.X.SX32 R0, R5, R231, 0x1, P2 ;  /* 0x000000e705007211 */ /* 0x000fe200010f0eff */
[----:B------:R-:W-:Y:S02]  /*5ce0*/  IMAD R5, R246, 0x200, R4 ;  /* 0x00000200f6057824 */ /* 0x000fe400078e0204 */
[----:B------:R-:W-:Y:S02]  /*5cf0*/  IMAD.MOV.U32 R230, RZ, RZ, R6 ;  /* 0x000000ffffe67224 */ /* 0x000fe400078e0006 */
        /* <DEDUP_REMOVED lines=12> */
.L_x_792:
[----:B-1----:R-:W-:Y:S01]  /*5dc0*/  LEA R0, R216, UR5, 0x1 ;  /* 0x00000005d8007c11 */ /* 0x002fe2000f8e08ff */
[----:B------:R-:W-:Y:S01]  /*5dd0*/  LDSM.16.MT88.4 R16, [R208] ;  /* 0x00000000d010783b */ /* 0x000fe20000004200 */
[----:B------:R-:W-:Y:S01]  /*5de0*/  IMAD.MOV.U32 R206, RZ, RZ, 0x4 ;  /* 0x00000004ffce7424 */ /* 0x000fe200078e00ff */
[----:B------:R-:W-:Y:S02]  /*5df0*/  ULOP3.LUT UR11, UR12, 0x1, URZ, 0xc0, !UPT ;  /* 0x000000010c0b7892 */ /* 0x000fe4000f8ec03f */
[----:B------:R-:W1:Y:S01]  /*5e00*/  LDSM.16.M88.4 R32, [R0+0x1c000] ;  /* 0x01c000000020783b */ /* 0x000e620000000200 */
[----:B------:R-:W-:Y:S02]  /*5e10*/  UISETP.GT.AND UP2, UPT, UR12, UR6, UPT ;  /* 0x000000060c00728c */ /* 0x000fe4000bf44270 */
[----:B------:R-:W-:Y:S01]  /*5e20*/  UISETP.NE.U32.AND UP0, UPT, UR11, 0x1, UPT ;  /* 0x000000010b00788c */ /* 0x000fe2000bf05070 */
[----:B------:R-:W2:Y:S01]  /*5e30*/  LDSM.16.M88.4 R28, [R0+0x1d000] ;  /* 0x01d00000001c783b */ /* 0x000ea20000000200 */
[----:B------:R-:W-:Y:S02]  /*5e40*/  @UP3 UIADD3 UR13, UP1, UR46, -0x100, URZ ;  /* 0xffffff002e0d3890 */ /* 0x000fe4000ff3e03f */
[----:B------:R-:W-:Y:S01]  /*5e50*/  UIADD3 UR12, UR12, -0x1, URZ ;  /* 0xffffffff0c0c7890 */ /* 0x000fe2000fffe03f */
[----:B------:R-:W3:Y:S01]  /*5e60*/  LDSM.16.MT88.4 R164, [R208+0x4000] ;  /* 0x00400000d0a4783b */ /* 0x000ee20000004200 */
[----:B------:R-:W-:Y:S03]  /*5e70*/  @UP3 UIADD3.X UR11, UR47, -0x1, URZ, UP1, !UPT ;  /* 0xffffffff2f0b3890 */ /* 0x000fe60008ffe43f */
        /* <DEDUP_REMOVED lines=43> */
[-C--:B------:R-:W-:Y:S05]  /*6130*/  HMMA.16816.F32.BF16 R12, R196, R178.reuse, R12 ;  /* 0x000000b2c40c723c */ /* 0x080fea000004180c */
[C---:B-1----:R-:W-:Y:S01]  /*6140*/  IMAD R0, R205.reuse, 0x18, RZ ;  /* 0x00000018cd007824 */ /* 0x042fe200078e02ff */
[C---:B------:R-:W-:Y:S01]  /*6150*/  HMMA.16816.F32.BF16 R16, R172.reuse, R178, R16 ;  /* 0x000000b2ac10723c */ /* 0x040fe20000041810 */
[----:B------:R-:W1:Y:S04]  /*6160*/  LDSM.16.M88.4 R176, [R200+0x1e000] ;  /* 0x01e00000c8b0783b */ /* 0x000e680000000200 */
[----:B------:R-:W2:Y:S01]  /*6170*/  LDSM.16.M88.4 R200, [R200+0x1f000] ;  /* 0x01f00000c8c8783b */ /* 0x000ea20000000200 */
        /* <DEDUP_REMOVED lines=20> */
[C---:B--2---:R-:W-:Y:S06]  /*62c0*/  HMMA.16816.F32.BF16 R8, R200.reuse, R184, R8 ;  /* 0x000000b8c808723c */ /* 0x044fec0000041808 */
[-C--:B------:R-:W-:Y:S06]  /*62d0*/  HMMA.16816.F32.BF16 R12, R200, R186.reuse, R12 ;  /* 0x000000bac80c723c */ /* 0x080fec000004180c */
[C---:B------:R-:W-:Y:S01]  /*62e0*/  HMMA.16816.F32.BF16 R16, R176.reuse, R186, R16 ;  /* 0x000000bab010723c */ /* 0x040fe20000041810 */
[----:B------:R1:W2:Y:S05]  /*62f0*/  LDSM.16.M88.4 R184, [R2+0x1f000] ;  /* 0x01f0000002b8783b */ /* 0x0002aa0000000200 */
[-C--:B---3--:R-:W-:Y:S06]  /*6300*/  HMMA.16816.F32.BF16 R20, R176, R196.reuse, R20 ;  /* 0x000000c4b014723c */ /* 0x088fec0000041814 */
[C---:B------:R-:W-:Y:S06]  /*6310*/  HMMA.16816.F32.BF16 R24, R200.reuse, R196, R24 ;  /* 0x000000c4c818723c */ /* 0x040fec0000041818 */
[-C--:B------:R-:W-:Y:S01]  /*6320*/  HMMA.16816.F32.BF16 R28, R200, R198.reuse, R28 ;  /* 0x000000c6c81c723c */ /* 0x080fe2000004181c */
[----:B------:R-:W3:Y:S05]  /*6330*/  LDSM.16.MT88.4 R200, [R208+0x7800] ;  /* 0x00780000d0c8783b */ /* 0x000eea0000004200 */
[----:B------:R-:W-:Y:S05]  /*6340*/  HMMA.16816.F32.BF16 R32, R176, R198, R32 ;  /* 0x000000c6b020723c */ /* 0x000fea0000041820 */
[----:B-1----:R-:W-:Y:S01]  /*6350*/  @P0 VIADD R2, R238, 0xffffffc0 ;  /* 0xffffffc0ee020836 */ /* 0x002fe20000000000 */
[-C--:B------:R-:W-:Y:S05]  /*6360*/  HMMA.16816.F32.BF16 R4, R168, R172.reuse, R4 ;  /* 0x000000aca804723c */ /* 0x080fea0000041804 */
[----:B------:R-:W-:Y:S01]  /*6370*/  IMAD.IADD R176, R204, 0x1, R210 ;  /* 0x00000001ccb07824 */ /* 0x000fe200078e02d2 */
[C---:B----4-:R-:W-:Y:S05]  /*6380*/  HMMA.16816.F32.BF16 R8, R188.reuse, R172, R8 ;  /* 0x000000acbc08723c */ /* 0x050fea0000041808 */
[----:B------:R-:W-:Y:S01]  /*6390*/  @P0 IMAD.WIDE R2, R2, R206, UR46 ;  /* 0x0000002e02020e25 */ /* 0x000fe2000f8e02ce */
[-C--:B------:R-:W-:Y:S01]  /*63a0*/  HMMA.16816.F32.BF16 R12, R188, R174.reuse, R12 ;  /* 0x000000aebc0c723c */ /* 0x080fe2000004180c */
[----:B------:R-:W-:Y:S01]  /*63b0*/  @UP3 UMOV UR46, UR13 ;  /* 0x0000000d002e3c82 */ /* 0x000fe20008000000 */
[----:B------:R-:W-:Y:S02]  /*63c0*/  @UP3 UMOV UR47, UR11 ;  /* 0x0000000b002f3c82 */ /* 0x000fe40008000000 */
[----:B------:R-:W5:Y:S02]  /*63d0*/  @P0 LDG.E R242, desc[UR34][R2.64] ;  /* 0x0000002202f20981 */ /* 0x000f64000c1e1900 */
[C---:B------:R-:W-:Y:S02]  /*63e0*/  HMMA.16816.F32.BF16 R16, R168.reuse, R174, R16 ;  /* 0x000000aea810723c */ /* 0x040fe40000041810 */
[----:B------:R-:W-:Y:S04]  /*63f0*/  LDSM.16.MT88.4 R172, [R210+0x3800] ;  /* 0x00380000d2ac783b */ /* 0x000fe80000004200 */
[-C--:B------:R-:W-:Y:S01]  /*6400*/  HMMA.16816.F32.BF16 R20, R168, R192.reuse, R20 ;  /* 0x000000c0a814723c */ /* 0x080fe20000041814 */
[----:B------:R-:W5:Y:S04]  /*6410*/  @P0 LDG.E R241, desc[UR34][R2.64+0x20] ;  /* 0x0000202202f10981 */ /* 0x000f68000c1e1900 */
[----:B------:R-:W5:Y:S01]  /*6420*/  @P0 LDG.E R240, desc[UR34][R2.64+0x80] ;  /* 0x0000802202f00981 */ /* 0x000f62000c1e1900 */
[C---:B------:R-:W-:Y:S03]  /*6430*/  HMMA.16816.F32.BF16 R24, R188.reuse, R192, R24 ;  /* 0x000000c0bc18723c */ /* 0x040fe60000041818 */
[----:B------:R1:W5:Y:S03]  /*6440*/  @P0 LDG.E R239, desc[UR34][R2.64+0xa0] ;  /* 0x0000a02202ef0981 */ /* 0x000366000c1e1900 */
[-C--:B------:R-:W-:Y:S06]  /*6450*/  HMMA.16816.F32.BF16 R28, R188, R194.reuse, R28 ;  /* 0x000000c2bc1c723c */ /* 0x080fec000004181c */
[----:B------:R-:W-:Y:S06]  /*6460*/  HMMA.16816.F32.BF16 R32, R168, R194, R32 ;  /* 0x000000c2a820723c */ /* 0x000fec0000041820 */
[-C--:B------:R-:W-:Y:S05]  /*6470*/  HMMA.16816.F32.BF16 R4, R164, R180.reuse, R4 ;  /* 0x000000b4a404723c */ /* 0x080fea0000041804 */
[----:B------:R-:W-:Y:S01]  /*6480*/  IMAD.SHL.U32 R169, R205, 0x8, RZ ;  /* 0x00000008cda97824 */ /* 0x000fe200078e00ff */
[C---:B--2---:R-:W-:Y:S05]  /*6490*/  HMMA.16816.F32.BF16 R8, R184.reuse, R180, R8 ;  /* 0x000000b4b808723c */ /* 0x044fea0000041808 */
[CC--:B-1----:R-:W-:Y:S01]  /*64a0*/  LEA R2, P0, R169.reuse, R220.reuse, 0x2 ;  /* 0x000000dca9027211 */ /* 0x0c2fe200078010ff */
[-C--:B------:R-:W-:Y:S05]  /*64b0*/  HMMA.16816.F32.BF16 R12, R184, R182.reuse, R12 ;  /* 0x000000b6b80c723c */ /* 0x080fea000004180c */
[-C--:B------:R-:W-:Y:S01]  /*64c0*/  LEA.HI.X.SX32 R3, R169, R221.reuse, 0x2, P0 ;  /* 0x000000dda9037211 */ /* 0x080fe200000f16ff */
[C---:B------:R-:W-:Y:S05]  /*64d0*/  HMMA.16816.F32.BF16 R16, R164.reuse, R182, R16 ;  /* 0x000000b6a410723c */ /* 0x040fea0000041810 */
[----:B------:R1:W-:Y:S01]  /*64e0*/  REDG.E.ADD.F32.FTZ.RN.STRONG.GPU desc[UR34][R220.64], R4 ;  /* 0x00000004dc0079a6 */ /* 0x0003e2000c10f3a2 */
[-C--:B---3--:R-:W-:Y:S03]  /*64f0*/  HMMA.16816.F32.BF16 R20, R164, R200.reuse, R20 ;  /* 0x000000c8a414723c */ /* 0x088fe60000041814 */
[----:B------:R2:W-:Y:S02]  /*6500*/  REDG.E.ADD.F32.FTZ.RN.STRONG.GPU desc[UR34][R2.64], R5 ;  /* 0x00000005020079a6 */ /* 0x0005e4000c10f3a2 */
[C---:B------:R-:W-:Y:S01]  /*6510*/  IMAD.SHL.U32 R168, R205.reuse, 0x10, RZ ;  /* 0x00000010cda87824 */ /* 0x040fe200078e00ff */
[C---:B------:R-:W-:Y:S05]  /*6520*/  HMMA.16816.F32.BF16 R24, R184.reuse, R200, R24 ;  /* 0x000000c8b818723c */ /* 0x040fea0000041818 */
[C---:B------:R-:W-:Y:S01]  /*6530*/  IMAD R170, R205.reuse, 0x28, RZ ;  /* 0x00000028cdaa7824 */ /* 0x040fe200078e02ff */
[-C--:B------:R-:W-:Y:S06]  /*6540*/  HMMA.16816.F32.BF16 R28, R184, R202.reuse, R28 ;  /* 0x000000cab81c723c */ /* 0x080fec000004181c */
[----:B------:R-:W-:Y:S07]  /*6550*/  HMMA.16816.F32.BF16 R32, R164, R202, R32 ;  /* 0x000000caa420723c */ /* 0x000fee0000041820 */
[-C--:B------:R-:W-:Y:S01]  /*6560*/  LEA R166, P2, R168, R220.reuse, 0x2 ;  /* 0x000000dca8a67211 */ /* 0x080fe200078410ff */
[C---:B------:R-:W-:Y:S03]  /*6570*/  IMAD.SHL.U32 R165, R205.reuse, 0x20, RZ ;  /* 0x00000020cda57824 */ /* 0x040fe600078e00ff */
[-C--:B-1----:R-:W-:Y:S02]  /*6580*/  LEA R4, P0, R0, R220.reuse, 0x2 ;  /* 0x000000dc00047211 */ /* 0x082fe400078010ff */
[-C--:B------:R-:W-:Y:S02]  /*6590*/  LEA.HI.X.SX32 R167, R168, R221.reuse, 0x2, P2 ;  /* 0x000000dda8a77211 */ /* 0x080fe400010f16ff */
[-C--:B--2---:R-:W-:Y:S01]  /*65a0*/  LEA.HI.X.SX32 R5, R0, R221.reuse, 0x2, P0 ;  /* 0x000000dd00057211 */ /* 0x084fe200000f16ff */
[----:B------:R-:W-:Y:S01]  /*65b0*/  IMAD R0, R205, 0x30, RZ ;  /* 0x00000030cd007824 */ /* 0x000fe200078e02ff */
[-C--:B------:R-:W-:Y:S01]  /*65c0*/  LEA R164, P2, R165, R220.reuse, 0x2 ;  /* 0x000000dca5a47211 */ /* 0x080fe200078410ff */
[----:B------:R1:W-:Y:S01]  /*65d0*/  REDG.E.ADD.F32.FTZ.RN.STRONG.GPU desc[UR34][R166.64], R6 ;  /* 0x00000006a60079a6 */ /* 0x0003e2000c10f3a2 */
[----:B------:R-:W-:Y:S02]  /*65e0*/  IMAD R205, R205, 0x38, RZ ;  /* 0x00000038cdcd7824 */ /* 0x000fe400078e02ff */
[-C--:B------:R-:W-:Y:S01]  /*65f0*/  LEA.HI.X.SX32 R165, R165, R221.reuse, 0x2, P2 ;  /* 0x000000dda5a57211 */ /* 0x080fe200010f16ff */
[----:B------:R2:W-:Y:S04]  /*6600*/  REDG.E.ADD.F32.FTZ.RN.STRONG.GPU desc[UR34][R4.64], R7 ;  /* 0x00000007040079a6 */ /* 0x0005e8000c10f3a2 */
[----:B------:R3:W-:Y:S01]  /*6610*/  REDG.E.ADD.F32.FTZ.RN.STRONG.GPU desc[UR34][R164.64], R8 ;  /* 0x00000008a40079a6 */ /* 0x0007e2000c10f3a2 */
[CC--:B-1----:R-:W-:Y:S04]  /*6620*/  LEA R6, P0, R170.reuse, R220.reuse, 0x2 ;  /* 0x000000dcaa067211 */ /* 0x0c2fe800078010ff */
[-C--:B--2---:R-:W-:Y:S02]  /*6630*/  LEA.HI.X.SX32 R7, R170, R221.reuse, 0x2, P0 ;  /* 0x000000ddaa077211 */ /* 0x084fe400000f16ff */
[CC--:B------:R-:W-:Y:S02]  /*6640*/  LEA R4, P2, R0.reuse, R220.reuse, 0x2 ;  /* 0x000000dc00047211 */ /* 0x0c0fe400078410ff */
[CC--:B---3--:R-:W-:Y:S01]  /*6650*/  LEA R8, P0, R205.reuse, R220.reuse, 0x2 ;  /* 0x000000dccd087211 */ /* 0x0c8fe200078010ff */
[----:B------:R1:W-:Y:S01]  /*6660*/  REDG.E.ADD.F32.FTZ.RN.STRONG.GPU desc[UR34][R6.64], R9 ;  /* 0x00000009060079a6 */ /* 0x0003e2000c10f3a2 */
[-C--:B------:R-:W-:Y:S05]  /*6670*/  LEA.HI.X.SX32 R5, R0, R221.reuse, 0x2, P2 ;  /* 0x000000dd00057211 */ /* 0x080fea00010f16ff */
        /* <DEDUP_REMOVED lines=178> */
.L_x_790:
        /* <DEDUP_REMOVED lines=125> */
[----:B------:R-:W-:Y:S01]  /*7970*/  F2FP.BF16.F32.PACK_AB R160, R161, R160 ;  /* 0x000000a0a1a0723e */ /* 0x000fe200000010ff */
[----:B------:R-:W-:Y:S01]  /*7980*/  ULDC.64 UR8, c[0x0][0x450] ;  /* 0x0001140000087ab9 */ /* 0x000fe20000000a00 */
[----:B------:R-:W-:Y:S01]  /*7990*/  F2FP.BF16.F32.PACK_AB R162, R163, R162 ;  /* 0x000000a2a3a2723e */ /* 0x000fe200000010ff */
[----:B------:R-:W-:Y:S01]  /*79a0*/  ULDC.64 UR10, c[0x0][0x3f0] ;  /* 0x0000fc00000a7ab9 */ /* 0x000fe20000000a00 */
[----:B------:R-:W-:-:S02]  /*79b0*/  F2FP.BF16.F32.PACK_AB R152, R153, R152 ;  /* 0x000000989998723e */ /* 0x000fc400000010ff */
[----:B------:R-:W-:Y:S02]  /*79c0*/  F2FP.BF16.F32.PACK_AB R154, R155, R154 ;  /* 0x0000009a9b9a723e */ /* 0x000fe400000010ff */
[----:B------:R-:W-:Y:S02]  /*79d0*/  F2FP.BF16.F32.PACK_AB R156, R157, R156 ;  /* 0x0000009c9d9c723e */ /* 0x000fe400000010ff */
        /* <DEDUP_REMOVED lines=8> */
[----:B------:R-:W-:Y:S01]  /*7a60*/  FMUL.FTZ R26, R67, UR7 ;  /* 0x00000007431a7c20 */ /* 0x000fe20008410000 */
[----:B------:R-:W-:-:S02]  /*7a70*/  F2FP.BF16.F32.PACK_AB R8, R8, R169 ;  /* 0x000000a90808723e */ /* 0x000fc400000010ff */
[----:B------:R-:W-:Y:S02]  /*7a80*/  F2FP.BF16.F32.PACK_AB R34, R34, R168 ;  /* 0x000000a82222723e */ /* 0x000fe400000010ff */
        /* <DEDUP_REMOVED lines=60> */
[----:B------:R-:W-:-:S04]  /*7e50*/  SHF.L.U32 R0, R247, 0x6, RZ ;  /* 0x00000006f7007819 */ /* 0x000fc800000006ff */
[----:B------:R-:W-:Y:S01]  /*7e60*/  LOP3.LUT R0, R0, 0x1c0, RZ, 0xc0, !PT ;  /* 0x000001c000007812 */ /* 0x000fe200078ec0ff */
[----:B------:R-:W-:Y:S01]  /*7e70*/  UIMAD UR6, UR4, UR8, URZ ;  /* 0x00000008040672a4 */ /* 0x000fe2000f8e023f */
[--C-:B------:R-:W-:Y:S02]  /*7e80*/  SHF.R.S32.HI R3, RZ, 0x1f, R248.reuse ;  /* 0x0000001fff037819 */ /* 0x100fe400000114f8 */
[----:B------:R-:W-:Y:S02]  /*7e90*/  LOP3.LUT R62, R0, 0x38, R248, 0xf8, !PT ;  /* 0x00000038003e7812 */ /* 0x000fe400078ef8f8 */
[----:B------:R-:W-:Y:S02]  /*7ea0*/  MOV R4, UR8 ;  /* 0x0000000800047c02 */ /* 0x000fe40008000f00 */
[----:B------:R-:W-:Y:S02]  /*7eb0*/  MOV R2, R248 ;  /* 0x000000f800027202 */ /* 0x000fe40000000f00 */
[----:B------:R-:W-:Y:S01]  /*7ec0*/  SHF.R.U32.HI R0, RZ, 0x3, R0 ;  /* 0x00000003ff007819 */ /* 0x000fe20000011600 */
[----:B------:R-:W-:Y:S01]  /*7ed0*/  UIMAD UR6, UR23, UR9, UR6 ;  /* 0x00000009170672a4 */ /* 0x000fe2000f8e0206 */
        /* <DEDUP_REMOVED lines=35> */
[----:B------:R-:W-:Y:S04]  /*8110*/  STS [R250+0xa400], R34 ;  /* 0x00a40022fa007388 */ /* 0x000fe80000000800 */
[----:B------:R-:W-:Y:S04]  /*8120*/  STS [R173+0xa000], R33 ;  /* 0x00a00021ad007388 */ /* 0x000fe80000000800 */
[----:B------:R-:W-:Y:S04]  /*8130*/  STS [R173+0xa400], R32 ;  /* 0x00a40020ad007388 */ /* 0x000fe80000000800 */
[----:B------:R-:W-:Y:S04]  /*8140*/  STS [R252+0x8000], R31 ;  /* 0x0080001ffc007388 */ /* 0x000fe80000000800 */
[----:B------:R-:W-:Y:S01]  /*8150*/  STS [R252+0x8400], R30 ;  /* 0x0084001efc007388 */ /* 0x000fe20000000800 */
[----:B-1----:R-:W1:Y:S03]  /*8160*/  LDC.64 R6, c[0x0][0x438] ;  /* 0x00010e00ff067b82 */ /* 0x002e660000000a00 */
[----:B------:R-:W-:Y:S04]  /*8170*/  STS [R172+0x8000], R27 ;  /* 0x0080001bac007388 */ /* 0x000fe80000000800 */
[----:B------:R-:W-:Y:S01]  /*8180*/  STS [R174+0x8000], R26 ;  /* 0x0080001aae007388 */ /* 0x000fe20000000800 */
[----:B--2---:R-:W2:Y:S03]  /*8190*/  LDC.64 R8, c[0x0][0x468] ;  /* 0x00011a00ff087b82 */ /* 0x004ea60000000a00 */
        /* <DEDUP_REMOVED lines=19> */
[----:B------:R-:W-:Y:S01]  /*82d0*/  STS [R172+0xe400], R36 ;  /* 0x00e40024ac007388 */ /* 0x000fe20000000800 */
[----:B------:R-:W-:Y:S01]  /*82e0*/  LOP3.LUT R0, R62, R0, RZ, 0x3c, !PT ;  /* 0x000000003e007212 */ /* 0x000fe200078e3cff */
[----:B------:R-:W-:-:S03]  /*82f0*/  IMAD.WIDE.U32 R4, R4, UR23, R2 ;  /* 0x0000001704047c25 */ /* 0x000fc6000f8e0002 */
[----:B------:R-:W-:Y:S01]  /*8300*/  LEA R0, R246, R0, 0x9 ;  /* 0x00000000f6007211 */ /* 0x000fe200078e48ff */
[----:B-1----:R-:W-:Y:S01]  /*8310*/  IMAD R10, R6, UR19, RZ ;  /* 0x00000013060a7c24 */ /* 0x002fe2000f8e02ff */
[----:B------:R-:W-:Y:S01]  /*8320*/  IADD3 R5, R5, UR6, RZ ;  /* 0x0000000605057c10 */ /* 0x000fe2000fffe0ff */
[----:B------:R-:W-:Y:S01]  /*8330*/  ULDC.64 UR6, c[0x0][0x458] ;  /* 0x0001160000067ab9 */ /* 0x000fe20000000a00 */
[----:B------:R-:W-:Y:S01]  /*8340*/  LEA R0, R0, UR5, 0x1 ;  /* 0x0000000500007c11 */ /* 0x000fe2000f8e08ff */
[----:B------:R-:W-:Y:S01]  /*8350*/  BAR.SYNC.DEFER_BLOCKING 0x0 ;  /* 0x0000000000007b1d */ /* 0x000fe20000010000 */
[----:B------:R-:W-:Y:S02]  /*8360*/  IMAD R7, R7, UR14, R10 ;  /* 0x0000000e07077c24 */ /* 0x000fe4000f8e020a */
[----:B------:R-:W-:-:S05]  /*8370*/  IMAD.WIDE.U32 R4, R6, UR14, R4 ;  /* 0x0000000e06047c25 */ /* 0x000fca000f8e0004 */
[----:B---3--:R-:W1:Y:S01]  /*8380*/  LDC.64 R12, c[0x0][0x440] ;  /* 0x00011000ff0c7b82 */ /* 0x008e620000000a00 */
[----:B------:R-:W-:Y:S01]  /*8390*/  IADD3 R5, R5, R7, RZ ;  /* 0x0000000705057210 */ /* 0x000fe20007ffe0ff */
[C---:B--2---:R-:W-:Y:S01]  /*83a0*/  IMAD R6, R8.reuse, UR20, RZ ;  /* 0x0000001408067c24 */ /* 0x044fe2000f8e02ff */
[----:B------:R-:W-:Y:S01]  /*83b0*/  SHF.R.S32.HI R14, RZ, 0x1f, R247 ;  /* 0x0000001fff0e7819 */ /* 0x000fe200000114f7 */
[----:B------:R-:W-:Y:S01]  /*83c0*/  IMAD.WIDE.U32 R4, R8, UR15, R4 ;  /* 0x0000000f08047c25 */ /* 0x000fe2000f8e0004 */
[----:B------:R-:W-:-:S03]  /*83d0*/  MOV R8, UR6 ;  /* 0x0000000600087c02 */ /* 0x000fc60008000f00 */
[----:B------:R-:W2:Y:S01]  /*83e0*/  LDC.64 R10, c[0x0][0x470] ;  /* 0x00011c00ff0a7b82 */ /* 0x000ea20000000a00 */
[----:B------:R-:W3:Y:S04]  /*83f0*/  LDS.128 R16, [R0+0xc000] ;  /* 0x00c0000000107984 */ /* 0x000ee80000000c00 */
[----:B------:R-:W4:Y:S01]  /*8400*/  LDS.128 R20, [R0+0x10000] ;  /* 0x0100000000147984 */ /* 0x000f220000000c00 */
[----:B------:R-:W-:Y:S01]  /*8410*/  IMAD R6, R9, UR15, R6 ;  /* 0x0000000f09067c24 */ /* 0x000fe2000f8e0206 */
[----:B------:R-:W-:Y:S01]  /*8420*/  UIMAD UR4, UR4, UR6, URZ ;  /* 0x00000006040472a4 */ /* 0x000fe2000f8e023f */
[----:B------:R-:W-:Y:S01]  /*8430*/  IMAD.WIDE.U32 R8, R8, UR23, R2 ;  /* 0x0000001708087c25 */ /* 0x000fe2000f8e0002 */
[----:B------:R-:W4:Y:S02]  /*8440*/  LDS.128 R60, [R0+0xd000] ;  /* 0x00d00000003c7984 */ /* 0x000f240000000c00 */
[----:B------:R-:W-:Y:S01]  /*8450*/  IADD3 R5, R5, R6, RZ ;  /* 0x0000000605057210 */ /* 0x000fe20007ffe0ff */
[----:B------:R-:W-:Y:S01]  /*8460*/  IMAD R2, R14, UR8, RZ ;  /* 0x000000080e027c24 */ /* 0x000fe2000f8e02ff */
[----:B------:R-:W-:Y:S01]  /*8470*/  UIMAD UR23, UR23, UR7, UR4 ;  /* 0x00000007171772a4 */ /* 0x000fe2000f8e0204 */
[----:B------:R-:W4:Y:S02]  /*8480*/  LDS.128 R64, [R0+0x11000] ;  /* 0x0110000000407984 */ /* 0x000f240000000c00 */
[----:B------:R-:W-:-:S02]  /*8490*/  IMAD R2, R247, UR9, R2 ;  /* 0x00000009f7027c24 */ /* 0x000fc4000f8e0202 */
[----:B------:R-:W-:Y:S01]  /*84a0*/  IMAD.WIDE.U32 R6, R247, UR8, R4 ;  /* 0x00000008f7067c25 */ /* 0x000fe2000f8e0004 */
[----:B------:R-:W-:Y:S01]  /*84b0*/  IADD3 R5, R9, UR23, RZ ;  /* 0x0000001709057c10 */ /* 0x000fe2000fffe0ff */
[----:B------:R-:W4:Y:S01]  /*84c0*/  LDS.128 R56, [R0+0xe000] ;  /* 0x00e0000000387984 */ /* 0x000f220000000c00 */
[----:B------:R-:W-:Y:S02]  /*84d0*/  MOV R4, R8 ;  /* 0x0000000800047202 */ /* 0x000fe40000000f00 */
[----:B------:R-:W-:Y:S01]  /*84e0*/  IADD3 R3, R7, R2, RZ ;  /* 0x0000000207037210 */ /* 0x000fe20007ffe0ff */
[----:B-1----:R-:W-:Y:S01]  /*84f0*/  IMAD R7, R12, UR19, RZ ;  /* 0x000000130c077c24 */ /* 0x002fe2000f8e02ff */
[----:B------:R-:W-:Y:S01]  /*8500*/  LEA R2, P0, R6, UR10, 0x1 ;  /* 0x0000000a06027c11 */ /* 0x000fe2000f8008ff */
[----:B------:R-:W-:Y:S01]  /*8510*/  IMAD.WIDE.U32 R4, R12, UR14, R4 ;  /* 0x0000000e0c047c25 */ /* 0x000fe2000f8e0004 */
[----:B------:R-:W1:Y:S02]  /*8520*/  LDS.128 R48, [R0+0x12000] ;  /* 0x0120000000307984 */ /* 0x000e640000000c00 */
[----:B------:R-:W-:Y:S01]  /*8530*/  LEA.HI.X R3, R6, UR11, R3, 0x1, P0 ;  /* 0x0000000b06037c11 */ /* 0x000fe200080f0c03 */
[----:B------:R-:W-:Y:S01]  /*8540*/  IMAD R6, R13, UR14, R7 ;  /* 0x0000000e0d067c24 */ /* 0x000fe2000f8e0207 */
[----:B------:R-:W1:Y:S04]  /*8550*/  LDS.128 R52, [R0+0xf000] ;  /* 0x00f0000000347984 */ /* 0x000e680000000c00 */
[----:B------:R-:W-:Y:S01]  /*8560*/  IADD3 R5, R5, R6, RZ ;  /* 0x0000000605057210 */ /* 0x000fe20007ffe0ff */
[----:B--2---:R-:W-:Y:S01]  /*8570*/  IMAD R6, R10, UR20, RZ ;  /* 0x000000140a067c24 */ /* 0x004fe2000f8e02ff */
[----:B------:R-:W2:Y:S01]  /*8580*/  LDS.128 R44, [R0+0x13000] ;  /* 0x01300000002c7984 */ /* 0x000ea20000000c00 */
[----:B------:R-:W-:-:S02]  /*8590*/  USHF.L.U32 UR4, UR8, 0x6, URZ ;  /* 0x0000000608047899 */ /* 0x000fc4000800063f */
[----:B------:R-:W-:Y:S01]  /*85a0*/  IMAD R11, R11, UR15, R6 ;  /* 0x0000000f0b0b7c24 */ /* 0x000fe2000f8e0206 */
[----:B------:R-:W2:Y:S01]  /*85b0*/  LDS.128 R40, [R0+0x14000] ;  /* 0x0140000000287984 */ /* 0x000ea20000000c00 */
[----:B------:R-:W-:-:S03]  /*85c0*/  IMAD R6, R14, UR6, RZ ;  /* 0x000000060e067c24 */ /* 0x000fc6000f8e02ff */
[----:B------:R-:W2:Y:S01]  /*85d0*/  LDS.128 R32, [R0+0x18000] ;  /* 0x0180000000207984 */ /* 0x000ea20000000c00 */
[----:B------:R-:W-:-:S03]  /*85e0*/  IMAD.WIDE.U32 R4, R10, UR15, R4 ;  /* 0x0000000f0a047c25 */ /* 0x000fc6000f8e0004 */
[----:B---3--:R-:W-:Y:S04]  /*85f0*/  STG.E.128 desc[UR34][R2.64], R16 ;  /* 0x0000001002007986 */ /* 0x008fe8000c101d22 */
[----:B------:R-:W3:Y:S04]  /*8600*/  LDS.128 R36, [R0+0x15000] ;  /* 0x0150000000247984 */ /* 0x000ee80000000c00 */
[----:B------:R-:W3:Y:S04]  /*8610*/  LDS.128 R28, [R0+0x19000] ;  /* 0x01900000001c7984 */ /* 0x000ee80000000c00 */
[----:B----4-:R4:W-:Y:S04]  /*8620*/  STG.E.128 desc[UR34][R2.64+0x80], R20 ;  /* 0x0000801402007986 */ /* 0x0109e8000c101d22 */
[----:B------:R-:W3:Y:S04]  /*8630*/  LDS.128 R24, [R0+0x16000] ;  /* 0x0160000000187984 */ /* 0x000ee80000000c00 */
[----:B------:R-:W3:Y:S04]  /*8640*/  LDS.128 R16, [R0+0x1a000] ;  /* 0x01a0000000107984 */ /* 0x000ee80000000c00 */
[----:B------:R-:W3:Y:S04]  /*8650*/  LDS.128 R20, [R0+0x17000] ;  /* 0x0170000000147984 */ /* 0x000ee80000000c00 */
[----:B------:R1:W3:Y:S01]  /*8660*/  LDS.128 R12, [R0+0x1b000] ;  /* 0x01b00000000c7984 */ /* 0x0002e20000000c00 */
[----:B------:R-:W-:Y:S01]  /*8670*/  USHF.L.U64.HI UR10, UR8, 0x6, UR9 ;  /* 0x00000006080a7899 */ /* 0x000fe20008010209 */
[----:B------:R-:W-:Y:S01]  /*8680*/  IADD3 R5, R5, R11, RZ ;  /* 0x0000000b05057210 */ /* 0x000fe20007ffe0ff */
[----:B------:R-:W-:Y:S01]  /*8690*/  USHF.L.U32 UR11, UR6, 0x6, URZ ;  /* 0x00000006060b7899 */ /* 0x000fe2000800063f */
[----:B------:R-:W-:Y:S01]  /*86a0*/  ULDC.64 UR8, c[0x0][0x3f8] ;  /* 0x0000fe0000087ab9 */ /* 0x000fe20000000a00 */
[----:B------:R-:W-:Y:S01]  /*86b0*/  IMAD.WIDE.U32 R4, R247, UR6, R4 ;  /* 0x00000006f7047c25 */ /* 0x000fe2000f8e0004 */
[----:B----4-:R-:W-:-:S04]  /*86c0*/  IADD3 R2, P0, R2, UR4, RZ ;  /* 0x0000000402027c10 */ /* 0x010fc8000ff1e0ff */
[----:B------:R-:W-:Y:S01]  /*86d0*/  IADD3.X R3, R3, UR10, RZ, P0, !PT ;  /* 0x0000000a03037c10 */ /* 0x000fe200087fe4ff */
[----:B-1----:R-:W-:Y:S01]  /*86e0*/  IMAD R0, R247, UR7, R6 ;  /* 0x00000007f7007c24 */ /* 0x002fe2000f8e0206 */
[----:B------:R-:W-:-:S04]  /*86f0*/  IADD3 R8, P0, R2, UR4, RZ ;  /* 0x0000000402087c10 */ /* 0x000fc8000ff1e0ff */
[----:B------:R-:W-:Y:S02]  /*8700*/  IADD3.X R9, R3, UR10, RZ, P0, !PT ;  /* 0x0000000a03097c10 */ /* 0x000fe400087fe4ff */
[----:B------:R-:W-:Y:S02]  /*8710*/  IADD3 R0, R5, R0, RZ ;  /* 0x0000000005007210 */ /* 0x000fe40007ffe0ff */
[----:B------:R-:W-:Y:S01]  /*8720*/  LEA R6, P0, R4, UR8, 0x1 ;  /* 0x0000000804067c11 */ /* 0x000fe2000f8008ff */
[----:B------:R-:W-:-:S03]  /*8730*/  USHF.L.U64.HI UR6, UR6, 0x6, UR7 ;  /* 0x0000000606067899 */ /* 0x000fc60008010207 */
[----:B------:R-:W-:Y:S02]  /*8740*/  LEA.HI.X R7, R4, UR9, R0, 0x1, P0 ;  /* 0x0000000904077c11 */ /* 0x000fe400080f0c00 */
[----:B------:R-:W-:Y:S01]  /*8750*/  IADD3 R4, P0, R6, UR11, RZ ;  /* 0x0000000b06047c10 */ /* 0x000fe2000ff1e0ff */
[----:B------:R-:W-:Y:S01]  /*8760*/  STG.E.128 desc[UR34][R2.64], R60 ;  /* 0x0000003c02007986 */ /* 0x000fe2000c101d22 */
[----:B------:R-:W-:Y:S02]  /*8770*/  IADD3 R10, P1, R8, UR4, RZ ;  /* 0x00000004080a7c10 */ /* 0x000fe4000ff3e0ff */
[----:B------:R-:W-:Y:S01]  /*8780*/  IADD3.X R5, R7, UR6, RZ, P0, !PT ;  /* 0x0000000607057c10 */ /* 0x000fe200087fe4ff */
[----:B------:R1:W-:Y:S01]  /*8790*/  STG.E.128 desc[UR34][R2.64+0x80], R64 ;  /* 0x0000804002007986 */ /* 0x0003e2000c101d22 */
[----:B------:R-:W-:-:S03]  /*87a0*/  IADD3.X R11, R9, UR10, RZ, P1, !PT ;  /* 0x0000000a090b7c10 */ /* 0x000fc60008ffe4ff */
[----:B------:R-:W-:Y:S04]  /*87b0*/  STG.E.128 desc[UR34][R8.64], R56 ;  /* 0x0000003808007986 */ /* 0x000fe8000c101d22 */
[----:B------:R4:W-:Y:S04]  /*87c0*/  STG.E.128 desc[UR34][R8.64+0x80], R48 ;  /* 0x0000803008007986 */ /* 0x0009e8000c101d22 */
[----:B------:R3:W-:Y:S04]  /*87d0*/  STG.E.128 desc[UR34][R10.64], R52 ;  /* 0x000000340a007986 */ /* 0x0007e8000c101d22 */
[----:B--2---:R2:W-:Y:S04]  /*87e0*/  STG.E.128 desc[UR34][R10.64+0x80], R44 ;  /* 0x0000802c0a007986 */ /* 0x0045e8000c101d22 */
[----:B------:R2:W-:Y:S01]  /*87f0*/  STG.E.128 desc[UR34][R6.64], R40 ;  /* 0x0000002806007986 */ /* 0x0005e2000c101d22 */
[----:B-1----:R-:W-:-:S04]  /*8800*/  IADD3 R2, P0, R4, UR11, RZ ;  /* 0x0000000b04027c10 */ /* 0x002fc8000ff1e0ff */
[----:B------:R-:W-:Y:S02]  /*8810*/  IADD3.X R3, R5, UR6, RZ, P0, !PT ;  /* 0x0000000605037c10 */ /* 0x000fe400087fe4ff */
[----:B----4-:R-:W-:Y:S01]  /*8820*/  IADD3 R8, P0, R2, UR11, RZ ;  /* 0x0000000b02087c10 */ /* 0x010fe2000ff1e0ff */
[----:B------:R2:W-:Y:S03]  /*8830*/  STG.E.128 desc[UR34][R6.64+0x80], R32 ;  /* 0x0000802006007986 */ /* 0x0005e6000c101d22 */
[----:B------:R-:W-:Y:S01]  /*8840*/  IADD3.X R9, R3, UR6, RZ, P0, !PT ;  /* 0x0000000603097c10 */ /* 0x000fe200087fe4ff */
[----:B---3--:R2:W-:Y:S04]  /*8850*/  STG.E.128 desc[UR34][R4.64], R36 ;  /* 0x0000002404007986 */ /* 0x0085e8000c101d22 */
[----:B------:R2:W-:Y:S04]  /*8860*/  STG.E.128 desc[UR34][R4.64+0x80], R28 ;  /* 0x0000801c04007986 */ /* 0x0005e8000c101d22 */
[----:B------:R2:W-:Y:S04]  /*8870*/  STG.E.128 desc[UR34][R2.64], R24 ;  /* 0x0000001802007986 */ /* 0x0005e8000c101d22 */
[----:B------:R2:W-:Y:S04]  /*8880*/  STG.E.128 desc[UR34][R2.64+0x80], R16 ;  /* 0x0000801002007986 */ /* 0x0005e8000c101d22 */
[----:B------:R2:W-:Y:S04]  /*8890*/  STG.E.128 desc[UR34][R8.64], R20 ;  /* 0x0000001408007986 */ /* 0x0005e8000c101d22 */
[----:B------:R2:W-:Y:S02]  /*88a0*/  STG.E.128 desc[UR34][R8.64+0x80], R12 ;  /* 0x0000800c08007986 */ /* 0x0005e4000c101d22 */
.L_x_787:
        /* <DEDUP_REMOVED lines=11> */
.L_x_794:
[----:B------:R-:W-:Y:S05]  /*8960*/  EXIT ;  /* 0x000000000000794d */ /* 0x000fea0003800000 */
.L_x_796:
        /* <DEDUP_REMOVED lines=9> */
.L_x_1088:


//--------------------- .text._ZN5flash44flash_bwd_dq_dk_dv_loop_seqk_parallel_kernelI23Flash_bwd_kernel_traitsILi128ELi64ELi128ELi8ELi2ELi4ELi2ELb0ELb0EN7cutlass10bfloat16_tE19Flash_kernel_traitsILi128ELi64ELi128ELi8ES3_EELb0ELb1ELb0ELb0ELb1ELb1ELb1EEEvNS_16Flash_bwd_paramsE --------------------------
	.section	.text._ZN5flash44flash_bwd_dq_dk_dv_loop_seqk_parallel_kernelI23Flash_bwd_kernel_traitsILi128ELi64ELi128ELi8ELi2ELi4ELi2ELb0ELb0EN7cutlass10bfloat16_tE19Flash_kernel_traitsILi128ELi64ELi128ELi8ES3_EELb0ELb1ELb0ELb0ELb1ELb1ELb1EEEvNS_16Flash_bwd_paramsE,"ax",@progbits
	.align	128
        .global         _ZN5flash44flash_bwd_dq_dk_dv_loop_seqk_parallel_kernelI23Flash_bwd_kernel_traitsILi128ELi64ELi128ELi8ELi2ELi4ELi2ELb0ELb0EN7cutlass10bfloat16_tE19Flash_kernel_traitsILi128ELi64ELi128ELi8ES3_EELb0ELb1ELb0ELb0ELb1ELb1ELb1EEEvNS_16Flash_bwd_paramsE
        .type           _ZN5flash44flash_bwd_dq_dk_dv_loop_seqk_parallel_kernelI23Flash_bwd_kernel_traitsILi128ELi64ELi128ELi8ELi2ELi4ELi2ELb0ELb0EN7cutlass10bfloat16_tE19Flash_kernel_traitsILi128ELi64ELi128ELi8ES3_EELb0ELb1ELb0ELb0ELb1ELb1ELb1EEEvNS_16Flash_bwd_paramsE,@function
        .size           _ZN5flash44flash_bwd_dq_dk_dv_loop_seqk_parallel_kernelI23Flash_bwd_kernel_traitsILi128ELi64ELi128ELi8ELi2ELi4ELi2ELb0ELb0EN7cutlass10bfloat16_tE19Flash_kernel_traitsILi128ELi64ELi128ELi8ES3_EELb0ELb1ELb0ELb0ELb1ELb1ELb1EEEvNS_16Flash_bwd_paramsE,(.L_x_1089 - _ZN5flash44flash_bwd_dq_dk_dv_loop_seqk_parallel_kernelI23Flash_bwd_kernel_traitsILi128ELi64ELi128ELi8ELi2ELi4ELi2ELb0ELb0EN7cutlass10bfloat16_tE19Flash_kernel_traitsILi128ELi64ELi128ELi8ES3_EELb0ELb1ELb0ELb0ELb1ELb1ELb1EEEvNS_16Flash_bwd_paramsE)
        .other          _ZN5flash44flash_bwd_dq_dk_dv_loop_seqk_parallel_kernelI23Flash_bwd_kernel_traitsILi128ELi64ELi128ELi8ELi2ELi4ELi2ELb0ELb0EN7cutlass10bfloat16_tE19Flash_kernel_traitsILi128ELi64ELi128ELi8ES3_EELb0ELb1ELb0ELb0ELb1ELb1ELb1EEEvNS_16Flash_bwd_paramsE,@"STO_CUDA_ENTRY STV_DEFAULT"
_ZN5flash44flash_bwd_dq_dk_dv_loop_seqk_parallel_kernelI23Flash_bwd_kernel_traitsILi128ELi64ELi128ELi8ELi2ELi4ELi2ELb0ELb0EN7cutlass10bfloat16_tE19Flash_kernel_traitsILi128ELi64ELi128ELi8ES3_EELb0ELb1ELb0ELb0ELb1ELb1ELb1EEEvNS_16Flash_bwd_paramsE:
.text._ZN5flash44flash_bwd_dq_dk_dv_loop_seqk_parallel_kernelI23Flash_bwd_kernel_traitsILi128ELi64ELi128ELi8ELi2ELi4ELi2ELb0ELb0EN7cutlass10bfloat16_tE19Flash_kernel_traitsILi128ELi64ELi128ELi8ES3_EELb0ELb1ELb0ELb0ELb1ELb1ELb1EEEvNS_16Flash_bwd_paramsE:
        /* <DEDUP_REMOVED lines=28> */
[----:B------:R-:W-:Y:S01]  /*01c0*/  LEA.HI R18, R15, R16, RZ, 0x2 ;  /* 0x000000100f127211 */ /* 0x000fe200078f10ff */
[----:B----4-:R-:W-:Y:S01]  /*01d0*/  USHF.R.S32.HI UR21, URZ, 0x1f, UR17 ;  /* 0x0000001f3f157899 */ /* 0x010fe20008011411 */
[----:B------:R-:W-:Y:S02]  /*01e0*/  SHF.R.S32.HI R7, RZ, 0x4, R8 ;  /* 0x00000004ff077819 */ /* 0x000fe40000011408 */
[----:B------:R-:W-:-:S02]  /*01f0*/  SHF.R.S32.HI R6, RZ, 0x5, R5 ;  /* 0x00000005ff067819 */ /* 0x000fc40000011405 */
[----:B------:R-:W-:Y:S02]  /*0200*/  SHF.R.S32.HI R0, RZ, 0x1f, R5 ;  /* 0x0000001fff007819 */ /* 0x000fe40000011405 */
[--C-:B------:R-:W-:Y:S02]  /*0210*/  SHF.R.S32.HI R11, RZ, 0x2, R18.reuse ;  /* 0x00000002ff0b7819 */ /* 0x100fe40000011412 */
[----:B------:R-:W-:Y:S01]  /*0220*/  SHF.R.S32.HI R2, RZ, 0x1f, R18 ;  /* 0x0000001fff027819 */ /* 0x000fe20000011412 */
[----:B--2---:R-:W-:Y:S01]  /*0230*/  USHF.R.S32.HI UR20, URZ, 0x1f, UR15 ;  /* 0x0000001f3f147899 */ /* 0x004fe2000801140f */
[----:B------:R-:W-:Y:S02]  /*0240*/  LEA.HI R3, R8, R7, RZ, 0x1 ;  /* 0x0000000708037211 */ /* 0x000fe400078f08ff */
[-C--:B------:R-:W-:Y:S02]  /*0250*/  LEA.HI R0, R0, R6.reuse, RZ, 0x2 ;  /* 0x0000000600007211 */ /* 0x080fe400078f10ff */
[----:B------:R-:W-:-:S02]  /*0260*/  LEA.HI R4, R5, R6, RZ, 0x1 ;  /* 0x0000000605047211 */ /* 0x000fc400078f08ff */
[----:B------:R-:W-:Y:S01]  /*0270*/  LEA.HI R2, R2, R11, RZ, 0x3 ;  /* 0x0000000b02027211 */ /* 0x000fe200078f18ff */
[----:B-1----:R-:W-:Y:S01]  /*0280*/  USHF.R.S32.HI UR19, URZ, 0x1f, UR14 ;  /* 0x0000001f3f137899 */ /* 0x002fe2000801140e */
[----:B------:R-:W-:Y:S02]  /*0290*/  LOP3.LUT R3, R3, 0xfffffffe, RZ, 0xc0, !PT ;  /* 0xfffffffe03037812 */ /* 0x000fe400078ec0ff */
[----:B------:R-:W-:Y:S02]  /*02a0*/  LEA.HI R209, R15, R16, RZ, 0x3 ;  /* 0x000000100fd17211 */ /* 0x000fe400078f18ff */
[----:B------:R-:W-:Y:S01]  /*02b0*/  LOP3.LUT R0, R0, 0xfffffffc, RZ, 0xc0, !PT ;  /* 0xfffffffc00007812 */ /* 0x000fe200078ec0ff */
[----:B------:R-:W-:Y:S01]  /*02c0*/  IMAD.IADD R9, R7, 0x1, -R3 ;  /* 0x0000000107097824 */ /* 0x000fe200078e0a03 */
[----:B------:R-:W-:Y:S02]  /*02d0*/  LOP3.LUT R4, R4, 0xfffffffe, RZ, 0xc0, !PT ;  /* 0xfffffffe04047812 */ /* 0x000fe400078ec0ff */
        /* <DEDUP_REMOVED lines=10> */
[C---:B------:R-:W-:Y:S01]  /*0380*/  IMAD.IADD R3, R16.reuse, 0x1, -R2 ;  /* 0x0000000110037824 */ /* 0x040fe200078e0a02 */
        /* <DEDUP_REMOVED lines=9> */
[----:B------:R-:W-:Y:S02]  /*0420*/  LEA.HI R12, R7, R4, RZ, 0x3 ;  /* 0x00000004070c7211 */ /* 0x000fe400078f18ff */
[----:B------:R-:W-:Y:S01]  /*0430*/  LOP3.LUT R11, R5, R2, RZ, 0x3c, !PT ;  /* 0x00000002050b7212 */ /* 0x000fe200078e3cff */
[----:B------:R-:W-:Y:S01]  /*0440*/  IMAD.SHL.U32 R2, R10, 0x10, RZ ;  /* 0x000000100a027824 */ /* 0x000fe200078e00ff */
[----:B------:R-:W-:Y:S02]  /*0450*/  LOP3.LUT R5, R12, 0xfffffff8, RZ, 0xc0, !PT ;  /* 0xfffffff80c057812 */ /* 0x000fe400078ec0ff */
[----:B------:R-:W-:Y:S02]  /*0460*/  LOP3.LUT R0, R0, 0x1c0, RZ, 0xc0, !PT ;  /* 0x000001c000007812 */ /* 0x000fe400078ec0ff */
[----:B------:R-:W-:Y:S01]  /*0470*/  SHF.R.S32.HI R8, RZ, 0x1f, R3 ;  /* 0x0000001fff087819 */ /* 0x000fe20000011403 */
[----:B------:R-:W-:Y:S01]  /*0480*/  IMAD.IADD R17, R4, 0x1, -R5 ;  /* 0x0000000104117824 */ /* 0x000fe200078e0a05 */
[----:B------:R-:W-:-:S02]  /*0490*/  LOP3.LUT R2, R0, 0x30, R2, 0xf8, !PT ;  /* 0x0000003000027812 */ /* 0x000fc400078ef802 */
[CC--:B------:R-:W-:Y:S02]  /*04a0*/  LEA.HI R4, R15.reuse, R16.reuse, RZ, 0x6 ;  /* 0x000000100f047211 */ /* 0x0c0fe400078f30ff */
[----:B------:R-:W-:Y:S02]  /*04b0*/  LEA.HI R7, R15, R16, RZ, 0x7 ;  /* 0x000000100f077211 */ /* 0x000fe400078f38ff */
[----:B------:R-:W-:Y:S01]  /*04c0*/  LEA.HI R13, R8, R3, RZ, 0x2 ;  /* 0x00000003080d7211 */ /* 0x000fe200078f10ff */
[----:B------:R-:W-:Y:S01]  /*04d0*/  IMAD.SHL.U32 R8, R9, 0x200, RZ ;  /* 0x0000020009087824 */ /* 0x000fe200078e00ff */
[----:B------:R-:W-:Y:S02]  /*04e0*/  LOP3.LUT R15, R2, 0x8, R209, 0xf8, !PT ;  /* 0x00000008020f7812 */ /* 0x000fe400078ef8d1 */
[----:B------:R-:W-:Y:S02]  /*04f0*/  LOP3.LUT R3, R6, 0x1, RZ, 0xc0, !PT ;  /* 0x0000000106037812 */ /* 0x000fe400078ec0ff */
[----:B------:R-:W-:-:S02]  /*0500*/  SHF.R.S32.HI R4, RZ, 0x6, R4 ;  /* 0x00000006ff047819 */ /* 0x000fc40000011404 */
[----:B------:R-:W-:Y:S02]  /*0510*/  LOP3.LUT R209, R0, 0x8, R209, 0xf8, !PT ;  /* 0x0000000800d17812 */ /* 0x000fe400078ef8d1 */
[----:B------:R-:W-:Y:S01]  /*0520*/  SHF.R.U32.HI R206, RZ, 0x3, R0 ;  /* 0x00000003ffce7819 */ /* 0x000fe20000011600 */
[----:B------:R-:W-:Y:S01]  /*0530*/  IMAD R2, R4, 0x800, R8 ;  /* 0x0000080004027824 */ /* 0x000fe200078e0208 */
[----:B------:R-:W-:Y:S01]  /*0540*/  LOP3.LUT R0, R18, 0x7ffffffc, RZ, 0xc0, !PT ;  /* 0x7ffffffc12007812 */ /* 0x000fe200078ec0ff */
[----:B------:R-:W-:Y:S01]  /*0550*/  IMAD.SHL.U32 R5, R4, 0x8, RZ ;  /* 0x0000000804057824 */ /* 0x000fe200078e00ff */
[----:B------:R-:W-:Y:S01]  /*0560*/  ISETP.NE.U32.AND P0, PT, R3, 0x1, PT ;  /* 0x000000010300780c */ /* 0x000fe20003f05070 */
[----:B------:R-:W-:Y:S01]  /*0570*/  IMAD.SHL.U32 R3, R9, 0x20, RZ ;  /* 0x0000002009037824 */ /* 0x000fe200078e00ff */
[----:B------:R-:W-:Y:S01]  /*0580*/  LOP3.LUT R209, R209, R206, RZ, 0x3c, !PT ;  /* 0x000000ced1d17212 */ /* 0x000fe200078e3cff */
[----:B------:R-:W-:Y:S01]  /*0590*/  IMAD.IADD R0, R16, 0x1, -R0 ;  /* 0x0000000110007824 */ /* 0x000fe200078e0a00 */
[----:B------:R-:W-:Y:S01]  /*05a0*/  R2P PR, R6, 0x6 ;  /* 0x0000000606007804 */ /* 0x000fe20000000000 */
[----:B------:R-:W-:Y:S01]  /*05b0*/  IMAD.SHL.U32 R16, R16, 0x2, RZ ;  /* 0x0000000210107824 */ /* 0x000fe200078e00ff */
[----:B------:R-:W-:Y:S01]  /*05c0*/  LOP3.LUT R3, R3, 0x20, RZ, 0xc0, !PT ;  /* 0x0000002003037812 */ /* 0x000fe200078ec0ff */
[----:B------:R-:W-:Y:S01]  /*05d0*/  IMAD.IADD R209, R2, 0x1, R209 ;  /* 0x0000000102d17824 */ /* 0x000fe200078e02d1 */
[----:B------:R-:W-:Y:S01]  /*05e0*/  SEL R236, R236, 0x10, !P0 ;  /* 0x00000010ecec7807 */ /* 0x000fe20004000000 */
[----:B------:R-:W-:Y:S01]  /*05f0*/  IMAD.SHL.U32 R2, R0, 0x2, RZ ;  /* 0x0000000200027824 */ /* 0x000fe200078e00ff */
[----:B------:R-:W-:-:S02]  /*0600*/  SHF.R.S32.HI R0, RZ, 0x7, R7 ;  /* 0x00000007ff007819 */ /* 0x000fc40000011407 */
[----:B------:R-:W-:Y:S01]  /*0610*/  LOP3.LUT R205, R3, 0x18, R5, 0xf8, !PT ;  /* 0x0000001803cd7812 */ /* 0x000fe200078ef805 */
[----:B------:R-:W-:Y:S01]  /*0620*/  IMAD R3, R4, 0x200, R11 ;  /* 0x0000020004037824 */ /* 0x000fe200078e020b */
[----:B------:R-:W-:Y:S01]  /*0630*/  SHF.R.S32.HI R5, RZ, 0x2, R13 ;  /* 0x00000002ff057819 */ /* 0x000fe2000001140d */
[--C-:B------:R-:W-:Y:S01]  /*0640*/  IMAD R10, R10, 0x400, R2.reuse ;  /* 0x000004000a0a7824 */ /* 0x100fe200078e0202 */
[----:B------:R-:W-:Y:S01]  /*0650*/  LEA R209, R209, UR4, 0x1 ;  /* 0x00000004d1d17c11 */ /* 0x000fe2000f8e08ff */
[----:B------:R-:W-:Y:S01]  /*0660*/  IMAD R7, R0, 0x1000, R2 ;  /* 0x0000100000077824 */ /* 0x000fe200078e0202 */
[----:B------:R1:W-:Y:S01]  /*0670*/  STL [R1+0x1c], R3 ;  /* 0x00001c0301007387 */ /* 0x0003e20000100800 */
[----:B------:R-:W-:Y:S01]  /*0680*/  IMAD.SHL.U32 R4, R4, 0x20, RZ ;  /* 0x0000002004047824 */ /* 0x000fe200078e00ff */
[----:B------:R-:W-:Y:S01]  /*0690*/  LOP3.LUT R206, R8, R15, R206, 0xf6, !PT ;  /* 0x0000000f08ce7212 */ /* 0x000fe200078ef6ce */
[----:B------:R-:W-:Y:S02]  /*06a0*/  IMAD.SHL.U32 R2, R0, 0x8, RZ ;  /* 0x0000000800027824 */ /* 0x000fe400078e00ff */
[----:B------:R-:W-:Y:S01]  /*06b0*/  IMAD.SHL.U32 R0, R6, 0x40, RZ ;  /* 0x0000004006007824 */ /* 0x000fe200078e00ff */
[----:B------:R-:W-:Y:S01]  /*06c0*/  LEA R206, R206, UR5, 0x1 ;  /* 0x00000005cece7c11 */ /* 0x000fe2000f8e08ff */
[----:B------:R-:W-:Y:S01]  /*06d0*/  IMAD R18, R14, 0x10, R5 ;  /* 0x000000100e127824 */ /* 0x000fe200078e0205 */
[----:B------:R-:W-:Y:S01]  /*06e0*/  LOP3.LUT R2, R2, 0x8, RZ, 0xc0, !PT ;  /* 0x0000000802027812 */ /* 0x000fe200078ec0ff */
[----:B------:R-:W-:Y:S01]  /*06f0*/  IMAD.SHL.U32 R6, R9, 0x10, RZ ;  /* 0x0000001009067824 */ /* 0x000fe200078e00ff */
[----:B------:R-:W-:-:S04]  /*0700*/  LOP3.LUT R0, R0, 0x1c0, RZ, 0xc0, !PT ;  /* 0x000001c000007812 */ /* 0x000fc800078ec0ff */
[----:B------:R-:W-:Y:S02]  /*0710*/  LOP3.LUT R11, R2, 0x10, R6, 0xf8, !PT ;  /* 0x00000010020b7812 */ /* 0x000fe400078ef806 */
[----:B-1----:R-:W-:Y:S02]  /*0720*/  LOP3.LUT R3, R4, 0x6, R16, 0xf8, !PT ;  /* 0x0000000604037812 */ /* 0x002fe400078ef810 */
[----:B------:R-:W-:-:S03]  /*0730*/  LOP3.LUT R4, R0, 0x20, R4, 0xf8, !PT ;  /* 0x0000002000047812 */ /* 0x000fc600078ef804 */
[----:B------:R1:W-:Y:S04]  /*0740*/  STL [R1+0x30], R3 ;  /* 0x0000300301007387 */ /* 0x0003e80000100800 */
[----:B------:R-:W-:Y:S01]  /*0750*/  STL [R1+0x3c], R18 ;  /* 0x00003c1201007387 */ /* 0x000fe20000100800 */
[----:B-1----:R-:W-:-:S04]  /*0760*/  SHF.R.U32.HI R3, RZ, 0x3, R0 ;  /* 0x00000003ff037819 */ /* 0x002fc80000011600 */
[----:B------:R-:W-:Y:S01]  /*0770*/  LOP3.LUT R5, R3, R0, R2, 0x1e, !PT ;  /* 0x0000000003057212 */ /* 0x000fe200078e1e02 */
[----:B------:R-:W-:Y:S01]  /*0780*/  VIADD R0, R18, 0xffffffc0 ;  /* 0xffffffc012007836 */ /* 0x000fe20000000000 */
[----:B------:R-:W-:Y:S01]  /*0790*/  LOP3.LUT R4, R4, R3, RZ, 0x3c, !PT ;  /* 0x0000000304047212 */ /* 0x000fe200078e3cff */
[----:B------:R-:W-:Y:S02]  /*07a0*/  IMAD R3, R14, 0x400, R7 ;  /* 0x000004000e037824 */ /* 0x000fe400078e0207 */
[----:B------:R-:W-:Y:S01]  /*07b0*/  IMAD.IADD R10, R10, 0x1, R5 ;  /* 0x000000010a0a7824 */ /* 0x000fe200078e0205 */
[----:B------:R-:W-:Y:S01]  /*07c0*/  SHF.R.S32.HI R2, RZ, 0x1f, R0 ;  /* 0x0000001fff027819 */ /* 0x000fe20000011400 */
[----:B------:R-:W-:Y:S01]  /*07d0*/  IMAD.SHL.U32 R5, R17, 0x40, RZ ;  /* 0x0000004011057824 */ /* 0x000fe200078e00ff */
[----:B------:R-:W1:Y:S01]  /*07e0*/  LDC R7, c[0x0][0x2c4] ;  /* 0x0000b100ff077b82 */ /* 0x000e620000000800 */
[----:B------:R-:W-:Y:S01]  /*07f0*/  IMAD.IADD R234, R4, 0x1, R3 ;  /* 0x0000000104ea7824 */ /* 0x000fe200078e0203 */
[----:B------:R-:W-:Y:S01]  /*0800*/  SHF.L.U64.HI R0, R0, 0x2, R2 ;  /* 0x0000000200007819 */ /* 0x000fe20000010202 */
[----:B------:R-:W-:Y:S01]  /*0810*/  IMAD.SHL.U32 R3, R9, 0x8, RZ ;  /* 0x0000000809037824 */ /* 0x000fe200078e00ff */
[----:B------:R-:W-:-:S02]  /*0820*/  LOP3.LUT R5, R5, 0x1c0, RZ, 0xc0, !PT ;  /* 0x000001c005057812 */ /* 0x000fc400078ec0ff */
[----:B------:R-:W-:Y:S01]  /*0830*/  LEA R234, R234, UR5, 0x1 ;  /* 0x00000005eaea7c11 */ /* 0x000fe2000f8e08ff */
[----:B------:R2:W-:Y:S01]  /*0840*/  STL [R1+0x2c], R0 ;  /* 0x00002c0001007387 */ /* 0x0005e20000100800 */
[----:B------:R-:W-:Y:S02]  /*0850*/  SHF.R.U32.HI R6, RZ, 0x3, R5 ;  /* 0x00000003ff067819 */ /* 0x000fe40000011605 */
[----:B------:R-:W-:Y:S01]  /*0860*/  LOP3.LUT R3, R5, 0x8, R3, 0xf8, !PT ;  /* 0x0000000805037812 */ /* 0x000fe200078ef803 */
[----:B------:R-:W-:Y:S01]  /*0870*/  IMAD.IADD R237, R234, 0x1, R236 ;  /* 0x00000001eaed7824 */ /* 0x000fe200078e02ec */
[C-C-:B------:R-:W-:Y:S02]  /*0880*/  LOP3.LUT R2, R6.reuse, R11, R5.reuse, 0x1e, !PT ;  /* 0x0000000b06027212 */ /* 0x140fe400078e1e05 */
[----:B------:R-:W-:Y:S02]  /*0890*/  LOP3.LUT R205, R6, R205, R5, 0x1e, !PT ;  /* 0x000000cd06cd7212 */ /* 0x000fe400078e1e05 */
[----:B------:R-:W-:-:S02]  /*08a0*/  LOP3.LUT R3, R3, R6, RZ, 0x3c, !PT ;  /* 0x0000000603037212 */ /* 0x000fc400078e3cff */
[----:B------:R-:W-:Y:S01]  /*08b0*/  LEA R5, R10, UR4, 0x1 ;  /* 0x000000040a057c11 */ /* 0x000fe2000f8e08ff */
[----:B--2---:R-:W-:-:S05]  /*08c0*/  IMAD.SHL.U32 R0, R12, 0x40, RZ ;  /* 0x000000400c007824 */ /* 0x004fca00078e00ff */
[----:B------:R-:W-:-:S04]  /*08d0*/  LOP3.LUT R0, R0, 0xfffffe00, RZ, 0xc0, !PT ;  /* 0xfffffe0000007812 */ /* 0x000fc800078ec0ff */
[-C--:B------:R-:W-:Y:S01]  /*08e0*/  LOP3.LUT R215, R2, R0.reuse, RZ, 0xfc, !PT ;  /* 0x0000000002d77212 */ /* 0x080fe200078efcff */
[----:B------:R-:W-:Y:S01]  /*08f0*/  IMAD R4, R14, 0x400, R0 ;  /* 0x000004000e047824 */ /* 0x000fe200078e0200 */
[----:B------:R-:W-:Y:S01]  /*0900*/  LOP3.LUT R205, R205, R0, RZ, 0xfc, !PT ;  /* 0x00000000cdcd7212 */ /* 0x000fe200078efcff */
[----:B------:R-:W-:Y:S02]  /*0910*/  IMAD.MOV.U32 R2, RZ, RZ, 0x20 ;  /* 0x00000020ff027424 */ /* 0x000fe400078e00ff */
[----:B------:R-:W-:Y:S01]  /*0920*/  IMAD.MOV.U32 R0, RZ, RZ, 0x40 ;  /* 0x00000040ff007424 */ /* 0x000fe200078e00ff */
[----:B------:R-:W-:Y:S01]  /*0930*/  LEA R205, R205, UR4, 0x1 ;  /* 0x00000004cdcd7c11 */ /* 0x000fe2000f8e08ff */
[----:B------:R-:W-:Y:S01]  /*0940*/  IMAD.IADD R216, R4, 0x1, R3 ;  /* 0x0000000104d87824 */ /* 0x000fe200078e0203 */
[----:B------:R-:W-:Y:S02]  /*0950*/  SEL R210, R2, 0xffffffe0, !P4 ;  /* 0xffffffe002d27807 */ /* 0x000fe40006000000 */
[----:B------:R-:W-:-:S02]  /*0960*/  SEL R211, R0, 0xffffffc0, !P3 ;  /* 0xffffffc000d37807 */ /* 0x000fc40005800000 */
[----:B------:R-:W-:Y:S01]  /*0970*/  SEL R2, R2, 0xffffffe0, !P1 ;  /* 0xffffffe002027807 */ /* 0x000fe20004800000 */
[C---:B------:R-:W-:Y:S01]  /*0980*/  IMAD.IADD R210, R209.reuse, 0x1, R210 ;  /* 0x00000001d1d27824 */ /* 0x040fe200078e02d2 */
[----:B------:R-:W-:Y:S01]  /*0990*/  SEL R0, R0, 0xffffffc0, !P2 ;  /* 0xffffffc000007807 */ /* 0x000fe20005000000 */
[----:B------:R-:W-:Y:S01]  /*09a0*/  IMAD.IADD R212, R209, 0x1, R211 ;  /* 0x00000001d1d47824 */ /* 0x000fe200078e02d3 */
[----:B-1----:R-:W-:Y:S01]  /*09b0*/  IADD3 R3, R18, 0x1, -R7 ;  /* 0x0000000112037810 */ /* 0x002fe20007ffe807 */
[----:B------:R-:W-:Y:S02]  /*09c0*/  IMAD.IADD R235, R234, 0x1, R2 ;  /* 0x00000001eaeb7824 */ /* 0x000fe400078e0202 */
[----:B------:R-:W-:Y:S02]  /*09d0*/  IMAD.IADD R4, R2, 0x1, R5 ;  /* 0x0000000102047824 */ /* 0x000fe400078e0205 */
[----:B------:R-:W-:Y:S01]  /*09e0*/  IMAD.IADD R2, R5, 0x1, R0 ;  /* 0x0000000105027824 */ /* 0x000fe200078e0200 */
[----:B------:R1:W-:Y:S01]  /*09f0*/  STL [R1+0x28], R3 ;  /* 0x0000280301007387 */ /* 0x0003e20000100800 */
[----:B------:R-:W-:-:S02]  /*0a00*/  IMAD.IADD R211, R210, 0x1, R211 ;  /* 0x00000001d2d37824 */ /* 0x000fc400078e02d3 */
[----:B------:R-:W-:Y:S01]  /*0a10*/  IMAD.IADD R236, R236, 0x1, R235 ;  /* 0x00000001ecec7824 */ /* 0x000fe200078e02eb */
[----:B------:R-:W-:Y:S04]  /*0a20*/  STL [R1+0x20], R5 ;  /* 0x0000200501007387 */ /* 0x000fe80000100800 */
[----:B------:R-:W-:Y:S04]  /*0a30*/  STL [R1+0x34], R4 ;  /* 0x0000340401007387 */ /* 0x000fe80000100800 */
[----:B------:R2:W-:Y:S01]  /*0a40*/  STL [R1+0x24], R2 ;  /* 0x0000240201007387 */ /* 0x0005e20000100800 */
[----:B-1----:R-:W-:-:S02]  /*0a50*/  VIADD R3, R5, 0x420 ;  /* 0x0000042005037836 */ /* 0x002fc40000000000 */
[----:B------:R-:W-:-:S05]  /*0a60*/  @P1 VIADD R3, R5, 0x3e0 ;  /* 0x000003e005031836 */ /* 0x000fca0000000000 */
[----:B------:R1:W-:Y:S01]  /*0a70*/  STL [R1+0x44], R3 ;  /* 0x0000440301007387 */ /* 0x0003e20000100800 */
[----:B--2---:R-:W-:Y:S02]  /*0a80*/  IMAD.IADD R2, R4, 0x1, R0 ;  /* 0x0000000104027824 */ /* 0x004fe400078e0200 */
[----:B------:R-:W-:-:S03]  /*0a90*/  IMAD.IADD R0, R0, 0x1, R3 ;  /* 0x0000000100007824 */ /* 0x000fc600078e0203 */
[----:B------:R1:W-:Y:S04]  /*0aa0*/  STL [R1+0x38], R2 ;  /* 0x0000380201007387 */ /* 0x0003e80000100800 */
[----:B------:R1:W-:Y:S02]  /*0ab0*/  STL [R1+0x40], R0 ;  /* 0x0000400001007387 */ /* 0x0003e40000100800 */
.L_x_805:
        /* <DEDUP_REMOVED lines=31> */
[----:B------:R-:W-:Y:S05]  /*0cb0*/  @P0 BRA `(.L_x_797) ;  /* 0x0000007400d40947 */ /* 0x000fea0003800000 */
        /* <DEDUP_REMOVED lines=73> */
.L_x_798:
[----:B------:R-:W-:Y:S01]  /*1150*/  UIMAD UR26, UR16, UR38, UR17 ;  /* 0x00000026101a72a4 */ /* 0x000fe2000f8e0211 */
[----:B------:R-:W-:-:S03]  /*1160*/  ULDC UR46, c[0x0][0x2d4] ;  /* 0x0000b500002e7ab9 */ /* 0x000fc60000000800 */
[----:B------:R-:W-:-:S12]  /*1170*/  UIMAD UR26, UR26, UR46, URZ ;  /* 0x0000002e1a1a72a4 */ /* 0x000fd8000f8e023f */
.L_x_799:
[----:B------:R-:W1:Y:S01]  /*1180*/  S2R R29, SR_TID.X ;  /* 0x00000000001d7919 */ /* 0x000e620000002100 */
[----:B------:R-:W2:Y:S01]  /*1190*/  LDC.64 R22, c[0x0][0x240] ;  /* 0x00009000ff167b82 */ /* 0x000ea20000000a00 */
[----:B------:R-:W3:Y:S01]  /*11a0*/  LDL R31, [R1+0x1c] ;  /* 0x00001c00011f7983 */ /* 0x000ee20000100800 */
[----:B------:R-:W-:Y:S01]  /*11b0*/  UIMAD UR9, UR38, UR33, URZ ;  /* 0x00000021260972a4 */ /* 0x000fe2000f8e023f */
[----:B------:R-:W-:Y:S01]  /*11c0*/  IMAD.U32 R6, RZ, RZ, UR8 ;  /* 0x00000008ff067e24 */ /* 0x000fe2000f8e00ff */
[----:B------:R-:W-:Y:S01]  /*11d0*/  UIMAD.WIDE UR46, UR16, UR46, UR36 ;  /* 0x0000002e102e72a5 */ /* 0x000fe2000f8e0224 */
[----:B------:R-:W-:-:S03]  /*11e0*/  IMAD.U32 R4, RZ, RZ, UR7 ;  /* 0x00000007ff047e24 */ /* 0x000fc6000f8e00ff */
[----:B------:R-:W4:Y:S01]  /*11f0*/  LDC.64 R8, c[0x0][0x228] ;  /* 0x00008a00ff087b82 */ /* 0x000f220000000a00 */
[----:B------:R-:W-:Y:S02]  /*1200*/  UIMAD.WIDE.U32 UR44, UR33, UR38, URZ ;  /* 0x00000026212c72a5 */ /* 0x000fe4000f8e003f */
[----:B------:R-:W-:Y:S01]  /*1210*/  UIADD3 UR24, UP0, UR31, UR24, URZ ;  /* 0x000000181f187290 */ /* 0x000fe2000ff1e03f */
[----:B------:R-:W-:Y:S01]  /*1220*/  ULDC.64 UR10, c[0x0][0x258] ;  /* 0x00009600000a7ab9 */ /* 0x000fe20000000a00 */
[----:B------:R-:W-:Y:S02]  /*1230*/  USHF.R.S32.HI UR43, URZ, 0x1f, UR33 ;  /* 0x0000001f3f2b7899 */ /* 0x000fe40008011421 */
[----:B------:R-:W-:Y:S01]  /*1240*/  IMAD.U32 R26, RZ, RZ, UR44 ;  /* 0x0000002cff1a7e24 */ /* 0x000fe2000f8e00ff */
[----:B------:R-:W5:Y:S01]  /*1250*/  LDC.64 R18, c[0x0][0x418] ;  /* 0x00010600ff127b82 */ /* 0x000f620000000a00 */
[----:B------:R-:W-:Y:S01]  /*1260*/  IMAD.U32 R27, RZ, RZ, UR45 ;  /* 0x0000002dff1b7e24 */ /* 0x000fe2000f8e00ff */
[----:B------:R-:W-:-:S02]  /*1270*/  UIMAD UR42, UR21, UR10, URZ ;  /* 0x0000000a152a72a4 */ /* 0x000fc4000f8e023f */
[----:B------:R-:W-:Y:S02]  /*1280*/  UIADD3.X UR23, UR12, UR23, URZ, UP0, !UPT ;  /* 0x000000170c177290 */ /* 0x000fe400087fe43f */
[----:B------:R-:W-:Y:S02]  /*1290*/  UIMAD UR42, UR17, UR11, UR42 ;  /* 0x0000000b112a72a4 */ /* 0x000fe4000f8e022a */
[----:B------:R-:W4:Y:S01]  /*12a0*/  LDC.64 R24, c[0x0][0x420] ;  /* 0x00010800ff187b82 */ /* 0x000f220000000a00 */
[----:B------:R-:W-:Y:S01]  /*12b0*/  UIMAD UR43, UR43, UR38, URZ ;  /* 0x000000262b2b72a4 */ /* 0x000fe2000f8e023f */
[----:B------:R-:W-:-:S03]  /*12c0*/  ULDC.64 UR12, c[0x0][0x210] ;  /* 0x00008400000c7ab9 */ /* 0x000fc60000000a00 */
[----:B------:R-:W-:Y:S01]  /*12d0*/  UIMAD UR40, UR40, UR33, UR43 ;  /* 0x00000021282872a4 */ /* 0x000fe2000f8e022b */
[----:B-1----:R-:W-:Y:S02]  /*12e0*/  SHF.R.S32.HI R30, RZ, 0x1f, R29 ;  /* 0x0000001fff1e7819 */ /* 0x002fe4000001141d */
[----:B------:R-:W1:Y:S01]  /*12f0*/  LDC.64 R20, c[0x0][0x230] ;  /* 0x00008c00ff147b82 */ /* 0x000e620000000a00 */
[----:B------:R-:W-:Y:S01]  /*1300*/  UIADD3 UR40, UR45, UR40, URZ ;  /* 0x000000282d287290 */ /* 0x000fe2000fffe03f */
[CC--:B------:R-:W-:Y:S02]  /*1310*/  LEA.HI R2, R30.reuse, R29.reuse, RZ, 0x5 ;  /* 0x0000001d1e027211 */ /* 0x0c0fe400078f28ff */
[----:B------:R-:W-:Y:S02]  /*1320*/  LEA.HI R3, R30, R29, RZ, 0x3 ;  /* 0x0000001d1e037211 */ /* 0x000fe400078f18ff */
[----:B------:R-:W-:Y:S01]  /*1330*/  LOP3.LUT R0, R2, 0xffffffe0, RZ, 0xc0, !PT ;  /* 0xffffffe002007812 */ /* 0x000fe200078ec0ff */
[----:B-----5:R-:W-:Y:S01]  /*1340*/  IMAD R12, R18, UR22, RZ ;  /* 0x00000016120c7c24 */ /* 0x020fe2000f8e02ff */
[----:B------:R-:W-:-:S02]  /*1350*/  SHF.R.S32.HI R2, RZ, 0x5, R2 ;  /* 0x00000005ff027819 */ /* 0x000fc40000011402 */
[----:B------:R-:W-:Y:S01]  /*1360*/  SHF.R.S32.HI R16, RZ, 0x3, R3 ;  /* 0x00000003ff107819 */ /* 0x000fe20000011403 */
[----:B------:R-:W-:Y:S02]  /*1370*/  IMAD.IADD R0, R29, 0x1, -R0 ;  /* 0x000000011d007824 */ /* 0x000fe400078e0a00 */
[----:B------:R-:W-:Y:S01]  /*1380*/  IMAD R12, R19, UR16, R12 ;  /* 0x00000010130c7c24 */ /* 0x000fe2000f8e020c */
[----:B------:R-:W-:Y:S01]  /*1390*/  SHF.R.S32.HI R28, RZ, 0x1f, R16 ;  /* 0x0000001fff1c7819 */ /* 0x000fe20000011410 */
[----:B------:R-:W-:Y:S01]  /*13a0*/  IMAD R0, R2, UR9, R0 ;  /* 0x0000000902007c24 */ /* 0x000fe2000f8e0200 */
[----:B------:R-:W-:Y:S01]  /*13b0*/  LOP3.LUT R2, R3, 0xfffffff8, RZ, 0xc0, !PT ;  /* 0xfffffff803027812 */ /* 0x000fe200078ec0ff */
[----:B------:R-:W-:Y:S01]  /*13c0*/  USHF.L.U32 UR9, UR9, 0x6, URZ ;  /* 0x0000000609097899 */ /* 0x000fe2000800063f */
[----:B------:R-:W-:-:S03]  /*13d0*/  IADD3 R10, P3, R16, UR36, RZ ;  /* 0x00000024100a7c10 */ /* 0x000fc6000ff7e0ff */
[----:B------:R-:W-:Y:S01]  /*13e0*/  IMAD.IADD R2, R29, 0x1, -R2 ;  /* 0x000000011d027824 */ /* 0x000fe200078e0a02 */
[----:B------:R-:W-:Y:S01]  /*13f0*/  USHF.R.S32.HI UR7, URZ, 0x1f, UR9 ;  /* 0x0000001f3f077899 */ /* 0x000fe20008011409 */
[----:B------:R-:W-:Y:S02]  /*1400*/  IADD3 R6, P2, P1, R0, UR9, R6 ;  /* 0x0000000900067c10 */ /* 0x000fe4000f95e006 */
[----:B------:R-:W-:Y:S01]  /*1410*/  SHF.R.S32.HI R0, RZ, 0x1f, R0 ;  /* 0x0000001fff007819 */ /* 0x000fe20000011400 */
[----:B------:R-:W-:Y:S01]  /*1420*/  IMAD.SHL.U32 R2, R2, 0x8, RZ ;  /* 0x0000000802027824 */ /* 0x000fe200078e00ff */
[----:B------:R-:W-:Y:S01]  /*1430*/  IADD3.X R13, R28, UR37, RZ, P3, !PT ;  /* 0x000000251c0d7c10 */ /* 0x000fe20009ffe4ff */
[----:B------:R-:W-:Y:S01]  /*1440*/  UIADD3 UR37, UP1, UR46, UR6, URZ ;  /* 0x000000062e257290 */ /* 0x000fe2000ff3e03f */
[----:B------:R-:W-:Y:S01]  /*1450*/  IADD3.X R4, R0, UR7, R4, P2, P1 ;  /* 0x0000000700047c10 */ /* 0x000fe200097e2404 */
[----:B------:R-:W-:Y:S01]  /*1460*/  ULDC.64 UR8, c[0x0][0x248] ;  /* 0x0000920000087ab9 */ /* 0x000fe20000000a00 */
[----:B------:R-:W-:Y:S01]  /*1470*/  IADD3 R6, P1, R6, R7, RZ ;  /* 0x0000000706067210 */ /* 0x000fe20007f3e0ff */
[-C--:B--2---:R-:W-:Y:S01]  /*1480*/  IMAD R0, R13, R22.reuse, RZ ;  /* 0x000000160d007224 */ /* 0x084fe200078e02ff */
[----:B------:R-:W-:Y:S01]  /*1490*/  SHF.R.S32.HI R3, RZ, 0x1f, R2 ;  /* 0x0000001fff037819 */ /* 0x000fe20000011402 */
[----:B------:R-:W-:Y:S01]  /*14a0*/  ULDC.64 UR6, c[0x0][0x250] ;  /* 0x0000940000067ab9 */ /* 0x000fe20000000a00 */
[----:B------:R-:W-:Y:S01]  /*14b0*/  UIMAD UR41, UR23, UR8, URZ ;  /* 0x00000008172972a4 */ /* 0x000fe2000f8e023f */
[----:B------:R-:W-:Y:S01]  /*14c0*/  IMAD.X R7, R4, 0x1, R5, P1 ;  /* 0x0000000104077824 */ /* 0x000fe200008e0605 */
[----:B------:R-:W-:Y:S01]  /*14d0*/  UIMAD UR33, UR23, UR6, URZ ;  /* 0x00000006172172a4 */ /* 0x000fe2000f8e023f */
[C---:B------:R-:W-:Y:S01]  /*14e0*/  IMAD R0, R10.reuse, R23, R0 ;  /* 0x000000170a007224 */ /* 0x040fe200078e0200 */
[----:B------:R-:W-:Y:S01]  /*14f0*/  UIMAD UR41, UR24, UR9, UR41 ;  /* 0x00000009182972a4 */ /* 0x000fe2000f8e0229 */
[----:B------:R-:W-:Y:S01]  /*1500*/  IMAD.WIDE.U32 R4, R10, R22, R2 ;  /* 0x000000160a047225 */ /* 0x000fe200078e0002 */
[----:B------:R-:W-:-:S02]  /*1510*/  UIMAD UR33, UR24, UR7, UR33 ;  /* 0x00000007182172a4 */ /* 0x000fc4000f8e0221 */
[----:B------:R-:W-:Y:S01]  /*1520*/  UIADD3.X UR39, UR47, UR39, URZ, UP1, !UPT ;  /* 0x000000272f277290 */ /* 0x000fe20008ffe43f */
[----:B------:R-:W-:Y:S02]  /*1530*/  IMAD.IADD R5, R5, 0x1, R0 ;  /* 0x0000000105057824 */ /* 0x000fe400078e0200 */
[C---:B----4-:R-:W-:Y:S02]  /*1540*/  IMAD R0, R8.reuse, UR22, RZ ;  /* 0x0000001608007c24 */ /* 0x050fe4000f8e02ff */
[----:B------:R-:W-:-:S04]  /*1550*/  IMAD.WIDE.U32 R4, R8, UR16, R4 ;  /* 0x0000001008047c25 */ /* 0x000fc8000f8e0004 */
[----:B------:R-:W-:Y:S02]  /*1560*/  IMAD R0, R9, UR16, R0 ;  /* 0x0000001009007c24 */ /* 0x000fe4000f8e0200 */
[----:B------:R-:W-:Y:S02]  /*1570*/  IMAD.U32 R8, RZ, RZ, UR8 ;  /* 0x00000008ff087e24 */ /* 0x000fe4000f8e00ff */
[----:B------:R-:W-:Y:S02]  /*1580*/  IMAD.U32 R14, RZ, RZ, UR6 ;  /* 0x00000006ff0e7e24 */ /* 0x000fe4000f8e00ff */
[----:B------:R-:W-:Y:S01]  /*1590*/  IMAD.WIDE.U32 R26, R26, UR37, R6 ;  /* 0x000000251a1a7c25 */ /* 0x000fe2000f8e0006 */
[----:B------:R-:W-:-:S03]  /*15a0*/  UIMAD UR37, UR40, UR37, URZ ;  /* 0x00000025282572a4 */ /* 0x000fc6000f8e023f */
[----:B------:R-:W-:Y:S01]  /*15b0*/  IMAD.IADD R5, R5, 0x1, R0 ;  /* 0x0000000105057824 */ /* 0x000fe200078e0200 */
[----:B------:R-:W-:Y:S01]  /*15c0*/  UIMAD UR39, UR39, UR44, UR37 ;  /* 0x0000002c272772a4 */ /* 0x000fe2000f8e0225 */
[----:B------:R-:W-:Y:S01]  /*15d0*/  IMAD.U32 R6, RZ, RZ, UR10 ;  /* 0x0000000aff067e24 */ /* 0x000fe2000f8e00ff */
[----:B------:R-:W-:Y:S01]  /*15e0*/  ULDC.64 UR10, c[0x0][0x428] ;  /* 0x00010a00000a7ab9 */ /* 0x000fe20000000a00 */
[----:B------:R-:W-:-:S04]  /*15f0*/  IMAD.WIDE.U32 R8, R8, UR24, R2 ;  /* 0x0000001808087c25 */ /* 0x000fc8000f8e0002 */
[----:B------:R-:W-:-:S04]  /*1600*/  IMAD.WIDE.U32 R14, R14, UR24, R2 ;  /* 0x000000180e0e7c25 */ /* 0x000fc8000f8e0002 */
[----:B------:R-:W-:Y:S02]  /*1610*/  IMAD.WIDE.U32 R2, R18, UR16, R2 ;  /* 0x0000001012027c25 */ /* 0x000fe4000f8e0002 */
[----:B------:R-:W2:Y:S02]  /*1620*/  LDC.64 R18, c[0x0][0x238] ;  /* 0x00008e00ff127b82 */ /* 0x000ea40000000a00 */
[----:B------:R-:W-:Y:S02]  /*1630*/  IMAD R0, R13, R24, RZ ;  /* 0x000000180d007224 */ /* 0x000fe400078e02ff */
[----:B------:R-:W-:-:S04]  /*1640*/  IMAD.WIDE.U32 R6, R6, UR17, R4 ;  /* 0x0000001106067c25 */ /* 0x000fc8000f8e0004 */
[----:B------:R-:W-:Y:S01]  /*1650*/  IMAD.IADD R3, R3, 0x1, R12 ;  /* 0x0000000103037824 */ /* 0x000fe200078e020c */
[----:B------:R-:W-:Y:S01]  /*1660*/  LEA R232, P1, R6, UR12, 0x1 ;  /* 0x0000000c06e87c11 */ /* 0x000fe2000f8208ff */
[C---:B------:R-:W-:Y:S01]  /*1670*/  IMAD R12, R10.reuse, R25, R0 ;  /* 0x000000190a0c7224 */ /* 0x040fe200078e0200 */
[----:B------:R-:W-:Y:S01]  /*1680*/  UIMAD UR12, UR21, UR10, URZ ;  /* 0x0000000a150c72a4 */ /* 0x000fe2000f8e023f */
[----:B------:R-:W-:Y:S02]  /*1690*/  VIADD R0, R7, UR42 ;  /* 0x0000002a07007c36 */ /* 0x000fe40008000000 */
[----:B------:R-:W-:Y:S01]  /*16a0*/  IMAD.WIDE.U32 R4, R10, R24, R2 ;  /* 0x000000180a047225 */ /* 0x000fe200078e0002 */
[----:B------:R-:W-:Y:S02]  /*16b0*/  UIMAD UR37, UR17, UR11, UR12 ;  /* 0x0000000b112572a4 */ /* 0x000fe4000f8e020c */
[----:B------:R-:W-:Y:S01]  /*16c0*/  LEA.HI.X R233, R6, UR13, R0, 0x1, P1 ;  /* 0x0000000d06e97c11 */ /* 0x000fe200088f0c00 */
[----:B------:R-:W-:Y:S01]  /*16d0*/  IMAD.IADD R5, R5, 0x1, R12 ;  /* 0x0000000105057824 */ /* 0x000fe200078e020c */
[----:B------:R-:W-:Y:S01]  /*16e0*/  ULDC.64 UR12, c[0x0][0x3e0] ;  /* 0x0000f800000c7ab9 */ /* 0x000fe20000000a00 */
[----:B------:R-:W-:Y:S01]  /*16f0*/  IMAD.U32 R6, RZ, RZ, UR10 ;  /* 0x0000000aff067e24 */ /* 0x000fe2000f8e00ff */
[----:B------:R-:W-:Y:S01]  /*1700*/  ULDC.64 UR10, c[0x0][0x400] ;  /* 0x00010000000a7ab9 */ /* 0x000fe20000000a00 */
[----:B------:R-:W-:Y:S01]  /*1710*/  VIADD R3, R9, UR41 ;  /* 0x0000002909037c36 */ /* 0x000fe20008000000 */
[----:B------:R-:W-:Y:S01]  /*1720*/  LEA R218, P2, R26, UR10, 0x2 ;  /* 0x0000000a1ada7c11 */ /* 0x000fe2000f8410ff */
[----:B------:R-:W-:Y:S01]  /*1730*/  IMAD.MOV.U32 R2, RZ, RZ, R8 ;  /* 0x000000ffff027224 */ /* 0x000fe200078e0008 */
[----:B------:R-:W-:Y:S01]  /*1740*/  LEA R12, P1, R22, R232, 0x6 ;  /* 0x000000e8160c7211 */ /* 0x000fe200078230ff */
[----:B------:R-:W-:-:S03]  /*1750*/  IMAD.WIDE.U32 R6, R6, UR17, R4 ;  /* 0x0000001106067c25 */ /* 0x000fc6000f8e0004 */
[----:B------:R-:W-:Y:S01]  /*1760*/  LEA.HI.X R13, R22, R233, R23, 0x6, P1 ;  /* 0x000000e9160d7211 */ /* 0x000fe200008f3417 */
[----:B-1----:R-:W-:Y:S01]  /*1770*/  IMAD.WIDE.U32 R4, R20, UR16, R2 ;  /* 0x0000001014047c25 */ /* 0x002fe2000f8e0002 */
[----:B------:R-:W-:Y:S01]  /*1780*/  LEA R230, P3, R6, UR12, 0x1 ;  /* 0x0000000c06e67c11 */ /* 0x000fe2000f8608ff */
[----:B------:R-:W-:Y:S02]  /*1790*/  UIADD3 UR12, UR30, -0x1, URZ ;  /* 0xffffffff1e0c7890 */ /* 0x000fe4000fffe03f */
[----:B------:R-:W-:Y:S02]  /*17a0*/  VIADD R3, R15, UR33 ;  /* 0x000000210f037c36 */ /* 0x000fe40008000000 */
[----:B------:R-:W4:Y:S01]  /*17b0*/  LDL R15, [R1+0x3c] ;  /* 0x00003c00010f7983 */ /* 0x000f220000100800 */
[----:B------:R-:W-:Y:S02]  /*17c0*/  IMAD R9, R20, UR22, RZ ;  /* 0x0000001614097c24 */ /* 0x000fe4000f8e02ff */
[----:B------:R-:W-:-:S02]  /*17d0*/  VIADD R8, R27, UR39 ;  /* 0x000000271b087c36 */ /* 0x000fc40008000000 */
[----:B------:R-:W-:Y:S02]  /*17e0*/  VIADD R0, R7, UR37 ;  /* 0x0000002507007c36 */ /* 0x000fe40008000000 */
[----:B------:R-:W-:Y:S01]  /*17f0*/  IMAD R9, R21, UR16, R9 ;  /* 0x0000001015097c24 */ /* 0x000fe2000f8e0209 */
[----:B------:R-:W-:Y:S01]  /*1800*/  LEA.HI.X R219, R26, UR11, R8, 0x2, P2 ;  /* 0x0000000b1adb7c11 */ /* 0x000fe200090f1408 */
[----:B------:R-:W-:Y:S01]  /*1810*/  ULDC.64 UR10, c[0x0][0x260] ;  /* 0x00009800000a7ab9 */ /* 0x000fe20000000a00 */
[----:B------:R-:W-:Y:S01]  /*1820*/  LEA.HI.X R231, R6, UR13, R0, 0x1, P3 ;  /* 0x0000000d06e77c11 */ /* 0x000fe200098f0c00 */
[----:B------:R-:W-:Y:S01]  /*1830*/  ULEA.HI UR13, UR12, UR12, URZ, 0x1 ;  /* 0x0000000c0c0d7291 */ /* 0x000fe2000f8f083f */
[----:B------:R-:W-:Y:S02]  /*1840*/  IMAD.IADD R5, R5, 0x1, R9 ;  /* 0x0000000105057824 */ /* 0x000fe400078e0209 */
[----:B------:R-:W-:Y:S01]  /*1850*/  IMAD R0, R17, UR10, RZ ;  /* 0x0000000a11007c24 */ /* 0x000fe2000f8e02ff */
[----:B------:R-:W-:Y:S01]  /*1860*/  ULOP3.LUT UR13, UR13, 0xfffffffe, URZ, 0xc0, !UPT ;  /* 0xfffffffe0d0d7892 */ /* 0x000fe2000f8ec03f */
[----:B------:R-:W-:-:S02]  /*1870*/  IMAD.MOV.U32 R2, RZ, RZ, R14 ;  /* 0x000000ffff027224 */ /* 0x000fc400078e000e */
[----:B--2---:R-:W-:Y:S01]  /*1880*/  IMAD R6, R18, UR22, RZ ;  /* 0x0000001612067c24 */ /* 0x004fe2000f8e02ff */
[----:B------:R-:W-:Y:S01]  /*1890*/  UIADD3 UR13, UR12, -UR13, URZ ;  /* 0x8000000d0c0d7290 */ /* 0x000fe2000fffe03f */
[C---:B------:R-:W-:Y:S02]  /*18a0*/  IMAD R0, R11.reuse, UR11, R0 ;  /* 0x0000000b0b007c24 */ /* 0x040fe4000f8e0200 */
[----:B------:R-:W-:Y:S01]  /*18b0*/  IMAD.WIDE.U32 R4, R11, UR10, R4 ;  /* 0x0000000a0b047c25 */ /* 0x000fe2000f8e0004 */
[----:B------:R-:W-:Y:S01]  /*18c0*/  ULDC.64 UR10, c[0x0][0x268] ;  /* 0x00009a00000a7ab9 */ /* 0x000fe20000000a00 */
[----:B------:R-:W-:Y:S02]  /*18d0*/  UISETP.NE.AND UP0, UPT, UR13, 0x1, UPT ;  /* 0x000000010d00788c */ /* 0x000fe4000bf05270 */
[----:B------:R-:W-:Y:S01]  /*18e0*/  IMAD R19, R19, UR16, R6 ;  /* 0x0000001013137c24 */ /* 0x000fe2000f8e0206 */
[----:B------:R-:W-:Y:S01]  /*18f0*/  LEA R6, P1, R24, R230, 0x6 ;  /* 0x000000e618067211 */ /* 0x000fe200078230ff */
[----:B------:R-:W-:-:S02]  /*1900*/  IMAD.WIDE.U32 R2, R18, UR16, R2 ;  /* 0x0000001012027c25 */ /* 0x000fc4000f8e0002 */
[----:B------:R-:W-:Y:S02]  /*1910*/  PLOP3.LUT P2, PT, PT, PT, UP0, 0x80, 0x0 ;  /* 0x000000000000781c */ /* 0x000fe40003f4f008 */
[----:B------:R-:W-:Y:S01]  /*1920*/  IMAD.IADD R5, R5, 0x1, R0 ;  /* 0x0000000105057824 */ /* 0x000fe200078e0200 */
[----:B------:R-:W-:Y:S01]  /*1930*/  LEA.HI.X R7, R24, R231, R25, 0x6, P1 ;  /* 0x000000e718077211 */ /* 0x000fe200008f3419 */
[----:B------:R-:W-:Y:S02]  /*1940*/  IMAD R0, R17, UR10, RZ ;  /* 0x0000000a11007c24 */ /* 0x000fe4000f8e02ff */
[----:B------:R-:W-:Y:S02]  /*1950*/  IMAD.IADD R3, R3, 0x1, R19 ;  /* 0x0000000103037824 */ /* 0x000fe400078e0213 */
[C---:B------:R-:W-:Y:S02]  /*1960*/  IMAD R14, R11.reuse, UR11, R0 ;  /* 0x0000000b0b0e7c24 */ /* 0x040fe4000f8e0200 */
[----:B------:R-:W-:Y:S01]  /*1970*/  IMAD.WIDE.U32 R10, R11, UR10, R2 ;  /* 0x0000000a0b0a7c25 */ /* 0x000fe2000f8e0002 */
[----:B------:R-:W-:-:S03]  /*1980*/  ULDC.64 UR10, c[0x0][0x218] ;  /* 0x00008600000a7ab9 */ /* 0x000fc60000000a00 */
[----:B------:R-:W-:Y:S02]  /*1990*/  IMAD R3, R28, UR8, RZ ;  /* 0x000000081c037c24 */ /* 0x000fe4000f8e02ff */
[----:B------:R-:W-:-:S04]  /*19a0*/  IMAD.WIDE.U32 R8, R16, UR8, R4 ;  /* 0x0000000810087c25 */ /* 0x000fc8000f8e0004 */
[----:B------:R-:W-:-:S04]  /*19b0*/  IMAD R3, R16, UR9, R3 ;  /* 0x0000000910037c24 */ /* 0x000fc8000f8e0203 */
[----:B------:R-:W-:Y:S02]  /*19c0*/  IMAD.IADD R3, R9, 0x1, R3 ;  /* 0x0000000109037824 */ /* 0x000fe400078e0203 */
[----:B------:R-:W-:Y:S02]  /*19d0*/  IMAD.IADD R5, R11, 0x1, R14 ;  /* 0x000000010b057824 */ /* 0x000fe400078e020e */
[----:B------:R-:W-:-:S04]  /*19e0*/  IMAD.MOV.U32 R4, RZ, RZ, R10 ;  /* 0x000000ffff047224 */ /* 0x000fc800078e000a */
[----:B------:R-:W-:Y:S01]  /*19f0*/  IMAD.WIDE.U32 R10, R16, UR6, R4 ;  /* 0x00000006100a7c25 */ /* 0x000fe2000f8e0004 */
[----:B------:R-:W-:Y:S02]  /*1a00*/  USHF.L.U32 UR13, UR6, 0x6, URZ ;  /* 0x00000006060d7899 */ /* 0x000fe4000800063f */
[----:B------:R-:W-:Y:S02]  /*1a10*/  UIADD3 UR27, UR36, UR27, URZ ;  /* 0x0000001b241b7290 */ /* 0x000fe4000fffe03f */
[----:B------:R-:W-:Y:S01]  /*1a20*/  UIADD3 UR26, UR36, UR26, URZ ;  /* 0x0000001a241a7290 */ /* 0x000fe2000fffe03f */
[C---:B---3--:R-:W-:Y:S01]  /*1a30*/  VIADD R2, R31.reuse, 0x2000 ;  /* 0x000020001f027836 */ /* 0x048fe20000000000 */
[----:B------:R-:W-:Y:S01]  /*1a40*/  LEA R0, R31, UR5, 0x1 ;  /* 0x000000051f007c11 */ /* 0x000fe2000f8e08ff */
[----:B------:R-:W-:Y:S03]  /*1a50*/  @P0 BAR.SYNC.DEFER_BLOCKING 0x0 ;  /* 0x0000000000000b1d */ /* 0x000fe60000010000 */
[----:B------:R-:W-:-:S04]  /*1a60*/  SEL R2, R2, R31, !P2 ;  /* 0x0000001f02027207 */ /* 0x000fc80005000000 */
[----:B------:R-:W-:Y:S02]  /*1a70*/  LEA R239, R2, UR5, 0x1 ;  /* 0x0000000502ef7c11 */ /* 0x000fe4000f8e08ff */
[----:B------:R-:W-:Y:S01]  /*1a80*/  LEA R2, P0, R8, UR10, 0x1 ;  /* 0x0000000a08027c11 */ /* 0x000fe2000f8008ff */
[----:B------:R-:W-:-:S03]  /*1a90*/  USHF.L.U32 UR10, UR8, 0x6, URZ ;  /* 0x00000006080a7899 */ /* 0x000fc6000800063f */
[----:B------:R-:W-:Y:S01]  /*1aa0*/  LEA.HI.X R3, R8, UR11, R3, 0x1, P0 ;  /* 0x0000000b08037c11 */ /* 0x000fe200080f0c03 */
[----:B------:R-:W-:Y:S02]  /*1ab0*/  USHF.L.U64.HI UR11, UR8, 0x6, UR9 ;  /* 0x00000006080b7899 */ /* 0x000fe40008010209 */
[----:B------:R-:W-:Y:S01]  /*1ac0*/  IADD3 R4, P0, R2, UR10, RZ ;  /* 0x0000000a02047c10 */ /* 0x000fe2000ff1e0ff */
[----:B------:R-:W-:Y:S01]  /*1ad0*/  ULDC.64 UR8, c[0x0][0x220] ;  /* 0x0000880000087ab9 */ /* 0x000fe20000000a00 */
[----:B------:R-:W-:Y:S01]  /*1ae0*/  @!PT LDS RZ, [RZ] ;  /* 0x00000000fffff984 */ /* 0x000fe20000000800 */
[----:B------:R-:W-:Y:S01]  /*1af0*/  @!PT LDS RZ, [RZ] ;  /* 0x00000000fffff984 */ /* 0x000fe20000000800 */
[----:B------:R-:W-:Y:S01]  /*1b00*/  @!PT LDS RZ, [RZ] ;  /* 0x00000000fffff984 */ /* 0x000fe20000000800 */
[----:B------:R-:W-:Y:S04]  /*1b10*/  LDGSTS.E.BYPASS.LTC128B.128 [R0+0x8000], desc[UR34][R230.64] ;  /* 0x08000000e6007fae */ /* 0x000fe8000b901d62 */
[----:B------:R-:W-:Y:S04]  /*1b20*/  LDGSTS.E.BYPASS.LTC128B.128 [R0+0xa000], desc[UR34][R230.64+0x80] ;  /* 0x0a000080e6007fae */ /* 0x000fe8000b901d62 */
[----:B------:R-:W-:Y:S04]  /*1b30*/  LDGSTS.E.BYPASS.LTC128B.128 [R0+0x9000], desc[UR34][R6.64] ;  /* 0x0900000006007fae */ /* 0x000fe8000b901d62 */
[----:B------:R1:W-:Y:S04]  /*1b40*/  LDGSTS.E.BYPASS.LTC128B.128 [R0+0xb000], desc[UR34][R6.64+0x80] ;  /* 0x0b00008006007fae */ /* 0x0003e8000b901d62 */
[----:B------:R-:W-:Y:S04]  /*1b50*/  LDGSTS.E.BYPASS.LTC128B.128 [R239], desc[UR34][R232.64] ;  /* 0x00000000e8ef7fae */ /* 0x000fe8000b901d62 */
[----:B------:R-:W-:Y:S04]  /*1b60*/  LDGSTS.E.BYPASS.LTC128B.128 [R239+0x2000], desc[UR34][R232.64+0x80] ;  /* 0x02000080e8ef7fae */ /* 0x000fe8000b901d62 */
[----:B------:R-:W-:Y:S01]  /*1b70*/  LDGSTS.E.BYPASS.LTC128B.128 [R239+0x1000], desc[UR34][R12.64] ;  /* 0x010000000cef7fae */ /* 0x000fe2000b901d62 */
[----:B------:R-:W-:-:S03]  /*1b80*/  IADD3.X R5, R3, UR11, RZ, P0, !PT ;  /* 0x0000000b03057c10 */ /* 0x000fc600087fe4ff */
[----:B------:R-:W-:Y:S04]  /*1b90*/  LDGSTS.E.BYPASS.LTC128B.128 [R239+0x3000], desc[UR34][R12.64+0x80] ;  /* 0x030000800cef7fae */ /* 0x000fe8000b901d62 */
[----:B------:R-:W-:Y:S04]  /*1ba0*/  LDGSTS.E.BYPASS.LTC128B.128 [R0+0xc000], desc[UR34][R2.64] ;  /* 0x0c00000002007fae */ /* 0x000fe8000b901d62 */
[----:B------:R2:W-:Y:S01]  /*1bb0*/  LDGSTS.E.BYPASS.LTC128B.128 [R0+0x10000], desc[UR34][R2.64+0x80] ;  /* 0x1000008002007fae */ /* 0x0005e2000b901d62 */
[----:B-1----:R-:W-:-:S03]  /*1bc0*/  IMAD R6, R28, UR6, RZ ;  /* 0x000000061c067c24 */ /* 0x002fc6000f8e02ff */
[----:B------:R-:W-:Y:S01]  /*1bd0*/  LDGSTS.E.BYPASS.LTC128B.128 [R0+0xd000], desc[UR34][R4.64] ;  /* 0x0d00000004007fae */ /* 0x000fe2000b901d62 */
[----:B------:R-:W-:Y:S01]  /*1be0*/  IMAD R6, R16, UR7, R6 ;  /* 0x0000000710067c24 */ /* 0x000fe2000f8e0206 */
[----:B------:R-:W-:Y:S02]  /*1bf0*/  USHF.L.U64.HI UR6, UR6, 0x6, UR7 ;  /* 0x0000000606067899 */ /* 0x000fe40008010207 */
[----:B------:R1:W-:Y:S01]  /*1c00*/  LDGSTS.E.BYPASS.LTC128B.128 [R0+0x11000], desc[UR34][R4.64+0x80] ;  /* 0x1100008004007fae */ /* 0x0003e2000b901d62 */
[----:B------:R-:W-:Y:S01]  /*1c10*/  IMAD.IADD R7, R11, 0x1, R6 ;  /* 0x000000010b077824 */ /* 0x000fe200078e0206 */
[----:B------:R-:W-:Y:S01]  /*1c20*/  LEA R6, P0, R10, UR8, 0x1 ;  /* 0x000000080a067c11 */ /* 0x000fe2000f8008ff */
[----:B------:R-:W-:-:S03]  /*1c30*/  ULDC UR7, c[0x0][0x398] ;  /* 0x0000e60000077ab9 */ /* 0x000fc60000000800 */
[----:B------:R-:W-:Y:S01]  /*1c40*/  LEA.HI.X R7, R10, UR9, R7, 0x1, P0 ;  /* 0x000000090a077c11 */ /* 0x000fe200080f0c07 */
[----:B------:R-:W-:Y:S01]  /*1c50*/  ULDC.64 UR8, c[0x0][0x2b0] ;  /* 0x0000ac0000087ab9 */ /* 0x000fe20000000a00 */
[----:B--2---:R-:W-:-:S04]  /*1c60*/  IADD3 R2, P1, R4, UR10, RZ ;  /* 0x0000000a04027c10 */ /* 0x004fc8000ff3e0ff */
[----:B------:R-:W-:Y:S02]  /*1c70*/  IADD3.X R3, R5, UR11, RZ, P1, !PT ;  /* 0x0000000b05037c10 */ /* 0x000fe40008ffe4ff */
[----:B------:R-:W-:Y:S02]  /*1c80*/  IADD3 R8, P1, R2, UR10, RZ ;  /* 0x0000000a02087c10 */ /* 0x000fe4000ff3e0ff */
[----:B-1----:R-:W-:Y:S01]  /*1c90*/  IADD3 R4, P0, R6, UR13, RZ ;  /* 0x0000000d06047c10 */ /* 0x002fe2000ff1e0ff */
[----:B------:R-:W-:Y:S01]  /*1ca0*/  LDGSTS.E.BYPASS.LTC128B.128 [R0+0xe000], desc[UR34][R2.64] ;  /* 0x0e00000002007fae */ /* 0x000fe2000b901d62 */
[----:B------:R-:W-:Y:S01]  /*1cb0*/  IADD3.X R9, R3, UR11, RZ, P1, !PT ;  /* 0x0000000b03097c10 */ /* 0x000fe20008ffe4ff */
[----:B------:R-:W-:Y:S01]  /*1cc0*/  UIMAD.WIDE UR8, UR27, 0x4, UR8 ;  /* 0x000000041b0878a5 */ /* 0x000fe2000f8e0208 */
[----:B------:R-:W-:Y:S01]  /*1cd0*/  IADD3.X R5, R7, UR6, RZ, P0, !PT ;  /* 0x0000000607057c10 */ /* 0x000fe200087fe4ff */
[----:B------:R1:W-:Y:S01]  /*1ce0*/  LDGSTS.E.BYPASS.LTC128B.128 [R0+0x12000], desc[UR34][R2.64+0x80] ;  /* 0x1200008002007fae */ /* 0x0003e2000b901d62 */
[----:B------:R-:W-:-:S03]  /*1cf0*/  ULDC.64 UR10, c[0x0][0x478] ;  /* 0x00011e00000a7ab9 */ /* 0x000fc60000000a00 */
        /* <DEDUP_REMOVED lines=10> */
[----:B--2---:R-:W-:-:S04]  /*1da0*/  IADD3 R6, P0, R2, UR13, RZ ;  /* 0x0000000d02067c10 */ /* 0x004fc8000ff1e0ff */
[----:B------:R-:W-:Y:S01]  /*1db0*/  IADD3.X R7, R3, UR6, RZ, P0, !PT ;  /* 0x0000000603077c10 */ /* 0x000fe200087fe4ff */
[----:B------:R-:W-:-:S04]  /*1dc0*/  UIADD3 UR6, -UR32, UR4, UR31 ;  /* 0x0000000420067290 */ /* 0x000fc8000fffe11f */
[----:B------:R-:W-:Y:S01]  /*1dd0*/  UIADD3 UR7, UR6, -UR7, URZ ;  /* 0x8000000706077290 */ /* 0x000fe2000fffe03f */
[----:B----4-:R-:W-:Y:S01]  /*1de0*/  SHF.R.S32.HI R4, RZ, 0x1f, R15 ;  /* 0x0000001fff047819 */ /* 0x010fe2000001140f */
[----:B------:R-:W-:Y:S02]  /*1df0*/  LDGSTS.E.BYPASS.LTC128B.128 [R0+0x17000], desc[UR34][R6.64] ;  /* 0x1700000006007fae */ /* 0x000fe4000b901d62 */
[----:B------:R-:W-:Y:S02]  /*1e00*/  USHF.R.S32.HI UR6, URZ, 0x1f, UR7 ;  /* 0x0000001f3f067899 */ /* 0x000fe40008011407 */
[----:B------:R2:W-:Y:S02]  /*1e10*/  LDGSTS.E.BYPASS.LTC128B.128 [R0+0x1b000], desc[UR34][R6.64+0x80] ;  /* 0x1b00008006007fae */ /* 0x0005e4000b901d62 */
[----:B------:R-:W-:Y:S02]  /*1e20*/  ULEA.HI UR6, UR6, UR7, URZ, 0x6 ;  /* 0x0000000706067291 */ /* 0x000fe4000f8f303f */
[----:B------:R-:W0:Y:S02]  /*1e30*/  LDGDEPBAR ;  /* 0x00000000000079af */ /* 0x000e240000000000 */
[----:B------:R-:W-:-:S04]  /*1e40*/  USHF.R.S32.HI UR6, URZ, 0x6, UR6 ;  /* 0x000000063f067899 */ /* 0x000fc80008011406 */
[----:B------:R-:W-:-:S04]  /*1e50*/  UISETP.LT.AND UP0, UPT, URZ, UR6, UPT ;  /* 0x000000063f00728c */ /* 0x000fc8000bf01270 */
[----:B------:R-:W-:-:S04]  /*1e60*/  USEL UR6, URZ, UR6, !UP0 ;  /* 0x000000063f067287 */ /* 0x000fc8000c000000 */
[----:B------:R-:W-:Y:S01]  /*1e70*/  UISETP.GT.AND UP0, UPT, UR30, UR6, UPT ;  /* 0x000000061e00728c */ /* 0x000fe2000bf04270 */
[----:B-1----:R-:W-:-:S05]  /*1e80*/  IMAD.SHL.U32 R2, R15, 0x4, RZ ;  /* 0x000000040f027824 */ /* 0x002fca00078e00ff */
[----:B------:R-:W-:Y:S02]  /*1e90*/  PLOP3.LUT P0, PT, PT, PT, UP0, 0x80, 0x0 ;  /* 0x000000000000781c */ /* 0x000fe40003f0f008 */
[----:B------:R-:W-:Y:S02]  /*1ea0*/  IADD3 R2, P1, R2, UR8, RZ ;  /* 0x0000000802027c10 */ /* 0x000fe4000ff3e0ff */
[----:B--2---:R-:W-:Y:S01]  /*1eb0*/  SHF.L.U64.HI R0, R15, 0x2, R4 ;  /* 0x000000020f007819 */ /* 0x004fe20000010204 */
[----:B------:R-:W-:Y:S01]  /*1ec0*/  UMOV UR7, UR9 ;  /* 0x0000000900077c82 */ /* 0x000fe20008000000 */
[----:B------:R-:W-:Y:S02]  /*1ed0*/  UIMAD.WIDE UR10, UR26, 0x4, UR10 ;  /* 0x000000041a0a78a5 */ /* 0x000fe4000f8e020a */
[----:B------:R-:W-:Y:S02]  /*1ee0*/  IADD3.X R3, R0, UR7, RZ, P1, !PT ;  /* 0x0000000700037c10 */ /* 0x000fe40008ffe4ff */
        /* <DEDUP_REMOVED lines=64> */
[----:B------:R-:W-:Y:S06]  /*22f0*/  @!P0 BRA `(.L_x_800) ;  /* 0x0000004c00788947 */ /* 0x000fec0003800000 */
[----:B------:R-:W2:Y:S04]  /*2300*/  LDG.E R8, desc[UR34][R2.64] ;  /* 0x0000002202087981 */ /* 0x000ea8000c1e1900 */
[----:B------:R-:W3:Y:S04]  /*2310*/  LDG.E R7, desc[UR34][R2.64+0x20] ;  /* 0x0000202202077981 */ /* 0x000ee8000c1e1900 */
[----:B------:R-:W4:Y:S04]  /*2320*/  LDG.E R5, desc[UR34][R2.64+0xa0] ;  /* 0x0000a02202057981 */ /* 0x000f28000c1e1900 */
[----:B------:R1:W5:Y:S01]  /*2330*/  LDG.E R6, desc[UR34][R2.64+0x80] ;  /* 0x0000802202067981 */ /* 0x000362000c1e1900 */
[----:B------:R-:W-:-:S04]  /*2340*/  LEA.HI R0, R30, R29, RZ, 0x4 ;  /* 0x0000001d1e007211 */ /* 0x000fc800078f20ff */
[----:B------:R-:W-:-:S05]  /*2350*/  LOP3.LUT R0, R0, 0xfffffff0, RZ, 0xc0, !PT ;  /* 0xfffffff000007812 */ /* 0x000fca00078ec0ff */
[----:B------:R-:W-:-:S05]  /*2360*/  IMAD.IADD R0, R29, 0x1, -R0 ;  /* 0x000000011d007824 */ /* 0x000fca00078e0a00 */
[----:B-1----:R-:W-:-:S04]  /*2370*/  SHF.R.S32.HI R2, RZ, 0x1f, R0 ;  /* 0x0000001fff027819 */ /* 0x002fc80000011400 */
[----:B------:R-:W-:-:S04]  /*2380*/  LEA.HI R2, R2, R0, RZ, 0x3 ;  /* 0x0000000002027211 */ /* 0x000fc800078f18ff */
[----:B------:R-:W-:Y:S01]  /*2390*/  LOP3.LUT R2, R2, 0xfffffff8, RZ, 0xc0, !PT ;  /* 0xfffffff802027812 */ /* 0x000fe200078ec0ff */
[----:B------:R-:W-:-:S04]  /*23a0*/  IMAD.SHL.U32 R3, R15, 0x4, RZ ;  /* 0x000000040f037824 */ /* 0x000fc800078e00ff */
[----:B------:R-:W-:Y:S01]  /*23b0*/  IMAD.IADD R0, R0, 0x1, -R2 ;  /* 0x0000000100007824 */ /* 0x000fe200078e0a02 */
[----:B------:R-:W-:-:S05]  /*23c0*/  SHF.L.U64.HI R2, R15, 0x2, R4 ;  /* 0x000000020f027819 */ /* 0x000fca0000010204 */
[----:B------:R1:W-:Y:S04]  /*23d0*/  STL [R1+0x14], R2 ;  /* 0x0000140201007387 */ /* 0x0003e80000100800 */
[----:B------:R2:W-:Y:S01]  /*23e0*/  STL [R1+0x18], R3 ;  /* 0x0000180301007387 */ /* 0x0005e20000100800 */
[----:B------:R-:W-:Y:S01]  /*23f0*/  LOP3.LUT P0, RZ, R0, 0x2, RZ, 0xc0, !PT ;  /* 0x0000000200ff7812 */ /* 0x000fe2000780c0ff */
[----:B------:R-:W-:Y:S01]  /*2400*/  VIADD R208, R216, 0x2000 ;  /* 0x00002000d8d07836 */ /* 0x000fe20000000000 */
[----:B------:R-:W-:Y:S01]  /*2410*/  LOP3.LUT P1, RZ, R0, 0x4, RZ, 0xc0, !PT ;  /* 0x0000000400ff7812 */ /* 0x000fe2000782c0ff */
[----:B------:R-:W-:Y:S01]  /*2420*/  VIADD R0, R215, 0x2000 ;  /* 0x00002000d7007836 */ /* 0x000fe20000000000 */
[----:B------:R-:W-:Y:S01]  /*2430*/  UIADD3 UR13, UR31, UR4, URZ ;  /* 0x000000041f0d7290 */ /* 0x000fe2000fffe03f */
[----:B------:R-:W-:Y:S01]  /*2440*/  IMAD.MOV.U32 R214, RZ, RZ, 0x20 ;  /* 0x00000020ffd67424 */ /* 0x000fe200078e00ff */
[----:B------:R-:W-:Y:S01]  /*2450*/  SEL R208, R208, R216, !P2 ;  /* 0x000000d8d0d07207 */ /* 0x000fe20005000000 */
[----:B------:R-:W-:Y:S01]  /*2460*/  IMAD.MOV.U32 R213, RZ, RZ, 0x40 ;  /* 0x00000040ffd57424 */ /* 0x000fe200078e00ff */
[----:B------:R-:W-:Y:S01]  /*2470*/  SEL R0, R0, R215, !P2 ;  /* 0x000000d700007207 */ /* 0x000fe20005000000 */
[----:B------:R-:W-:Y:S01]  /*2480*/  IMAD.MOV.U32 R159, RZ, RZ, RZ ;  /* 0x000000ffff9f7224 */ /* 0x000fe200078e00ff */
[----:B------:R-:W-:Y:S01]  /*2490*/  UMOV UR9, UR11 ;  /* 0x0000000b00097c82 */ /* 0x000fe20008000000 */
[----:B------:R-:W-:Y:S01]  /*24a0*/  ULDC UR11, c[0x0][0x270] ;  /* 0x00009c00000b7ab9 */ /* 0x000fe20000000800 */
[----:B------:R-:W-:Y:S01]  /*24b0*/  UIADD3 UR13, -UR32, 0x80, UR13 ;  /* 0x00000080200d7890 */ /* 0x000fe2000fffe10d */
[----:B-1----:R-:W-:Y:S01]  /*24c0*/  VIADD R2, R15, 0xffffffc0 ;  /* 0xffffffc00f027836 */ /* 0x002fe20000000000 */
[----:B--2---:R1:W-:Y:S04]  /*24d0*/  STL [R1+0xc], R8 ;  /* 0x00000c0801007387 */ /* 0x0043e80000100800 */
[----:B---3--:R1:W-:Y:S04]  /*24e0*/  STL [R1+0x8], R7 ;  /* 0x0000080701007387 */ /* 0x0083e80000100800 */
[----:B----4-:R1:W-:Y:S04]  /*24f0*/  STL [R1], R5 ;  /* 0x0000000501007387 */ /* 0x0103e80000100800 */
[----:B-----5:R1:W-:Y:S01]  /*2500*/  STL [R1+0x4], R6 ;  /* 0x0000040601007387 */ /* 0x0203e20000100800 */
[----:B------:R-:W-:Y:S01]  /*2510*/  IMAD.SHL.U32 R2, R2, 0x4, RZ ;  /* 0x0000000402027824 */ /* 0x000fe200078e00ff */
[----:B------:R-:W-:Y:S01]  /*2520*/  LEA R207, R0, UR5, 0x1 ;  /* 0x0000000500cf7c11 */ /* 0x000fe2000f8e08ff */
[----:B------:R-:W-:Y:S01]  /*2530*/  ULDC UR27, c[0x0][0x39c] ;  /* 0x0000e700001b7ab9 */ /* 0x000fe20000000800 */
[----:B------:R-:W-:Y:S01]  /*2540*/  LEA R208, R208, UR5, 0x1 ;  /* 0x00000005d0d07c11 */ /* 0x000fe2000f8e08ff */
[----:B------:R-:W-:Y:S01]  /*2550*/  ULDC UR26, c[0x0][0x2ec] ;  /* 0x0000bb00001a7ab9 */ /* 0x000fe20000000800 */
[----:B------:R1:W-:Y:S01]  /*2560*/  STL [R1+0x10], R2 ;  /* 0x0000100201007387 */ /* 0x0003e20000100800 */
[----:B------:R-:W-:-:S02]  /*2570*/  SEL R214, R214, 0xffffffe0, !P0 ;  /* 0xffffffe0d6d67807 */ /* 0x000fc40004000000 */
[----:B------:R-:W-:-:S07]  /*2580*/  SEL R213, R213, 0xffffffc0, !P1 ;  /* 0xffffffc0d5d57807 */ /* 0x000fce0004800000 */
.L_x_803:
[----:B------:R-:W0:Y:S01]  /*2590*/  LDGDEPBAR ;  /* 0x00000000000079af */ /* 0x000e220000000000 */
[C---:B------:R-:W-:Y:S01]  /*25a0*/  IADD3 R0, R208.reuse, R214, RZ ;  /* 0x000000d6d0007210 */ /* 0x040fe20007ffe0ff */
[----:B------:R-:W-:Y:S01]  /*25b0*/  USHF.L.U32 UR4, UR12, 0x6, URZ ;  /* 0x000000060c047899 */ /* 0x000fe2000800063f */
[-C--:B------:R-:W-:Y:S02]  /*25c0*/  IADD3 R3, R208, R213.reuse, RZ ;  /* 0x000000d5d0037210 */ /* 0x080fe40007ffe0ff */
[----:B------:R-:W2:Y:S01]  /*25d0*/  LDL R221, [R1+0x28] ;  /* 0x0000280001dd7983 */ /* 0x000ea20000100800 */
[----:B-1----:R-:W-:Y:S01]  /*25e0*/  IADD3 R2, R0, R213, RZ ;  /* 0x000000d500027210 */ /* 0x002fe20007ffe0ff */
[----:B------:R-:W-:Y:S03]  /*25f0*/  UISETP.GE.AND UP0, UPT, UR4, UR13, UPT ;  /* 0x0000000d0400728c */ /* 0x000fe6000bf06270 */
[----:B------:R-:W3:Y:S01]  /*2600*/  LDL R220, [R1+0x30] ;  /* 0x0000300001dc7983 */ /* 0x000ee20000100800 */
[----:B------:R-:W-:Y:S04]  /*2610*/  UISETP.GT.AND UP3, UPT, UR12, UR6, UPT ;  /* 0x000000060c00728c */ /* 0x000fe8000bf64270 */
[----:B------:R-:W4:Y:S01]  /*2620*/  LDL R217, [R1+0xc] ;  /* 0x00000c0001d97983 */ /* 0x000f220000100800 */
[----:B------:R-:W-:Y:S04]  /*2630*/  PLOP3.LUT P0, PT, PT, PT, UP0, 0x80, 0x0 ;  /* 0x000000000000781c */ /* 0x000fe80003f0f008 */
[----:B------:R-:W2:Y:S05]  /*2640*/  LDL R204, [R1+0x8] ;  /* 0x0000080001cc7983 */ /* 0x000eaa0000100800 */
        /* <DEDUP_REMOVED lines=22> */
[----:B------:R-:W1:Y:S05]  /*27b0*/  LDSM.16.M88.4 R16, [R209] ;  /* 0x00000000d110783b */ /* 0x000e6a0000000200 */
[----:B------:R-:W2:Y:S05]  /*27c0*/  LDSM.16.M88.4 R28, [R208+0x1000] ;  /* 0x00100000d01c783b */ /* 0x000eaa0000000200 */
[----:B------:R-:W4:Y:S05]  /*27d0*/  LDSM.16.M88.4 R164, [R209+0x800] ;  /* 0x00080000d1a4783b */ /* 0x000f2a0000000200 */
        /* <DEDUP_REMOVED lines=30> */
[----:B------:R-:W1:Y:S05]  /*29c0*/  LDSM.16.M88.4 R180, [R209+0x4000] ;  /* 0x00400000d1b4783b */ /* 0x000e6a0000000200 */
        /* <DEDUP_REMOVED lines=9> */
[----:B------:R-:W4:Y:S05]  /*2a60*/  LDSM.16.M88.4 R184, [R209+0x4800] ;  /* 0x00480000d1b8783b */ /* 0x000f2a0000000200 */
        /* <DEDUP_REMOVED lines=38> */
[-C--:B------:R-:W-:Y:S01]  /*2cd0*/  HMMA.16816.F32.BF16 R12, R164, R202.reuse, R12 ;  /* 0x000000caa40c723c */ /* 0x080fe2000004180c */
[----:B---3--:R-:W-:Y:S05]  /*2ce0*/  MOV R2, UR4 ;  /* 0x0000000400027c02 */ /* 0x008fea0008000f00 */
        /* <DEDUP_REMOVED lines=32> */
[----:B-1----:R-:W2:Y:S09]  /*2ef0*/  LDL R14, [R1] ;  /* 0x00000000010e7983 */ /* 0x002eb20000100800 */
        /* <DEDUP_REMOVED lines=22> */
[----:B------:R-:W-:Y:S01]  /*3060*/  @!P0 IADD3 R4, R2, UR32, R221 ;  /* 0x0000002002048c10 */ /* 0x000fe2000fffe0dd */
[----:B------:R-:W-:Y:S01]  /*3070*/  HMMA.16816.F32.BF16 R32, R180, R6, R32 ;  /* 0x00000006b420723c */ /* 0x000fe20000041820 */
[----:B-1----:R-:W-:Y:S04]  /*3080*/  MOV R13, 0x28 ;  /* 0x00000028000d7802 */ /* 0x002fe80000000f00 */
[----:B------:R-:W-:Y:S01]  /*3090*/  @!P0 VIMNMX R11, R4, UR32, PT ;  /* 0x00000020040b8c48 */ /* 0x000fe2000bfe0100 */
[----:B------:R-:W-:Y:S01]  /*30a0*/  @!P0 VIADD R2, R0, 0x1 ;  /* 0x0000000100028836 */ /* 0x000fe20000000000 */
[----:B------:R-:W-:Y:S01]  /*30b0*/  @!P0 VIADDMNMX R10, R4, R204, UR32, PT ;  /* 0x00000020040a8e46 */ /* 0x000fe2000b8001cc */
[----:B------:R-:W-:Y:S01]  /*30c0*/  FMUL.FTZ R20, R20, UR27 ;  /* 0x0000001b14147c20 */ /* 0x000fe20008410000 */
[CC--:B------:R-:W-:Y:S02]  /*30d0*/  @!P0 ISETP.GE.AND P4, PT, R0.reuse, R11.reuse, PT ;  /* 0x0000000b0000820c */ /* 0x0c0fe40003f86270 */
[-C--:B------:R-:W-:Y:S01]  /*30e0*/  @!P0 ISETP.GE.AND P2, PT, R0, R10.reuse, PT ;  /* 0x0000000a0000820c */ /* 0x080fe20003f46270 */
[----:B------:R-:W-:Y:S01]  /*30f0*/  MUFU.TANH R245, R20 ;  /* 0x0000001400f57308 */ /* 0x000fe20000002400 */
[----:B------:R-:W-:Y:S01]  /*3100*/  @!P0 FSEL R3, R243, -INF , !P4 ;  /* 0xff800000f3038808 */ /* 0x000fe20006000000 */
[----:B------:R-:W-:Y:S01]  /*3110*/  FMUL.FTZ R21, R21, UR27 ;  /* 0x0000001b15157c20 */ /* 0x000fe20008410000 */
[----:B------:R-:W-:Y:S01]  /*3120*/  @!P0 ISETP.GE.AND P3, PT, R2, R11, PT ;  /* 0x0000000b0200820c */ /* 0x000fe20003f66270 */
[----:B------:R-:W-:Y:S01]  /*3130*/  FMUL.FTZ R22, R22, UR27 ;  /* 0x0000001b16167c20 */ /* 0x000fe20008410000 */
[----:B------:R-:W-:Y:S01]  /*3140*/  MOV R5, R43 ;  /* 0x0000002b00057202 */ /* 0x000fe20000000f00 */
[--C-:B------:R-:W-:Y:S01]  /*3150*/  FFMA.FTZ R3, R3, UR26, -R9.reuse ;  /* 0x0000001a03037c23 */ /* 0x100fe20008010809 */
[----:B------:R-:W-:Y:S03]  /*3160*/  @!P0 FSEL R12, R248, -INF , !P3 ;  /* 0xff800000f80c8808 */ /* 0x000fe60005800000 */
        /* <DEDUP_REMOVED lines=18> */
[----:B------:R-:W-:Y:S01]  /*3290*/  FMUL.FTZ R30, R30, UR27 ;  /* 0x0000001b1e1e7c20 */ /* 0x000fe20008410000 */
[----:B------:R-:W-:Y:S01]  /*32a0*/  FMUL.FTZ R31, R31, UR27 ;  /* 0x0000001b1f1f7c20 */ /* 0x000fe20008410000 */
[----:B------:R-:W-:Y:S06]  /*32b0*/  MOV R180, 0x40 ;  /* 0x0000004000b47802 */ /* 0x000fec0000000f00 */
[----:B------:R-:W3:Y:S01]  /*32c0*/  MUFU.TANH R250, R22 ;  /* 0x0000001600fa7308 */ /* 0x000ee20000002400 */
[----:B-1----:R-:W-:Y:S02]  /*32d0*/  MOV R3, R44 ;  /* 0x0000002c00037202 */ /* 0x002fe40000000f00 */
[----:B------:R-:W-:Y:S02]  /*32e0*/  @!P0 FSEL R3, R44, -INF , !P2 ;  /* 0xff8000002c038808 */ /* 0x000fe40005000000 */
[----:B--2---:R-:W-:Y:S02]  /*32f0*/  MOV R182, R15 ;  /* 0x0000000f00b67202 */ /* 0x004fe40000000f00 */
[----:B------:R-:W-:Y:S01]  /*3300*/  SEL R213, R180, 0xffffffc0, !P1 ;  /* 0xffffffc0b4d57807 */ /* 0x000fe20004800000 */
[--C-:B------:R-:W-:Y:S01]  /*3310*/  FFMA.FTZ R3, R3, UR26, -R8.reuse ;  /* 0x0000001a03037c23 */ /* 0x100fe20008010808 */
[----:B----4-:R-:W-:Y:S01]  /*3320*/  MOV R12, R194 ;  /* 0x000000c2000c7202 */ /* 0x010fe20000000f00 */
[----:B------:R-:W1:Y:S01]  /*3330*/  MUFU.TANH R249, R23 ;  /* 0x0000001700f97308 */ /* 0x000e620000002400 */
[----:B------:R-:W2:Y:S09]  /*3340*/  LDL R180, [R1+0x18] ;  /* 0x0000180001b47983 */ /* 0x000eb20000100800 */
[----:B------:R4:W-:Y:S10]  /*3350*/  MUFU.EX2 R45, R3 ;  /* 0x00000003002d7308 */ /* 0x0009f40000000800 */
[----:B------:R-:W1:Y:S10]  /*3360*/  MUFU.TANH R187, R24 ;  /* 0x0000001800bb7308 */ /* 0x000e740000002400 */
[----:B------:R-:W1:Y:S01]  /*3370*/  MUFU.TANH R186, R25 ;  /* 0x0000001900ba7308 */ /* 0x000e620000002400 */
[----:B----4-:R-:W-:Y:S01]  /*3380*/  FFMA.FTZ R3, R5, UR26, -R8 ;  /* 0x0000001a05037c23 */ /* 0x010fe20008010808 */
        /* <DEDUP_REMOVED lines=8> */
[----:B------:R-:W4:Y:S01]  /*3410*/  MUFU.TANH R193, R26 ;  /* 0x0000001a00c17308 */ /* 0x000f220000002400 */
[----:B------:R-:W-:Y:S02]  /*3420*/  @!P0 FSEL R12, R194, -INF , !P5 ;  /* 0xff800000c20c8808 */ /* 0x000fe40006800000 */
[----:B------:R-:W-:Y:S07]  /*3430*/  @!P0 ISETP.GE.AND P4, PT, R0, R4, PT ;  /* 0x000000040000820c */ /* 0x000fee0003f86270 */
[----:B------:R-:W-:Y:S10]  /*3440*/  MUFU.TANH R192, R27 ;  /* 0x0000001b00c07308 */ /* 0x000ff40000002400 */
[----:B------:R-:W4:Y:S10]  /*3450*/  MUFU.TANH R185, R28 ;  /* 0x0000001c00b97308 */ /* 0x000f340000002400 */
[----:B------:R-:W4:Y:S10]  /*3460*/  MUFU.TANH R184, R29 ;  /* 0x0000001d00b87308 */ /* 0x000f340000002400 */
[----:B------:R-:W4:Y:S10]  /*3470*/  MUFU.TANH R238, R32 ;  /* 0x0000002000ee7308 */ /* 0x000f340000002400 */
[----:B------:R-:W4:Y:S10]  /*3480*/  MUFU.TANH R240, R33 ;  /* 0x0000002100f07308 */ /* 0x000f340000002400 */
[----:B------:R-:W-:Y:S10]  /*3490*/  MUFU.TANH R242, R34 ;  /* 0x0000002200f27308 */ /* 0x000ff40000002400 */
[----:B------:R-:W4:Y:S10]  /*34a0*/  MUFU.TANH R241, R35 ;  /* 0x0000002300f17308 */ /* 0x000f340000002400 */
[----:B------:R-:W-:Y:S10]  /*34b0*/  MUFU.TANH R189, R30 ;  /* 0x0000001e00bd7308 */ /* 0x000ff40000002400 */
[----:B------:R-:W4:Y:S01]  /*34c0*/  MUFU.TANH R188, R31 ;  /* 0x0000001f00bc7308 */ /* 0x000f220000002400 */
        /* <DEDUP_REMOVED lines=54> */
[-C--:B------:R-:W-:Y:S02]  /*3830*/  @!P0 ISETP.GE.AND P2, PT, R12, R10.reuse, PT ;  /* 0x0000000a0c00820c */ /* 0x080fe40003f46270 */
        /* <DEDUP_REMOVED lines=13> */
[----:B------:R-:W-:Y:S01]  /*3910*/  @!P0 ISETP.GE.AND P2, PT, R7, R10, PT ;  /* 0x0000000a0700820c */ /* 0x000fe20003f46270 */
        /* <DEDUP_REMOVED lines=20> */
[-C--:B------:R-:W-:Y:S02]  /*3a60*/  @!P0 ISETP.GE.AND P2, PT, R7, R4.reuse, PT ;  /* 0x000000040700820c */ /* 0x080fe40003f46270 */
[----:B----4-:R-:W-:Y:S02]  /*3a70*/  MOV R7, R193 ;  /* 0x000000c100077202 */ /* 0x010fe40000000f00 */
        /* <DEDUP_REMOVED lines=9> */
[----:B---3--:R-:W-:Y:S01]  /*3b10*/  IMAD.MOV.U32 R7, RZ, RZ, R185 ;  /* 0x000000ffff077224 */ /* 0x008fe200078e00b9 */
        /* <DEDUP_REMOVED lines=10> */
[-C--:B------:R-:W-:Y:S05]  /*3bc0*/  @!P0 ISETP.GE.AND P2, PT, R6, R11.reuse, PT ;  /* 0x0000000b0600820c */ /* 0x080fea0003f46270 */
[----:B------:R1:W-:Y:S01]  /*3bd0*/  MUFU.EX2 R200, R7 ;  /* 0x0000000700c87308 */ /* 0x0003e20000000800 */
[----:B------:R-:W-:Y:S09]  /*3be0*/  FFMA.FTZ R3, R5, UR26, -R3 ;  /* 0x0000001a05037c23 */ /* 0x000ff20008010803 */
        /* <DEDUP_REMOVED lines=9> */
[----:B------:R-:W-:Y:S01]  /*3c80*/  FFMA.FTZ R9, R3, UR26, -R9 ;  /* 0x0000001a03097c23 */ /* 0x000fe20008010809 */
[----:B------:R-:W-:Y:S05]  /*3c90*/  MOV R3, R241 ;  /* 0x000000f100037202 */ /* 0x000fea0000000f00 */
[----:B------:R-:W3:Y:S01]  /*3ca0*/  MUFU.EX2 R46, R9 ;  /* 0x00000009002e7308 */ /* 0x000ee20000000800 */
[----:B-1----:R-:W-:Y:S02]  /*3cb0*/  MOV R5, R242 ;  /* 0x000000f200057202 */ /* 0x002fe40000000f00 */
[----:B------:R-:W-:Y:S02]  /*3cc0*/  @!P0 FSEL R5, R242, -INF , !P2 ;  /* 0xff800000f2058808 */ /* 0x000fe40005000000 */
[C---:B------:R-:W-:Y:S03]  /*3cd0*/  @!P0 ISETP.GE.AND P2, PT, R0.reuse, R10, PT ;  /* 0x0000000a0000820c */ /* 0x040fe60003f46270 */
        /* <DEDUP_REMOVED lines=11> */
[----:B------:R-:W3:Y:S01]  /*3d90*/  MUFU.EX2 R36, R8 ;  /* 0x0000000800247308 */ /* 0x000ee20000000800 */
[----:B------:R3:W-:Y:S01]  /*3da0*/  STS [R234+0x20400], R3 ;  /* 0x02040003ea007388 */ /* 0x0007e20000000800 */
[----:B-1----:R-:W-:Y:S02]  /*3db0*/  MOV R5, R189 ;  /* 0x000000bd00057202 */ /* 0x002fe40000000f00 */
[----:B------:R-:W-:Y:S02]  /*3dc0*/  @!P0 FSEL R5, R189, -INF , !P3 ;  /* 0xff800000bd058808 */ /* 0x000fe40005800000 */
[----:B--2---:R-:W-:Y:S03]  /*3dd0*/  IADD3 R180, P0, R180, UR10, RZ ;  /* 0x0000000ab4b47c10 */ /* 0x004fe6000ff1e0ff */
[--C-:B------:R-:W-:Y:S01]  /*3de0*/  FFMA.FTZ R5, R5, UR26, -R2.reuse ;  /* 0x0000001a05057c23 */ /* 0x100fe20008010802 */
[----:B------:R-:W-:Y:S01]  /*3df0*/  FFMA.FTZ R2, R4, UR26, -R2 ;  /* 0x0000001a04027c23 */ /* 0x000fe20008010802 */
[----:B------:R-:W-:Y:S02]  /*3e00*/  F2FP.BF16.F32.PACK_AB R4, R224, R225 ;  /* 0x000000e1e004723e */ /* 0x000fe400000010ff */
[----:B------:R1:W-:Y:S01]  /*3e10*/  MUFU.EX2 R217, R5 ;  /* 0x0000000500d97308 */ /* 0x0003e20000000800 */
[----:B----4-:R-:W-:Y:S02]  /*3e20*/  F2FP.BF16.F32.PACK_AB R0, R50, R51 ;  /* 0x000000333200723e */ /* 0x010fe400000010ff */
[----:B---3--:R-:W-:Y:S03]  /*3e30*/  F2FP.BF16.F32.PACK_AB R3, R228, R229 ;  /* 0x000000e5e403723e */ /* 0x008fe600000010ff */
        /* <DEDUP_REMOVED lines=29> */
[----:B------:R-:W2:Y:S05]  /*4010*/  LDSM.16.M88.4 R16, [R209+0x8000] ;  /* 0x00800000d110783b */ /* 0x000eaa0000000200 */
[----:B------:R-:W3:Y:S05]  /*4020*/  LDSM.16.M88.4 R28, [R0+0x9000] ;  /* 0x00900000001c783b */ /* 0x000eea0000000200 */
[----:B------:R-:W4:Y:S05]  /*4030*/  LDSM.16.M88.4 R164, [R209+0x8800] ;  /* 0x00880000d1a4783b */ /* 0x000f2a0000000200 */
        /* <DEDUP_REMOVED lines=98> */
[C---:B----4-:R-:W-:Y:S01]  /*4660*/  FADD.FTZ R6, -R177.reuse, R6 ;  /* 0x00000006b1067221 */ /* 0x050fe20000010100 */
[----:B------:R-:W-:Y:S01]  /*4670*/  FADD.FTZ R18, -R177, R18 ;  /* 0x00000012b1127221 */ /* 0x000fe20000010100 */
[----:B------:R-:W-:Y:S01]  /*4680*/  FADD.FTZ R4, -R178, R4 ;  /* 0x00000004b2047221 */ /* 0x000fe20000010100 */
[C---:B------:R-:W-:Y:S05]  /*4690*/  HMMA.16816.F32.BF16 R24, R172.reuse, R164, R24 ;  /* 0x000000a4ac18723c */ /* 0x040fea0000041818 */
[----:B------:R-:W-:Y:S01]  /*46a0*/  FMUL.FTZ R179, R182, R4 ;  /* 0x00000004b6b37220 */ /* 0x000fe20000410000 */
[-C--:B------:R-:W-:Y:S05]  /*46b0*/  HMMA.16816.F32.BF16 R28, R172, R166.reuse, R28 ;  /* 0x000000a6ac1c723c */ /* 0x080fea000004181c */
[----:B------:R-:W-:Y:S01]  /*46c0*/  FFMA.FTZ R4, -R243, R243, 1 ;  /* 0x3f800000f3047423 */ /* 0x000fe200000101f3 */
[----:B------:R-:W-:Y:S01]  /*46d0*/  FFMA.FTZ R165, -R248, R248, 1 ;  /* 0x3f800000f8a57423 */ /* 0x000fe200000101f8 */
[----:B------:R-:W-:Y:S04]  /*46e0*/  HMMA.16816.F32.BF16 R32, R168, R166, R32 ;  /* 0x000000a6a820723c */ /* 0x000fe80000041820 */
[----:B------:R-:W-:Y:S01]  /*46f0*/  FMUL.FTZ R182, R52, R5 ;  /* 0x0000000534b67220 */ /* 0x000fe20000410000 */
[----:B------:R-:W-:Y:S01]  /*4700*/  FMUL.FTZ R4, R4, UR27 ;  /* 0x0000001b04047c20 */ /* 0x000fe20008410000 */
[----:B------:R1:W5:Y:S01]  /*4710*/  LDL.LU R52, [R1+0x88] ;  /* 0x0000880001347983 */ /* 0x0003620000300800 */
[----:B------:R-:W-:Y:S01]  /*4720*/  FMUL.FTZ R165, R165, UR27 ;  /* 0x0000001ba5a57c20 */ /* 0x000fe20008410000 */
[----:B------:R-:W-:Y:S03]  /*4730*/  FADD.FTZ R166, -R178, R17 ;  /* 0x00000011b2a67221 */ /* 0x000fe60000010100 */
[----:B------:R1:W5:Y:S01]  /*4740*/  LDG.E R5, desc[UR34][R180.64+0x80] ;  /* 0x00008022b4057981 */ /* 0x000362000c1e1900 */
[----:B------:R-:W-:Y:S01]  /*4750*/  FMUL.FTZ R179, R179, R4 ;  /* 0x00000004b3b37220 */ /* 0x000fe20000410000 */
[----:B------:R-:W-:Y:S01]  /*4760*/  FMUL.FTZ R165, R182, R165 ;  /* 0x000000a5b6a57220 */ /* 0x000fe20000410000 */
[----:B------:R-:W-:Y:S02]  /*4770*/  FADD.FTZ R20, -R178, R20 ;  /* 0x00000014b2147221 */ /* 0x000fe40000010100 */
[----:B------:R1:W5:Y:S01]  /*4780*/  LDG.E R4, desc[UR34][R180.64+0xa0] ;  /* 0x0000a022b4047981 */ /* 0x000362000c1e1900 */
[----:B------:R-:W-:Y:S01]  /*4790*/  LEA R172, R215, UR5, 0x1 ;  /* 0x00000005d7ac7c11 */ /* 0x000fe2000f8e08ff */
[----:B------:R-:W-:Y:S01]  /*47a0*/  FMUL.FTZ R166, R50, R166 ;  /* 0x000000a632a67220 */ /* 0x000fe20000410000 */
[----:B------:R-:W-:Y:S01]  /*47b0*/  F2FP.BF16.F32.PACK_AB R17, R165, R179 ;  /* 0x000000b3a511723e */ /* 0x000fe200000010ff */
[----:B------:R-:W-:Y:S01]  /*47c0*/  FMUL.FTZ R165, R51, R16 ;  /* 0x0000001033a57220 */ /* 0x000fe20000410000 */
[----:B------:R-:W-:Y:S01]  /*47d0*/  FMUL.FTZ R167, R49, R20 ;  /* 0x0000001431a77220 */ /* 0x000fe20000410000 */
[----:B------:R1:W5:Y:S01]  /*47e0*/  LDL.LU R51, [R1+0x84] ;  /* 0x0000840001337983 */ /* 0x0003620000300800 */
[----:B------:R-:W-:Y:S01]  /*47f0*/  FADD.FTZ R21, -R178, R21 ;  /* 0x00000015b2157221 */ /* 0x000fe20000010100 */
[C---:B------:R-:W-:Y:S01]  /*4800*/  FADD.FTZ R22, -R177.reuse, R22 ;  /* 0x00000016b1167221 */ /* 0x040fe20000010100 */
[C---:B------:R-:W-:Y:S02]  /*4810*/  FADD.FTZ R23, -R177.reuse, R23 ;  /* 0x00000017b1177221 */ /* 0x040fe40000010100 */
[----:B------:R1:W5:Y:S01]  /*4820*/  LDL.LU R50, [R1+0x80] ;  /* 0x0000800001327983 */ /* 0x0003620000300800 */
[----:B------:R-:W-:Y:S01]  /*4830*/  FMUL.FTZ R168, R48, R21 ;  /* 0x0000001530a87220 */ /* 0x000fe20000410000 */
[C---:B------:R-:W-:Y:S01]  /*4840*/  FADD.FTZ R34, -R177.reuse, R34 ;  /* 0x00000022b1227221 */ /* 0x040fe20000010100 */
[----:B------:R-:W-:Y:S02]  /*4850*/  FADD.FTZ R35, -R177, R35 ;  /* 0x00000023b1237221 */ /* 0x000fe40000010100 */
[----:B------:R1:W5:Y:S01]  /*4860*/  LDL.LU R49, [R1+0x7c] ;  /* 0x00007c0001317983 */ /* 0x0003620000300800 */
[----:B------:R-:W-:Y:S01]  /*4870*/  IADD3 R164, R172, 0x8000, RZ ;  /* 0x00008000aca47810 */ /* 0x000fe20007ffe0ff */
[----:B------:R-:W-:Y:S01]  /*4880*/  FFMA.FTZ R16, -R247, R247, 1 ;  /* 0x3f800000f7107423 */ /* 0x000fe200000101f7 */
[----:B------:R-:W-:Y:S01]  /*4890*/  FFMA.FTZ R20, -R246, R246, 1 ;  /* 0x3f800000f6147423 */ /* 0x000fe200000101f6 */
[----:B------:R-:W-:Y:S01]  /*48a0*/  IADD3 R176, R172, 0x8040, RZ ;  /* 0x00008040acb07810 */ /* 0x000fe20007ffe0ff */
[----:B------:R1:W5:Y:S01]  /*48b0*/  LDL.LU R48, [R1+0x78] ;  /* 0x0000780001307983 */ /* 0x0003620000300800 */
[----:B------:R-:W-:Y:S01]  /*48c0*/  FMUL.FTZ R16, R16, UR27 ;  /* 0x0000001b10107c20 */ /* 0x000fe20008410000 */
[----:B------:R-:W-:Y:S01]  /*48d0*/  @P1 IADD3 R176, R164, -0x40, RZ ;  /* 0xffffffc0a4b01810 */ /* 0x000fe20007ffe0ff */
[----:B------:R-:W-:Y:S01]  /*48e0*/  FFMA.FTZ R164, -R245, R245, 1 ;  /* 0x3f800000f5a47423 */ /* 0x000fe200000101f5 */
[----:B------:R-:W-:Y:S01]  /*48f0*/  FMUL.FTZ R20, R20, UR27 ;  /* 0x0000001b14147c20 */ /* 0x000fe20008410000 */
[----:B------:R-:W-:Y:S01]  /*4900*/  FMUL.FTZ R16, R165, R16 ;  /* 0x00000010a5107220 */ /* 0x000fe20000410000 */
[----:B------:R-:W-:Y:S01]  /*4910*/  FFMA.FTZ R165, -R244, R244, 1 ;  /* 0x3f800000f4a57423 */ /* 0x000fe200000101f4 */
[----:B------:R-:W-:Y:S01]  /*4920*/  FMUL.FTZ R164, R164, UR27 ;  /* 0x0000001ba4a47c20 */ /* 0x000fe20008410000 */
[----:B------:R-:W-:Y:S01]  /*4930*/  FMUL.FTZ R20, R166, R20 ;  /* 0x00000014a6147220 */ /* 0x000fe20000410000 */
[C---:B------:R-:W-:Y:S01]  /*4940*/  FADD.FTZ R166, -R178.reuse, R32 ;  /* 0x00000020b2a67221 */ /* 0x040fe20000010100 */
[----:B------:R-:W-:Y:S01]  /*4950*/  FMUL.FTZ R32, R165, UR27 ;  /* 0x0000001ba5207c20 */ /* 0x000fe20008410000 */
[----:B------:R-:W-:Y:S01]  /*4960*/  FMUL.FTZ R164, R167, R164 ;  /* 0x000000a4a7a47220 */ /* 0x000fe20000410000 */
[----:B------:R-:W-:Y:S01]  /*4970*/  FADD.FTZ R167, -R178, R33 ;  /* 0x00000021b2a77221 */ /* 0x000fe20000010100 */
[----:B------:R-:W-:Y:S01]  /*4980*/  FMUL.FTZ R165, R47, R166 ;  /* 0x000000a62fa57220 */ /* 0x000fe20000410000 */
[----:B------:R-:W-:Y:S01]  /*4990*/  FFMA.FTZ R21, -R238, R238, 1 ;  /* 0x3f800000ee157423 */ /* 0x000fe200000101ee */
[----:B------:R1:W5:Y:S01]  /*49a0*/  LDL.LU R47, [R1+0x74] ;  /* 0x00007400012f7983 */ /* 0x0003620000300800 */
[----:B------:R-:W-:Y:S01]  /*49b0*/  FMUL.FTZ R167, R46, R167 ;  /* 0x000000a72ea77220 */ /* 0x000fe20000410000 */
[----:B------:R-:W-:Y:S01]  /*49c0*/  FMUL.FTZ R166, R45, R6 ;  /* 0x000000062da67220 */ /* 0x000fe20000410000 */
[----:B------:R-:W-:Y:S02]  /*49d0*/  FMUL.FTZ R33, R21, UR27 ;  /* 0x0000001b15217c20 */ /* 0x000fe40008410000 */
[----:B------:R1:W5:Y:S01]  /*49e0*/  LDL.LU R46, [R1+0x70] ;  /* 0x00007000012e7983 */ /* 0x0003620000300800 */
[----:B------:R-:W-:Y:S01]  /*49f0*/  FFMA.FTZ R6, -R44, R44, 1 ;  /* 0x3f8000002c067423 */ /* 0x000fe2000001012c */
[----:B------:R-:W-:Y:S01]  /*4a00*/  F2FP.BF16.F32.PACK_AB R20, R20, R16 ;  /* 0x000000101414723e */ /* 0x000fe200000010ff */
[----:B------:R-:W-:Y:S02]  /*4a10*/  FMUL.FTZ R33, R165, R33 ;  /* 0x00000021a5217220 */ /* 0x000fe40000410000 */
[----:B------:R1:W5:Y:S01]  /*4a20*/  LDL.LU R45, [R1+0x6c] ;  /* 0x00006c00012d7983 */ /* 0x0003620000300800 */
[----:B------:R-:W-:Y:S01]  /*4a30*/  FADD.FTZ R165, -R177, R7 ;  /* 0x00000007b1a57221 */ /* 0x000fe20000010100 */
[----:B------:R-:W-:Y:S01]  /*4a40*/  FFMA.FTZ R7, -R43, R43, 1 ;  /* 0x3f8000002b077423 */ /* 0x000fe2000001012b */
[----:B------:R-:W-:Y:S02]  /*4a50*/  FMUL.FTZ R6, R6, UR27 ;  /* 0x0000001b06067c20 */ /* 0x000fe40008410000 */
[----:B------:R1:W5:Y:S01]  /*4a60*/  LDL.LU R44, [R1+0x68] ;  /* 0x00006800012c7983 */ /* 0x0003620000300800 */
[----:B------:R-:W-:Y:S01]  /*4a70*/  FMUL.FTZ R165, R42, R165 ;  /* 0x000000a52aa57220 */ /* 0x000fe20000410000 */
[----:B------:R-:W-:Y:S01]  /*4a80*/  FMUL.FTZ R7, R7, UR27 ;  /* 0x0000001b07077c20 */ /* 0x000fe20008410000 */
[----:B------:R-:W-:Y:S02]  /*4a90*/  FMUL.FTZ R6, R166, R6 ;  /* 0x00000006a6067220 */ /* 0x000fe40000410000 */
[----:B------:R1:W5:Y:S01]  /*4aa0*/  LDL.LU R43, [R1+0x64] ;  /* 0x00006400012b7983 */ /* 0x0003620000300800 */
[----:B------:R-:W-:Y:S01]  /*4ab0*/  FMUL.FTZ R32, R168, R32 ;  /* 0x00000020a8207220 */ /* 0x000fe20000410000 */
[----:B------:R-:W-:Y:S01]  /*4ac0*/  FMUL.FTZ R16, R165, R7 ;  /* 0x00000007a5107220 */ /* 0x000fe20000410000 */
[----:B------:R-:W-:Y:S02]  /*4ad0*/  FMUL.FTZ R165, R38, R23 ;  /* 0x0000001726a57220 */ /* 0x000fe40000410000 */
[----:B------:R1:W5:Y:S01]  /*4ae0*/  LDL.LU R42, [R1+0x60] ;  /* 0x00006000012a7983 */ /* 0x0003620000300800 */
[----:B------:R-:W-:Y:S01]  /*4af0*/  FADD.FTZ R7, -R177, R19 ;  /* 0x00000013b1077221 */ /* 0x000fe20000010100 */
[----:B------:R-:W-:Y:S01]  /*4b00*/  F2FP.BF16.F32.PACK_AB R32, R32, R164 ;  /* 0x000000a42020723e */ /* 0x000fe200000010ff */
[----:B------:R-:W-:Y:S01]  /*4b10*/  FMUL.FTZ R164, R39, R22 ;  /* 0x0000001627a47220 */ /* 0x000fe20000410000 */
[----:B------:R-:W-:Y:S01]  /*4b20*/  F2FP.BF16.F32.PACK_AB R16, R16, R6 ;  /* 0x000000061010723e */ /* 0x000fe200000010ff */
[----:B------:R-:W-:Y:S01]  /*4b30*/  FMUL.FTZ R6, R41, R18 ;  /* 0x0000001229067220 */ /* 0x000fe20000410000 */
[----:B------:R-:W-:Y:S01]  /*4b40*/  FMUL.FTZ R7, R40, R7 ;  /* 0x0000000728077220 */ /* 0x000fe20000410000 */
[----:B------:R1:W5:Y:S01]  /*4b50*/  LDL.LU R41, [R1+0x5c] ;  /* 0x00005c0001297983 */ /* 0x0003620000300800 */
[----:B------:R-:W-:Y:S01]  /*4b60*/  FFMA.FTZ R19, -R252, R252, 1 ;  /* 0x3f800000fc137423 */ /* 0x000fe200000101fc */
[----:B------:R-:W-:Y:S01]  /*4b70*/  FFMA.FTZ R18, -R251, R251, 1 ;  /* 0x3f800000fb127423 */ /* 0x000fe200000101fb */
[----:B------:R-:W-:Y:S02]  /*4b80*/  FFMA.FTZ R21, -R240, R240, 1 ;  /* 0x3f800000f0157423 */ /* 0x000fe400000101f0 */
[----:B------:R1:W5:Y:S01]  /*4b90*/  LDL.LU R40, [R1+0x58] ;  /* 0x0000580001287983 */ /* 0x0003620000300800 */
[----:B------:R-:W-:Y:S01]  /*4ba0*/  FMUL.FTZ R19, R19, UR27 ;  /* 0x0000001b13137c20 */ /* 0x000fe20008410000 */
[----:B------:R-:W-:Y:S01]  /*4bb0*/  FMUL.FTZ R18, R18, UR27 ;  /* 0x0000001b12127c20 */ /* 0x000fe20008410000 */
[----:B------:R-:W-:Y:S02]  /*4bc0*/  FMUL.FTZ R21, R21, UR27 ;  /* 0x0000001b15157c20 */ /* 0x000fe40008410000 */
[----:B------:R1:W5:Y:S01]  /*4bd0*/  LDL.LU R39, [R1+0x54] ;  /* 0x0000540001277983 */ /* 0x0003620000300800 */
[----:B------:R-:W-:Y:S01]  /*4be0*/  FMUL.FTZ R19, R6, R19 ;  /* 0x0000001306137220 */ /* 0x000fe20000410000 */
[----:B------:R-:W-:Y:S01]  /*4bf0*/  FMUL.FTZ R6, R37, R34 ;  /* 0x0000002225067220 */ /* 0x000fe20000410000 */
[----:B------:R-:W-:Y:S02]  /*4c00*/  FMUL.FTZ R18, R7, R18 ;  /* 0x0000001207127220 */ /* 0x000fe40000410000 */
[----:B------:R1:W5:Y:S01]  /*4c10*/  LDL.LU R38, [R1+0x50] ;  /* 0x0000500001267983 */ /* 0x0003620000300800 */
[----:B------:R-:W-:Y:S01]  /*4c20*/  FMUL.FTZ R7, R36, R35 ;  /* 0x0000002324077220 */ /* 0x000fe20000410000 */
[----:B------:R-:W-:Y:S01]  /*4c30*/  FMUL.FTZ R21, R167, R21 ;  /* 0x00000015a7157220 */ /* 0x000fe20000410000 */
[----:B------:R-:W-:Y:S02]  /*4c40*/  FFMA.FTZ R23, -R250, R250, 1 ;  /* 0x3f800000fa177423 */ /* 0x000fe400000101fa */
[----:B------:R1:W5:Y:S01]  /*4c50*/  LDL.LU R37, [R1+0x4c] ;  /* 0x00004c0001257983 */ /* 0x0003620000300800 */
[----:B------:R-:W-:Y:S01]  /*4c60*/  FFMA.FTZ R22, -R249, R249, 1 ;  /* 0x3f800000f9167423 */ /* 0x000fe200000101f9 */
[----:B------:R-:W-:Y:S01]  /*4c70*/  FFMA.FTZ R34, -R242, R242, 1 ;  /* 0x3f800000f2227423 */ /* 0x000fe200000101f2 */
[----:B------:R-:W-:Y:S02]  /*4c80*/  F2FP.BF16.F32.PACK_AB R21, R21, R33 ;  /* 0x000000211515723e */ /* 0x000fe400000010ff */
[----:B------:R1:W5:Y:S01]  /*4c90*/  LDL.LU R36, [R1+0x48] ;  /* 0x0000480001247983 */ /* 0x0003620000300800 */
[----:B------:R-:W-:Y:S01]  /*4ca0*/  FFMA.FTZ R33, -R241, R241, 1 ;  /* 0x3f800000f1217423 */ /* 0x000fe200000101f1 */
        /* <DEDUP_REMOVED lines=9> */
[----:B------:R-:W2:Y:S01]  /*4d40*/  LDC R35, c[0x0][0x240] ;  /* 0x00009000ff237b82 */ /* 0x000ea20000000800 */
[----:B------:R-:W-:Y:S04]  /*4d50*/  ULOP3.LUT UR4, UR12, 0x1, URZ, 0xc0, !UPT ;  /* 0x000000010c047892 */ /* 0x000fe8000f8ec03f */
[----:B------:R-:W-:Y:S03]  /*4d60*/  UISETP.NE.U32.AND UP0, UPT, UR4, 0x1, UPT ;  /* 0x000000010400788c */ /* 0x000fe6000bf05070 */
[----:B------:R-:W3:Y:S01]  /*4d70*/  LDC R164, c[0x0][0x244] ;  /* 0x00009100ffa47b82 */ /* 0x000ee20000000800 */
[----:B------:R-:W-:Y:S06]  /*4d80*/  USEL UR4, UR25, 0x4000, !UP0 ;  /* 0x0000400019047887 */ /* 0x000fec000c000000 */
[----:B------:R-:W-:Y:S01]  /*4d90*/  VIADD R239, R239, UR4 ;  /* 0x00000004efef7c36 */ /* 0x000fe20008000000 */
[----:B------:R-:W-:Y:S01]  /*4da0*/  IADD3 R208, R208, UR4, RZ ;  /* 0x00000004d0d07c10 */ /* 0x000fe2000fffe0ff */
[C---:B--2---:R-:W-:Y:S05]  /*4db0*/  IMAD.U32 R6, R35.reuse, -0x40, RZ ;  /* 0xffffffc023067824 */ /* 0x044fea00078e00ff */
        /* <DEDUP_REMOVED lines=9> */
[----:B---3--:R-:W-:Y:S03]  /*4e50*/  LEA.HI.X R7, R35, R233, R164, 0x6, P0 ;  /* 0x000000e923077211 */ /* 0x008fe600000f34a4 */
[----:B------:R2:W-:Y:S04]  /*4e60*/  LDGSTS.E.BYPASS.LTC128B.128 [R239+0x2000], desc[UR34][R232.64+0x80] ;  /* 0x02000080e8ef7fae */ /* 0x0005e8000b901d62 */
[----:B------:R2:W-:Y:S04]  /*4e70*/  LDGSTS.E.BYPASS.LTC128B.128 [R239+0x1000], desc[UR34][R6.64] ;  /* 0x0100000006ef7fae */ /* 0x0005e8000b901d62 */
[----:B------:R2:W-:Y:S04]  /*4e80*/  LDGSTS.E.BYPASS.LTC128B.128 [R239+0x3000], desc[UR34][R6.64+0x80] ;  /* 0x0300008006ef7fae */ /* 0x0005e8000b901d62 */
[----:B------:R-:W0:Y:S02]  /*4e90*/  LDGDEPBAR ;  /* 0x00000000000079af */ /* 0x000e240000000000 */
.L_x_801:
[----:B------:R-:W-:Y:S01]  /*4ea0*/  STS [R234+0x1c000], R17 ;  /* 0x01c00011ea007388 */ /* 0x000fe20000000800 */
[----:B--2---:R-:W-:Y:S01]  /*4eb0*/  F2FP.BF16.F32.PACK_AB R6, R18, R19 ;  /* 0x000000131206723e */ /* 0x004fe200000010ff */
[C---:B-----5:R-:W-:Y:S01]  /*4ec0*/  FADD.FTZ R12, -R5.reuse, R12 ;  /* 0x0000000c050c7221 */ /* 0x060fe20000010100 */
[C---:B------:R-:W-:Y:S02]  /*4ed0*/  FADD.FTZ R9, -R5.reuse, R9 ;  /* 0x0000000905097221 */ /* 0x040fe40000010100 */
[----:B------:R2:W-:Y:S01]  /*4ee0*/  STS [R234+0x1c400], R16 ;  /* 0x01c40010ea007388 */ /* 0x0005e20000000800 */
[C---:B------:R-:W-:Y:S01]  /*4ef0*/  FADD.FTZ R8, -R5.reuse, R8 ;  /* 0x0000000805087221 */ /* 0x040fe20000010100 */
[----:B------:R-:W-:Y:S01]  /*4f00*/  FADD.FTZ R13, -R5, R13 ;  /* 0x0000000d050d7221 */ /* 0x000fe20000010100 */
[----:B------:R-:W-:Y:S02]  /*4f10*/  FFMA.FTZ R7, -R190, R190, 1 ;  /* 0x3f800000be077423 */ /* 0x000fe400000101be */
[----:B------:R3:W-:Y:S01]  /*4f20*/  STS [R237+0x1c000], R20 ;  /* 0x01c00014ed007388 */ /* 0x0007e20000000800 */
[----:B------:R-:W-:Y:S01]  /*4f30*/  FMUL.FTZ R19, R224, R9 ;  /* 0x00000009e0137220 */ /* 0x000fe20000410000 */
[----:B------:R-:W-:Y:S01]  /*4f40*/  FFMA.FTZ R9, -R194, R194, 1 ;  /* 0x3f800000c2097423 */ /* 0x000fe200000101c2 */
[----:B------:R-:W-:Y:S02]  /*4f50*/  FMUL.FTZ R13, R220, R13 ;  /* 0x0000000ddc0d7220 */ /* 0x000fe40000410000 */
[----:B------:R4:W-:Y:S01]  /*4f60*/  STS [R237+0x1c400], R6 ;  /* 0x01c40006ed007388 */ /* 0x0009e20000000800 */
        /* <DEDUP_REMOVED lines=10> */
[----:B------:R-:W-:Y:S01]  /*5010*/  FMUL.FTZ R24, R202, R24 ;  /* 0x00000018ca187220 */ /* 0x000fe20000410000 */
[----:B------:R-:W-:Y:S01]  /*5020*/  FMUL.FTZ R9, R9, UR27 ;  /* 0x0000001b09097c20 */ /* 0x000fe20008410000 */
[----:B------:R-:W-:Y:S01]  /*5030*/  FMUL.FTZ R25, R201, R25 ;  /* 0x00000019c9197220 */ /* 0x000fe20000410000 */
[----:B------:R-:W-:Y:S01]  /*5040*/  FMUL.FTZ R29, R183, R29 ;  /* 0x0000001db71d7220 */ /* 0x000fe20000410000 */
[----:B------:R-:W-:Y:S01]  /*5050*/  FMUL.FTZ R5, R5, UR27 ;  /* 0x0000001b05057c20 */ /* 0x000fe20008410000 */
[C---:B------:R-:W-:Y:S01]  /*5060*/  FADD.FTZ R10, -R4.reuse, R10 ;  /* 0x0000000a040a7221 */ /* 0x040fe20000010100 */
[----:B--2---:R-:W-:Y:S01]  /*5070*/  FMUL.FTZ R16, R221, R12 ;  /* 0x0000000cdd107220 */ /* 0x004fe20000410000 */
[----:B------:R-:W-:Y:S01]  /*5080*/  FFMA.FTZ R12, -R195, R195, 1 ;  /* 0x3f800000c30c7423 */ /* 0x000fe200000101c3 */
[C---:B------:R-:W-:Y:S01]  /*5090*/  FADD.FTZ R11, -R4.reuse, R11 ;  /* 0x0000000b040b7221 */ /* 0x040fe20000010100 */
[----:B------:R-:W-:Y:S01]  /*50a0*/  FADD.FTZ R14, -R4, R14 ;  /* 0x0000000e040e7221 */ /* 0x000fe20000010100 */
[----:B---3--:R-:W-:Y:S01]  /*50b0*/  FMUL.FTZ R20, R225, R8 ;  /* 0x00000008e1147220 */ /* 0x008fe20000410000 */
[----:B------:R-:W-:Y:S01]  /*50c0*/  FMUL.FTZ R12, R12, UR27 ;  /* 0x0000001b0c0c7c20 */ /* 0x000fe20008410000 */
[----:B------:R-:W-:Y:S01]  /*50d0*/  FFMA.FTZ R8, -R191, R191, 1 ;  /* 0x3f800000bf087423 */ /* 0x000fe200000101bf */
[----:B------:R-:W-:Y:S01]  /*50e0*/  FMUL.FTZ R24, R24, R9 ;  /* 0x0000000918187220 */ /* 0x000fe20000410000 */
[----:B------:R-:W-:Y:S01]  /*50f0*/  FMUL.FTZ R14, R227, R14 ;  /* 0x0000000ee30e7220 */ /* 0x000fe20000410000 */
        /* <DEDUP_REMOVED lines=8> */
[----:B------:R-:W-:Y:S01]  /*5180*/  FADD.FTZ R15, -R4, R15 ;  /* 0x0000000f040f7221 */ /* 0x000fe20000010100 */
[----:B----4-:R-:W-:Y:S01]  /*5190*/  FFMA.FTZ R6, -R196, R196, 1 ;  /* 0x3f800000c4067423 */ /* 0x010fe200000101c4 */
[----:B------:R-:W-:Y:S01]  /*51a0*/  FMUL.FTZ R8, R8, UR27 ;  /* 0x0000001b08087c20 */ /* 0x000fe20008410000 */
[----:B------:R-:W-:Y:S01]  /*51b0*/  FMUL.FTZ R28, R28, R7 ;  /* 0x000000071c1c7220 */ /* 0x000fe20000410000 */
[----:B------:R-:W-:Y:S01]  /*51c0*/  FFMA.FTZ R7, -R197, R197, 1 ;  /* 0x3f800000c5077423 */ /* 0x000fe200000101c5 */
[----:B------:R-:W-:Y:S01]  /*51d0*/  F2FP.BF16.F32.PACK_AB R12, R12, R16 ;  /* 0x000000100c0c723e */ /* 0x000fe200000010ff */
[----:B------:R-:W-:Y:S01]  /*51e0*/  FMUL.FTZ R9, R25, R8 ;  /* 0x0000000819097220 */ /* 0x000fe20000410000 */
[----:B------:R-:W-:Y:S01]  /*51f0*/  FMUL.FTZ R8, R29, R5 ;  /* 0x000000051d087220 */ /* 0x000fe20000410000 */
[----:B------:R-:W-:Y:S01]  /*5200*/  F2FP.BF16.F32.PACK_AB R5, R19, R20 ;  /* 0x000000141305723e */ /* 0x000fe200000010ff */
[----:B------:R-:W-:Y:S01]  /*5210*/  FMUL.FTZ R16, R229, R10 ;  /* 0x0000000ae5107220 */ /* 0x000fe20000410000 */
[----:B------:R-:W-:Y:S01]  /*5220*/  FMUL.FTZ R7, R7, UR27 ;  /* 0x0000001b07077c20 */ /* 0x000fe20008410000 */
        /* <DEDUP_REMOVED lines=34> */
[----:B------:R-:W-:Y:S02]  /*5450*/  FMUL.FTZ R4, R4, UR27 ;  /* 0x0000001b04047c20 */ /* 0x000fe40008410000 */
[----:B------:R-:W-:Y:S01]  /*5460*/  STS [R237+0x1d400], R6 ;  /* 0x01d40006ed007388 */ /* 0x000fe20000000800 */
[----:B------:R-:W-:Y:S01]  /*5470*/  F2FP.BF16.F32.PACK_AB R17, R33, R34 ;  /* 0x000000222111723e */ /* 0x000fe200000010ff */
[----:B-1----:R-:W1:Y:S01]  /*5480*/  LDC R180, c[0x0][0x2dc] ;  /* 0x0000b700ffb47b82 */ /* 0x002e620000000800 */
[----:B------:R-:W-:Y:S02]  /*5490*/  FMUL.FTZ R4, R31, R4 ;  /* 0x000000041f047220 */ /* 0x000fe40000410000 */
[----:B------:R-:W-:Y:S01]  /*54a0*/  STS [R235+0x1c000], R32 ;  /* 0x01c00020eb007388 */ /* 0x000fe20000000800 */
[----:B------:R-:W-:Y:S02]  /*54b0*/  F2FP.BF16.F32.PACK_AB R9, R9, R24 ;  /* 0x000000180909723e */ /* 0x000fe400000010ff */
[----:B--2---:R-:W-:Y:S02]  /*54c0*/  F2FP.BF16.F32.PACK_AB R5, R27, R26 ;  /* 0x0000001a1b05723e */ /* 0x004fe400000010ff */
[----:B------:R-:W-:Y:S01]  /*54d0*/  STS [R235+0x1c400], R18 ;  /* 0x01c40012eb007388 */ /* 0x000fe20000000800 */
[----:B------:R-:W-:Y:S02]  /*54e0*/  F2FP.BF16.F32.PACK_AB R8, R8, R28 ;  /* 0x0000001c0808723e */ /* 0x000fe400000010ff */
[----:B------:R-:W-:Y:S02]  /*54f0*/  F2FP.BF16.F32.PACK_AB R4, R4, R30 ;  /* 0x0000001e0404723e */ /* 0x000fe400000010ff */
[----:B------:R-:W-:Y:S05]  /*5500*/  STS [R236+0x1c000], R21 ;  /* 0x01c00015ec007388 */ /* 0x000fea0000000800 */
[----:B------:R-:W-:Y:S05]  /*5510*/  STS [R236+0x1c400], R17 ;  /* 0x01c40011ec007388 */ /* 0x000fea0000000800 */
[----:B------:R-:W-:Y:S05]  /*5520*/  STS [R235+0x1d000], R9 ;  /* 0x01d00009eb007388 */ /* 0x000fea0000000800 */
[----:B------:R-:W-:Y:S01]  /*5530*/  STS [R235+0x1d400], R5 ;  /* 0x01d40005eb007388 */ /* 0x000fe20000000800 */
[----:B-1----:R-:W-:Y:S04]  /*5540*/  IMAD R217, R180, UR11, RZ ;  /* 0x0000000bb4d97c24 */ /* 0x002fe8000f8e02ff */
[----:B------:R-:W-:Y:S05]  /*5550*/  STS [R236+0x1d000], R8 ;  /* 0x01d00008ec007388 */ /* 0x000fea0000000800 */
[----:B------:R-:W-:Y:S01]  /*5560*/  STS [R236+0x1d400], R4 ;  /* 0x01d40004ec007388 */ /* 0x000fe20000000800 */
[----:B------:R-:W-:Y:S06]  /*5570*/  BAR.SYNC.DEFER_BLOCKING 0x0 ;  /* 0x0000000000007b1d */ /* 0x000fec0000010000 */
[----:B------:R-:W-:Y:S05]  /*5580*/  LDSM.16.MT88.4 R4, [R206+0x20000] ;  /* 0x02000000ce04783b */ /* 0x000fea0000004200 */
[----:B------:R-:W1:Y:S05]  /*5590*/  LDSM.16.MT88.4 R8, [R172+0x8000] ;  /* 0x00800000ac08783b */ /* 0x000e6a0000004200 */
        /* <DEDUP_REMOVED lines=93> */
[----:B------:R-:W2:Y:S01]  /*5b70*/  LDL R180, [R1+0x1c] ;  /* 0x00001c0001b47983 */ /* 0x000ea20000100800 */
[----:B------:R-:W1:Y:S08]  /*5b80*/  LDC R7, c[0x0][0x420] ;  /* 0x00010800ff077b82 */ /* 0x000e700000000800 */
[----:B------:R-:W3:Y:S01]  /*5b90*/  LDC R8, c[0x0][0x424] ;  /* 0x00010900ff087b82 */ /* 0x000ee20000000800 */
[C---:B-1----:R-:W-:Y:S05]  /*5ba0*/  IMAD.U32 R4, R7.reuse, -0x40, RZ ;  /* 0xffffffc007047824 */ /* 0x042fea00078e00ff */
[C---:B------:R-:W-:Y:S04]  /*5bb0*/  LEA R5, P0, R4.reuse, R230, 0x1 ;  /* 0x000000e604057211 */ /* 0x040fe800078008ff */
[----:B------:R-:W-:Y:S01]  /*5bc0*/  LEA.HI.X.SX32 R4, R4, R231, 0x1, P0 ;  /* 0x000000e704047211 */ /* 0x000fe200000f0eff */
[----:B------:R-:W-:Y:S04]  /*5bd0*/  IMAD.MOV.U32 R230, RZ, RZ, R5 ;  /* 0x000000ffffe67224 */ /* 0x000fe800078e0005 */
[----:B------:R-:W-:Y:S01]  /*5be0*/  IMAD.MOV.U32 R231, RZ, RZ, R4 ;  /* 0x000000ffffe77224 */ /* 0x000fe200078e0004 */
[C---:B------:R-:W-:Y:S04]  /*5bf0*/  LEA R6, P0, R7.reuse, R230, 0x6 ;  /* 0x000000e607067211 */ /* 0x040fe800078030ff */
[----:B---3--:R-:W-:Y:S02]  /*5c00*/  LEA.HI.X R7, R7, R231, R8, 0x6, P0 ;  /* 0x000000e707077211 */ /* 0x008fe400000f3408 */
[----:B--2---:R-:W-:Y:S05]  /*5c10*/  LEA R4, R180, UR5, 0x1 ;  /* 0x00000005b4047c11 */ /* 0x004fea000f8e08ff */
[----:B------:R-:W-:Y:S01]  /*5c20*/  @!PT LDS RZ, [RZ] ;  /* 0x00000000fffff984 */ /* 0x000fe20000000800 */
[----:B------:R-:W-:Y:S01]  /*5c30*/  @!PT LDS RZ, [RZ] ;  /* 0x00000000fffff984 */ /* 0x000fe20000000800 */
[----:B------:R-:W-:Y:S01]  /*5c40*/  @!PT LDS RZ, [RZ] ;  /* 0x00000000fffff984 */ /* 0x000fe20000000800 */
[----:B------:R1:W-:Y:S04]  /*5c50*/  LDGSTS.E.BYPASS.LTC128B.128 [R4+0x8000], desc[UR34][R230.64] ;  /* 0x08000000e6047fae */ /* 0x0003e8000b901d62 */
[----:B------:R1:W-:Y:S04]  /*5c60*/  LDGSTS.E.BYPASS.LTC128B.128 [R4+0xa000], desc[UR34][R230.64+0x80] ;  /* 0x0a000080e6047fae */ /* 0x0003e8000b901d62 */
[----:B------:R1:W-:Y:S04]  /*5c70*/  LDGSTS.E.BYPASS.LTC128B.128 [R4+0x9000], desc[UR34][R6.64] ;  /* 0x0900000006047fae */ /* 0x0003e8000b901d62 */
[----:B------:R1:W-:Y:S04]  /*5c80*/  LDGSTS.E.BYPASS.LTC128B.128 [R4+0xb000], desc[UR34][R6.64+0x80] ;  /* 0x0b00008006047fae */ /* 0x0003e8000b901d62 */
[----:B------:R-:W0:Y:S02]  /*5c90*/  LDGDEPBAR ;  /* 0x00000000000079af */ /* 0x000e240000000000 */
.L_x_802:
[----:B------:R-:W2:Y:S01]  /*5ca0*/  LDL R225, [R1+0x10] ;  /* 0x0000100001e17983 */ /* 0x000ea20000100800 */
[----:B------:R-:W-:Y:S02]  /*5cb0*/  ULOP3.LUT UR4, UR12, 0x1, URZ, 0xc0, !UPT ;  /* 0x000000010c047892 */ /* 0x000fe4000f8ec03f */
[----:B------:R-:W-:Y:S01]  /*5cc0*/  UISETP.GT.AND UP2, UPT, UR12, UR6, UPT ;  /* 0x000000060c00728c */ /* 0x000fe2000bf44270 */
[----:B------:R-:W3:Y:S01]  /*5cd0*/  LDL R224, [R1+0x2c] ;  /* 0x00002c0001e07983 */ /* 0x000ee20000100800 */
[----:B------:R-:W-:Y:S02]  /*5ce0*/  UISETP.NE.U32.AND UP0, UPT, UR4, 0x1, UPT ;  /* 0x000000010400788c */ /* 0x000fe4000bf05070 */
[----:B------:R-:W-:Y:S01]  /*5cf0*/  UIADD3 UR12, UR12, -0x1, URZ ;  /* 0xffffffff0c0c7890 */ /* 0x000fe2000fffe03f */
[----:B------:R-:W-:Y:S04]  /*5d00*/  LDSM.16.M88.4 R32, [R0+0x1c000] ;  /* 0x01c000000020783b */ /* 0x000fe80000000200 */
[----:B------:R-:W1:Y:S04]  /*5d10*/  LDSM.16.MT88.4 R16, [R205] ;  /* 0x00000000cd10783b */ /* 0x000e680000004200 */
[----:B------:R-:W4:Y:S04]  /*5d20*/  LDL R220, [R1] ;  /* 0x0000000001dc7983 */ /* 0x000f280000100800 */
[----:B------:R-:W5:Y:S04]  /*5d30*/  LDSM.16.M88.4 R28, [R0+0x1d000] ;  /* 0x01d00000001c783b */ /* 0x000f680000000200 */
[----:B------:R-:W4:Y:S04]  /*5d40*/  LDL R221, [R1+0x4] ;  /* 0x0000040001dd7983 */ /* 0x000f280000100800 */
[----:B------:R-:W4:Y:S04]  /*5d50*/  LDL R222, [R1+0x8] ;  /* 0x0000080001de7983 */ /* 0x000f280000100800 */
[----:B------:R-:W4:Y:S04]  /*5d60*/  LDL R223, [R1+0xc] ;  /* 0x00000c0001df7983 */ /* 0x000f280000100800 */
[----:B------:R-:W5:Y:S04]  /*5d70*/  LDSM.16.MT88.4 R164, [R205+0x4000] ;  /* 0x00400000cda4783b */ /* 0x000f680000004200 */
[----:B------:R-:W-:Y:S04]  /*5d80*/  LDSM.16.M88.4 R168, [R2+0x1c000] ;  /* 0x01c0000002a8783b */ /* 0x000fe80000000200 */
[----:B------:R-:W5:Y:S04]  /*5d90*/  LDSM.16.MT88.4 R172, [R205+0x800] ;  /* 0x00080000cdac783b */ /* 0x000f680000004200 */
[----:B------:R-:W5:Y:S01]  /*5da0*/  LDSM.16.M88.4 R176, [R2+0x1d000] ;  /* 0x01d0000002b0783b */ /* 0x000f620000000200 */
[-C--:B-1----:R-:W-:Y:S03]  /*5db0*/  HMMA.16816.F32.BF16 R4, R32, R16.reuse, RZ ;  /* 0x000000102004723c */ /* 0x082fe600000418ff */
[----:B------:R-:W1:Y:S04]  /*5dc0*/  LDSM.16.MT88.4 R180, [R205+0x4800] ;  /* 0x00480000cdb4783b */ /* 0x000e680000004200 */
[----:B------:R-:W-:Y:S01]  /*5dd0*/  LDSM.16.M88.4 R184, [R204+0x1c000] ;  /* 0x01c00000ccb8783b */ /* 0x000fe20000000200 */
[C---:B-----5:R-:W-:Y:S03]  /*5de0*/  HMMA.16816.F32.BF16 R8, R28.reuse, R16, RZ ;  /* 0x000000101c08723c */ /* 0x060fe600000418ff */
[----:B------:R-:W5:Y:S04]  /*5df0*/  LDSM.16.MT88.4 R188, [R205+0x1000] ;  /* 0x00100000cdbc783b */ /* 0x000f680000004200 */
[----:B------:R-:W5:Y:S01]  /*5e00*/  LDSM.16.M88.4 R192, [R204+0x1d000] ;  /* 0x01d00000ccc0783b */ /* 0x000f620000000200 */
[-C--:B------:R-:W-:Y:S03]  /*5e10*/  HMMA.16816.F32.BF16 R12, R28, R18.reuse, RZ ;  /* 0x000000121c0c723c */ /* 0x080fe600000418ff */
[----:B------:R-:W5:Y:S03]  /*5e20*/  LDSM.16.MT88.4 R196, [R205+0x5000] ;  /* 0x00500000cdc4783b */ /* 0x000f660000004200 */
[C---:B------:R-:W-:Y:S01]  /*5e30*/  HMMA.16816.F32.BF16 R16, R32.reuse, R18, RZ ;  /* 0x000000122010723c */ /* 0x040fe200000418ff */
[----:B------:R-:W-:Y:S05]  /*5e40*/  LDSM.16.M88.4 R200, [R3+0x1d000] ;  /* 0x01d0000003c8783b */ /* 0x000fea0000000200 */
[-C--:B------:R-:W-:Y:S06]  /*5e50*/  HMMA.16816.F32.BF16 R20, R32, R164.reuse, RZ ;  /* 0x000000a42014723c */ /* 0x080fec00000418ff */
        /* <DEDUP_REMOVED lines=8> */
[----:B------:R-:W5:Y:S05]  /*5ee0*/  LDSM.16.MT88.4 R172, [R205+0x1800] ;  /* 0x00180000cdac783b */ /* 0x000f6a0000004200 */
[-C--:B-1----:R-:W-:Y:S06]  /*5ef0*/  HMMA.16816.F32.BF16 R20, R168, R180.reuse, R20 ;  /* 0x000000b4a814723c */ /* 0x082fec0000041814 */
[C---:B------:R-:W-:Y:S06]  /*5f00*/  HMMA.16816.F32.BF16 R24, R176.reuse, R180, R24 ;  /* 0x000000b4b018723c */ /* 0x040fec0000041818 */
[-C--:B------:R-:W-:Y:S01]  /*5f10*/  HMMA.16816.F32.BF16 R28, R176, R182.reuse, R28 ;  /* 0x000000b6b01c723c */ /* 0x080fe2000004181c */
[----:B------:R-:W1:Y:S05]  /*5f20*/  LDSM.16.MT88.4 R176, [R205+0x5800] ;  /* 0x00580000cdb0783b */ /* 0x000e6a0000004200 */
[----:B------:R-:W-:Y:S01]  /*5f30*/  HMMA.16816.F32.BF16 R32, R168, R182, R32 ;  /* 0x000000b6a820723c */ /* 0x000fe20000041820 */
[----:B------:R-:W-:Y:S04]  /*5f40*/  LDSM.16.M88.4 R168, [R0+0x1e000] ;  /* 0x01e0000000a8783b */ /* 0x000fe80000000200 */
[----:B------:R-:W1:Y:S01]  /*5f50*/  LDSM.16.MT88.4 R180, [R205+0x2000] ;  /* 0x00200000cdb4783b */ /* 0x000e620000004200 */
[-C--:B-----5:R-:W-:Y:S06]  /*5f60*/  HMMA.16816.F32.BF16 R4, R184, R188.reuse, R4 ;  /* 0x000000bcb804723c */ /* 0x0a0fec0000041804 */
[C---:B------:R-:W-:Y:S06]  /*5f70*/  HMMA.16816.F32.BF16 R8, R192.reuse, R188, R8 ;  /* 0x000000bcc008723c */ /* 0x040fec0000041808 */
[-C--:B------:R-:W-:Y:S06]  /*5f80*/  HMMA.16816.F32.BF16 R12, R192, R190.reuse, R12 ;  /* 0x000000bec00c723c */ /* 0x080fec000004180c */
[C---:B------:R-:W-:Y:S01]  /*5f90*/  HMMA.16816.F32.BF16 R16, R184.reuse, R190, R16 ;  /* 0x000000beb810723c */ /* 0x040fe20000041810 */
[----:B------:R5:W1:Y:S05]  /*5fa0*/  LDSM.16.M88.4 R188, [R0+0x1f000] ;  /* 0x01f0000000bc783b */ /* 0x000a6a0000000200 */
[-C--:B------:R-:W-:Y:S06]  /*5fb0*/  HMMA.16816.F32.BF16 R20, R184, R196.reuse, R20 ;  /* 0x000000c4b814723c */ /* 0x080fec0000041814 */
[C---:B------:R-:W-:Y:S06]  /*5fc0*/  HMMA.16816.F32.BF16 R24, R192.reuse, R196, R24 ;  /* 0x000000c4c018723c */ /* 0x040fec0000041818 */
[-C--:B------:R-:W-:Y:S01]  /*5fd0*/  HMMA.16816.F32.BF16 R28, R192, R198.reuse, R28 ;  /* 0x000000c6c01c723c */ /* 0x080fe2000004181c */
[----:B------:R-:W1:Y:S05]  /*5fe0*/  LDSM.16.MT88.4 R192, [R205+0x6000] ;  /* 0x00600000cdc0783b */ /* 0x000e6a0000004200 */
[----:B------:R-:W-:Y:S01]  /*5ff0*/  HMMA.16816.F32.BF16 R32, R184, R198, R32 ;  /* 0x000000c6b820723c */ /* 0x000fe20000041820 */
[----:B------:R-:W-:Y:S04]  /*6000*/  LDSM.16.M88.4 R196, [R2+0x1f000] ;  /* 0x01f0000002c4783b */ /* 0x000fe80000000200 */
[----:B------:R-:W-:Y:S01]  /*6010*/  LDSM.16.MT88.4 R184, [R205+0x2800] ;  /* 0x00280000cdb8783b */ /* 0x000fe20000004200 */
[-C--:B------:R-:W-:Y:S05]  /*6020*/  HMMA.16816.F32.BF16 R4, R164, R172.reuse, R4 ;  /* 0x000000aca404723c */ /* 0x080fea0000041804 */
[----:B-----5:R-:W-:Y:S01]  /*6030*/  IMAD R0, R217, 0x18, RZ ;  /* 0x00000018d9007824 */ /* 0x020fe200078e02ff */
[C---:B------:R-:W-:Y:S06]  /*6040*/  HMMA.16816.F32.BF16 R8, R200.reuse, R172, R8 ;  /* 0x000000acc808723c */ /* 0x040fec0000041808 */
[-C--:B------:R-:W-:Y:S06]  /*6050*/  HMMA.16816.F32.BF16 R12, R200, R174.reuse, R12 ;  /* 0x000000aec80c723c */ /* 0x080fec000004180c */
[C---:B------:R-:W-:Y:S01]  /*6060*/  HMMA.16816.F32.BF16 R16, R164.reuse, R174, R16 ;  /* 0x000000aea410723c */ /* 0x040fe20000041810 */
[----:B------:R-:W5:Y:S05]  /*6070*/  LDSM.16.M88.4 R172, [R2+0x1e000] ;  /* 0x01e0000002ac783b */ /* 0x000f6a0000000200 */
[-C--:B-1----:R-:W-:Y:S06]  /*6080*/  HMMA.16816.F32.BF16 R20, R164, R176.reuse, R20 ;  /* 0x000000b0a414723c */ /* 0x082fec0000041814 */
[C---:B------:R-:W-:Y:S06]  /*6090*/  HMMA.16816.F32.BF16 R24, R200.reuse, R176, R24 ;  /* 0x000000b0c818723c */ /* 0x040fec0000041818 */
[-C--:B------:R-:W-:Y:S01]  /*60a0*/  HMMA.16816.F32.BF16 R28, R200, R178.reuse, R28 ;  /* 0x000000b2c81c723c */ /* 0x080fe2000004181c */
[----:B------:R-:W1:Y:S05]  /*60b0*/  LDSM.16.MT88.4 R200, [R205+0x6800] ;  /* 0x00680000cdc8783b */ /* 0x000e6a0000004200 */
[----:B------:R-:W-:Y:S01]  /*60c0*/  HMMA.16816.F32.BF16 R32, R164, R178, R32 ;  /* 0x000000b2a420723c */ /* 0x000fe20000041820 */
[----:B------:R-:W-:Y:S04]  /*60d0*/  LDSM.16.M88.4 R164, [R204+0x1e000] ;  /* 0x01e00000cca4783b */ /* 0x000fe80000000200 */
[----:B------:R-:W4:Y:S01]  /*60e0*/  LDSM.16.MT88.4 R176, [R205+0x3000] ;  /* 0x00300000cdb0783b */ /* 0x000f220000004200 */
[-C--:B------:R-:W-:Y:S06]  /*60f0*/  HMMA.16816.F32.BF16 R4, R168, R180.reuse, R4 ;  /* 0x000000b4a804723c */ /* 0x080fec0000041804 */
        /* <DEDUP_REMOVED lines=10> */
[----:B------:R3:W-:Y:S01]  /*61a0*/  LDSM.16.M88.4 R192, [R3+0x1f000] ;  /* 0x01f0000003c0783b */ /* 0x0007e20000000200 */
[-C--:B-----5:R-:W-:Y:S06]  /*61b0*/  HMMA.16816.F32.BF16 R4, R172, R184.reuse, R4 ;  /* 0x000000b8ac04723c */ /* 0x0a0fec0000041804 */
[C---:B------:R-:W-:Y:S05]  /*61c0*/  HMMA.16816.F32.BF16 R8, R196.reuse, R184, R8 ;  /* 0x000000b8c408723c */ /* 0x040fea0000041808 */
[----:B--2---:R-:W-:Y:S01]  /*61d0*/  @P2 IADD3 R2, P0, R225, UR8, RZ ;  /* 0x00000008e1022c10 */ /* 0x004fe2000ff1e0ff */
[-C--:B------:R-:W-:Y:S01]  /*61e0*/  HMMA.16816.F32.BF16 R12, R196, R186.reuse, R12 ;  /* 0x000000bac40c723c */ /* 0x080fe2000004180c */
[----:B------:R-:W-:Y:S05]  /*61f0*/  @UP3 UIADD3 UR8, UP1, UR8, -0x100, URZ ;  /* 0xffffff0008083890 */ /* 0x000fea000ff3e03f */
[C---:B------:R-:W-:Y:S01]  /*6200*/  HMMA.16816.F32.BF16 R16, R172.reuse, R186, R16 ;  /* 0x000000baac10723c */ /* 0x040fe20000041810 */
[----:B------:R-:W2:Y:S04]  /*6210*/  LDSM.16.MT88.4 R184, [R205+0x3800] ;  /* 0x00380000cdb8783b */ /* 0x000ea80000004200 */
[----:B---3--:R-:W-:Y:S01]  /*6220*/  @P2 IADD3.X R3, R224, UR7, RZ, P0, !PT ;  /* 0x00000007e0032c10 */ /* 0x008fe200087fe4ff */
[-C--:B-1----:R-:W-:Y:S01]  /*6230*/  HMMA.16816.F32.BF16 R20, R172, R200.reuse, R20 ;  /* 0x000000c8ac14723c */ /* 0x082fe20000041814 */
[----:B------:R-:W-:Y:S03]  /*6240*/  @UP3 UIADD3.X UR7, UR7, -0x1, URZ, UP1, !UPT ;  /* 0xffffffff07073890 */ /* 0x000fe60008ffe43f */
[----:B----4-:R-:W3:Y:S02]  /*6250*/  @P2 LDG.E R220, desc[UR34][R2.64+0xa0] ;  /* 0x0000a02202dc2981 */ /* 0x010ee4000c1e1900 */
[C---:B------:R-:W-:Y:S02]  /*6260*/  HMMA.16816.F32.BF16 R24, R196.reuse, R200, R24 ;  /* 0x000000c8c418723c */ /* 0x040fe40000041818 */
[----:B------:R-:W4:Y:S04]  /*6270*/  @P2 LDG.E R221, desc[UR34][R2.64+0x80] ;  /* 0x0000802202dd2981 */ /* 0x000f28000c1e1900 */
[-C--:B------:R-:W-:Y:S01]  /*6280*/  HMMA.16816.F32.BF16 R28, R196, R202.reuse, R28 ;  /* 0x000000cac41c723c */ /* 0x080fe2000004181c */
[----:B------:R-:W5:Y:S04]  /*6290*/  @P2 LDG.E R222, desc[UR34][R2.64+0x20] ;  /* 0x0000202202de2981 */ /* 0x000f68000c1e1900 */
[----:B------:R1:W5:Y:S01]  /*62a0*/  @P2 LDG.E R223, desc[UR34][R2.64] ;  /* 0x0000002202df2981 */ /* 0x000362000c1e1900 */
[----:B------:R-:W-:Y:S03]  /*62b0*/  HMMA.16816.F32.BF16 R32, R172, R202, R32 ;  /* 0x000000caac20723c */ /* 0x000fe60000041820 */
[----:B------:R-:W2:Y:S03]  /*62c0*/  LDSM.16.MT88.4 R196, [R205+0x7800] ;  /* 0x00780000cdc4783b */ /* 0x000ea60000004200 */
[-C--:B------:R-:W-:Y:S05]  /*62d0*/  HMMA.16816.F32.BF16 R4, R164, R176.reuse, R4 ;  /* 0x000000b0a404723c */ /* 0x080fea0000041804 */
[C---:B------:R-:W-:Y:S01]  /*62e0*/  IMAD.SHL.U32 R173, R217.reuse, 0x8, RZ ;  /* 0x00000008d9ad7824 */ /* 0x040fe200078e00ff */
[C---:B------:R-:W-:Y:S05]  /*62f0*/  HMMA.16816.F32.BF16 R8, R180.reuse, R176, R8 ;  /* 0x000000b0b408723c */ /* 0x040fea0000041808 */
        /* <DEDUP_REMOVED lines=10> */
[-C--:B--2---:R-:W-:Y:S05]  /*63a0*/  HMMA.16816.F32.BF16 R4, R168, R184.reuse, R4 ;  /* 0x000000b8a804723c */ /* 0x084fea0000041804 */
[C---:B------:R-:W-:Y:S01]  /*63b0*/  IMAD.SHL.U32 R165, R217.reuse, 0x20, RZ ;  /* 0x00000020d9a57824 */ /* 0x040fe200078e00ff */
[C---:B------:R-:W-:Y:S06]  /*63c0*/  HMMA.16816.F32.BF16 R8, R192.reuse, R184, R8 ;  /* 0x000000b8c008723c */ /* 0x040fec0000041808 */
[-C--:B------:R-:W-:Y:S06]  /*63d0*/  HMMA.16816.F32.BF16 R12, R192, R186.reuse, R12 ;  /* 0x000000bac00c723c */ /* 0x080fec000004180c */
[C---:B------:R-:W-:Y:S05]  /*63e0*/  HMMA.16816.F32.BF16 R16, R168.reuse, R186, R16 ;  /* 0x000000baa810723c */ /* 0x040fea0000041810 */
[----:B------:R1:W-:Y:S01]  /*63f0*/  REDG.E.ADD.F32.FTZ.RN.STRONG.GPU desc[UR34][R218.64], R4 ;  /* 0x00000004da0079a6 */ /* 0x0003e2000c10f3a2 */
[-C--:B------:R-:W-:Y:S03]  /*6400*/  HMMA.16816.F32.BF16 R20, R168, R196.reuse, R20 ;  /* 0x000000c4a814723c */ /* 0x080fe60000041814 */
[----:B------:R2:W-:Y:S03]  /*6410*/  REDG.E.ADD.F32.FTZ.RN.STRONG.GPU desc[UR34][R2.64], R5 ;  /* 0x00000005020079a6 */ /* 0x0005e6000c10f3a2 */
[C---:B------:R-:W-:Y:S06]  /*6420*/  HMMA.16816.F32.BF16 R24, R192.reuse, R196, R24 ;  /* 0x000000c4c018723c */ /* 0x040fec0000041818 */
[-C--:B------:R-:W-:Y:S06]  /*6430*/  HMMA.16816.F32.BF16 R28, R192, R198.reuse, R28 ;  /* 0x000000c6c01c723c */ /* 0x080fec000004181c */
[----:B------:R-:W-:Y:S07]  /*6440*/  HMMA.16816.F32.BF16 R32, R168, R198, R32 ;  /* 0x000000c6a820723c */ /* 0x000fee0000041820 */
[C---:B------:R-:W-:Y:S01]  /*6450*/  IMAD R168, R217.reuse, 0x28, RZ ;  /* 0x00000028d9a87824 */ /* 0x040fe200078e02ff */
[CC--:B-1----:R-:W-:Y:S04]  /*6460*/  LEA R4, P0, R0.reuse, R218.reuse, 0x2 ;  /* 0x000000da00047211 */ /* 0x0c2fe800078010ff */
[-C--:B--2---:R-:W-:Y:S01]  /*6470*/  LEA.HI.X.SX32 R5, R0, R219.reuse, 0x2, P0 ;  /* 0x000000db00057211 */ /* 0x084fe200000f16ff */
[C---:B------:R-:W-:Y:S02]  /*6480*/  IMAD R0, R217.reuse, 0x30, RZ ;  /* 0x00000030d9007824 */ /* 0x040fe400078e02ff */
[----:B------:R-:W-:Y:S01]  /*6490*/  IMAD R217, R217, 0x38, RZ ;  /* 0x00000038d9d97824 */ /* 0x000fe200078e02ff */
[----:B---3--:R-:W-:Y:S04]  /*64a0*/  @P2 STL [R1], R220 ;  /* 0x000000dc01002387 */ /* 0x008fe80000100800 */
[----:B----4-:R-:W-:Y:S04]  /*64b0*/  @P2 STL [R1+0x4], R221 ;  /* 0x000004dd01002387 */ /* 0x010fe80000100800 */
[----:B-----5:R-:W-:Y:S04]  /*64c0*/  @P2 STL [R1+0x8], R222 ;  /* 0x000008de01002387 */ /* 0x020fe80000100800 */
[----:B------:R-:W-:Y:S01]  /*64d0*/  @P2 STL [R1+0xc], R223 ;  /* 0x00000cdf01002387 */ /* 0x000fe20000100800 */
[CC--:B------:R-:W-:Y:S04]  /*64e0*/  LEA R166, P2, R172.reuse, R218.reuse, 0x2 ;  /* 0x000000daaca67211 */ /* 0x0c0fe800078410ff */
[-C--:B------:R-:W-:Y:S02]  /*64f0*/  LEA.HI.X.SX32 R167, R172, R219.reuse, 0x2, P2 ;  /* 0x000000dbaca77211 */ /* 0x080fe400010f16ff */
[CC--:B------:R-:W-:Y:S03]  /*6500*/  LEA R164, P2, R165.reuse, R218.reuse, 0x2 ;  /* 0x000000daa5a47211 */ /* 0x0c0fe600078410ff */
[----:B------:R1:W-:Y:S01]  /*6510*/  REDG.E.ADD.F32.FTZ.RN.STRONG.GPU desc[UR34][R166.64], R6 ;  /* 0x00000006a60079a6 */ /* 0x0003e2000c10f3a2 */
[-C--:B------:R-:W-:Y:S03]  /*6520*/  LEA.HI.X.SX32 R165, R165, R219.reuse, 0x2, P2 ;  /* 0x000000dba5a57211 */ /* 0x080fe600010f16ff */
[----:B------:R2:W-:Y:S04]  /*6530*/  REDG.E.ADD.F32.FTZ.RN.STRONG.GPU desc[UR34][R4.64], R7 ;  /* 0x00000007040079a6 */ /* 0x0005e8000c10f3a2 */
[----:B------:R3:W-:Y:S01]  /*6540*/  REDG.E.ADD.F32.FTZ.RN.STRONG.GPU desc[UR34][R164.64], R8 ;  /* 0x00000008a40079a6 */ /* 0x0007e2000c10f3a2 */
[CC--:B-1----:R-:W-:Y:S04]  /*6550*/  LEA R6, P0, R168.reuse, R218.reuse, 0x2 ;  /* 0x000000daa8067211 */ /* 0x0c2fe800078010ff */
[-C--:B--2---:R-:W-:Y:S02]  /*6560*/  LEA.HI.X.SX32 R7, R168, R219.reuse, 0x2, P0 ;  /* 0x000000dba8077211 */ /* 0x084fe400000f16ff */
[CC--:B------:R-:W-:Y:S01]  /*6570*/  LEA R4, P2, R0.reuse, R218.reuse, 0x2 ;  /* 0x000000da00047211 */ /* 0x0c0fe200078410ff */
[----:B------:R-:W-:Y:S01]  /*6580*/  LDSM.16.MT88.4 R168, [R176+0x3000] ;  /* 0x00300000b0a8783b */ /* 0x000fe20000004200 */
[CC--:B---3--:R-:W-:Y:S02]  /*6590*/  LEA R8, P0, R217.reuse, R218.reuse, 0x2 ;  /* 0x000000dad9087211 */ /* 0x0c8fe400078010ff */
        /* <DEDUP_REMOVED lines=119> */
[----:B------:R-:W5:Y:S04]  /*6d10*/  LDSM.16.MT88.4 R4, [R206+0x1d000] ;  /* 0x01d00000ce04783b */ /* 0x000f680000004200 */
[----:B------:R-:W5:Y:S01]  /*6d20*/  LDSM.16.MT88.4 R24, [R206+0x1f000] ;  /* 0x01f00000ce18783b */ /* 0x000f620000004200 */
        /* <DEDUP_REMOVED lines=22> */
[-C--:B-----5:R-:W-:Y:S01]  /*6e90*/  HMMA.16816.F32.BF16 R100, R4, R12.reuse, R100 ;  /* 0x0000000c0464723c */ /* 0x0a0fe20000041864 */
        /* <DEDUP_REMOVED lines=36> */
.L_x_800:
[----:B------:R-:W2:Y:S01]  /*70e0*/  LDL R168, [R1+0x20] ;  /* 0x0000200001a87983 */ /* 0x000ea20000100800 */
[----:B------:R-:W-:-:S03]  /*70f0*/  ULDC UR4, c[0x0][0x390] ;  /* 0x0000e40000047ab9 */ /* 0x000fc60000000800 */
[----:B------:R-:W3:Y:S04]  /*7100*/  LDL R167, [R1+0x34] ;  /* 0x0000340001a77983 */ /* 0x000ee80000100800 */
[----:B------:R-:W4:Y:S04]  /*7110*/  LDL R165, [R1+0x44] ;  /* 0x0000440001a57983 */ /* 0x000f280000100800 */
[----:B------:R-:W5:Y:S04]  /*7120*/  LDL R166, [R1+0x24] ;  /* 0x0000240001a67983 */ /* 0x000f680000100800 */
[----:B------:R-:W5:Y:S04]  /*7130*/  LDL R164, [R1+0x38] ;  /* 0x0000380001a47983 */ /* 0x000f680000100800 */
[----:B------:R-:W5:Y:S01]  /*7140*/  LDL R169, [R1+0x40] ;  /* 0x0000400001a97983 */ /* 0x000f620000100800 */
        /* <DEDUP_REMOVED lines=95> */
[----:B------:R-:W-:Y:S01]  /*7740*/  F2FP.BF16.F32.PACK_AB R50, R51, R50 ;  /* 0x000000323332723e */ /* 0x000fe200000010ff */
[----:B------:R-:W1:Y:S01]  /*7750*/  S2R R35, SR_TID.X ;  /* 0x0000000000237919 */ /* 0x000e620000002100 */
[----:B------:R-:W-:Y:S01]  /*7760*/  F2FP.BF16.F32.PACK_AB R12, R12, R162 ;  /* 0x000000a20c0c723e */ /* 0x000fe200000010ff */
[----:B------:R-:W-:Y:S01]  /*7770*/  ULDC.64 UR8, c[0x0][0x450] ;  /* 0x0001140000087ab9 */ /* 0x000fe20000000a00 */
[----:B------:R-:W-:Y:S01]  /*7780*/  F2FP.BF16.F32.PACK_AB R15, R15, R152 ;  /* 0x000000980f0f723e */ /* 0x000fe200000010ff */
[----:B------:R-:W-:Y:S01]  /*7790*/  ULDC.64 UR6, c[0x0][0x458] ;  /* 0x0001160000067ab9 */ /* 0x000fe20000000a00 */
[----:B------:R-:W-:Y:S01]  /*77a0*/  F2FP.BF16.F32.PACK_AB R14, R14, R154 ;  /* 0x0000009a0e0e723e */ /* 0x000fe200000010ff */
[----:B------:R-:W-:Y:S01]  /*77b0*/  ULDC.64 UR10, c[0x0][0x3f0] ;  /* 0x0000fc00000a7ab9 */ /* 0x000fe20000000a00 */
[----:B------:R-:W-:-:S02]  /*77c0*/  F2FP.BF16.F32.PACK_AB R11, R11, R156 ;  /* 0x0000009c0b0b723e */ /* 0x000fc400000010ff */
[----:B------:R-:W-:Y:S01]  /*77d0*/  F2FP.BF16.F32.PACK_AB R10, R10, R158 ;  /* 0x0000009e0a0a723e */ /* 0x000fe200000010ff */
[----:B--2---:R-:W-:Y:S04]  /*77e0*/  STS [R168], R0 ;  /* 0x00000000a8007388 */ /* 0x004fe80000000800 */
[----:B------:R-:W-:Y:S04]  /*77f0*/  STS [R168+0x400], R3 ;  /* 0x00040003a8007388 */ /* 0x000fe80000000800 */
[----:B---3--:R-:W-:Y:S04]  /*7800*/  STS [R167], R5 ;  /* 0x00000005a7007388 */ /* 0x008fe80000000800 */
[----:B----4-:R-:W-:Y:S04]  /*7810*/  STS [R165], R4 ;  /* 0x00000004a5007388 */ /* 0x010fe80000000800 */
[----:B------:R-:W-:Y:S04]  /*7820*/  STS [R168+0x2000], R9 ;  /* 0x00200009a8007388 */ /* 0x000fe80000000800 */
[----:B------:R2:W-:Y:S04]  /*7830*/  STS [R168+0x2400], R8 ;  /* 0x00240008a8007388 */ /* 0x0005e80000000800 */
[----:B------:R-:W-:Y:S04]  /*7840*/  STS [R167+0x2000], R7 ;  /* 0x00200007a7007388 */ /* 0x000fe80000000800 */
[----:B------:R3:W-:Y:S04]  /*7850*/  STS [R167+0x2400], R6 ;  /* 0x00240006a7007388 */ /* 0x0007e80000000800 */
[----:B-----5:R-:W-:Y:S04]  /*7860*/  STS [R166], R33 ;  /* 0x00000021a6007388 */ /* 0x020fe80000000800 */
[----:B------:R-:W-:Y:S04]  /*7870*/  STS [R166+0x400], R32 ;  /* 0x00040020a6007388 */ /* 0x000fe80000000800 */
[----:B------:R-:W-:Y:S04]  /*7880*/  STS [R164], R29 ;  /* 0x0000001da4007388 */ /* 0x000fe80000000800 */
[----:B------:R-:W-:Y:S01]  /*7890*/  STS [R169], R28 ;  /* 0x0000001ca9007388 */ /* 0x000fe20000000800 */
[----:B------:R-:W-:Y:S01]  /*78a0*/  F2FP.BF16.F32.PACK_AB R40, R41, R40 ;  /* 0x000000282928723e */ /* 0x000fe200000010ff */
[----:B--2---:R-:W2:Y:S02]  /*78b0*/  LDC.64 R8, c[0x0][0x468] ;  /* 0x00011a00ff087b82 */ /* 0x004ea40000000a00 */
[----:B------:R-:W-:Y:S04]  /*78c0*/  STS [R166+0x2000], R31 ;  /* 0x0020001fa6007388 */ /* 0x000fe80000000800 */
[----:B------:R-:W-:Y:S01]  /*78d0*/  STS [R166+0x2400], R30 ;  /* 0x0024001ea6007388 */ /* 0x000fe20000000800 */
[----:B------:R-:W-:Y:S01]  /*78e0*/  F2FP.BF16.F32.PACK_AB R42, R43, R42 ;  /* 0x0000002a2b2a723e */ /* 0x000fe200000010ff */
[----:B---3--:R-:W3:Y:S02]  /*78f0*/  LDC.64 R6, c[0x0][0x438] ;  /* 0x00010e00ff067b82 */ /* 0x008ee40000000a00 */
        /* <DEDUP_REMOVED lines=20> */
[----:B------:R-:W-:-:S02]  /*7a40*/  F2FP.BF16.F32.PACK_AB R44, R45, R44 ;  /* 0x0000002c2d2c723e */ /* 0x000fc400000010ff */
[----:B------:R-:W-:Y:S01]  /*7a50*/  F2FP.BF16.F32.PACK_AB R46, R47, R46 ;  /* 0x0000002e2f2e723e */ /* 0x000fe200000010ff */
[----:B------:R-:W-:Y:S01]  /*7a60*/  STS [R167+0x8000], R48 ;  /* 0x00800030a7007388 */ /* 0x000fe20000000800 */
[----:B------:R-:W-:Y:S02]  /*7a70*/  F2FP.BF16.F32.PACK_AB R52, R53, R52 ;  /* 0x000000343534723e */ /* 0x000fe400000010ff */
[----:B------:R-:W-:Y:S01]  /*7a80*/  F2FP.BF16.F32.PACK_AB R54, R55, R54 ;  /* 0x000000363736723e */ /* 0x000fe200000010ff */
[----:B------:R4:W-:Y:S01]  /*7a90*/  STS [R165+0x8000], R50 ;  /* 0x00800032a5007388 */ /* 0x0009e20000000800 */
        /* <DEDUP_REMOVED lines=12> */
[----:B-1----:R-:W-:Y:S01]  /*7b60*/  SHF.R.S32.HI R34, RZ, 0x1f, R35 ;  /* 0x0000001fff227819 */ /* 0x002fe20000011423 */
[----:B----4-:R-:W4:Y:S01]  /*7b70*/  LDL R165, [R1+0x1c] ;  /* 0x00001c0001a57983 */ /* 0x010f220000100800 */
[----:B------:R-:W-:Y:S02]  /*7b80*/  F2FP.BF16.F32.PACK_AB R76, R77, R76 ;  /* 0x0000004c4d4c723e */ /* 0x000fe400000010ff */
[----:B------:R-:W-:Y:S01]  /*7b90*/  F2FP.BF16.F32.PACK_AB R78, R79, R78 ;  /* 0x0000004e4f4e723e */ /* 0x000fe200000010ff */
[----:B------:R-:W-:Y:S01]  /*7ba0*/  STS [R168+0xa000], R40 ;  /* 0x00a00028a8007388 */ /* 0x000fe20000000800 */
[----:B------:R-:W-:-:S02]  /*7bb0*/  F2FP.BF16.F32.PACK_AB R84, R85, R84 ;  /* 0x000000545554723e */ /* 0x000fc400000010ff */
[----:B------:R-:W-:Y:S01]  /*7bc0*/  F2FP.BF16.F32.PACK_AB R86, R87, R86 ;  /* 0x000000565756723e */ /* 0x000fe200000010ff */
[----:B------:R-:W-:Y:S01]  /*7bd0*/  STS [R168+0xa400], R42 ;  /* 0x00a4002aa8007388 */ /* 0x000fe20000000800 */
[----:B------:R-:W-:Y:S02]  /*7be0*/  F2FP.BF16.F32.PACK_AB R96, R97, R96 ;  /* 0x000000606160723e */ /* 0x000fe400000010ff */
[----:B------:R-:W-:Y:S01]  /*7bf0*/  F2FP.BF16.F32.PACK_AB R98, R99, R98 ;  /* 0x000000626362723e */ /* 0x000fe200000010ff */
[----:B------:R-:W-:Y:S01]  /*7c00*/  STS [R167+0xa000], R44 ;  /* 0x00a0002ca7007388 */ /* 0x000fe20000000800 */
[----:B------:R-:W-:Y:S02]  /*7c10*/  F2FP.BF16.F32.PACK_AB R88, R89, R88 ;  /* 0x000000585958723e */ /* 0x000fe400000010ff */
[----:B------:R-:W-:Y:S01]  /*7c20*/  F2FP.BF16.F32.PACK_AB R90, R91, R90 ;  /* 0x0000005a5b5a723e */ /* 0x000fe200000010ff */
[----:B------:R-:W-:Y:S01]  /*7c30*/  STS [R167+0xa400], R46 ;  /* 0x00a4002ea7007388 */ /* 0x000fe20000000800 */
[----:B------:R-:W-:-:S02]  /*7c40*/  F2FP.BF16.F32.PACK_AB R92, R93, R92 ;  /* 0x0000005c5d5c723e */ /* 0x000fc400000010ff */
[----:B------:R-:W-:Y:S01]  /*7c50*/  F2FP.BF16.F32.PACK_AB R94, R95, R94 ;  /* 0x0000005e5f5e723e */ /* 0x000fe200000010ff */
[----:B------:R-:W-:Y:S01]  /*7c60*/  STS [R166+0x8000], R52 ;  /* 0x00800034a6007388 */ /* 0x000fe20000000800 */
[----:B------:R-:W-:Y:S01]  /*7c70*/  UIMAD UR4, UR23, UR8, URZ ;  /* 0x00000008170472a4 */ /* 0x000fe2000f8e023f */
[----:B------:R-:W-:Y:S01]  /*7c80*/  MOV R0, UR8 ;  /* 0x0000000800007c02 */ /* 0x000fe20008000f00 */
[----:B------:R-:W1:Y:S01]  /*7c90*/  LDC.64 R14, c[0x0][0x440] ;  /* 0x00011000ff0e7b82 */ /* 0x000e620000000a00 */
[----:B------:R-:W-:Y:S04]  /*7ca0*/  STS [R166+0x8400], R54 ;  /* 0x00840036a6007388 */ /* 0x000fe80000000800 */
[----:B------:R-:W-:Y:S03]  /*7cb0*/  STS [R164+0x8000], R64 ;  /* 0x00800040a4007388 */ /* 0x000fe60000000800 */
[----:B------:R-:W5:Y:S01]  /*7cc0*/  LDC.64 R12, c[0x0][0x470] ;  /* 0x00011c00ff0c7b82 */ /* 0x000f620000000a00 */
[----:B------:R-:W-:Y:S04]  /*7cd0*/  STS [R169+0x8000], R66 ;  /* 0x00800042a9007388 */ /* 0x000fe80000000800 */
[----:B------:R-:W-:Y:S04]  /*7ce0*/  STS [R166+0xa000], R56 ;  /* 0x00a00038a6007388 */ /* 0x000fe80000000800 */
[----:B------:R-:W-:Y:S04]  /*7cf0*/  STS [R166+0xa400], R58 ;  /* 0x00a4003aa6007388 */ /* 0x000fe80000000800 */
[----:B------:R-:W-:Y:S04]  /*7d00*/  STS [R164+0xa000], R60 ;  /* 0x00a0003ca4007388 */ /* 0x000fe80000000800 */
[----:B------:R-:W-:Y:S04]  /*7d10*/  STS [R169+0xa000], R62 ;  /* 0x00a0003ea9007388 */ /* 0x000fe80000000800 */
[----:B------:R-:W-:Y:S01]  /*7d20*/  STS [R168+0xc000], R68 ;  /* 0x00c00044a8007388 */ /* 0x000fe20000000800 */
[----:B------:R-:W-:-:S03]  /*7d30*/  LEA.HI R34, R34, R35, RZ, 0x3 ;  /* 0x0000002322227211 */ /* 0x000fc600078f18ff */
[----:B------:R-:W-:Y:S04]  /*7d40*/  STS [R168+0xc400], R70 ;  /* 0x00c40046a8007388 */ /* 0x000fe80000000800 */
[----:B------:R-:W-:Y:S04]  /*7d50*/  STS [R167+0xc000], R80 ;  /* 0x00c00050a7007388 */ /* 0x000fe80000000800 */
[----:B------:R-:W-:Y:S04]  /*7d60*/  STS [R167+0xc400], R82 ;  /* 0x00c40052a7007388 */ /* 0x000fe80000000800 */
[----:B------:R-:W-:Y:S01]  /*7d70*/  STS [R168+0xe000], R72 ;  /* 0x00e00048a8007388 */ /* 0x000fe20000000800 */
[----:B------:R-:W-:-:S03]  /*7d80*/  LOP3.LUT R2, R34, 0xfffffff8, RZ, 0xc0, !PT ;  /* 0xfffffff822027812 */ /* 0x000fc600078ec0ff */
[----:B------:R-:W-:Y:S04]  /*7d90*/  STS [R168+0xe400], R74 ;  /* 0x00e4004aa8007388 */ /* 0x000fe80000000800 */
[----:B------:R-:W-:Y:S04]  /*7da0*/  STS [R167+0xe000], R76 ;  /* 0x00e0004ca7007388 */ /* 0x000fe80000000800 */
[----:B------:R-:W-:Y:S04]  /*7db0*/  STS [R167+0xe400], R78 ;  /* 0x00e4004ea7007388 */ /* 0x000fe80000000800 */
[----:B------:R-:W-:Y:S04]  /*7dc0*/  STS [R166+0xc000], R84 ;  /* 0x00c00054a6007388 */ /* 0x000fe80000000800 */
[----:B------:R-:W-:Y:S01]  /*7dd0*/  STS [R166+0xc400], R86 ;  /* 0x00c40056a6007388 */ /* 0x000fe20000000800 */
[----:B------:R-:W-:-:S03]  /*7de0*/  IMAD.IADD R2, R35, 0x1, -R2 ;  /* 0x0000000123027824 */ /* 0x000fc600078e0a02 */
[----:B------:R-:W-:Y:S04]  /*7df0*/  STS [R164+0xc000], R96 ;  /* 0x00c00060a4007388 */ /* 0x000fe80000000800 */
[----:B------:R-:W-:Y:S04]  /*7e00*/  STS [R164+0xc400], R98 ;  /* 0x00c40062a4007388 */ /* 0x000fe80000000800 */
[----:B------:R-:W-:Y:S04]  /*7e10*/  STS [R166+0xe000], R88 ;  /* 0x00e00058a6007388 */ /* 0x000fe80000000800 */
[----:B------:R-:W-:Y:S01]  /*7e20*/  STS [R166+0xe400], R90 ;  /* 0x00e4005aa6007388 */ /* 0x000fe20000000800 */
[----:B------:R-:W-:-:S03]  /*7e30*/  IMAD.SHL.U32 R2, R2, 0x8, RZ ;  /* 0x0000000802027824 */ /* 0x000fc600078e00ff */
[----:B------:R-:W-:Y:S04]  /*7e40*/  STS [R164+0xe000], R92 ;  /* 0x00e0005ca4007388 */ /* 0x000fe80000000800 */
[----:B------:R-:W-:Y:S01]  /*7e50*/  STS [R164+0xe400], R94 ;  /* 0x00e4005ea4007388 */ /* 0x000fe20000000800 */
[--C-:B------:R-:W-:Y:S01]  /*7e60*/  SHF.R.S32.HI R3, RZ, 0x1f, R2.reuse ;  /* 0x0000001fff037819 */ /* 0x100fe20000011402 */
[----:B------:R-:W-:Y:S02]  /*7e70*/  UIMAD UR4, UR24, UR9, UR4 ;  /* 0x00000009180472a4 */ /* 0x000fe4000f8e0204 */
[----:B------:R-:W-:-:S04]  /*7e80*/  IMAD.WIDE.U32 R4, R0, UR24, R2 ;  /* 0x0000001800047c25 */ /* 0x000fc8000f8e0002 */
[C---:B---3--:R-:W-:Y:S02]  /*7e90*/  IMAD R0, R6.reuse, UR19, RZ ;  /* 0x0000001306007c24 */ /* 0x048fe4000f8e02ff */
[----:B------:R-:W-:Y:S02]  /*7ea0*/  VIADD R5, R5, UR4 ;  /* 0x0000000405057c36 */ /* 0x000fe40008000000 */
[----:B------:R-:W-:Y:S02]  /*7eb0*/  IMAD R7, R7, UR14, R0 ;  /* 0x0000000e07077c24 */ /* 0x000fe4000f8e0200 */
[----:B------:R-:W-:Y:S01]  /*7ec0*/  IMAD.WIDE.U32 R4, R6, UR14, R4 ;  /* 0x0000000e06047c25 */ /* 0x000fe2000f8e0004 */
[----:B------:R-:W-:-:S03]  /*7ed0*/  SHF.R.S32.HI R10, RZ, 0x3, R34 ;  /* 0x00000003ff0a7819 */ /* 0x000fc60000011422 */
[C---:B--2---:R-:W-:Y:S01]  /*7ee0*/  IMAD R6, R8.reuse, UR20, RZ ;  /* 0x0000001408067c24 */ /* 0x044fe2000f8e02ff */
[----:B------:R-:W-:Y:S02]  /*7ef0*/  IADD3 R5, R5, R7, RZ ;  /* 0x0000000705057210 */ /* 0x000fe40007ffe0ff */
[----:B------:R-:W-:Y:S01]  /*7f00*/  SHF.R.S32.HI R11, RZ, 0x1f, R10 ;  /* 0x0000001fff0b7819 */ /* 0x000fe2000001140a */
[----:B------:R-:W-:Y:S02]  /*7f10*/  IMAD R6, R9, UR15, R6 ;  /* 0x0000000f09067c24 */ /* 0x000fe4000f8e0206 */
[----:B------:R-:W-:-:S04]  /*7f20*/  IMAD.WIDE.U32 R4, R8, UR15, R4 ;  /* 0x0000000f08047c25 */ /* 0x000fc8000f8e0004 */
[----:B------:R-:W-:Y:S01]  /*7f30*/  IMAD.U32 R8, RZ, RZ, UR6 ;  /* 0x00000006ff087e24 */ /* 0x000fe2000f8e00ff */
[----:B------:R-:W-:Y:S01]  /*7f40*/  IADD3 R5, R5, R6, RZ ;  /* 0x0000000605057210 */ /* 0x000fe20007ffe0ff */
[----:B------:R-:W-:Y:S02]  /*7f50*/  UIMAD UR23, UR23, UR6, URZ ;  /* 0x00000006171772a4 */ /* 0x000fe4000f8e023f */
[----:B------:R-:W-:-:S04]  /*7f60*/  IMAD.WIDE.U32 R8, R8, UR24, R2 ;  /* 0x0000001808087c25 */ /* 0x000fc8000f8e0002 */
[----:B------:R-:W-:Y:S01]  /*7f70*/  IMAD R2, R11, UR8, RZ ;  /* 0x000000080b027c24 */ /* 0x000fe2000f8e02ff */
[----:B------:R-:W-:Y:S01]  /*7f80*/  UIMAD UR24, UR24, UR7, UR23 ;  /* 0x00000007181872a4 */ /* 0x000fe2000f8e0217 */
[----:B------:R-:W-:-:S04]  /*7f90*/  IMAD.WIDE.U32 R6, R10, UR8, R4 ;  /* 0x000000080a067c25 */ /* 0x000fc8000f8e0004 */
[----:B------:R-:W-:Y:S02]  /*7fa0*/  IMAD R2, R10, UR9, R2 ;  /* 0x000000090a027c24 */ /* 0x000fe4000f8e0202 */
[----:B------:R-:W-:-:S03]  /*7fb0*/  VIADD R5, R9, UR24 ;  /* 0x0000001809057c36 */ /* 0x000fc60008000000 */
[----:B------:R-:W-:Y:S01]  /*7fc0*/  IADD3 R3, R7, R2, RZ ;  /* 0x0000000207037210 */ /* 0x000fe20007ffe0ff */
[----:B-1----:R-:W-:Y:S01]  /*7fd0*/  IMAD R7, R14, UR19, RZ ;  /* 0x000000130e077c24 */ /* 0x002fe2000f8e02ff */
[----:B------:R-:W-:Y:S01]  /*7fe0*/  BAR.SYNC.DEFER_BLOCKING 0x0 ;  /* 0x0000000000007b1d */ /* 0x000fe20000010000 */
[----:B------:R-:W-:Y:S01]  /*7ff0*/  LEA R2, P0, R6, UR10, 0x1 ;  /* 0x0000000a06027c11 */ /* 0x000fe2000f8008ff */
[----:B------:R-:W-:-:S03]  /*8000*/  IMAD.MOV.U32 R4, RZ, RZ, R8 ;  /* 0x000000ffff047224 */ /* 0x000fc600078e0008 */
[----:B------:R-:W-:Y:S01]  /*8010*/  LEA.HI.X R3, R6, UR11, R3, 0x1, P0 ;  /* 0x0000000b06037c11 */ /* 0x000fe200080f0c03 */
[----:B------:R-:W-:Y:S02]  /*8020*/  IMAD R6, R15, UR14, R7 ;  /* 0x0000000e0f067c24 */ /* 0x000fe4000f8e0207 */
[----:B------:R-:W-:-:S05]  /*8030*/  IMAD.WIDE.U32 R4, R14, UR14, R4 ;  /* 0x0000000e0e047c25 */ /* 0x000fca000f8e0004 */
[----:B------:R-:W-:Y:S01]  /*8040*/  IADD3 R5, R5, R6, RZ ;  /* 0x0000000605057210 */ /* 0x000fe20007ffe0ff */
[----:B-----5:R-:W-:-:S04]  /*8050*/  IMAD R6, R12, UR20, RZ ;  /* 0x000000140c067c24 */ /* 0x020fc8000f8e02ff */
[----:B------:R-:W-:Y:S02]  /*8060*/  IMAD R13, R13, UR15, R6 ;  /* 0x0000000f0d0d7c24 */ /* 0x000fe4000f8e0206 */
[----:B------:R-:W-:Y:S01]  /*8070*/  IMAD.WIDE.U32 R4, R12, UR15, R4 ;  /* 0x0000000f0c047c25 */ /* 0x000fe2000f8e0004 */
[----:B------:R-:W-:-:S03]  /*8080*/  USHF.L.U32 UR4, UR8, 0x6, URZ ;  /* 0x0000000608047899 */ /* 0x000fc6000800063f */
[----:B------:R-:W-:Y:S01]  /*8090*/  IMAD.IADD R5, R5, 0x1, R13 ;  /* 0x0000000105057824 */ /* 0x000fe200078e020d */
[----:B------:R-:W-:Y:S01]  /*80a0*/  USHF.L.U64.HI UR10, UR8, 0x6, UR9 ;  /* 0x00000006080a7899 */ /* 0x000fe20008010209 */
[----:B------:R-:W-:Y:S02]  /*80b0*/  IMAD R6, R11, UR6, RZ ;  /* 0x000000060b067c24 */ /* 0x000fe4000f8e02ff */
[----:B------:R-:W-:Y:S01]  /*80c0*/  IMAD.WIDE.U32 R4, R10, UR6, R4 ;  /* 0x000000060a047c25 */ /* 0x000fe2000f8e0004 */
[----:B------:R-:W-:Y:S01]  /*80d0*/  ULDC.64 UR8, c[0x0][0x3f8] ;  /* 0x0000fe0000087ab9 */ /* 0x000fe20000000a00 */
[----:B------:R-:W-:Y:S02]  /*80e0*/  USHF.L.U32 UR11, UR6, 0x6, URZ ;  /* 0x00000006060b7899 */ /* 0x000fe4000800063f */
[----:B------:R-:W-:Y:S01]  /*80f0*/  USHF.L.U64.HI UR6, UR6, 0x6, UR7 ;  /* 0x0000000606067899 */ /* 0x000fe20008010207 */
[----:B----4-:R-:W-:-:S05]  /*8100*/  LEA R0, R165, UR5, 0x1 ;  /* 0x00000005a5007c11 */ /* 0x010fca000f8e08ff */
[----:B------:R-:W1:Y:S04]  /*8110*/  LDS.128 R16, [R0+0xc000] ;  /* 0x00c0000000107984 */ /* 0x000e680000000c00 */
[----:B------:R-:W2:Y:S04]  /*8120*/  LDS.128 R20, [R0+0x10000] ;  /* 0x0100000000147984 */ /* 0x000ea80000000c00 */
[----:B------:R-:W3:Y:S04]  /*8130*/  LDS.128 R60, [R0+0xd000] ;  /* 0x00d00000003c7984 */ /* 0x000ee80000000c00 */
[----:B------:R-:W4:Y:S04]  /*8140*/  LDS.128 R64, [R0+0x11000] ;  /* 0x0110000000407984 */ /* 0x000f280000000c00 */
[----:B------:R-:W5:Y:S04]  /*8150*/  LDS.128 R56, [R0+0xe000] ;  /* 0x00e0000000387984 */ /* 0x000f680000000c00 */
[----:B------:R-:W5:Y:S04]  /*8160*/  LDS.128 R48, [R0+0x12000] ;  /* 0x0120000000307984 */ /* 0x000f680000000c00 */
[----:B------:R-:W5:Y:S04]  /*8170*/  LDS.128 R52, [R0+0xf000] ;  /* 0x00f0000000347984 */ /* 0x000f680000000c00 */
[----:B------:R-:W5:Y:S04]  /*8180*/  LDS.128 R44, [R0+0x13000] ;  /* 0x01300000002c7984 */ /* 0x000f680000000c00 */
[----:B------:R-:W5:Y:S04]  /*8190*/  LDS.128 R40, [R0+0x14000] ;  /* 0x0140000000287984 */ /* 0x000f680000000c00 */
[----:B------:R-:W5:Y:S04]  /*81a0*/  LDS.128 R32, [R0+0x18000] ;  /* 0x0180000000207984 */ /* 0x000f680000000c00 */
        /* <DEDUP_REMOVED lines=11> */
[----:B------:R-:W-:-:S04]  /*8260*/  IADD3 R8, P0, R2, UR4, RZ ;  /* 0x0000000402087c10 */ /* 0x000fc8000ff1e0ff */
[----:B------:R-:W-:Y:S02]  /*8270*/  IADD3.X R9, R3, UR10, RZ, P0, !PT ;  /* 0x0000000a03097c10 */ /* 0x000fe400087fe4ff */
[----:B------:R-:W-:Y:S02]  /*8280*/  IADD3 R0, R5, R0, RZ ;  /* 0x0000000005007210 */ /* 0x000fe40007ffe0ff */
[----:B------:R-:W-:-:S04]  /*8290*/  LEA R6, P0, R4, UR8, 0x1 ;  /* 0x0000000804067c11 */ /* 0x000fc8000f8008ff */
[----:B------:R-:W-:Y:S02]  /*82a0*/  LEA.HI.X R7, R4, UR9, R0, 0x1, P0 ;  /* 0x0000000904077c11 */ /* 0x000fe400080f0c00 */
[----:B------:R-:W-:Y:S01]  /*82b0*/  IADD3 R4, P0, R6, UR11, RZ ;  /* 0x0000000b06047c10 */ /* 0x000fe2000ff1e0ff */
[----:B------:R-:W-:Y:S01]  /*82c0*/  STG.E.128 desc[UR34][R2.64], R60 ;  /* 0x0000003c02007986 */ /* 0x000fe2000c101d22 */
[----:B------:R-:W-:Y:S02]  /*82d0*/  IADD3 R10, P1, R8, UR4, RZ ;  /* 0x00000004080a7c10 */ /* 0x000fe4000ff3e0ff */
[----:B------:R-:W-:Y:S01]  /*82e0*/  IADD3.X R5, R7, UR6, RZ, P0, !PT ;  /* 0x0000000607057c10 */ /* 0x000fe200087fe4ff */
[----:B----4-:R2:W-:Y:S01]  /*82f0*/  STG.E.128 desc[UR34][R2.64+0x80], R64 ;  /* 0x0000804002007986 */ /* 0x0105e2000c101d22 */
[----:B------:R-:W-:-:S03]  /*8300*/  IADD3.X R11, R9, UR10, RZ, P1, !PT ;  /* 0x0000000a090b7c10 */ /* 0x000fc60008ffe4ff */
[----:B-----5:R-:W-:Y:S04]  /*8310*/  STG.E.128 desc[UR34][R8.64], R56 ;  /* 0x0000003808007986 */ /* 0x020fe8000c101d22 */
[----:B------:R3:W-:Y:S04]  /*8320*/  STG.E.128 desc[UR34][R8.64+0x80], R48 ;  /* 0x0000803008007986 */ /* 0x0007e8000c101d22 */
[----:B------:R4:W-:Y:S04]  /*8330*/  STG.E.128 desc[UR34][R10.64], R52 ;  /* 0x000000340a007986 */ /* 0x0009e8000c101d22 */
[----:B------:R4:W-:Y:S04]  /*8340*/  STG.E.128 desc[UR34][R10.64+0x80], R44 ;  /* 0x0000802c0a007986 */ /* 0x0009e8000c101d22 */
[----:B------:R4:W-:Y:S01]  /*8350*/  STG.E.128 desc[UR34][R6.64], R40 ;  /* 0x0000002806007986 */ /* 0x0009e2000c101d22 */
[----:B--2---:R-:W-:-:S04]  /*8360*/  IADD3 R2, P0, R4, UR11, RZ ;  /* 0x0000000b04027c10 */ /* 0x004fc8000ff1e0ff */
[----:B------:R-:W-:Y:S02]  /*8370*/  IADD3.X R3, R5, UR6, RZ, P0, !PT ;  /* 0x0000000605037c10 */ /* 0x000fe400087fe4ff */
[----:B---3--:R-:W-:Y:S01]  /*8380*/  IADD3 R8, P0, R2, UR11, RZ ;  /* 0x0000000b02087c10 */ /* 0x008fe2000ff1e0ff */
[----:B------:R4:W-:Y:S03]  /*8390*/  STG.E.128 desc[UR34][R6.64+0x80], R32 ;  /* 0x0000802006007986 */ /* 0x0009e6000c101d22 */
[----:B------:R-:W-:Y:S01]  /*83a0*/  IADD3.X R9, R3, UR6, RZ, P0, !PT ;  /* 0x0000000603097c10 */ /* 0x000fe200087fe4ff */
[----:B-1----:R4:W-:Y:S04]  /*83b0*/  STG.E.128 desc[UR34][R4.64], R36 ;  /* 0x0000002404007986 */ /* 0x0029e8000c101d22 */
[----:B------:R4:W-:Y:S04]  /*83c0*/  STG.E.128 desc[UR34][R4.64+0x80], R28 ;  /* 0x0000801c04007986 */ /* 0x0009e8000c101d22 */
[----:B------:R4:W-:Y:S04]  /*83d0*/  STG.E.128 desc[UR34][R2.64], R24 ;  /* 0x0000001802007986 */ /* 0x0009e8000c101d22 */
[----:B------:R4:W-:Y:S04]  /*83e0*/  STG.E.128 desc[UR34][R2.64+0x80], R16 ;  /* 0x0000801002007986 */ /* 0x0009e8000c101d22 */
[----:B------:R4:W-:Y:S04]  /*83f0*/  STG.E.128 desc[UR34][R8.64], R20 ;  /* 0x0000001408007986 */ /* 0x0009e8000c101d22 */
[----:B------:R4:W-:Y:S02]  /*8400*/  STG.E.128 desc[UR34][R8.64+0x80], R12 ;  /* 0x0000800c08007986 */ /* 0x0009e4000c101d22 */
.L_x_797:
        /* <DEDUP_REMOVED lines=11> */
.L_x_804:
[----:B------:R-:W-:Y:S05]  /*84c0*/  EXIT ;  /* 0x000000000000794d */ /* 0x000fea0003800000 */
.L_x_806:
        /* <DEDUP_REMOVED lines=11> */
.L_x_1089:


//--------------------- .text._ZN5flash44flash_bwd_dq_dk_dv_loop_seqk_parallel_kernelI23Flash_bwd_kernel_traitsILi128ELi64ELi128ELi8ELi2ELi4ELi2ELb0ELb0EN7cutlass10bfloat16_tE19Flash_kernel_traitsILi128ELi64ELi128ELi8ES3_EELb1ELb1ELb0ELb0ELb0ELb1ELb0EEEvNS_16Flash_bwd_paramsE --------------------------
	.section	.text._ZN5flash44flash_bwd_dq_dk_dv_loop_seqk_parallel_kernelI23Flash_bwd_kernel_traitsILi128ELi64ELi128ELi8ELi2ELi4ELi2ELb0ELb0EN7cutlass10bfloat16_tE19Flash_kernel_traitsILi128ELi64ELi128ELi8ES3_EELb1ELb1ELb0ELb0ELb0ELb1ELb0EEEvNS_16Flash_bwd_paramsE,"ax",@progbits
	.align	128
        .global         _ZN5flash44flash_bwd_dq_dk_dv_loop_seqk_parallel_kernelI23Flash_bwd_kernel_traitsILi128ELi64ELi128ELi8ELi2ELi4ELi2ELb0ELb0EN7cutlass10bfloat16_tE19Flash_kernel_traitsILi128ELi64ELi128ELi8ES3_EELb1ELb1ELb0ELb0ELb0ELb1ELb0EEEvNS_16Flash_bwd_paramsE
        .type           _ZN5flash44flash_bwd_dq_dk_dv_loop_seqk_parallel_kernelI23Flash_bwd_kernel_traitsILi128ELi64ELi128ELi8ELi2ELi4ELi2ELb0ELb0EN7cutlass10bfloat16_tE19Flash_kernel_traitsILi128ELi64ELi128ELi8ES3_EELb1ELb1ELb0ELb0ELb0ELb1ELb0EEEvNS_16Flash_bwd_paramsE,@function
        .size           _ZN5flash44flash_bwd_dq_dk_dv_loop_seqk_parallel_kernelI23Flash_bwd_kernel_traitsILi128ELi64ELi128ELi8ELi2ELi4ELi2ELb0ELb0EN7cutlass10bfloat16_tE19Flash_kernel_traitsILi128ELi64ELi128ELi8ES3_EELb1ELb1ELb0ELb0ELb0ELb1ELb0EEEvNS_16Flash_bwd_paramsE,(.L_x_1090 - _ZN5flash44flash_bwd_dq_dk_dv_loop_seqk_parallel_kernelI23Flash_bwd_kernel_traitsILi128ELi64ELi128ELi8ELi2ELi4ELi2ELb0ELb0EN7cutlass10bfloat16_tE19Flash_kernel_traitsILi128ELi64ELi128ELi8ES3_EELb1ELb1ELb0ELb0ELb0ELb1ELb0EEEvNS_16Flash_bwd_paramsE)
        .other          _ZN5flash44flash_bwd_dq_dk_dv_loop_seqk_parallel_kernelI23Flash_bwd_kernel_traitsILi128ELi64ELi128ELi8ELi2ELi4ELi2ELb0ELb0EN7cutlass10bfloat16_tE19Flash_kernel_traitsILi128ELi64ELi128ELi8ES3_EELb1ELb1ELb0ELb0ELb0ELb1ELb0EEEvNS_16Flash_bwd_paramsE,@"STO_CUDA_ENTRY STV_DEFAULT"
_ZN5flash44flash_bwd_dq_dk_dv_loop_seqk_parallel_kernelI23Flash_bwd_kernel_traitsILi128ELi64ELi128ELi8ELi2ELi4ELi2ELb0ELb0EN7cutlass10bfloat16_tE19Flash_kernel_traitsILi128ELi64ELi128ELi8ES3_EELb1ELb1ELb0ELb0ELb0ELb1ELb0EEEvNS_16Flash_bwd_paramsE:
.text._ZN5flash44flash_bwd_dq_dk_dv_loop_seqk_parallel_kernelI23Flash_bwd_kernel_traitsILi128ELi64ELi128ELi8ELi2ELi4ELi2ELb0ELb0EN7cutlass10bfloat16_tE19Flash_kernel_traitsILi128ELi64ELi128ELi8ES3_EELb1ELb1ELb0ELb0ELb0ELb1ELb0EEEvNS_16Flash_bwd_paramsE:
        /* <DEDUP_REMOVED lines=16> */
[----:B------:R-:W-:-:S06]  /*0100*/  IMAD.MOV.U32 R234, RZ, RZ, -0x10 ;  /* 0xfffffff0ffea7424 */ /* 0x000fcc00078e00ff */
[----:B------:R-:W4:Y:S08]  /*0110*/  S2UR UR59, SR_CTAID.Z ;  /* 0x00000000003b79c3 */ /* 0x000f300000002700 */
[----:B------:R-:W5:Y:S01]  /*0120*/  S2UR UR49, SR_CTAID.Y ;  /* 0x00000000003179c3 */ /* 0x000f620000002600 */
[----:B---3--:R-:W-:Y:S01]  /*0130*/  ULEA UR4, UR4, UR5, 0x18 ;  /* 0x0000000504047291 */ /* 0x008fe2000f8ec03f */
[----:B--2---:R-:W-:Y:S01]  /*0140*/  SHF.R.S32.HI R3, RZ, 0x1f, R10 ;  /* 0x0000001fff037819 */ /* 0x004fe2000001140a */
[----:B----4-:R-:W-:-:S03]  /*0150*/  USHF.R.S32.HI UR5, URZ, 0x1f, UR59 ;  /* 0x0000001f3f057899 */ /* 0x010fc6000801143b */
[CC--:B------:R-:W-:Y:S02]  /*0160*/  LEA.HI R2, R3.reuse, R10.reuse, RZ, 0x2 ;  /* 0x0000000a03027211 */ /* 0x0c0fe400078f10ff */
[CC--:B-1----:R-:W-:Y:S02]  /*0170*/  LEA.HI R0, R3.reuse, R10.reuse, RZ, 0x5 ;  /* 0x0000000a03007211 */ /* 0x0c2fe400078f28ff */
[CC--:B------:R-:W-:Y:S01]  /*0180*/  LEA.HI R238, R3.reuse, R10.reuse, RZ, 0x3 ;  /* 0x0000000a03ee7211 */ /* 0x0c0fe200078f18ff */
[----:B-----5:R-:W-:Y:S01]  /*0190*/  USHF.L.U32 UR6, UR49, 0x7, URZ ;  /* 0x0000000731067899 */ /* 0x020fe2000800063f */
        /* <DEDUP_REMOVED lines=31> */
[----:B------:R-:W-:-:S02]  /*0390*/  LEA.HI R239, R3, R9, RZ, 0x2 ;  /* 0x0000000903ef7211 */ /* 0x000fc400078f10ff */
[----:B------:R-:W-:Y:S01]  /*03a0*/  LOP3.LUT R0, R2, 0x1c0, RZ, 0xc0, !PT ;  /* 0x000001c002007812 */ /* 0x000fe200078ec0ff */
[----:B------:R-:W-:Y:S01]  /*03b0*/  IMAD.SHL.U32 R2, R11, 0x10, RZ ;  /* 0x000000100b027824 */ /* 0x000fe200078e00ff */
[----:B------:R-:W-:Y:S01]  /*03c0*/  SHF.R.S32.HI R3, RZ, 0x1f, R10 ;  /* 0x0000001fff037819 */ /* 0x000fe2000001140a */
[----:B------:R-:W-:Y:S01]  /*03d0*/  IMAD.SHL.U32 R6, R7, 0x200, RZ ;  /* 0x0000020007067824 */ /* 0x000fe200078e00ff */
[C---:B------:R-:W-:Y:S02]  /*03e0*/  LOP3.LUT R212, R0.reuse, 0x8, R238, 0xf8, !PT ;  /* 0x0000000800d47812 */ /* 0x040fe400078ef8ee */
[----:B------:R-:W-:Y:S02]  /*03f0*/  SHF.R.U32.HI R5, RZ, 0x3, R0 ;  /* 0x00000003ff057819 */ /* 0x000fe40000011600 */
[----:B------:R-:W-:Y:S01]  /*0400*/  LEA.HI R12, R3, R10, RZ, 0x3 ;  /* 0x0000000a030c7211 */ /* 0x000fe200078f18ff */
[----:B------:R-:W-:Y:S01]  /*0410*/  IMAD.SHL.U32 R3, R7, 0x20, RZ ;  /* 0x0000002007037824 */ /* 0x000fe200078e00ff */
[----:B------:R-:W-:Y:S01]  /*0420*/  LOP3.LUT R209, R0, 0x30, R2, 0xf8, !PT ;  /* 0x0000003000d17812 */ /* 0x000fe200078ef802 */
[----:B------:R-:W-:Y:S01]  /*0430*/  IMAD R0, R246, 0x800, R6 ;  /* 0x00000800f6007824 */ /* 0x000fe200078e0206 */
[----:B------:R-:W-:-:S02]  /*0440*/  LOP3.LUT R212, R212, R5, RZ, 0x3c, !PT ;  /* 0x00000005d4d47212 */ /* 0x000fc400078e3cff */
        /* <DEDUP_REMOVED lines=18> */
[C---:B------:R-:W-:Y:S01]  /*0570*/  IMAD.SHL.U32 R4, R7.reuse, 0x10, RZ ;  /* 0x0000001007047824 */ /* 0x040fe200078e00ff */
[----:B------:R-:W-:Y:S01]  /*0580*/  LOP3.LUT R2, R2, 0x8, RZ, 0xc0, !PT ;  /* 0x0000000802027812 */ /* 0x000fe200078ec0ff */
[----:B------:R-:W-:Y:S01]  /*0590*/  IMAD.SHL.U32 R5, R246, 0x20, RZ ;  /* 0x00000020f6057824 */ /* 0x000fe200078e00ff */
[----:B------:R-:W-:Y:S01]  /*05a0*/  LOP3.LUT R0, R0, 0x1c0, RZ, 0xc0, !PT ;  /* 0x000001c000007812 */ /* 0x000fe200078ec0ff */
[----:B------:R-:W-:Y:S01]  /*05b0*/  IMAD.SHL.U32 R6, R7, 0x8, RZ ;  /* 0x0000000807067824 */ /* 0x000fe200078e00ff */
[----:B------:R-:W-:-:S02]  /*05c0*/  LOP3.LUT R10, R2, 0x10, R4, 0xf8, !PT ;  /* 0x00000010020a7812 */ /* 0x000fc400078ef804 */
[----:B------:R-:W-:Y:S01]  /*05d0*/  LOP3.LUT R4, R0, 0x20, R5, 0xf8, !PT ;  /* 0x0000002000047812 */ /* 0x000fe200078ef805 */
[----:B------:R-:W-:Y:S01]  /*05e0*/  IMAD.SHL.U32 R5, R13, 0x40, RZ ;  /* 0x000000400d057824 */ /* 0x000fe200078e00ff */
[----:B------:R-:W-:Y:S02]  /*05f0*/  SHF.R.U32.HI R3, RZ, 0x3, R0 ;  /* 0x00000003ff037819 */ /* 0x000fe40000011600 */
        /* <DEDUP_REMOVED lines=13> */
[--C-:B------:R-:W-:Y:S01]  /*06d0*/  LOP3.LUT R4, R6, R10, R5.reuse, 0x1e, !PT ;  /* 0x0000000a06047212 */ /* 0x100fe200078e1e05 */
        /* <DEDUP_REMOVED lines=17> */
[----:B------:R-:W-:Y:S01]  /*07f0*/  SEL R2, R2, 0xffffffe0, !P1 ;  /* 0xffffffe002027807 */ /* 0x000fe20004800000 */
[----:B------:R-:W-:Y:S01]  /*0800*/  ULDC.64 UR6, c[0x0][0x208] ;  /* 0x0000820000067ab9 */ /* 0x000fe20000000a00 */
[----:B------:R-:W-:Y:S01]  /*0810*/  SEL R214, R0, 0xffffffc0, !P3 ;  /* 0xffffffc000d67807 */ /* 0x000fe20005800000 */
[----:B------:R-:W-:Y:S01]  /*0820*/  IMAD.IADD R213, R213, 0x1, R212 ;  /* 0x00000001d5d57824 */ /* 0x000fe200078e02d4 */
[----:B------:R-:W-:Y:S01]  /*0830*/  LEA R250, R8, UR5, 0x1 ;  /* 0x0000000508fa7c11 */ /* 0x000fe2000f8e08ff */
[----:B------:R-:W-:Y:S01]  /*0840*/  IMAD.IADD R233, R232, 0x1, R2 ;  /* 0x00000001e8e97824 */ /* 0x000fe200078e0202 */
[----:B------:R-:W-:Y:S01]  /*0850*/  SEL R0, R0, 0xffffffc0, !P2 ;  /* 0xffffffc000007807 */ /* 0x000fe20005000000 */
[----:B------:R-:W-:Y:S01]  /*0860*/  IMAD.IADD R215, R214, 0x1, R212 ;  /* 0x00000001d6d77824 */ /* 0x000fe200078e02d4 */
[----:B------:R-:W-:Y:S01]  /*0870*/  SEL R234, R234, 0x10, !P0 ;  /* 0x00000010eaea7807 */ /* 0x000fe20004000000 */
[----:B------:R-:W-:Y:S01]  /*0880*/  VIADD R3, R250, 0x420 ;  /* 0x00000420fa037836 */ /* 0x000fe20000000000 */
[----:B------:R-:W-:Y:S01]  /*0890*/  SHF.R.S32.HI R239, RZ, 0x2, R239 ;  /* 0x00000002ffef7819 */ /* 0x000fe200000114ef */
[----:B------:R-:W-:Y:S01]  /*08a0*/  IMAD.IADD R4, R2, 0x1, R250 ;  /* 0x0000000102047824 */ /* 0x000fe200078e02fa */
[----:B------:R-:W-:Y:S01]  /*08b0*/  SHF.R.S32.HI R238, RZ, 0x3, R238 ;  /* 0x00000003ffee7819 */ /* 0x000fe200000114ee */
[C---:B------:R-:W-:Y:S01]  /*08c0*/  @P1 VIADD R3, R250.reuse, 0x3e0 ;  /* 0x000003e0fa031836 */ /* 0x040fe20000000000 */
[----:B------:R-:W-:Y:S01]  /*08d0*/  LEA R209, R209, UR4, 0x1 ;  /* 0x00000004d1d17c11 */ /* 0x000fe2000f8e08ff */
[--C-:B------:R-:W-:Y:S01]  /*08e0*/  IMAD.IADD R251, R250, 0x1, R0.reuse ;  /* 0x00000001fafb7824 */ /* 0x100fe200078e0200 */
[----:B------:R1:W-:Y:S01]  /*08f0*/  STL [R1], R4 ;  /* 0x0000000401007387 */ /* 0x0003e20000100800 */
        /* <DEDUP_REMOVED lines=10> */
.L_x_851:
        /* <DEDUP_REMOVED lines=67> */
.L_x_807:
        /* <DEDUP_REMOVED lines=21> */
[----:B------:R-:W-:Y:S01]  /*0f20*/  UIMAD UR52, UR59, UR31, URZ ;  /* 0x0000001f3b3472a4 */ /* 0x000fe2000f8e023f */
[----:B------:R-:W-:Y:S01]  /*0f30*/  ULDC.64 UR40, c[0x0][0x240] ;  /* 0x0000900000287ab9 */ /* 0x000fe20000000a00 */
[----:B------:R-:W-:Y:S01]  /*0f40*/  UIMAD.WIDE.U32 UR18, UR49, UR61, URZ ;  /* 0x0000003d311272a5 */ /* 0x000fe2000f8e003f */
[----:B-1----:R-:W-:Y:S01]  /*0f50*/  IABS R5, R6 ;  /* 0x0000000600057213 */ /* 0x002fe20000000000 */
[----:B------:R-:W-:Y:S01]  /*0f60*/  UIMAD.WIDE.U32 UR20, UR5, UR40, URZ ;  /* 0x00000028051472a5 */ /* 0x000fe2000f8e003f */
[----:B------:R-:W-:Y:S01]  /*0f70*/  ISETP.NE.AND P3, PT, R6, RZ, PT ;  /* 0x000000ff0600720c */ /* 0x000fe20003f65270 */
[----:B------:R-:W-:Y:S01]  /*0f80*/  UIMAD UR16, UR5, UR41, URZ ;  /* 0x00000029051072a4 */ /* 0x000fe2000f8e023f */
[----:B------:R-:W1:Y:S01]  /*0f90*/  I2F.RP R2, R5 ;  /* 0x0000000500027306 */ /* 0x000e620000209400 */
[----:B------:R-:W-:-:S02]  /*0fa0*/  USHF.L.U32 UR14, UR49, 0x7, URZ ;  /* 0x00000007310e7899 */ /* 0x000fc4000800063f */
[----:B------:R-:W-:Y:S02]  /*0fb0*/  UIADD3 UR48, UR27, UR25, URZ ;  /* 0x000000191b307290 */ /* 0x000fe4000fffe03f */
[----:B--2---:R-:W-:Y:S02]  /*0fc0*/  UIMAD.WIDE.U32 UR32, UR9, UR12, URZ ;  /* 0x0000000c092072a5 */ /* 0x004fe4000f8e003f */
[----:B------:R-:W-:Y:S02]  /*0fd0*/  @UP0 UIADD3 UR48, UR21, UR16, URZ ;  /* 0x0000001015300290 */ /* 0x000fe4000fffe03f */
[----:B------:R-:W-:Y:S02]  /*0fe0*/  UIMAD UR43, UR9, UR13, UR33 ;  /* 0x0000000d092b72a4 */ /* 0x000fe4000f8e0221 */
[----:B------:R-:W-:Y:S01]  /*0ff0*/  @!UP0 UIMAD UR9, UR60, UR10, URZ ;  /* 0x0000000a3c0982a4 */ /* 0x000fe2000f8e023f */
[----:B------:R-:W-:Y:S01]  /*1000*/  @UP0 ULDC.64 UR12, c[0x0][0x420] ;  /* 0x00010800000c0ab9 */ /* 0x000fe20000000a00 */
[----:B------:R-:W-:Y:S01]  /*1010*/  USEL UR57, UR26, UR20, !UP0 ;  /* 0x000000141a397287 */ /* 0x000fe2000c000000 */
[----:B-1----:R-:W1:Y:S01]  /*1020*/  MUFU.RCP R2, R2 ;  /* 0x0000000200027308 */ /* 0x002e620000001000 */
[----:B------:R-:W-:-:S02]  /*1030*/  @UP0 UIMAD.WIDE.U32 UR38, UR5, UR12, URZ ;  /* 0x0000000c052602a5 */ /* 0x000fc4000f8e003f */
[----:B------:R-:W-:Y:S02]  /*1040*/  @!UP0 UIMAD UR35, UR49, UR11, UR9 ;  /* 0x0000000b312382a4 */ /* 0x000fe4000f8e0209 */
[----:B------:R-:W-:Y:S02]  /*1050*/  UIADD3 UR9, UR22, 0x3f, URZ ;  /* 0x0000003f16097890 */ /* 0x000fe4000fffe03f */
[----:B------:R-:W-:Y:S02]  /*1060*/  @UP0 UIMAD UR51, UR5, UR13, UR39 ;  /* 0x0000000d053302a4 */ /* 0x000fe4000f8e0227 */
[----:B------:R-:W-:Y:S02]  /*1070*/  USHF.R.S32.HI UR13, URZ, 0x1f, UR9 ;  /* 0x0000001f3f0d7899 */ /* 0x000fe40008011409 */
[----:B------:R-:W-:Y:S02]  /*1080*/  UIMAD.WIDE UR10, UR31, UR46, URZ ;  /* 0x0000002e1f0a72a5 */ /* 0x000fe4000f8e023f */
[----:B------:R-:W-:-:S02]  /*1090*/  ULEA.HI UR31, UR13, UR9, URZ, 0x6 ;  /* 0x000000090d1f7291 */ /* 0x000fc4000f8f303f */
[----:B------:R-:W-:Y:S01]  /*10a0*/  UIMAD UR9, UR42, UR49, URZ ;  /* 0x000000312a0972a4 */ /* 0x000fe2000f8e023f */
[----:B-1----:R-:W-:Y:S01]  /*10b0*/  VIADD R2, R2, 0xffffffe ;  /* 0x0ffffffe02027836 */ /* 0x002fe20000000000 */
[----:B------:R-:W-:Y:S02]  /*10c0*/  UIMAD UR16, UR11, UR18, URZ ;  /* 0x000000120b1072a4 */ /* 0x000fe4000f8e023f */
[----:B------:R-:W-:Y:S01]  /*10d0*/  UIMAD UR9, UR60, UR61, UR9 ;  /* 0x0000003d3c0972a4 */ /* 0x000fe2000f8e0209 */
[----:B------:R-:W1:Y:S01]  /*10e0*/  F2I.FTZ.U32.TRUNC.NTZ R3, R2 ;  /* 0x0000000200037305 */ /* 0x000e62000021f000 */
[----:B------:R-:W-:Y:S02]  /*10f0*/  UISETP.NE.AND UP1, UPT, UR30, -0x1, UPT ;  /* 0xffffffff1e00788c */ /* 0x000fe4000bf25270 */
[----:B------:R-:W-:Y:S02]  /*1100*/  UIADD3 UR9, UR19, UR9, URZ ;  /* 0x0000000913097290 */ /* 0x000fe4000fffe03f */
[----:B------:R-:W-:-:S02]  /*1110*/  ULOP3.LUT UR20, UR31, 0xffffffc0, URZ, 0xc0, !UPT ;  /* 0xffffffc01f147892 */ /* 0x000fc4000f8ec03f */
[----:B------:R-:W-:Y:S02]  /*1120*/  USHF.L.U64.HI UR12, UR49, 0x7, UR60 ;  /* 0x00000007310c7899 */ /* 0x000fe4000801023c */
[----:B------:R-:W-:Y:S02]  /*1130*/  USEL UR33, UR14, URZ, UP2 ;  /* 0x0000003f0e217287 */ /* 0x000fe40009000000 */
[----:B------:R-:W-:Y:S02]  /*1140*/  UIMAD.WIDE.U32 UR26, UR10, UR18, URZ ;  /* 0x000000120a1a72a5 */ /* 0x000fe4000f8e003f */
[----:B------:R-:W-:Y:S01]  /*1150*/  UIMAD UR16, UR10, UR9, UR16 ;  /* 0x000000090a1072a4 */ /* 0x000fe2000f8e0210 */
[----:B-1----:R-:W-:Y:S01]  /*1160*/  IMAD.MOV R0, RZ, RZ, -R3 ;  /* 0x000000ffff007224 */ /* 0x002fe200078e0a03 */
[----:B------:R-:W-:Y:S01]  /*1170*/  ULDC.U8 UR14, c[0x0][0x3d8] ;  /* 0x0000f600000e7ab9 */ /* 0x000fe20000000000 */
[----:B------:R-:W-:Y:S01]  /*1180*/  IMAD.MOV.U32 R2, RZ, RZ, RZ ;  /* 0x000000ffff027224 */ /* 0x000fe200078e00ff */
[----:B------:R-:W-:Y:S01]  /*1190*/  UIADD3 UR9, UR20, -0x40, URZ ;  /* 0xffffffc014097890 */ /* 0x000fe2000fffe03f */
[----:B------:R-:W-:Y:S01]  /*11a0*/  IMAD R0, R0, R5, RZ ;  /* 0x0000000500007224 */ /* 0x000fe200078e02ff */
[----:B------:R-:W-:-:S02]  /*11b0*/  UISETP.NE.AND UP3, UPT, UR14, URZ, UPT ;  /* 0x0000003f0e00728c */ /* 0x000fc4000bf65270 */
[----:B------:R-:W-:Y:S01]  /*11c0*/  USEL UR34, UR12, URZ, UP2 ;  /* 0x0000003f0c227287 */ /* 0x000fe20009000000 */
[----:B------:R-:W-:Y:S01]  /*11d0*/  IMAD.HI.U32 R0, R3, R0, R2 ;  /* 0x0000000003007227 */ /* 0x000fe200078e0002 */
[----:B------:R-:W-:Y:S01]  /*11e0*/  MOV R2, R4 ;  /* 0x0000000400027202 */ /* 0x000fe20000000f00 */
[----:B------:R-:W-:Y:S02]  /*11f0*/  UIMAD.WIDE.U32 UR18, UR10, UR5, URZ ;  /* 0x000000050a1272a5 */ /* 0x000fe4000f8e003f */
[----:B------:R-:W-:Y:S02]  /*1200*/  UIADD3 UR50, UR27, UR16, URZ ;  /* 0x000000101b327290 */ /* 0x000fe4000fffe03f */
[----:B------:R-:W-:Y:S01]  /*1210*/  IMAD.HI.U32 R0, R0, R2, RZ ;  /* 0x0000000200007227 */ /* 0x000fe200078e00ff */
[----:B------:R-:W-:Y:S02]  /*1220*/  USHF.R.S32.HI UR27, URZ, 0x1f, UR9 ;  /* 0x0000001f3f1b7899 */ /* 0x000fe40008011409 */
[----:B------:R-:W-:Y:S01]  /*1230*/  UIADD3 UR16, UP2, UR9, UR33, URZ ;  /* 0x0000002109107290 */ /* 0x000fe2000ff5e03f */
[----:B------:R-:W-:Y:S01]  /*1240*/  IMAD.MOV R3, RZ, RZ, -R0 ;  /* 0x000000ffff037224 */ /* 0x000fe200078e0a00 */
[----:B------:R-:W-:Y:S01]  /*1250*/  ULDC.U8 UR15, c[0x0][0x480] ;  /* 0x00012000000f7ab9 */ /* 0x000fe20000000000 */
[----:B------:R-:W-:-:S02]  /*1260*/  UIMAD UR21, UR11, UR5, URZ ;  /* 0x000000050b1572a4 */ /* 0x000fc4000f8e023f */
[C---:B------:R-:W-:Y:S01]  /*1270*/  IMAD R2, R5.reuse, R3, R2 ;  /* 0x0000000305027224 */ /* 0x040fe200078e0202 */
[----:B------:R-:W-:Y:S02]  /*1280*/  @UP1 UIADD3 UR23, UR24, UR30, URZ ;  /* 0x0000001e18171290 */ /* 0x000fe4000fffe03f */
[----:B------:R-:W-:Y:S02]  /*1290*/  USEL UR58, UR26, UR18, !UP0 ;  /* 0x000000121a3a7287 */ /* 0x000fe4000c000000 */
[----:B------:R-:W-:Y:S01]  /*12a0*/  ISETP.GT.U32.AND P1, PT, R5, R2, PT ;  /* 0x000000020500720c */ /* 0x000fe20003f24070 */
[----:B------:R-:W-:Y:S02]  /*12b0*/  UISETP.NE.AND UP4, UPT, UR15, URZ, UPT ;  /* 0x0000003f0f00728c */ /* 0x000fe4000bf85270 */
[----:B------:R-:W-:Y:S02]  /*12c0*/  UIADD3.X UR18, UR27, UR34, URZ, UP2, !UPT ;  /* 0x000000221b127290 */ /* 0x000fe400097fe43f */
[----:B------:R-:W-:Y:S01]  /*12d0*/  UIMAD UR11, UR11, UR16, URZ ;  /* 0x000000100b0b72a4 */ /* 0x000fe2000f8e023f */
[----:B------:R-:W-:Y:S01]  /*12e0*/  @UP1 ULDC.64 UR14, c[0x0][0x248] ;  /* 0x00009200000e1ab9 */ /* 0x000fe20000000a00 */
[----:B------:R-:W-:Y:S01]  /*12f0*/  @UP0 UIADD3 UR50, UR19, UR21, URZ ;  /* 0x0000001513320290 */ /* 0x000fe2000fffe03f */
[----:B------:R-:W-:Y:S01]  /*1300*/  ULDC UR44, c[0x0][0x2c4] ;  /* 0x0000b100002c7ab9 */ /* 0x000fe20000000800 */
[----:B------:R-:W-:-:S04]  /*1310*/  @UP1 UIMAD.WIDE.U32 UR20, UR23, UR14, URZ ;  /* 0x0000000e171412a5 */ /* 0x000fc8000f8e003f */
[----:B------:R-:W-:Y:S01]  /*1320*/  @!P1 IMAD.IADD R2, R2, 0x1, -R5 ;  /* 0x0000000102029824 */ /* 0x000fe200078e0a05 */
[----:B------:R-:W-:Y:S01]  /*1330*/  @UP1 UIMAD UR25, UR23, UR15, URZ ;  /* 0x0000000f171912a4 */ /* 0x000fe2000f8e023f */
[----:B------:R-:W-:Y:S01]  /*1340*/  @!P1 IADD3 R0, R0, 0x1, RZ ;  /* 0x0000000100009810 */ /* 0x000fe20007ffe0ff */
[----:B------:R-:W-:Y:S01]  /*1350*/  @!UP0 UIADD3 UR51, UR37, UR35, URZ ;  /* 0x0000002325338290 */ /* 0x000fe2000fffe03f */
[----:B------:R-:W-:Y:S01]  /*1360*/  PLOP3.LUT P1, PT, PT, PT, UP1, 0x80, 0x0 ;  /* 0x000000000000781c */ /* 0x000fe20003f2f018 */
[----:B------:R-:W-:Y:S01]  /*1370*/  UIMAD UR23, UR10, UR18, UR11 ;  /* 0x000000120a1772a4 */ /* 0x000fe2000f8e020b */
[----:B------:R-:W-:Y:S01]  /*1380*/  ISETP.GE.U32.AND P0, PT, R2, R5, PT ;  /* 0x000000050200720c */ /* 0x000fe20003f06070 */
[----:B------:R-:W-:Y:S01]  /*1390*/  UIMAD.WIDE.U32 UR34, UR10, UR16, URZ ;  /* 0x000000100a2272a5 */ /* 0x000fe2000f8e003f */
[----:B------:R-:W-:Y:S01]  /*13a0*/  LOP3.LUT R2, R6, UR59, RZ, 0x3c, !PT ;  /* 0x0000003b06027c12 */ /* 0x000fe2000f8e3cff */
[----:B------:R-:W-:Y:S02]  /*13b0*/  @UP3 UIMAD UR10, UR49, UR44, URZ ;  /* 0x0000002c310a32a4 */ /* 0x000fe4000f8e023f */
[----:B------:R-:W-:Y:S01]  /*13c0*/  @UP1 UIADD3 UR29, UR24, UR30, URZ ;  /* 0x0000001e181d1290 */ /* 0x000fe2000fffe03f */
[----:B------:R-:W-:Y:S01]  /*13d0*/  ISETP.GE.AND P2, PT, R2, RZ, PT ;  /* 0x000000ff0200720c */ /* 0x000fe20003f46270 */
[----:B------:R-:W-:Y:S01]  /*13e0*/  @UP3 USEL UR11, UR10, UR5, !UP0 ;  /* 0x000000050a0b3287 */ /* 0x000fe2000c000000 */
[----:B------:R-:W-:-:S02]  /*13f0*/  @UP1 ULDC.64 UR12, c[0x0][0x250] ;  /* 0x00009400000c1ab9 */ /* 0x000fc40000000a00 */
[----:B------:R-:W-:Y:S01]  /*1400*/  @UP3 ULDC UR10, c[0x0][0x2e4] ;  /* 0x0000b900000a3ab9 */ /* 0x000fe20000000800 */
[----:B------:R-:W-:Y:S02]  /*1410*/  @UP1 UIMAD.WIDE.U32 UR18, UR29, UR12, URZ ;  /* 0x0000000c1d1212a5 */ /* 0x000fe4000f8e003f */
[----:B------:R-:W-:Y:S01]  /*1420*/  @UP3 UIMAD UR26, UR59, UR10, UR11 ;  /* 0x0000000a3b1a32a4 */ /* 0x000fe2000f8e020b */
[----:B------:R-:W-:Y:S01]  /*1430*/  @P0 VIADD R0, R0, 0x1 ;  /* 0x0000000100000836 */ /* 0x000fe20000000000 */
[----:B------:R-:W-:Y:S01]  /*1440*/  @!UP3 UIMAD UR10, UR49, UR46, UR59 ;  /* 0x0000002e310ab2a4 */ /* 0x000fe2000f8e023b */
        /* <DEDUP_REMOVED lines=8> */
[----:B------:R-:W-:Y:S02]  /*14d0*/  USEL UR55, UR32, URZ, UP4 ;  /* 0x0000003f20377287 */ /* 0x000fe4000a000000 */
        /* <DEDUP_REMOVED lines=19> */
.L_x_809:
        /* <DEDUP_REMOVED lines=13> */
.L_x_810:
        /* <DEDUP_REMOVED lines=11> */
.L_x_811:
[----:B------:R-:W-:Y:S02]  /*1790*/  ULDC UR5, c[0x0][0x270] ;  /* 0x00009c0000057ab9 */ /* 0x000fe40000000800 */
[----:B------:R-:W-:-:S04]  /*17a0*/  UIMAD UR5, UR49, UR5, UR59 ;  /* 0x00000005310572a4 */ /* 0x000fc8000f8e023b */
[----:B------:R-:W-:-:S12]  /*17b0*/  UIMAD UR5, UR5, UR61, URZ ;  /* 0x0000003d050572a4 */ /* 0x000fd8000f8e023f */
.L_x_812:
[----:B------:R-:W-:Y:S01]  /*17c0*/  SHF.R.S32.HI R40, RZ, 0x1f, R238 ;  /* 0x0000001fff287819 */ /* 0x000fe200000114ee */
[----:B------:R-:W1:Y:S01]  /*17d0*/  LDC.64 R8, c[0x0][0x420] ;  /* 0x00010800ff087b82 */ /* 0x000e620000000a00 */
[----:B------:R-:W-:Y:S01]  /*17e0*/  IADD3 R2, P0, R238, UR9, RZ ;  /* 0x00000009ee027c10 */ /* 0x000fe2000ff1e0ff */
[----:B------:R-:W2:Y:S01]  /*17f0*/  S2R R41, SR_TID.X ;  /* 0x0000000000297919 */ /* 0x000ea20000002100 */
[----:B------:R-:W-:Y:S01]  /*1800*/  SHF.R.S32.HI R249, RZ, 0x1f, R248 ;  /* 0x0000001ffff97819 */ /* 0x000fe200000114f8 */
[----:B------:R-:W-:Y:S01]  /*1810*/  ULDC UR11, c[0x0][0x2dc] ;  /* 0x0000b700000b7ab9 */ /* 0x000fe20000000800 */
[----:B------:R-:W-:Y:S01]  /*1820*/  IADD3.X R3, R40, UR27, RZ, P0, !PT ;  /* 0x0000001b28037c10 */ /* 0x000fe200087fe4ff */
[----:B------:R-:W-:Y:S01]  /*1830*/  ULDC UR16, c[0x0][0x270] ;  /* 0x00009c0000107ab9 */ /* 0x000fe20000000800 */
[----:B------:R-:W-:Y:S01]  /*1840*/  USHF.R.S32.HI UR23, URZ, 0x1f, UR59 ;  /* 0x0000001f3f177899 */ /* 0x000fe2000801143b */
[----:B------:R-:W-:Y:S01]  /*1850*/  BSSY B1, `(.L_x_808) ;  /* 0x0000933000017945 */ /* 0x000fe20003800000 */
[----:B------:R-:W-:Y:S01]  /*1860*/  UIMAD UR25, UR11, UR16, URZ ;  /* 0x000000100b1972a4 */ /* 0x000fe2000f8e023f */
[----:B------:R-:W-:Y:S01]  /*1870*/  IMAD R3, R3, UR40, RZ ;  /* 0x0000002803037c24 */ /* 0x000fe2000f8e02ff */
[----:B------:R-:W-:Y:S01]  /*1880*/  UIADD3 UR11, -UR8, UR22, UR28 ;  /* 0x00000016080b7290 */ /* 0x000fe2000fffe11c */
[----:B------:R-:W-:-:S02]  /*1890*/  ULDC.64 UR18, c[0x0][0x428] ;  /* 0x00010a0000127ab9 */ /* 0x000fc40000000a00 */
[C---:B------:R-:W-:Y:S01]  /*18a0*/  IMAD R5, R2.reuse, UR41, R3 ;  /* 0x0000002902057c24 */ /* 0x040fe2000f8e0203 */
[----:B------:R-:W-:Y:S01]  /*18b0*/  UIADD3 UR29, UR9, UR5, URZ ;  /* 0x00000005091d7290 */ /* 0x000fe2000fffe03f */
[----:B------:R-:W-:Y:S01]  /*18c0*/  IMAD.WIDE.U32 R2, R2, UR40, R248 ;  /* 0x0000002802027c25 */ /* 0x000fe2000f8e00f8 */
[----:B------:R-:W-:Y:S01]  /*18d0*/  UIADD3 UR31, UR9, UR26, URZ ;  /* 0x0000001a091f7290 */ /* 0x000fe2000fffe03f */
[----:B------:R-:W-:Y:S01]  /*18e0*/  ULDC.64 UR20, c[0x0][0x258] ;  /* 0x0000960000147ab9 */ /* 0x000fe20000000a00 */
[----:B------:R-:W-:Y:S01]  /*18f0*/  ULDC.64 UR36, c[0x0][0x478] ;  /* 0x00011e0000247ab9 */ /* 0x000fe20000000a00 */
[----:B------:R-:W-:Y:S01]  /*1900*/  IADD3 R4, P0, R2, UR57, RZ ;  /* 0x0000003902047c10 */ /* 0x000fe2000ff1e0ff */
[----:B------:R-:W-:Y:S01]  /*1910*/  IMAD.U32 R7, RZ, RZ, UR20 ;  /* 0x00000014ff077e24 */ /* 0x000fe2000f8e00ff */
[----:B------:R-:W-:Y:S01]  /*1920*/  ULDC.64 UR32, c[0x0][0x210] ;  /* 0x0000840000207ab9 */ /* 0x000fe20000000a00 */
[----:B-1----:R-:W-:Y:S01]  /*1930*/  IMAD R6, R8, UR27, RZ ;  /* 0x0000001b08067c24 */ /* 0x002fe2000f8e02ff */
[----:B------:R-:W-:Y:S01]  /*1940*/  IADD3.X R5, R3, UR48, R5, P0, !PT ;  /* 0x0000003003057c10 */ /* 0x000fe200087fe405 */
[----:B------:R-:W-:Y:S01]  /*1950*/  ULDC.64 UR26, c[0x0][0x3e0] ;  /* 0x0000f800001a7ab9 */ /* 0x000fe20000000a00 */
[----:B------:R-:W-:Y:S01]  /*1960*/  IADD3 R2, P0, R248, UR10, RZ ;  /* 0x0000000af8027c10 */ /* 0x000fe2000ff1e0ff */
[----:B------:R-:W-:Y:S01]  /*1970*/  IMAD R6, R9, UR9, R6 ;  /* 0x0000000909067c24 */ /* 0x000fe2000f8e0206 */
[----:B------:R-:W-:Y:S01]  /*1980*/  ULDC UR10, c[0x0][0x398] ;  /* 0x0000e600000a7ab9 */ /* 0x000fe20000000800 */
[----:B------:R-:W-:Y:S01]  /*1990*/  IMAD.WIDE.U32 R4, R7, UR59, R4 ;  /* 0x0000003b07047c25 */ /* 0x000fe2000f8e0004 */
[----:B------:R-:W-:Y:S01]  /*19a0*/  IADD3.X R3, R249, UR51, RZ, P0, !PT ;  /* 0x00000033f9037c10 */ /* 0x000fe200087fe4ff */
[----:B------:R-:W-:Y:S01]  /*19b0*/  UIADD3 UR10, UR11, -UR10, URZ ;  /* 0x8000000a0b0a7290 */ /* 0x000fe2000fffe03f */
[----:B--2---:R-:W-:Y:S01]  /*19c0*/  SHF.R.S32.HI R42, RZ, 0x1f, R41 ;  /* 0x0000001fff2a7819 */ /* 0x004fe20000011429 */
[----:B------:R-:W-:Y:S01]  /*19d0*/  USHF.L.U32 UR11, UR25, 0x6, URZ ;  /* 0x00000006190b7899 */ /* 0x000fe2000800063f */
[----:B------:R-:W-:Y:S01]  /*19e0*/  IMAD.WIDE.U32 R2, R8, UR9, R2 ;  /* 0x0000000908027c25 */ /* 0x000fe2000f8e0002 */
[----:B------:R-:W-:Y:S01]  /*19f0*/  UIMAD UR9, UR23, UR18, URZ ;  /* 0x00000012170972a4 */ /* 0x000fe2000f8e023f */
[----:B------:R-:W-:Y:S01]  /*1a00*/  LEA.HI R10, R42, R41, RZ, 0x5 ;  /* 0x000000292a0a7211 */ /* 0x000fe200078f28ff */
[----:B------:R-:W-:Y:S01]  /*1a10*/  UIADD3 UR16, UP2, UP0, UR34, UR11, UR52 ;  /* 0x0000000b22107290 */ /* 0x000fe2000f85e034 */
[----:B------:R-:W-:Y:S01]  /*1a20*/  IMAD.IADD R3, R3, 0x1, R6 ;  /* 0x0000000103037824 */ /* 0x000fe200078e0206 */
[----:B------:R-:W-:Y:S01]  /*1a30*/  UIMAD UR19, UR59, UR19, UR9 ;  /* 0x000000133b1372a4 */ /* 0x000fe2000f8e0209 */
[----:B------:R-:W-:Y:S01]  /*1a40*/  IMAD.U32 R6, RZ, RZ, UR18 ;  /* 0x00000012ff067e24 */ /* 0x000fe2000f8e00ff */
[----:B------:R-:W-:Y:S01]  /*1a50*/  UIMAD UR9, UR23, UR20, URZ ;  /* 0x00000014170972a4 */ /* 0x000fe2000f8e023f */
[----:B------:R-:W-:Y:S01]  /*1a60*/  LEA R230, P4, R4, UR32, 0x1 ;  /* 0x0000002004e67c11 */ /* 0x000fe2000f8808ff */
[----:B------:R-:W-:Y:S01]  /*1a70*/  USHF.R.S32.HI UR23, URZ, 0x1f, UR10 ;  /* 0x0000001f3f177899 */ /* 0x000fe2000801140a */
[----:B------:R-:W-:Y:S01]  /*1a80*/  IMAD.WIDE.U32 R2, R6, UR59, R2 ;  /* 0x0000003b06027c25 */ /* 0x000fe2000f8e0002 */
[----:B------:R-:W-:Y:S01]  /*1a90*/  UIMAD UR18, UR59, UR21, UR9 ;  /* 0x000000153b1272a4 */ /* 0x000fe2000f8e0209 */
[----:B------:R-:W-:Y:S01]  /*1aa0*/  LOP3.LUT R6, R10, 0xffffffe0, RZ, 0xc0, !PT ;  /* 0xffffffe00a067812 */ /* 0x000fe200078ec0ff */
[----:B------:R-:W-:Y:S01]  /*1ab0*/  ULEA.HI UR23, UR23, UR10, URZ, 0x6 ;  /* 0x0000000a17177291 */ /* 0x000fe2000f8f303f */
[----:B------:R-:W-:Y:S01]  /*1ac0*/  SHF.R.S32.HI R10, RZ, 0x5, R10 ;  /* 0x00000005ff0a7819 */ /* 0x000fe2000001140a */
[----:B------:R-:W-:Y:S01]  /*1ad0*/  USHF.R.S32.HI UR9, URZ, 0x1f, UR11 ;  /* 0x0000001f3f097899 */ /* 0x000fe2000801140b */
[----:B------:R-:W-:Y:S01]  /*1ae0*/  VIADD R3, R3, UR19 ;  /* 0x0000001303037c36 */ /* 0x000fe20008000000 */
[----:B------:R-:W-:Y:S01]  /*1af0*/  USHF.R.S32.HI UR23, URZ, 0x6, UR23 ;  /* 0x000000063f177899 */ /* 0x000fe20008011417 */
[----:B------:R-:W-:Y:S01]  /*1b00*/  IMAD.IADD R36, R41, 0x1, -R6 ;  /* 0x0000000129247824 */ /* 0x000fe200078e0a06 */
[----:B------:R-:W-:Y:S01]  /*1b10*/  UIADD3.X UR9, UR53, UR9, UR56, UP2, UP0 ;  /* 0x0000000935097290 */ /* 0x000fe200097e0438 */
[----:B------:R-:W-:Y:S01]  /*1b20*/  IMAD.WIDE.U32 R2, R238, R8, R2 ;  /* 0x00000008ee027225 */ /* 0x000fe200078e0002 */
[----:B------:R-:W-:-:S02]  /*1b30*/  UISETP.LT.AND UP0, UPT, URZ, UR23, UPT ;  /* 0x000000173f00728c */ /* 0x000fc4000bf01270 */
[----:B------:R-:W-:Y:S01]  /*1b40*/  UIADD3 UR16, UP3, UP2, UR55, UR16, UR58 ;  /* 0x0000001037107290 */ /* 0x000fe2000fa7e03a */
[----:B------:R-:W-:Y:S01]  /*1b50*/  IMAD R7, R10, UR25, R36 ;  /* 0x000000190a077c24 */ /* 0x000fe2000f8e0224 */
[----:B------:R-:W-:Y:S01]  /*1b60*/  USEL UR23, URZ, UR23, !UP0 ;  /* 0x000000173f177287 */ /* 0x000fe2000c000000 */
[----:B------:R-:W-:Y:S01]  /*1b70*/  IMAD R10, R40, R8, RZ ;  /* 0x00000008280a7224 */ /* 0x000fe200078e02ff */
[----:B------:R-:W-:Y:S01]  /*1b80*/  UIADD3.X UR9, UR54, UR9, UR50, UP3, UP2 ;  /* 0x0000000936097290 */ /* 0x000fe20009fe4432 */
[----:B------:R-:W-:Y:S01]  /*1b90*/  VIADD R5, R5, UR18 ;  /* 0x0000001205057c36 */ /* 0x000fe20008000000 */
[----:B------:R-:W-:Y:S01]  /*1ba0*/  UISETP.GT.AND UP0, UPT, UR46, UR23, UPT ;  /* 0x000000172e00728c */ /* 0x000fe2000bf04270 */
[C---:B------:R-:W-:Y:S01]  /*1bb0*/  IADD3 R6, P0, R7.reuse, UR16, RZ ;  /* 0x0000001007067c10 */ /* 0x040fe2000ff1e0ff */
[----:B------:R-:W-:Y:S01]  /*1bc0*/  IMAD R10, R238, R9, R10 ;  /* 0x00000009ee0a7224 */ /* 0x000fe200078e020a */
[----:B------:R-:W-:Y:S01]  /*1bd0*/  ULDC.64 UR20, c[0x0][0x400] ;  /* 0x0001000000147ab9 */ /* 0x000fe20000000a00 */
[----:B------:R-:W-:Y:S01]  /*1be0*/  UIMAD.WIDE UR10, UR29, 0x4, UR36 ;  /* 0x000000041d0a78a5 */ /* 0x000fe2000f8e0224 */
[----:B------:R-:W-:Y:S01]  /*1bf0*/  LEA.HI.X.SX32 R7, R7, UR9, 0x1, P0 ;  /* 0x0000000907077c11 */ /* 0x000fe200080f0eff */
[----:B------:R-:W-:Y:S01]  /*1c00*/  IMAD.IADD R3, R3, 0x1, R10 ;  /* 0x0000000103037824 */ /* 0x000fe200078e020a */
[----:B------:R-:W-:Y:S01]  /*1c10*/  PLOP3.LUT P0, PT, PT, PT, UP0, 0x80, 0x0 ;  /* 0x000000000000781c */ /* 0x000fe20003f0f008 */
[----:B------:R-:W-:Y:S01]  /*1c20*/  ULDC.64 UR38, c[0x0][0x2b0] ;  /* 0x0000ac0000267ab9 */ /* 0x000fe20000000a00 */
[----:B------:R-:W-:Y:S01]  /*1c30*/  LEA R237, P2, R6, UR20, 0x2 ;  /* 0x0000001406ed7c11 */ /* 0x000fe2000f8410ff */
[----:B------:R-:W-:Y:S01]  /*1c40*/  UIADD3 UR5, UR46, -0x1, URZ ;  /* 0xffffffff2e057890 */ /* 0x000fe2000fffe03f */
[----:B------:R-:W-:Y:S01]  /*1c50*/  LEA R228, P3, R2, UR26, 0x1 ;  /* 0x0000001a02e47c11 */ /* 0x000fe2000f8608ff */
[----:B------:R-:W-:Y:S01]  /*1c60*/  UIMAD.WIDE UR18, UR31, 0x4, UR38 ;  /* 0x000000041f1278a5 */ /* 0x000fe2000f8e0226 */
[----:B------:R-:W-:Y:S01]  /*1c70*/  LEA.HI.X R236, R6, UR21, R7, 0x2, P2 ;  /* 0x0000001506ec7c11 */ /* 0x000fe200090f1407 */
[----:B------:R-:W-:Y:S01]  /*1c80*/  UMOV UR21, UR10 ;  /* 0x0000000a00157c82 */ /* 0x000fe20008000000 */
[----:B------:R-:W-:Y:S01]  /*1c90*/  LEA.HI.X R231, R4, UR33, R5, 0x1, P4 ;  /* 0x0000002104e77c11 */ /* 0x000fe2000a0f0c05 */
[----:B------:R-:W-:Y:S01]  /*1ca0*/  UMOV UR20, UR11 ;  /* 0x0000000b00147c82 */ /* 0x000fe20008000000 */
[----:B------:R-:W-:-:S03]  /*1cb0*/  LEA.HI.X R229, R2, UR27, R3, 0x1, P3 ;  /* 0x0000001b02e57c11 */ /* 0x000fc600098f0c03 */
        /* <DEDUP_REMOVED lines=20> */
.L_x_814:
        /* <DEDUP_REMOVED lines=19> */
.L_x_815:
        /* <DEDUP_REMOVED lines=35> */
.L_x_817:
[----:B------:R-:W-:Y:S05]  /*2160*/  BSYNC B0 ;  /* 0x0000000000007941 */ /* 0x000fea0003800000 */
.L_x_816:
        /* <DEDUP_REMOVED lines=15> */
.L_x_819:
[----:B------:R-:W-:Y:S05]  /*2260*/  BSYNC B0 ;  /* 0x0000000000007941 */ /* 0x000fea0003800000 */
.L_x_818:
        /* <DEDUP_REMOVED lines=15> */
.L_x_821:
[----:B------:R-:W-:Y:S05]  /*2360*/  BSYNC B0 ;  /* 0x0000000000007941 */ /* 0x000fea0003800000 */
.L_x_820:
        /* <DEDUP_REMOVED lines=15> */
.L_x_823:
[----:B------:R-:W-:Y:S05]  /*2460*/  BSYNC B0 ;  /* 0x0000000000007941 */ /* 0x000fea0003800000 */
.L_x_822:
        /* <DEDUP_REMOVED lines=23> */
[----:B-123--:R-:W-:-:S04]  /*25e0*/  LEA R6, P3, R4, UR8, 0x1 ;  /* 0x0000000804067c11 */ /* 0x00efc8000f8608ff */
[----:B------:R-:W-:-:S05]  /*25f0*/  LEA.HI.X R7, R4, UR9, R0, 0x1, P3 ;  /* 0x0000000904077c11 */ /* 0x000fca00098f0c00 */
[----:B------:R4:W-:Y:S04]  /*2600*/  STG.E.128 desc[UR6][R6.64], RZ ;  /* 0x000000ff06007986 */ /* 0x0009e8000c101d06 */
[----:B------:R4:W-:Y:S02]  /*2610*/  STG.E.128 desc[UR6][R6.64+0x80], RZ ;  /* 0x000080ff06007986 */ /* 0x0009e4000c101d06 */
.L_x_825:
[----:B------:R-:W-:Y:S05]  /*2620*/  BSYNC B0 ;  /* 0x0000000000007941 */ /* 0x000fea0003800000 */
.L_x_824:
[----:B------:R-:W-:Y:S04]  /*2630*/  BSSY B0, `(.L_x_826) ;  /* 0x000000f000007945 */ /* 0x000fe80003800000 */
[----:B------:R-:W-:Y:S05]  /*2640*/  @P2 BRA `(.L_x_827) ;  /* 0x0000000000342947 */ /* 0x000fea0003800000 */
[----:B------:R-:W-:Y:S01]  /*2650*/  IADD3 R0, P2, R238, 0x20, RZ ;  /* 0x00000020ee007810 */ /* 0x000fe20007f5e0ff */
[----:B------:R-:W-:Y:S01]  /*2660*/  ULDC.64 UR8, c[0x0][0x3f8] ;  /* 0x0000fe0000087ab9 */ /* 0x000fe20000000a00 */
[----:B------:R-:W-:-:S03]  /*2670*/  MOV R5, R8 ;  /* 0x0000000800057202 */ /* 0x000fc60000000f00 */
[----:B------:R-:W-:-:S04]  /*2680*/  IMAD.X R4, RZ, RZ, R40, P2 ;  /* 0x000000ffff047224 */ /* 0x000fc800010e0628 */
[----:B-1234-:R-:W-:Y:S02]  /*2690*/  IMAD R6, R4, UR12, RZ ;  /* 0x0000000c04067c24 */ /* 0x01efe4000f8e02ff */
        /* <DEDUP_REMOVED lines=8> */
.L_x_827:
[----:B------:R-:W-:Y:S05]  /*2720*/  BSYNC B0 ;  /* 0x0000000000007941 */ /* 0x000fea0003800000 */
.L_x_826:
        /* <DEDUP_REMOVED lines=15> */
.L_x_829:
[----:B------:R-:W-:Y:S05]  /*2820*/  BSYNC B0 ;  /* 0x0000000000007941 */ /* 0x000fea0003800000 */
.L_x_828:
        /* <DEDUP_REMOVED lines=13> */
[----:B------:R1:W-:Y:S01]  /*2900*/  STG.E.128 desc[UR6][R2.64+0x80], RZ ;  /* 0x000080ff02007986 */ /* 0x0003e2000c101d06 */
[----:B------:R-:W-:Y:S05]  /*2910*/  BRA `(.L_x_830) ;  /* 0x0000008000987947 */ /* 0x000fea0003800000 */
.L_x_813:
[----:B------:R-:W-:Y:S01]  /*2920*/  UIMAD UR9, UR5, -0x40, UR22 ;  /* 0xffffffc0050978a4 */ /* 0x000fe2000f8e0216 */
[----:B------:R-:W-:Y:S01]  /*2930*/  VIADD R3, R238, 0x20 ;  /* 0x00000020ee037836 */ /* 0x000fe20000000000 */
[----:B------:R-:W-:Y:S01]  /*2940*/  UIMAD UR16, UR45, UR14, URZ ;  /* 0x0000000e2d1072a4 */ /* 0x000fe2000f8e023f */
[----:B------:R-:W-:Y:S01]  /*2950*/  IMAD.U32 R4, RZ, RZ, UR14 ;  /* 0x0000000eff047e24 */ /* 0x000fe2000f8e00ff */
[----:B------:R-:W-:Y:S01]  /*2960*/  UIMAD UR10, UR17, -0x80, UR8 ;  /* 0xffffff80110a78a4 */ /* 0x000fe2000f8e0208 */
[----:B------:R-:W-:Y:S01]  /*2970*/  IMAD.WIDE.U32 R6, R8, 0x40, RZ ;  /* 0x0000004008067825 */ /* 0x000fe200078e00ff */
[C---:B------:R-:W-:Y:S01]  /*2980*/  ISETP.GE.AND P5, PT, R3.reuse, UR9, PT ;  /* 0x0000000903007c0c */ /* 0x040fe2000bfa6270 */
[----:B------:R-:W-:Y:S02]  /*2990*/  UIMAD UR16, UR28, UR15, UR16 ;  /* 0x0000000f1c1072a4 */ /* 0x000fe4000f8e0210 */
[----:B------:R-:W-:Y:S01]  /*29a0*/  IMAD.WIDE.U32 R4, R4, UR28, R248 ;  /* 0x0000001c04047c25 */ /* 0x000fe2000f8e00f8 */
[----:B------:R-:W-:Y:S01]  /*29b0*/  UIMAD UR11, UR45, UR12, URZ ;  /* 0x0000000c2d0b72a4 */ /* 0x000fe2000f8e023f */
[----:B------:R-:W-:Y:S01]  /*29c0*/  ISETP.GE.AND P3, PT, R3, UR10, PT ;  /* 0x0000000a03007c0c */ /* 0x000fe2000bf66270 */
[----:B------:R-:W-:Y:S01]  /*29d0*/  ULDC.64 UR26, c[0x0][0x260] ;  /* 0x00009800001a7ab9 */ /* 0x000fe20000000a00 */
[----:B------:R-:W-:Y:S01]  /*29e0*/  IMAD.U32 R2, RZ, RZ, UR12 ;  /* 0x0000000cff027e24 */ /* 0x000fe2000f8e00ff */
[----:B------:R-:W-:Y:S01]  /*29f0*/  UIMAD UR11, UR28, UR13, UR11 ;  /* 0x0000000d1c0b72a4 */ /* 0x000fe2000f8e020b */
[----:B------:R-:W-:Y:S01]  /*2a00*/  VIADD R11, R238, 0x40 ;  /* 0x00000040ee0b7836 */ /* 0x000fe20000000000 */
[----:B------:R-:W-:Y:S01]  /*2a10*/  ULDC UR25, c[0x0][0x270] ;  /* 0x00009c0000197ab9 */ /* 0x000fe20000000800 */
[----:B------:R-:W-:-:S02]  /*2a20*/  IMAD.SHL.U32 R13, R9, 0x40, RZ ;  /* 0x00000040090d7824 */ /* 0x000fc400078e00ff */
[----:B------:R-:W-:Y:S01]  /*2a30*/  @!P5 IADD3 R10, P4, R228, R6, RZ ;  /* 0x00000006e40ad210 */ /* 0x000fe20007f9e0ff */
[----:B------:R-:W-:Y:S01]  /*2a40*/  IMAD.U32 R8, RZ, RZ, UR16 ;  /* 0x00000010ff087e24 */ /* 0x000fe2000f8e00ff */
[----:B------:R-:W-:Y:S01]  /*2a50*/  IADD3 R6, P1, R4, UR43, RZ ;  /* 0x0000002b04067c10 */ /* 0x000fe2000ff3e0ff */
[----:B------:R-:W-:Y:S01]  /*2a60*/  IMAD.WIDE.U32 R2, R2, UR28, R248 ;  /* 0x0000001c02027c25 */ /* 0x000fe2000f8e00f8 */
[----:B------:R-:W-:Y:S01]  /*2a70*/  ISETP.GE.AND P2, PT, R11, UR10, PT ;  /* 0x0000000a0b007c0c */ /* 0x000fe2000bf46270 */
[----:B------:R-:W-:Y:S01]  /*2a80*/  ULDC.64 UR28, c[0x0][0x268] ;  /* 0x00009a00001c7ab9 */ /* 0x000fe20000000a00 */
[----:B------:R-:W-:Y:S01]  /*2a90*/  @!P5 IADD3.X R11, R229, R7, R13, P4, !PT ;  /* 0x00000007e50bd210 */ /* 0x000fe200027fe40d */
[----:B------:R-:W-:Y:S01]  /*2aa0*/  VIADD R9, R238, 0x60 ;  /* 0x00000060ee097836 */ /* 0x000fe20000000000 */
[----:B------:R-:W-:Y:S01]  /*2ab0*/  IADD3.X R7, R5, UR44, R8, P1, !PT ;  /* 0x0000002c05077c10 */ /* 0x000fe20008ffe408 */
[----:B------:R-:W-:Y:S01]  /*2ac0*/  IMAD.U32 R5, RZ, RZ, UR11 ;  /* 0x0000000bff057e24 */ /* 0x000fe2000f8e00ff */
[----:B------:R-:W-:Y:S01]  /*2ad0*/  IADD3 R4, P1, R2, UR42, RZ ;  /* 0x0000002a02047c10 */ /* 0x000fe2000ff3e0ff */
[----:B------:R-:W-:Y:S01]  /*2ae0*/  IMAD R2, R12, UR26, RZ ;  /* 0x0000001a0c027c24 */ /* 0x000fe2000f8e02ff */
[----:B------:R-:W-:Y:S01]  /*2af0*/  ISETP.GE.AND P0, PT, R9, UR10, PT ;  /* 0x0000000a09007c0c */ /* 0x000fe2000bf06270 */
[----:B------:R-:W-:Y:S01]  /*2b00*/  IMAD.SHL.U32 R8, R238, 0x40, RZ ;  /* 0x00000040ee087824 */ /* 0x000fe200078e00ff */
[----:B------:R-:W-:Y:S01]  /*2b10*/  IADD3.X R5, R3, UR47, R5, P1, !PT ;  /* 0x0000002f03057c10 */ /* 0x000fe20008ffe405 */
[----:B------:R-:W-:Y:S01]  /*2b20*/  IMAD R9, R0, UR27, R2 ;  /* 0x0000001b00097c24 */ /* 0x000fe2000f8e0202 */
[----:B------:R-:W-:Y:S01]  /*2b30*/  ISETP.GE.AND P4, PT, R238, UR10, PT ;  /* 0x0000000aee007c0c */ /* 0x000fe2000bf86270 */
[----:B------:R-:W-:Y:S01]  /*2b40*/  IMAD.WIDE.U32 R2, R0, UR26, R6 ;  /* 0x0000001a00027c25 */ /* 0x000fe2000f8e0006 */
[----:B------:R-:W-:Y:S01]  /*2b50*/  LOP3.LUT R8, R8, 0x1c0, RZ, 0xc0, !PT ;  /* 0x000001c008087812 */ /* 0x000fe200078ec0ff */
[----:B------:R-:W-:Y:S01]  /*2b60*/  ULEA.HI UR10, UR5, UR5, URZ, 0x1 ;  /* 0x00000005050a7291 */ /* 0x000fe2000f8f083f */
[----:B------:R-:W1:Y:S01]  /*2b70*/  @!P2 LDC.64 R30, c[0x0][0x218] ;  /* 0x00008600ff1eab82 */ /* 0x000e620000000a00 */
[----:B------:R-:W-:Y:S01]  /*2b80*/  IMAD R6, R12, UR28, RZ ;  /* 0x0000001c0c067c24 */ /* 0x000fe2000f8e02ff */
[----:B------:R-:W-:Y:S01]  /*2b90*/  LOP3.LUT R7, R8, 0x38, R248, 0xf8, !PT ;  /* 0x0000003808077812 */ /* 0x000fe200078ef8f8 */
[----:B------:R-:W-:Y:S01]  /*2ba0*/  IMAD.IADD R3, R3, 0x1, R9 ;  /* 0x0000000103037824 */ /* 0x000fe200078e0209 */
[----:B------:R-:W-:Y:S01]  /*2bb0*/  SHF.R.U32.HI R8, RZ, 0x3, R8 ;  /* 0x00000003ff087819 */ /* 0x000fe20000011608 */
[----:B------:R-:W-:Y:S01]  /*2bc0*/  IMAD R12, R0, UR29, R6 ;  /* 0x0000001d000c7c24 */ /* 0x000fe2000f8e0206 */
[----:B------:R-:W-:Y:S01]  /*2bd0*/  @!P3 IADD3 R6, P6, R238, 0x20, RZ ;  /* 0x00000020ee06b810 */ /* 0x000fe20007fde0ff */
[----:B------:R-:W-:Y:S01]  /*2be0*/  IMAD.WIDE.U32 R4, R0, UR28, R4 ;  /* 0x0000001c00047c25 */ /* 0x000fe2000f8e0004 */
[----:B------:R-:W-:Y:S01]  /*2bf0*/  @!P2 IADD3 R0, P1, R238, 0x40, RZ ;  /* 0x00000040ee00a810 */ /* 0x000fe20007f3e0ff */
[----:B------:R-:W-:Y:S01]  /*2c00*/  ULOP3.LUT UR10, UR10, 0xfffffffe, URZ, 0xc0, !UPT ;  /* 0xfffffffe0a0a7892 */ /* 0x000fe2000f8ec03f */
[----:B------:R-:W-:Y:S01]  /*2c10*/  LOP3.LUT R17, R7, R8, RZ, 0x3c, !PT ;  /* 0x0000000807117212 */ /* 0x000fe200078e3cff */
[--C-:B------:R-:W-:Y:S01]  /*2c20*/  @!P3 IMAD.X R9, RZ, RZ, R40.reuse, P6 ;  /* 0x000000ffff09b224 */ /* 0x100fe200030e0628 */
[----:B------:R-:W-:Y:S01]  /*2c30*/  PLOP3.LUT P6, PT, PT, PT, UP4, 0x80, 0x0 ;  /* 0x000000000000781c */ /* 0x000fe20003fcf048 */
[----:B------:R-:W-:Y:S01]  /*2c40*/  @!P2 IMAD.X R7, RZ, RZ, R40, P1 ;  /* 0x000000ffff07a224 */ /* 0x000fe200008e0628 */
[----:B------:R-:W-:Y:S01]  /*2c50*/  UIADD3 UR10, UR5, -UR10, URZ ;  /* 0x8000000a050a7290 */ /* 0x000fe2000fffe03f */
[----:B------:R-:W-:Y:S01]  /*2c60*/  @!P3 IMAD R9, R9, UR14, RZ ;  /* 0x0000000e0909bc24 */ /* 0x000fe2000f8e02ff */
[----:B------:R-:W-:Y:S01]  /*2c70*/  USHF.L.U32 UR16, UR41, 0x6, URZ ;  /* 0x0000000629107899 */ /* 0x000fe2000800063f */
[----:B------:R-:W-:Y:S01]  /*2c80*/  @!P2 IMAD R8, R7, UR14, RZ ;  /* 0x0000000e0708ac24 */ /* 0x000fe2000f8e02ff */
[----:B------:R-:W-:Y:S01]  /*2c90*/  UISETP.NE.AND UP0, UPT, UR10, 0x1, UPT ;  /* 0x000000010a00788c */ /* 0x000fe2000bf05270 */
[----:B------:R-:W-:Y:S01]  /*2ca0*/  @!P3 IMAD R34, R6, UR15, R9 ;  /* 0x0000000f0622bc24 */ /* 0x000fe2000f8e0209 */
[----:B------:R-:W-:Y:S01]  /*2cb0*/  UIMAD.WIDE.U32 UR10, UR40, 0x40, URZ ;  /* 0x00000040280a78a5 */ /* 0x000fe2000f8e003f */
[--C-:B------:R-:W-:Y:S01]  /*2cc0*/  @!P4 IMAD.MOV.U32 R26, RZ, RZ, R2.reuse ;  /* 0x000000ffff1ac224 */ /* 0x100fe200078e0002 */
[----:B------:R-:W2:Y:S01]  /*2cd0*/  @!P4 LDC.64 R24, c[0x0][0x218] ;  /* 0x00008600ff18cb82 */ /* 0x000ea20000000a00 */
[----:B------:R-:W-:-:S07]  /*2ce0*/  @!P2 IMAD.MOV.U32 R20, RZ, RZ, R2 ;  /* 0x000000ffff14a224 */ /* 0x000fce00078e0002 */
[----:B------:R-:W-:Y:S01]  /*2cf0*/  @P6 BAR.SYNC.DEFER_BLOCKING 0x0 ;  /* 0x0000000000006b1d */ /* 0x000fe20000010000 */
[--C-:B------:R-:W-:Y:S01]  /*2d00*/  @!P0 IMAD.MOV.U32 R18, RZ, RZ, R2.reuse ;  /* 0x000000ffff128224 */ /* 0x100fe200078e0002 */
[----:B------:R-:W-:Y:S01]  /*2d10*/  @!P3 IADD3 R16, P6, R238, 0x20, RZ ;  /* 0x00000020ee10b810 */ /* 0x000fe20007fde0ff */
[----:B------:R-:W-:Y:S01]  /*2d20*/  @!P3 IMAD.WIDE.U32 R6, R6, UR14, R2 ;  /* 0x0000000e0606bc25 */ /* 0x000fe2000f8e0002 */
[----:B------:R-:W-:-:S04]  /*2d30*/  @!P0 IADD3 R2, P1, R238, 0x60, RZ ;  /* 0x00000060ee028810 */ /* 0x000fc80007f3e0ff */
[----:B------:R-:W3:Y:S01]  /*2d40*/  @!P4 LDC.64 R28, c[0x0][0x220] ;  /* 0x00008800ff1ccb82 */ /* 0x000ee20000000a00 */
[--C-:B------:R-:W-:Y:S02]  /*2d50*/  @!P2 IMAD.MOV.U32 R21, RZ, RZ, R3.reuse ;  /* 0x000000ffff15a224 */ /* 0x100fe400078e0003 */
[--C-:B------:R-:W-:Y:S02]  /*2d60*/  @!P4 IMAD.MOV.U32 R27, RZ, RZ, R3.reuse ;  /* 0x000000ffff1bc224 */ /* 0x100fe400078e0003 */
[----:B------:R-:W-:Y:S02]  /*2d70*/  @!P0 IMAD.MOV.U32 R19, RZ, RZ, R3 ;  /* 0x000000ffff138224 */ /* 0x000fe400078e0003 */
[----:B------:R-:W-:Y:S01]  /*2d80*/  @!P0 IMAD.X R3, RZ, RZ, R40, P1 ;  /* 0x000000ffff038224 */ /* 0x000fe200008e0628 */
[----:B------:R-:W-:Y:S01]  /*2d90*/  @!P2 IADD3 R22, P1, R238, 0x40, RZ ;  /* 0x00000040ee16a810 */ /* 0x000fe20007f3e0ff */
[C---:B------:R-:W-:Y:S02]  /*2da0*/  @!P2 IMAD R38, R0.reuse, UR15, R8 ;  /* 0x0000000f0026ac24 */ /* 0x040fe4000f8e0208 */
[----:B------:R-:W-:-:S04]  /*2db0*/  @!P2 IMAD.WIDE.U32 R20, R0, UR14, R20 ;  /* 0x0000000e0014ac25 */ /* 0x000fc8000f8e0014 */
[----:B------:R-:W-:Y:S02]  /*2dc0*/  IMAD R0, R246, 0x200, R17 ;  /* 0x00000200f6007824 */ /* 0x000fe400078e0211 */
[--C-:B------:R-:W-:Y:S01]  /*2dd0*/  @!P3 IMAD.X R8, RZ, RZ, R40.reuse, P6 ;  /* 0x000000ffff08b224 */ /* 0x100fe200030e0628 */
[----:B------:R-:W-:Y:S01]  /*2de0*/  ISETP.GE.AND P6, PT, R238, UR9, PT ;  /* 0x00000009ee007c0c */ /* 0x000fe2000bfc6270 */
[----:B------:R-:W-:Y:S01]  /*2df0*/  @!P2 IMAD.X R23, RZ, RZ, R40, P1 ;  /* 0x000000ffff17a224 */ /* 0x000fe200008e0628 */
[----:B------:R-:W-:Y:S01]  /*2e00*/  PLOP3.LUT P1, PT, PT, PT, UP0, 0x80, 0x0 ;  /* 0x000000000000781c */ /* 0x000fe20003f2f008 */
[----:B------:R-:W-:Y:S02]  /*2e10*/  @!P0 IMAD R3, R3, UR14, RZ ;  /* 0x0000000e03038c24 */ /* 0x000fe4000f8e02ff */
[----:B------:R-:W-:Y:S02]  /*2e20*/  VIADD R9, R0, 0x2000 ;  /* 0x0000200000097836 */ /* 0x000fe40000000000 */
[----:B------:R-:W-:-:S02]  /*2e30*/  @!P0 IMAD R37, R2, UR15, R3 ;  /* 0x0000000f02258c24 */ /* 0x000fc4000f8e0203 */
[----:B------:R-:W-:Y:S01]  /*2e40*/  @!P0 IMAD.WIDE.U32 R18, R2, UR14, R18 ;  /* 0x0000000e02128c25 */ /* 0x000fe2000f8e0012 */
[----:B------:R-:W-:Y:S02]  /*2e50*/  SEL R2, R9, R0, !P1 ;  /* 0x0000000009027207 */ /* 0x000fe40004800000 */
[----:B------:R-:W-:Y:S01]  /*2e60*/  LEA R0, R0, UR4, 0x1 ;  /* 0x0000000400007c11 */ /* 0x000fe2000f8e08ff */
[----:B------:R-:W-:Y:S01]  /*2e70*/  IMAD.IADD R5, R5, 0x1, R12 ;  /* 0x0000000105057824 */ /* 0x000fe200078e020c */
[----:B------:R-:W-:Y:S01]  /*2e80*/  LEA R227, R2, UR4, 0x1 ;  /* 0x0000000402e37c11 */ /* 0x000fe2000f8e08ff */
[----:B------:R-:W-:Y:S02]  /*2e90*/  @!P3 IMAD R8, R8, UR12, RZ ;  /* 0x0000000c0808bc24 */ /* 0x000fe4000f8e02ff */
[----:B------:R-:W-:Y:S01]  /*2ea0*/  @P6 STS.128 [R0+0x8000], RZ ;  /* 0x008000ff00006388 */ /* 0x000fe20000000c00 */
[----:B------:R-:W-:Y:S02]  /*2eb0*/  @!P3 IMAD.MOV.U32 R12, RZ, RZ, R4 ;  /* 0x000000ffff0cb224 */ /* 0x000fe400078e0004 */
[----:B------:R-:W-:Y:S01]  /*2ec0*/  @!P3 IMAD.MOV.U32 R13, RZ, RZ, R5 ;  /* 0x000000ffff0db224 */ /* 0x000fe200078e0005 */
[----:B------:R-:W-:Y:S01]  /*2ed0*/  @P6 STS.128 [R0+0xa000], RZ ;  /* 0x00a000ff00006388 */ /* 0x000fe20000000c00 */
[----:B------:R-:W-:-:S02]  /*2ee0*/  @!P3 IMAD R39, R16, UR13, R8 ;  /* 0x0000000d1027bc24 */ /* 0x000fc4000f8e0208 */
[----:B------:R-:W-:Y:S01]  /*2ef0*/  IMAD.U32 R8, RZ, RZ, UR16 ;  /* 0x00000010ff087e24 */ /* 0x000fe2000f8e00ff */
[----:B------:R-:W-:Y:S01]  /*2f00*/  @!PT LDS RZ, [RZ] ;  /* 0x00000000fffff984 */ /* 0x000fe20000000800 */
[----:B------:R-:W-:Y:S01]  /*2f10*/  @!PT LDS RZ, [RZ] ;  /* 0x00000000fffff984 */ /* 0x000fe20000000800 */
[----:B------:R-:W-:Y:S01]  /*2f20*/  @!PT LDS RZ, [RZ] ;  /* 0x00000000fffff984 */ /* 0x000fe20000000800 */
[----:B------:R-:W-:Y:S01]  /*2f30*/  @!P6 LDGSTS.E.BYPASS.LTC128B.128 [R0+0x8000], desc[UR6][R228.64] ;  /* 0x08000000e400efae */ /* 0x000fe2000b901d46 */
[----:B------:R-:W-:Y:S02]  /*2f40*/  @!P2 IMAD R3, R23, UR12, RZ ;  /* 0x0000000c1703ac24 */ /* 0x000fe4000f8e02ff */
[----:B------:R-:W-:Y:S01]  /*2f50*/  @!P3 IMAD.WIDE.U32 R16, R16, UR12, R12 ;  /* 0x0000000c1010bc25 */ /* 0x000fe2000f8e000c */
[----:B------:R-:W-:Y:S01]  /*2f60*/  @!P6 LDGSTS.E.BYPASS.LTC128B.128 [R0+0xa000], desc[UR6][R228.64+0x80] ;  /* 0x0a000080e400efae */ /* 0x000fe2000b901d46 */
[----:B------:R-:W4:Y:S02]  /*2f70*/  @!P3 LDC.64 R12, c[0x0][0x218] ;  /* 0x00008600ff0cbb82 */ /* 0x000f240000000a00 */
[----:B------:R-:W-:Y:S01]  /*2f80*/  @!P2 IMAD R35, R22, UR13, R3 ;  /* 0x0000000d1623ac24 */ /* 0x000fe2000f8e0203 */
[----:B------:R-:W-:Y:S01]  /*2f90*/  @P5 STS.128 [R0+0x9000], RZ ;  /* 0x009000ff00005388 */ /* 0x000fe20000000c00 */
[----:B------:R-:W-:-:S02]  /*2fa0*/  @!P2 IMAD.MOV.U32 R14, RZ, RZ, R4 ;  /* 0x000000ffff0ea224 */ /* 0x000fc400078e0004 */
[----:B------:R-:W-:Y:S01]  /*2fb0*/  @!P2 IMAD.MOV.U32 R15, RZ, RZ, R5 ;  /* 0x000000ffff0fa224 */ /* 0x000fe200078e0005 */
[----:B------:R-:W-:Y:S01]  /*2fc0*/  @P5 STS.128 [R0+0xb000], RZ ;  /* 0x00b000ff00005388 */ /* 0x000fe20000000c00 */
[----:B------:R-:W-:Y:S02]  /*2fd0*/  @!P4 IMAD R9, R40, UR12, RZ ;  /* 0x0000000c2809cc24 */ /* 0x000fe4000f8e02ff */
[----:B------:R-:W-:Y:S01]  /*2fe0*/  @!P2 IMAD.WIDE.U32 R22, R22, UR12, R14 ;  /* 0x0000000c1616ac25 */ /* 0x000fe2000f8e000e */
[----:B------:R-:W-:Y:S01]  /*2ff0*/  @!PT LDS RZ, [RZ] ;  /* 0x00000000fffff984 */ /* 0x000fe20000000800 */
[----:B------:R-:W-:Y:S01]  /*3000*/  @!PT LDS RZ, [RZ] ;  /* 0x00000000fffff984 */ /* 0x000fe20000000800 */
[----:B------:R-:W-:Y:S01]  /*3010*/  @!PT LDS RZ, [RZ] ;  /* 0x00000000fffff984 */ /* 0x000fe20000000800 */
[----:B------:R-:W-:Y:S03]  /*3020*/  @!P5 LDGSTS.E.BYPASS.LTC128B.128 [R0+0x9000], desc[UR6][R10.64] ;  /* 0x090000000a00dfae */ /* 0x000fe6000b901d46 */
[----:B------:R-:W-:Y:S01]  /*3030*/  @!P0 IMAD.MOV.U32 R32, RZ, RZ, R4 ;  /* 0x000000ffff208224 */ /* 0x000fe200078e0004 */
[----:B------:R1:W-:Y:S01]  /*3040*/  @!P5 LDGSTS.E.BYPASS.LTC128B.128 [R0+0xb000], desc[UR6][R10.64+0x80] ;  /* 0x0b0000800a00dfae */ /* 0x0003e2000b901d46 */
[----:B------:R-:W-:-:S02]  /*3050*/  @!P0 IMAD.MOV.U32 R33, RZ, RZ, R5 ;  /* 0x000000ffff218224 */ /* 0x000fc400078e0005 */
[----:B------:R-:W-:Y:S01]  /*3060*/  @!P3 IMAD.IADD R7, R7, 0x1, R34 ;  /* 0x000000010707b824 */ /* 0x000fe200078e0222 */
[----:B------:R-:W-:Y:S01]  /*3070*/  @P6 STS [R227], RZ ;  /* 0x000000ffe3006388 */ /* 0x000fe20000000800 */
[----:B------:R-:W-:-:S03]  /*3080*/  @!P4 IMAD.WIDE.U32 R4, R238, UR12, R4 ;  /* 0x0000000cee04cc25 */ /* 0x000fc6000f8e0004 */
[----:B------:R-:W-:Y:S04]  /*3090*/  @P6 STS [R227+0x4], RZ ;  /* 0x000004ffe3006388 */ /* 0x000fe80000000800 */
[----:B------:R-:W-:Y:S04]  /*30a0*/  @P6 STS [R227+0x8], RZ ;  /* 0x000008ffe3006388 */ /* 0x000fe80000000800 */
[----:B------:R-:W-:Y:S04]  /*30b0*/  @P6 STS [R227+0xc], RZ ;  /* 0x00000cffe3006388 */ /* 0x000fe80000000800 */
[----:B------:R-:W-:Y:S04]  /*30c0*/  @P6 STS [R227+0x2000], RZ ;  /* 0x002000ffe3006388 */ /* 0x000fe80000000800 */
[----:B------:R-:W-:Y:S01]  /*30d0*/  @P6 STS [R227+0x2004], RZ ;  /* 0x002004ffe3006388 */ /* 0x000fe20000000800 */
[----:B-1----:R-:W-:-:S03]  /*30e0*/  @!P4 IMAD R10, R40, UR14, RZ ;  /* 0x0000000e280acc24 */ /* 0x002fc6000f8e02ff */
[----:B------:R-:W-:Y:S01]  /*30f0*/  @P6 STS [R227+0x2008], RZ ;  /* 0x002008ffe3006388 */ /* 0x000fe20000000800 */
[C---:B------:R-:W-:Y:S02]  /*3100*/  @!P4 IMAD R11, R238.reuse, UR13, R9 ;  /* 0x0000000dee0bcc24 */ /* 0x040fe4000f8e0209 */
[----:B------:R-:W-:Y:S01]  /*3110*/  @!P4 IMAD R10, R238, UR15, R10 ;  /* 0x0000000fee0acc24 */ /* 0x000fe2000f8e020a */
[----:B------:R-:W-:Y:S04]  /*3120*/  @P6 STS [R227+0x200c], RZ ;  /* 0x00200cffe3006388 */ /* 0x000fe80000000800 */
[----:B------:R-:W-:Y:S01]  /*3130*/  @!PT LDS RZ, [RZ] ;  /* 0x00000000fffff984 */ /* 0x000fe20000000800 */
[----:B------:R-:W-:Y:S01]  /*3140*/  @!PT LDS RZ, [RZ] ;  /* 0x00000000fffff984 */ /* 0x000fe20000000800 */
[----:B------:R-:W-:Y:S01]  /*3150*/  @!PT LDS RZ, [RZ] ;  /* 0x00000000fffff984 */ /* 0x000fe20000000800 */
[----:B------:R-:W-:Y:S04]  /*3160*/  @!P6 LDGSTS.E.BYPASS.LTC128B.128 [R227], desc[UR6][R230.64] ;  /* 0x00000000e6e3efae */ /* 0x000fe8000b901d46 */
[----:B------:R-:W-:Y:S01]  /*3170*/  @!P6 LDGSTS.E.BYPASS.LTC128B.128 [R227+0x2000], desc[UR6][R230.64+0x80] ;  /* 0x02000080e6e3efae */ /* 0x000fe2000b901d46 */
[----:B------:R-:W-:-:S03]  /*3180*/  @!P5 IADD3 R2, P6, R230, UR10, RZ ;  /* 0x0000000ae602dc10 */ /* 0x000fc6000ffde0ff */
[----:B------:R-:W-:Y:S01]  /*3190*/  @P5 STS [R227+0x1000], RZ ;  /* 0x001000ffe3005388 */ /* 0x000fe20000000800 */
[----:B------:R-:W-:Y:S02]  /*31a0*/  @!P5 IADD3.X R3, R231, UR11, R8, P6, !PT ;  /* 0x0000000be703dc10 */ /* 0x000fe4000b7fe408 */
[----:B------:R-:W-:Y:S01]  /*31b0*/  @!P0 IADD3 R14, P6, R238, 0x60, RZ ;  /* 0x00000060ee0e8810 */ /* 0x000fe20007fde0ff */
[----:B------:R-:W-:Y:S04]  /*31c0*/  @P5 STS [R227+0x1004], RZ ;  /* 0x001004ffe3005388 */ /* 0x000fe80000000800 */
[----:B------:R-:W-:Y:S01]  /*31d0*/  @P5 STS [R227+0x1008], RZ ;  /* 0x001008ffe3005388 */ /* 0x000fe20000000800 */
[----:B------:R-:W-:-:S03]  /*31e0*/  @!P0 IMAD.X R8, RZ, RZ, R40, P6 ;  /* 0x000000ffff088224 */ /* 0x000fc600030e0628 */
[----:B------:R-:W-:Y:S01]  /*31f0*/  @P5 STS [R227+0x100c], RZ ;  /* 0x00100cffe3005388 */ /* 0x000fe20000000800 */
[----:B------:R-:W-:-:S03]  /*3200*/  @!P0 IMAD R9, R8, UR12, RZ ;  /* 0x0000000c08098c24 */ /* 0x000fc6000f8e02ff */
        /* <DEDUP_REMOVED lines=8> */
[----:B------:R1:W-:Y:S01]  /*3290*/  @!P5 LDGSTS.E.BYPASS.LTC128B.128 [R227+0x3000], desc[UR6][R2.64+0x80] ;  /* 0x0300008002e3dfae */ /* 0x0003e2000b901d46 */
[----:B----4-:R-:W-:-:S03]  /*32a0*/  @!P3 LEA R12, P5, R6, R12, 0x1 ;  /* 0x0000000c060cb211 */ /* 0x010fc600078a08ff */
[----:B------:R-:W-:Y:S01]  /*32b0*/  @P4 STS.128 [R0+0xc000], RZ ;  /* 0x00c000ff00004388 */ /* 0x000fe20000000c00 */
[----:B------:R-:W-:-:S03]  /*32c0*/  @!P3 LEA.HI.X R13, R6, R13, R7, 0x1, P5 ;  /* 0x0000000d060db211 */ /* 0x000fc600028f0c07 */
[----:B------:R-:W-:Y:S01]  /*32d0*/  @P4 STS.128 [R0+0x10000], RZ ;  /* 0x010000ff00004388 */ /* 0x000fe20000000c00 */
[----:B-1----:R-:W-:-:S04]  /*32e0*/  @!P4 IMAD.WIDE.U32 R2, R238, UR14, R26 ;  /* 0x0000000eee02cc25 */ /* 0x002fc8000f8e001a */
[----:B------:R-:W-:Y:S01]  /*32f0*/  IMAD.MOV.U32 R242, RZ, RZ, 0x7f800000 ;  /* 0x7f800000fff27424 */ /* 0x000fe200078e00ff */
[----:B------:R-:W1:Y:S01]  /*3300*/  @!P0 LDC.64 R26, c[0x0][0x218] ;  /* 0x00008600ff1a8b82 */ /* 0x000e620000000a00 */
[----:B------:R-:W-:Y:S01]  /*3310*/  @!P4 IMAD.IADD R10, R3, 0x1, R10 ;  /* 0x00000001030ac824 */ /* 0x000fe200078e020a */
[----:B--2---:R-:W-:Y:S01]  /*3320*/  @!P4 LEA R8, P6, R2, R24, 0x1 ;  /* 0x000000180208c211 */ /* 0x004fe200078c08ff */
[----:B------:R-:W-:Y:S02]  /*3330*/  @!P0 IMAD R24, R14, UR13, R9 ;  /* 0x0000000d0e188c24 */ /* 0x000fe4000f8e0209 */
[----:B------:R-:W-:Y:S01]  /*3340*/  IMAD.MOV.U32 R243, RZ, RZ, 0x7f800000 ;  /* 0x7f800000fff37424 */ /* 0x000fe200078e00ff */
[----:B------:R-:W-:Y:S01]  /*3350*/  @!P4 LEA.HI.X R9, R2, R25, R10, 0x1, P6 ;  /* 0x000000190209c211 */ /* 0x000fe200030f0c0a */
[----:B------:R-:W-:Y:S01]  /*3360*/  @!P4 IMAD.IADD R3, R5, 0x1, R11 ;  /* 0x000000010503c824 */ /* 0x000fe200078e020b */
[----:B---3--:R-:W-:Y:S01]  /*3370*/  @!P4 LEA R10, P5, R4, R28, 0x1 ;  /* 0x0000001c040ac211 */ /* 0x008fe200078a08ff */
[----:B------:R-:W-:Y:S01]  /*3380*/  @!P2 IMAD.IADD R2, R21, 0x1, R38 ;  /* 0x000000011502a824 */ /* 0x000fe200078e0226 */
[----:B------:R-:W-:Y:S01]  /*3390*/  @!P2 LEA R6, P6, R20, R30, 0x1 ;  /* 0x0000001e1406a211 */ /* 0x000fe200078c08ff */
[----:B------:R-:W-:Y:S01]  /*33a0*/  @!PT LDS RZ, [RZ] ;  /* 0x00000000fffff984 */ /* 0x000fe20000000800 */
[----:B------:R-:W-:Y:S01]  /*33b0*/  @!PT LDS RZ, [RZ] ;  /* 0x00000000fffff984 */ /* 0x000fe20000000800 */
[----:B------:R-:W-:Y:S01]  /*33c0*/  @!PT LDS RZ, [RZ] ;  /* 0x00000000fffff984 */ /* 0x000fe20000000800 */
[----:B------:R-:W-:Y:S01]  /*33d0*/  @!P4 LDGSTS.E.BYPASS.LTC128B.128 [R0+0xc000], desc[UR6][R8.64] ;  /* 0x0c0000000800cfae */ /* 0x000fe2000b901d46 */
[----:B------:R-:W-:Y:S01]  /*33e0*/  @!P4 LEA.HI.X R11, R4, R29, R3, 0x1, P5 ;  /* 0x0000001d040bc211 */ /* 0x000fe200028f0c03 */
[----:B------:R-:W-:Y:S01]  /*33f0*/  @!P0 IMAD.IADD R3, R19, 0x1, R37 ;  /* 0x0000000113038824 */ /* 0x000fe200078e0225 */
[----:B------:R-:W-:Y:S01]  /*3400*/  @!P2 LEA.HI.X R7, R20, R31, R2, 0x1, P6 ;  /* 0x0000001f1407a211 */ /* 0x000fe200030f0c02 */
[----:B------:R2:W-:Y:S01]  /*3410*/  @!P4 LDGSTS.E.BYPASS.LTC128B.128 [R0+0x10000], desc[UR6][R8.64+0x80] ;  /* 0x100000800800cfae */ /* 0x0005e2000b901d46 */
[----:B------:R-:W3:Y:S01]  /*3420*/  @!P2 LDC.64 R4, c[0x0][0x220] ;  /* 0x00008800ff04ab82 */ /* 0x000ee20000000a00 */
[----:B------:R-:W-:-:S04]  /*3430*/  @!P0 IMAD.WIDE.U32 R14, R14, UR12, R32 ;  /* 0x0000000c0e0e8c25 */ /* 0x000fc8000f8e0020 */
[----:B------:R-:W-:Y:S01]  /*3440*/  IMAD.MOV.U32 R240, RZ, RZ, 0x7f800000 ;  /* 0x7f800000fff07424 */ /* 0x000fe200078e00ff */
[----:B------:R-:W-:Y:S01]  /*3450*/  @P3 STS.128 [R0+0xd000], RZ ;  /* 0x00d000ff00003388 */ /* 0x000fe20000000c00 */
[----:B------:R-:W-:Y:S01]  /*3460*/  IMAD.MOV.U32 R241, RZ, RZ, 0x7f800000 ;  /* 0x7f800000fff17424 */ /* 0x000fe200078e00ff */
[C---:B-1----:R-:W-:Y:S01]  /*3470*/  @!P0 LEA R2, P5, R18.reuse, R26, 0x1 ;  /* 0x0000001a12028211 */ /* 0x042fe200078a08ff */
[----:B------:R-:W-:Y:S01]  /*3480*/  IMAD.MOV.U32 R218, RZ, RZ, 0x20 ;  /* 0x00000020ffda7424 */ /* 0x000fe200078e00ff */
[----:B------:R-:W-:Y:S01]  /*3490*/  @P3 STS.128 [R0+0x11000], RZ ;  /* 0x011000ff00003388 */ /* 0x000fe20000000c00 */
[----:B------:R-:W-:Y:S01]  /*34a0*/  IMAD.MOV.U32 R216, RZ, RZ, 0x40 ;  /* 0x00000040ffd87424 */ /* 0x000fe200078e00ff */
[----:B------:R-:W-:Y:S02]  /*34b0*/  @!P0 LEA.HI.X R3, R18, R27, R3, 0x1, P5 ;  /* 0x0000001b12038211 */ /* 0x000fe400028f0c03 */
        /* <DEDUP_REMOVED lines=8> */
[----:B------:R1:W-:Y:S01]  /*3540*/  @!P3 LDGSTS.E.BYPASS.LTC128B.128 [R0+0x11000], desc[UR6][R12.64+0x80] ;  /* 0x110000800c00bfae */ /* 0x0003e2000b901d46 */
[----:B------:R-:W-:Y:S02]  /*3550*/  CS2R R154, SRZ ;  /* 0x00000000009a7805 */ /* 0x000fe4000001ff00 */
[----:B------:R-:W-:Y:S02]  /*3560*/  CS2R R152, SRZ ;  /* 0x0000000000987805 */ /* 0x000fe4000001ff00 */
[----:B------:R-:W-:Y:S01]  /*3570*/  CS2R R150, SRZ ;  /* 0x0000000000967805 */ /* 0x000fe2000001ff00 */
[----:B------:R-:W-:Y:S01]  /*3580*/  @P2 STS.128 [R0+0xe000], RZ ;  /* 0x00e000ff00002388 */ /* 0x000fe20000000c00 */
[----:B------:R-:W-:-:S02]  /*3590*/  CS2R R148, SRZ ;  /* 0x0000000000947805 */ /* 0x000fc4000001ff00 */
[----:B------:R-:W-:Y:S02]  /*35a0*/  CS2R R142, SRZ ;  /* 0x00000000008e7805 */ /* 0x000fe4000001ff00 */
[----:B------:R-:W-:Y:S01]  /*35b0*/  CS2R R140, SRZ ;  /* 0x00000000008c7805 */ /* 0x000fe2000001ff00 */
[----:B--2---:R-:W2:Y:S01]  /*35c0*/  @!P3 LDC.64 R8, c[0x0][0x220] ;  /* 0x00008800ff08bb82 */ /* 0x004ea20000000a00 */
        /* <DEDUP_REMOVED lines=20> */
[----:B------:R-:W-:Y:S01]  /*3710*/  CS2R R118, SRZ ;  /* 0x0000000000767805 */ /* 0x000fe2000001ff00 */
[----:B-1----:R-:W1:Y:S01]  /*3720*/  @!P0 LDC.64 R12, c[0x0][0x220] ;  /* 0x00008800ff0c8b82 */ /* 0x002e620000000a00 */
[----:B------:R-:W-:Y:S01]  /*3730*/  CS2R R116, SRZ ;  /* 0x0000000000747805 */ /* 0x000fe2000001ff00 */
[----:B------:R-:W-:Y:S01]  /*3740*/  @!PT LDS RZ, [RZ] ;  /* 0x00000000fffff984 */ /* 0x000fe20000000800 */
[----:B------:R-:W-:Y:S01]  /*3750*/  @!PT LDS RZ, [RZ] ;  /* 0x00000000fffff984 */ /* 0x000fe20000000800 */
[----:B------:R-:W-:Y:S01]  /*3760*/  @!PT LDS RZ, [RZ] ;  /* 0x00000000fffff984 */ /* 0x000fe20000000800 */
[----:B------:R-:W-:Y:S01]  /*3770*/  @!P0 LDGSTS.E.BYPASS.LTC128B.128 [R0+0xf000], desc[UR6][R2.64] ;  /* 0x0f00000002008fae */ /* 0x000fe2000b901d46 */
[----:B------:R-:W-:Y:S02]  /*3780*/  CS2R R110, SRZ ;  /* 0x00000000006e7805 */ /* 0x000fe4000001ff00 */
[----:B------:R-:W-:-:S02]  /*3790*/  CS2R R108, SRZ ;  /* 0x00000000006c7805 */ /* 0x000fc4000001ff00 */
[----:B------:R-:W-:Y:S01]  /*37a0*/  CS2R R114, SRZ ;  /* 0x0000000000727805 */ /* 0x000fe2000001ff00 */
[----:B------:R4:W-:Y:S01]  /*37b0*/  @!P0 LDGSTS.E.BYPASS.LTC128B.128 [R0+0x13000], desc[UR6][R2.64+0x80] ;  /* 0x1300008002008fae */ /* 0x0009e2000b901d46 */
[----:B------:R-:W-:Y:S02]  /*37c0*/  CS2R R112, SRZ ;  /* 0x0000000000707805 */ /* 0x000fe4000001ff00 */
[----:B------:R-:W-:Y:S02]  /*37d0*/  CS2R R106, SRZ ;  /* 0x00000000006a7805 */ /* 0x000fe4000001ff00 */
[----:B------:R-:W-:Y:S01]  /*37e0*/  CS2R R104, SRZ ;  /* 0x0000000000687805 */ /* 0x000fe2000001ff00 */
[----:B------:R-:W-:Y:S01]  /*37f0*/  @P4 STS.128 [R0+0x14000], RZ ;  /* 0x014000ff00004388 */ /* 0x000fe20000000c00 */
[----:B------:R-:W-:Y:S02]  /*3800*/  CS2R R102, SRZ ;  /* 0x0000000000667805 */ /* 0x000fe4000001ff00 */
[----:B------:R-:W-:-:S02]  /*3810*/  CS2R R100, SRZ ;  /* 0x0000000000647805 */ /* 0x000fc4000001ff00 */
[----:B------:R-:W-:Y:S01]  /*3820*/  CS2R R94, SRZ ;  /* 0x00000000005e7805 */ /* 0x000fe2000001ff00 */
[----:B------:R-:W-:Y:S01]  /*3830*/  @P4 STS.128 [R0+0x18000], RZ ;  /* 0x018000ff00004388 */ /* 0x000fe20000000c00 */
[----:B------:R-:W-:Y:S02]  /*3840*/  CS2R R92, SRZ ;  /* 0x00000000005c7805 */ /* 0x000fe4000001ff00 */
[----:B------:R-:W-:Y:S02]  /*3850*/  CS2R R98, SRZ ;  /* 0x0000000000627805 */ /* 0x000fe4000001ff00 */
[----:B--2---:R-:W-:Y:S01]  /*3860*/  @!P3 LEA R6, P5, R16, R8, 0x1 ;  /* 0x000000081006b211 */ /* 0x004fe200078a08ff */
[----:B------:R-:W-:Y:S01]  /*3870*/  @!PT LDS RZ, [RZ] ;  /* 0x00000000fffff984 */ /* 0x000fe20000000800 */
[----:B------:R-:W-:Y:S01]  /*3880*/  @!PT LDS RZ, [RZ] ;  /* 0x00000000fffff984 */ /* 0x000fe20000000800 */
[----:B------:R-:W-:Y:S01]  /*3890*/  @!PT LDS RZ, [RZ] ;  /* 0x00000000fffff984 */ /* 0x000fe20000000800 */
[----:B------:R-:W-:Y:S01]  /*38a0*/  @!P4 LDGSTS.E.BYPASS.LTC128B.128 [R0+0x14000], desc[UR6][R10.64] ;  /* 0x140000000a00cfae */ /* 0x000fe2000b901d46 */
[----:B------:R-:W-:Y:S01]  /*38b0*/  @!P0 IMAD.IADD R8, R15, 0x1, R24 ;  /* 0x000000010f088824 */ /* 0x000fe200078e0218 */
        /* <DEDUP_REMOVED lines=11> */
[----:B------:R-:W-:-:S02]  /*3970*/  CS2R R80, SRZ ;  /* 0x0000000000507805 */ /* 0x000fc4000001ff00 */
[----:B------:R-:W-:Y:S01]  /*3980*/  CS2R R74, SRZ ;  /* 0x00000000004a7805 */ /* 0x000fe2000001ff00 */
[----:B----4-:R-:W-:Y:S01]  /*3990*/  @!P3 IMAD.IADD R2, R17, 0x1, R39 ;  /* 0x000000011102b824 */ /* 0x010fe200078e0227 */
[----:B------:R-:W-:Y:S01]  /*39a0*/  CS2R R72, SRZ ;  /* 0x0000000000487805 */ /* 0x000fe2000001ff00 */
[----:B------:R-:W-:Y:S01]  /*39b0*/  @!P2 IMAD.IADD R3, R23, 0x1, R35 ;  /* 0x000000011703a824 */ /* 0x000fe200078e0223 */
[----:B------:R-:W-:Y:S02]  /*39c0*/  CS2R R70, SRZ ;  /* 0x0000000000467805 */ /* 0x000fe4000001ff00 */
[----:B------:R-:W-:Y:S02]  /*39d0*/  CS2R R68, SRZ ;  /* 0x0000000000447805 */ /* 0x000fe4000001ff00 */
[----:B------:R-:W-:Y:S02]  /*39e0*/  @!P3 LEA.HI.X R7, R16, R9, R2, 0x1, P5 ;  /* 0x000000091007b211 */ /* 0x000fe400028f0c02 */
[----:B------:R-:W-:-:S02]  /*39f0*/  CS2R R62, SRZ ;  /* 0x00000000003e7805 */ /* 0x000fc4000001ff00 */
[----:B---3--:R-:W-:Y:S02]  /*3a00*/  @!P2 LEA R4, P5, R22, R4, 0x1 ;  /* 0x000000041604a211 */ /* 0x008fe400078a08ff */
[----:B------:R-:W-:Y:S02]  /*3a10*/  CS2R R60, SRZ ;  /* 0x00000000003c7805 */ /* 0x000fe4000001ff00 */
[----:B-1----:R-:W-:Y:S01]  /*3a20*/  @!P0 LEA R2, P4, R14, R12, 0x1 ;  /* 0x0000000c0e028211 */ /* 0x002fe200078808ff */
[----:B------:R-:W-:Y:S01]  /*3a30*/  @!PT LDS RZ, [RZ] ;  /* 0x00000000fffff984 */ /* 0x000fe20000000800 */
[----:B------:R-:W-:Y:S01]  /*3a40*/  @!PT LDS RZ, [RZ] ;  /* 0x00000000fffff984 */ /* 0x000fe20000000800 */
[----:B------:R-:W-:Y:S01]  /*3a50*/  @!PT LDS RZ, [RZ] ;  /* 0x00000000fffff984 */ /* 0x000fe20000000800 */
[----:B------:R-:W-:Y:S01]  /*3a60*/  @!P3 LDGSTS.E.BYPASS.LTC128B.128 [R0+0x15000], desc[UR6][R6.64] ;  /* 0x150000000600bfae */ /* 0x000fe2000b901d46 */
[----:B------:R-:W-:Y:S02]  /*3a70*/  @!P2 LEA.HI.X R5, R22, R5, R3, 0x1, P5 ;  /* 0x000000051605a211 */ /* 0x000fe400028f0c03 */
[----:B------:R-:W-:Y:S02]  /*3a80*/  CS2R R66, SRZ ;  /* 0x0000000000427805 */ /* 0x000fe4000001ff00 */
[----:B------:R-:W-:Y:S01]  /*3a90*/  @!P0 LEA.HI.X R3, R14, R13, R8, 0x1, P4 ;  /* 0x0000000d0e038211 */ /* 0x000fe200020f0c08 */
[----:B------:R1:W-:Y:S01]  /*3aa0*/  @!P3 LDGSTS.E.BYPASS.LTC128B.128 [R0+0x19000], desc[UR6][R6.64+0x80] ;  /* 0x190000800600bfae */ /* 0x0003e2000b901d46 */
[----:B------:R-:W-:Y:S01]  /*3ab0*/  CS2R R64, SRZ ;  /* 0x0000000000407805 */ /* 0x000fe2000001ff00 */
[----:B--2---:R-:W2:Y:S01]  /*3ac0*/  LDC.64 R10, c[0x0][0x3b8] ;  /* 0x0000ee00ff0a7b82 */ /* 0x004ea20000000a00 */
        /* <DEDUP_REMOVED lines=13> */
[----:B------:R-:W-:Y:S01]  /*3ba0*/  CS2R R48, SRZ ;  /* 0x0000000000307805 */ /* 0x000fe2000001ff00 */
[----:B------:R-:W-:Y:S01]  /*3bb0*/  ULDC.U8 UR14, c[0x0][0x388] ;  /* 0x0000e200000e7ab9 */ /* 0x000fe20000000000 */
[----:B------:R-:W-:Y:S01]  /*3bc0*/  ULDC UR13, c[0x0][0x2ec] ;  /* 0x0000bb00000d7ab9 */ /* 0x000fe20000000800 */
[----:B------:R-:W-:Y:S04]  /*3bd0*/  @!P2 LDGSTS.E.BYPASS.LTC128B.128 [R0+0x1a000], desc[UR6][R4.64+0x80] ;  /* 0x1a0000800400afae */ /* 0x000fe8000b901d46 */
[----:B------:R-:W-:Y:S04]  /*3be0*/  @P0 STS.128 [R0+0x17000], RZ ;  /* 0x017000ff00000388 */ /* 0x000fe80000000c00 */
[----:B------:R3:W-:Y:S04]  /*3bf0*/  @P0 STS.128 [R0+0x1b000], RZ ;  /* 0x01b000ff00000388 */ /* 0x0007e80000000c00 */
[----:B------:R-:W-:Y:S01]  /*3c00*/  @!PT LDS RZ, [RZ] ;  /* 0x00000000fffff984 */ /* 0x000fe20000000800 */
[----:B------:R-:W-:Y:S01]  /*3c10*/  @!PT LDS RZ, [RZ] ;  /* 0x00000000fffff984 */ /* 0x000fe20000000800 */
[----:B------:R-:W-:Y:S01]  /*3c20*/  @!PT LDS RZ, [RZ] ;  /* 0x00000000fffff984 */ /* 0x000fe20000000800 */
[----:B------:R-:W-:Y:S04]  /*3c30*/  @!P0 LDGSTS.E.BYPASS.LTC128B.128 [R0+0x17000], desc[UR6][R2.64] ;  /* 0x1700000002008fae */ /* 0x000fe8000b901d46 */
[----:B------:R3:W-:Y:S04]  /*3c40*/  @!P0 LDGSTS.E.BYPASS.LTC128B.128 [R0+0x1b000], desc[UR6][R2.64+0x80] ;  /* 0x1b00008002008fae */ /* 0x0007e8000b901d46 */
[----:B------:R-:W0:Y:S04]  /*3c50*/  LDGDEPBAR ;  /* 0x00000000000079af */ /* 0x000e280000000000 */
[----:B--2---:R-:W2:Y:S04]  /*3c60*/  LDG.E.64 R8, desc[UR6][R10.64] ;  /* 0x000000060a087981 */ /* 0x004ea8000c1e1b00 */
[----:B------:R-:W4:Y:S01]  /*3c70*/  LDG.E.64 R4, desc[UR6][R10.64+0x8] ;  /* 0x000008060a047981 */ /* 0x000f22000c1e1b00 */
[----:B-1----:R-:W-:-:S02]  /*3c80*/  IMAD.MOV.U32 R6, RZ, RZ, 0x4 ;  /* 0x00000004ff067424 */ /* 0x002fc400078e00ff */
[----:B---3--:R-:W-:-:S05]  /*3c90*/  VIADD R0, R239, 0x28 ;  /* 0x00000028ef007836 */ /* 0x008fca0000000000 */
[----:B------:R-:W-:Y:S01]  /*3ca0*/  ISETP.GE.AND P0, PT, R0, UR9, PT ;  /* 0x0000000900007c0c */ /* 0x000fe2000bf06270 */
[C---:B------:R-:W-:Y:S02]  /*3cb0*/  VIADD R3, R239.reuse, 0x8 ;  /* 0x00000008ef037836 */ /* 0x040fe40000000000 */
[C---:B------:R-:W-:Y:S01]  /*3cc0*/  VIADD R2, R239.reuse, 0x20 ;  /* 0x00000020ef027836 */ /* 0x040fe20000000000 */
[----:B------:R-:W-:Y:S02]  /*3cd0*/  ISETP.GE.AND P4, PT, R239, UR9, PT ;  /* 0x00000009ef007c0c */ /* 0x000fe4000bf86270 */
[----:B------:R-:W-:Y:S02]  /*3ce0*/  ISETP.GE.AND P3, PT, R3, UR9, PT ;  /* 0x0000000903007c0c */ /* 0x000fe4000bf66270 */
[----:B------:R-:W-:-:S05]  /*3cf0*/  ISETP.GE.AND P2, PT, R2, UR9, PT ;  /* 0x0000000902007c0c */ /* 0x000fca000bf46270 */
[----:B------:R-:W-:Y:S01]  /*3d00*/  @!P0 IMAD.WIDE R6, R0, R6, UR18 ;  /* 0x0000001200068e25 */ /* 0x000fe2000f8e0206 */
[----:B------:R-:W-:-:S03]  /*3d10*/  LEA.HI R0, R42, R41, RZ, 0x4 ;  /* 0x000000292a007211 */ /* 0x000fc600078f20ff */
[----:B------:R-:W-:Y:S01]  /*3d20*/  IMAD.MOV.U32 R2, RZ, RZ, 0x4 ;  /* 0x00000004ff027424 */ /* 0x000fe200078e00ff */
[----:B------:R-:W-:Y:S01]  /*3d30*/  LOP3.LUT R0, R0, 0xfffffff0, RZ, 0xc0, !PT ;  /* 0xfffffff000007812 */ /* 0x000fe200078ec0ff */
[----:B------:R-:W-:Y:S01]  /*3d40*/  UIMAD UR9, UR49, UR25, UR59 ;  /* 0x00000019310972a4 */ /* 0x000fe2000f8e023b */
[----:B------:R-:W5:Y:S01]  /*3d50*/  @!P0 LDG.E R241, desc[UR6][R6.64] ;  /* 0x0000000606f18981 */ /* 0x000f62000c1e1900 */
[----:B------:R-:W-:Y:S01]  /*3d60*/  IMAD.WIDE R2, R239, R2, UR18 ;  /* 0x00000012ef027e25 */ /* 0x000fe2000f8e0202 */
[----:B------:R-:W-:Y:S02]  /*3d70*/  CS2R R42, SRZ ;  /* 0x00000000002a7805 */ /* 0x000fe4000001ff00 */
[----:B------:R-:W-:Y:S01]  /*3d80*/  CS2R R38, SRZ ;  /* 0x0000000000267805 */ /* 0x000fe2000001ff00 */
[----:B------:R-:W-:Y:S01]  /*3d90*/  ULDC UR25, c[0x0][0x2dc] ;  /* 0x0000b70000197ab9 */ /* 0x000fe20000000800 */
[----:B------:R-:W-:Y:S01]  /*3da0*/  IMAD.IADD R0, R41, 0x1, -R0 ;  /* 0x0000000129007824 */ /* 0x000fe200078e0a00 */
[----:B------:R-:W5:Y:S04]  /*3db0*/  @!P4 LDG.E R242, desc[UR6][R2.64] ;  /* 0x0000000602f2c981 */ /* 0x000f68000c1e1900 */
[----:B------:R-:W5:Y:S04]  /*3dc0*/  @!P3 LDG.E R243, desc[UR6][R2.64+0x20] ;  /* 0x0000200602f3b981 */ /* 0x000f68000c1e1900 */
[----:B------:R1:W5:Y:S01]  /*3dd0*/  @!P2 LDG.E R240, desc[UR6][R2.64+0x80] ;  /* 0x0000800602f0a981 */ /* 0x000362000c1e1900 */
[----:B------:R-:W-:-:S04]  /*3de0*/  USHF.L.U32 UR9, UR9, 0x5, URZ ;  /* 0x0000000509097899 */ /* 0x000fc8000800063f */
[----:B------:R-:W-:Y:S01]  /*3df0*/  USHF.R.S32.HI UR10, URZ, 0x1f, UR9 ;  /* 0x0000001f3f0a7899 */ /* 0x000fe20008011409 */
[----:B-1----:R-:W-:-:S04]  /*3e00*/  SHF.R.S32.HI R2, RZ, 0x1f, R0 ;  /* 0x0000001fff027819 */ /* 0x002fc80000011400 */
[----:B------:R-:W-:-:S04]  /*3e10*/  LEA.HI R2, R2, R0, RZ, 0x3 ;  /* 0x0000000002027211 */ /* 0x000fc800078f18ff */
[----:B------:R-:W-:-:S05]  /*3e20*/  LOP3.LUT R2, R2, 0xfffffff8, RZ, 0xc0, !PT ;  /* 0xfffffff802027812 */ /* 0x000fca00078ec0ff */
[----:B------:R-:W-:Y:S01]  /*3e30*/  IMAD.IADD R0, R0, 0x1, -R2 ;  /* 0x0000000100007824 */ /* 0x000fe200078e0a02 */
[----:B------:R-:W-:-:S04]  /*3e40*/  SHF.R.S32.HI R2, RZ, 0x1f, R36 ;  /* 0x0000001fff027819 */ /* 0x000fc80000011424 */
[C---:B------:R-:W-:Y:S02]  /*3e50*/  LOP3.LUT P0, RZ, R0.reuse, 0x2, RZ, 0xc0, !PT ;  /* 0x0000000200ff7812 */ /* 0x040fe4000780c0ff */
[----:B------:R-:W-:Y:S01]  /*3e60*/  LOP3.LUT P2, RZ, R0, 0x4, RZ, 0xc0, !PT ;  /* 0x0000000400ff7812 */ /* 0x000fe2000784c0ff */
[----:B------:R-:W-:Y:S01]  /*3e70*/  VIADD R0, R217, 0x2000 ;  /* 0x00002000d9007836 */ /* 0x000fe20000000000 */
[----:B------:R-:W-:-:S04]  /*3e80*/  CS2R R40, SRZ ;  /* 0x0000000000287805 */ /* 0x000fc8000001ff00 */
[----:B------:R-:W-:Y:S01]  /*3e90*/  SEL R0, R0, R217, !P1 ;  /* 0x000000d900007207 */ /* 0x000fe20004800000 */
[----:B------:R-:W-:Y:S01]  /*3ea0*/  IMAD.SHL.U32 R3, R246, 0x20, RZ ;  /* 0x00000020f6037824 */ /* 0x000fe200078e00ff */
[----:B------:R-:W-:Y:S02]  /*3eb0*/  SEL R218, R218, 0xffffffe0, !P0 ;  /* 0xffffffe0dada7807 */ /* 0x000fe40004000000 */
[----:B------:R-:W-:Y:S02]  /*3ec0*/  LEA R211, R0, UR4, 0x1 ;  /* 0x0000000400d37c11 */ /* 0x000fe4000f8e08ff */
[----:B------:R-:W-:Y:S02]  /*3ed0*/  SEL R216, R216, 0xffffffc0, !P2 ;  /* 0xffffffc0d8d87807 */ /* 0x000fe40005000000 */
[----:B----4-:R-:W-:Y:S02]  /*3ee0*/  IADD3 R244, P4, P3, R4, UR9, R36 ;  /* 0x0000000904f47c10 */ /* 0x010fe4000fb9e024 */
[----:B--2---:R-:W-:-:S02]  /*3ef0*/  R2UR UR9, R9 ;  /* 0x00000000090972ca */ /* 0x004fc400000e0000 */
[----:B------:R-:W-:Y:S01]  /*3f00*/  IADD3.X R247, R5, UR10, R2, P4, P3 ;  /* 0x0000000a05f77c10 */ /* 0x000fe2000a7e6402 */
[----:B------:R-:W-:Y:S01]  /*3f10*/  VIADD R2, R219, 0x2000 ;  /* 0x00002000db027836 */ /* 0x000fe20000000000 */
[----:B------:R-:W-:-:S04]  /*3f20*/  R2UR UR10, R8 ;  /* 0x00000000080a72ca */ /* 0x000fc800000e0000 */
[----:B------:R-:W-:Y:S02]  /*3f30*/  SEL R2, R2, R219, !P1 ;  /* 0x000000db02027207 */ /* 0x000fe40004800000 */
[----:B------:R-:W-:Y:S01]  /*3f40*/  CS2R R36, SRZ ;  /* 0x0000000000247805 */ /* 0x000fe2000001ff00 */
[----:B------:R-:W-:Y:S01]  /*3f50*/  IMAD.WIDE.U32 R244, R244, -0x2daee0ad, RZ ;  /* 0xd2511f53f4f47825 */ /* 0x000fe200078e00ff */
[----:B------:R-:W-:-:S07]  /*3f60*/  LEA R210, R2, UR4, 0x1 ;  /* 0x0000000402d27c11 */ /* 0x000fce000f8e08ff */
.L_x_833:
[----:B------:R-:W0:Y:S01]  /*3f70*/  LDGDEPBAR ;  /* 0x00000000000079af */ /* 0x000e220000000000 */
[C---:B------:R-:W-:Y:S01]  /*3f80*/  IMAD.IADD R0, R211.reuse, 0x1, R218 ;  /* 0x00000001d3007824 */ /* 0x040fe200078e02da */
[----:B------:R-:W-:Y:S01]  /*3f90*/  USHF.L.U32 UR11, UR17, 0x7, URZ ;  /* 0x00000007110b7899 */ /* 0x000fe2000800063f */
[--C-:B------:R-:W-:Y:S01]  /*3fa0*/  IMAD.IADD R3, R211, 0x1, R216.reuse ;  /* 0x00000001d3037824 */ /* 0x100fe200078e02d8 */
[----:B------:R-:W-:Y:S01]  /*3fb0*/  USHF.L.U32 UR12, UR5, 0x6, URZ ;  /* 0x00000006050c7899 */ /* 0x000fe2000800063f */
[----:B------:R-:W-:Y:S01]  /*3fc0*/  IMAD.IADD R2, R0, 0x1, R216 ;  /* 0x0000000100027824 */ /* 0x000fe200078e02d8 */
[----:B------:R-:W-:Y:S01]  /*3fd0*/  UIADD3 UR15, UR22, 0x80, UR11 ;  /* 0x00000080160f7890 */ /* 0x000fe2000fffe00b */
[----:B------:R-:W-:Y:S01]  /*3fe0*/  IMAD.SHL.U32 R204, R246, 0x20, RZ ;  /* 0x00000020f6cc7824 */ /* 0x000fe200078e00ff */
[----:B------:R-:W-:Y:S01]  /*3ff0*/  UIADD3 UR16, UR11, 0x80, URZ ;  /* 0x000000800b107890 */ /* 0x000fe2000fffe03f */
[----:B-----5:R-:W-:Y:S01]  /*4000*/  FSETP.NEU.FTZ.AND P5, PT, R242, -INF , PT ;  /* 0xff800000f200780b */ /* 0x020fe20003fbd000 */
[----:B------:R-:W-:Y:S01]  /*4010*/  UIADD3 UR11, UR10, -0x61c88647, URZ ;  /* 0x9e3779b90a0b7890 */ /* 0x000fe2000fffe03f */
[----:B------:R-:W-:Y:S01]  /*4020*/  IMAD.MOV.U32 R206, RZ, RZ, 0x8 ;  /* 0x00000008ffce7424 */ /* 0x000fe200078e00ff */
[----:B------:R-:W-:Y:S01]  /*4030*/  UIADD3 UR15, UR15, -UR8, URZ ;  /* 0x800000080f0f7290 */ /* 0x000fe2000fffe03f */
[----:B------:R-:W-:Y:S01]  /*4040*/  IMAD.MOV.U32 R205, RZ, RZ, 0x20 ;  /* 0x00000020ffcd7424 */ /* 0x000fe200078e00ff */
[----:B------:R-:W-:Y:S01]  /*4050*/  FSETP.NEU.FTZ.AND P4, PT, R243, -INF , PT ;  /* 0xff800000f300780b */ /* 0x000fe20003f9d000 */
[----:B------:R-:W-:Y:S01]  /*4060*/  UISETP.GT.AND UP3, UPT, UR5, UR23, UPT ;  /* 0x000000170500728c */ /* 0x000fe2000bf64270 */
[----:B------:R-:W-:Y:S01]  /*4070*/  FSETP.NEU.FTZ.AND P3, PT, R240, -INF , PT ;  /* 0xff800000f000780b */ /* 0x000fe20003f7d000 */
[----:B------:R-:W-:Y:S01]  /*4080*/  UISETP.GE.AND UP0, UPT, UR12, UR15, UPT ;  /* 0x0000000f0c00728c */ /* 0x000fe2000bf06270 */
[----:B------:R-:W-:Y:S01]  /*4090*/  FSETP.NEU.FTZ.AND P0, PT, R241, -INF , PT ;  /* 0xff800000f100780b */ /* 0x000fe20003f1d000 */
[----:B------:R-:W-:Y:S02]  /*40a0*/  UIADD3 UR15, UR9, -0x4498517b, URZ ;  /* 0xbb67ae85090f7890 */ /* 0x000fe4000fffe03f */
[----:B------:R-:W-:Y:S01]  /*40b0*/  UISETP.LT.AND UP0, UPT, UR16, UR8, UP0 ;  /* 0x000000081000728c */ /* 0x000fe20008701270 */
[----:B------:R-:W-:Y:S04]  /*40c0*/  DEPBAR.LE SB0, 0x0 ;  /* 0x000080000000791a */ /* 0x000fe80000000000 */
[----:B------:R-:W-:Y:S01]  /*40d0*/  BAR.SYNC.DEFER_BLOCKING 0x0 ;  /* 0x0000000000007b1d */ /* 0x000fe20000010000 */
[----:B------:R-:W-:Y:S05]  /*40e0*/  PLOP3.LUT P1, PT, PT, PT, UP0, 0x80, 0x0 ;  /* 0x000000000000781c */ /* 0x000fea0003f2f008 */
[----:B------:R-:W-:Y:S08]  /*40f0*/  LDSM.16.M88.4 R32, [R211] ;  /* 0x00000000d320783b */ /* 0x000ff00000000200 */
[----:B------:R-:W1:Y:S08]  /*4100*/  LDSM.16.M88.4 R16, [R212+0xc000] ;  /* 0x00c00000d410783b */ /* 0x000e700000000200 */
[----:B------:R-:W2:Y:S08]  /*4110*/  LDSM.16.M88.4 R28, [R211+0x1000] ;  /* 0x00100000d31c783b */ /* 0x000eb00000000200 */
[----:B------:R-:W3:Y:S08]  /*4120*/  LDSM.16.M88.4 R164, [R212+0xc800] ;  /* 0x00c80000d4a4783b */ /* 0x000ef00000000200 */
[----:B------:R-:W-:Y:S08]  /*4130*/  LDSM.16.M88.4 R168, [R0] ;  /* 0x0000000000a8783b */ /* 0x000ff00000000200 */
[----:B------:R-:W4:Y:S01]  /*4140*/  LDSM.16.M88.4 R172, [R213+0xc000] ;  /* 0x00c00000d5ac783b */ /* 0x000f220000000200 */
[-C--:B-1----:R-:W-:Y:S07]  /*4150*/  HMMA.16816.F32.BF16 R4, R32, R16.reuse, RZ ;  /* 0x000000102004723c */ /* 0x082fee00000418ff */
[----:B------:R-:W1:Y:S01]  /*4160*/  LDSM.16.M88.4 R176, [R0+0x1000] ;  /* 0x0010000000b0783b */ /* 0x000e620000000200 */
[C---:B--2---:R-:W-:Y:S07]  /*4170*/  HMMA.16816.F32.BF16 R8, R28.reuse, R16, RZ ;  /* 0x000000101c08723c */ /* 0x044fee00000418ff */
[----:B------:R-:W2:Y:S01]  /*4180*/  LDSM.16.M88.4 R180, [R213+0xc800] ;  /* 0x00c80000d5b4783b */ /* 0x000ea20000000200 */
[-C--:B------:R-:W-:Y:S07]  /*4190*/  HMMA.16816.F32.BF16 R12, R28, R18.reuse, RZ ;  /* 0x000000121c0c723c */ /* 0x080fee00000418ff */
[----:B------:R-:W-:Y:S01]  /*41a0*/  LDSM.16.M88.4 R184, [R3] ;  /* 0x0000000003b8783b */ /* 0x000fe20000000200 */
[C---:B------:R-:W-:Y:S07]  /*41b0*/  HMMA.16816.F32.BF16 R16, R32.reuse, R18, RZ ;  /* 0x000000122010723c */ /* 0x040fee00000418ff */
[----:B------:R-:W2:Y:S01]  /*41c0*/  LDSM.16.M88.4 R188, [R215+0xc000] ;  /* 0x00c00000d7bc783b */ /* 0x000ea20000000200 */
[-C--:B---3--:R-:W-:Y:S06]  /*41d0*/  HMMA.16816.F32.BF16 R20, R32, R164.reuse, RZ ;  /* 0x000000a42014723c */ /* 0x088fec00000418ff */
[C---:B------:R-:W-:Y:S01]  /*41e0*/  HMMA.16816.F32.BF16 R24, R28.reuse, R164, RZ ;  /* 0x000000a41c18723c */ /* 0x040fe200000418ff */
[----:B------:R-:W3:Y:S05]  /*41f0*/  LDSM.16.M88.4 R192, [R3+0x1000] ;  /* 0x0010000003c0783b */ /* 0x000eea0000000200 */
[-C--:B------:R-:W-:Y:S03]  /*4200*/  HMMA.16816.F32.BF16 R28, R28, R166.reuse, RZ ;  /* 0x000000a61c1c723c */ /* 0x080fe600000418ff */
[----:B------:R-:W3:Y:S03]  /*4210*/  LDSM.16.M88.4 R196, [R215+0xc800] ;  /* 0x00c80000d7c4783b */ /* 0x000ee60000000200 */
[----:B------:R-:W-:Y:S05]  /*4220*/  HMMA.16816.F32.BF16 R32, R32, R166, RZ ;  /* 0x000000a62020723c */ /* 0x000fea00000418ff */
[----:B------:R-:W-:Y:S01]  /*4230*/  LDSM.16.M88.4 R164, [R2] ;  /* 0x0000000002a4783b */ /* 0x000fe20000000200 */
[-C--:B----4-:R-:W-:Y:S06]  /*4240*/  HMMA.16816.F32.BF16 R4, R168, R172.reuse, R4 ;  /* 0x000000aca804723c */ /* 0x090fec0000041804 */
[C---:B-1----:R-:W-:Y:S01]  /*4250*/  HMMA.16816.F32.BF16 R8, R176.reuse, R172, R8 ;  /* 0x000000acb008723c */ /* 0x042fe20000041808 */
[----:B------:R-:W-:Y:S05]  /*4260*/  LDSM.16.M88.4 R200, [R2+0x1000] ;  /* 0x0010000002c8783b */ /* 0x000fea0000000200 */
[-C--:B------:R-:W-:Y:S06]  /*4270*/  HMMA.16816.F32.BF16 R12, R176, R174.reuse, R12 ;  /* 0x000000aeb00c723c */ /* 0x080fec000004180c */
[C---:B------:R-:W-:Y:S01]  /*4280*/  HMMA.16816.F32.BF16 R16, R168.reuse, R174, R16 ;  /* 0x000000aea810723c */ /* 0x040fe20000041810 */
[----:B------:R-:W1:Y:S05]  /*4290*/  LDSM.16.M88.4 R172, [R214+0xc000] ;  /* 0x00c00000d6ac783b */ /* 0x000e6a0000000200 */
[-C--:B--2---:R-:W-:Y:S06]  /*42a0*/  HMMA.16816.F32.BF16 R20, R168, R180.reuse, R20 ;  /* 0x000000b4a814723c */ /* 0x084fec0000041814 */
[C---:B------:R-:W-:Y:S06]  /*42b0*/  HMMA.16816.F32.BF16 R24, R176.reuse, R180, R24 ;  /* 0x000000b4b018723c */ /* 0x040fec0000041818 */
[-C--:B------:R-:W-:Y:S01]  /*42c0*/  HMMA.16816.F32.BF16 R28, R176, R182.reuse, R28 ;  /* 0x000000b6b01c723c */ /* 0x080fe2000004181c */
[----:B------:R-:W2:Y:S05]  /*42d0*/  LDSM.16.M88.4 R176, [R214+0xc800] ;  /* 0x00c80000d6b0783b */ /* 0x000eaa0000000200 */
[----:B------:R-:W-:Y:S03]  /*42e0*/  HMMA.16816.F32.BF16 R32, R168, R182, R32 ;  /* 0x000000b6a820723c */ /* 0x000fe60000041820 */
[----:B------:R-:W-:Y:S03]  /*42f0*/  LDSM.16.M88.4 R168, [R211+0x2000] ;  /* 0x00200000d3a8783b */ /* 0x000fe60000000200 */
[-C--:B------:R-:W-:Y:S05]  /*4300*/  HMMA.16816.F32.BF16 R4, R184, R188.reuse, R4 ;  /* 0x000000bcb804723c */ /* 0x080fea0000041804 */
[----:B------:R-:W4:Y:S01]  /*4310*/  LDSM.16.M88.4 R180, [R212+0x10000] ;  /* 0x01000000d4b4783b */ /* 0x000f220000000200 */
[C---:B---3--:R-:W-:Y:S06]  /*4320*/  HMMA.16816.F32.BF16 R8, R192.reuse, R188, R8 ;  /* 0x000000bcc008723c */ /* 0x048fec0000041808 */
[-C--:B------:R-:W-:Y:S06]  /*4330*/  HMMA.16816.F32.BF16 R12, R192, R190.reuse, R12 ;  /* 0x000000bec00c723c */ /* 0x080fec000004180c */
[C---:B------:R-:W-:Y:S01]  /*4340*/  HMMA.16816.F32.BF16 R16, R184.reuse, R190, R16 ;  /* 0x000000beb810723c */ /* 0x040fe20000041810 */
[----:B------:R-:W3:Y:S05]  /*4350*/  LDSM.16.M88.4 R188, [R211+0x3000] ;  /* 0x00300000d3bc783b */ /* 0x000eea0000000200 */
[-C--:B------:R-:W-:Y:S06]  /*4360*/  HMMA.16816.F32.BF16 R20, R184, R196.reuse, R20 ;  /* 0x000000c4b814723c */ /* 0x080fec0000041814 */
[C---:B------:R-:W-:Y:S06]  /*4370*/  HMMA.16816.F32.BF16 R24, R192.reuse, R196, R24 ;  /* 0x000000c4c018723c */ /* 0x040fec0000041818 */
[-C--:B------:R-:W-:Y:S01]  /*4380*/  HMMA.16816.F32.BF16 R28, R192, R198.reuse, R28 ;  /* 0x000000c6c01c723c */ /* 0x080fe2000004181c */
[----:B------:R-:W3:Y:S05]  /*4390*/  LDSM.16.M88.4 R192, [R212+0x10800] ;  /* 0x01080000d4c0783b */ /* 0x000eea0000000200 */
[----:B------:R-:W-:Y:S03]  /*43a0*/  HMMA.16816.F32.BF16 R32, R184, R198, R32 ;  /* 0x000000c6b820723c */ /* 0x000fe60000041820 */
[----:B------:R-:W-:Y:S03]  /*43b0*/  LDSM.16.M88.4 R184, [R213+0x10000] ;  /* 0x01000000d5b8783b */ /* 0x000fe60000000200 */
[-C--:B-1----:R-:W-:Y:S05]  /*43c0*/  HMMA.16816.F32.BF16 R4, R164, R172.reuse, R4 ;  /* 0x000000aca404723c */ /* 0x082fea0000041804 */
[----:B------:R-:W-:Y:S01]  /*43d0*/  LDSM.16.M88.4 R196, [R0+0x3000] ;  /* 0x0030000000c4783b */ /* 0x000fe20000000200 */
[C---:B------:R-:W-:Y:S06]  /*43e0*/  HMMA.16816.F32.BF16 R8, R200.reuse, R172, R8 ;  /* 0x000000acc808723c */ /* 0x040fec0000041808 */
[-C--:B------:R-:W-:Y:S06]  /*43f0*/  HMMA.16816.F32.BF16 R12, R200, R174.reuse, R12 ;  /* 0x000000aec80c723c */ /* 0x080fec000004180c */
[C---:B------:R-:W-:Y:S01]  /*4400*/  HMMA.16816.F32.BF16 R16, R164.reuse, R174, R16 ;  /* 0x000000aea410723c */ /* 0x040fe20000041810 */
[----:B------:R1:W3:Y:S05]  /*4410*/  LDSM.16.M88.4 R172, [R0+0x2000] ;  /* 0x0020000000ac783b */ /* 0x0002ea0000000200 */
[-C--:B--2---:R-:W-:Y:S06]  /*4420*/  HMMA.16816.F32.BF16 R20, R164, R176.reuse, R20 ;  /* 0x000000b0a414723c */ /* 0x084fec0000041814 */
[C---:B------:R-:W-:Y:S06]  /*4430*/  HMMA.16816.F32.BF16 R24, R200.reuse, R176, R24 ;  /* 0x000000b0c818723c */ /* 0x040fec0000041818 */
[-C--:B------:R-:W-:Y:S01]  /*4440*/  HMMA.16816.F32.BF16 R28, R200, R178.reuse, R28 ;  /* 0x000000b2c81c723c */ /* 0x080fe2000004181c */
[----:B------:R-:W2:Y:S05]  /*4450*/  LDSM.16.M88.4 R200, [R213+0x10800] ;  /* 0x01080000d5c8783b */ /* 0x000eaa0000000200 */
[----:B------:R-:W-:Y:S01]  /*4460*/  HMMA.16816.F32.BF16 R32, R164, R178, R32 ;  /* 0x000000b2a420723c */ /* 0x000fe20000041820 */
[----:B-1----:R-:W-:Y:S02]  /*4470*/  IMAD.U32 R0, RZ, RZ, UR17 ;  /* 0x00000011ff007e24 */ /* 0x002fe4000f8e00ff */
[----:B------:R-:W-:Y:S03]  /*4480*/  LDSM.16.M88.4 R164, [R3+0x2000] ;  /* 0x0020000003a4783b */ /* 0x000fe60000000200 */
[-C--:B----4-:R-:W-:Y:S05]  /*4490*/  HMMA.16816.F32.BF16 R4, R168, R180.reuse, R4 ;  /* 0x000000b4a804723c */ /* 0x090fea0000041804 */
[----:B------:R-:W1:Y:S01]  /*44a0*/  LDSM.16.M88.4 R176, [R215+0x10000] ;  /* 0x01000000d7b0783b */ /* 0x000e620000000200 */
[C---:B---3--:R-:W-:Y:S06]  /*44b0*/  HMMA.16816.F32.BF16 R8, R188.reuse, R180, R8 ;  /* 0x000000b4bc08723c */ /* 0x048fec0000041808 */
[-C--:B------:R-:W-:Y:S06]  /*44c0*/  HMMA.16816.F32.BF16 R12, R188, R182.reuse, R12 ;  /* 0x000000b6bc0c723c */ /* 0x080fec000004180c */
[C---:B------:R-:W-:Y:S01]  /*44d0*/  HMMA.16816.F32.BF16 R16, R168.reuse, R182, R16 ;  /* 0x000000b6a810723c */ /* 0x040fe20000041810 */
[----:B------:R3:W4:Y:S05]  /*44e0*/  LDSM.16.M88.4 R180, [R3+0x3000] ;  /* 0x0030000003b4783b */ /* 0x00072a0000000200 */
[-C--:B------:R-:W-:Y:S06]  /*44f0*/  HMMA.16816.F32.BF16 R20, R168, R192.reuse, R20 ;  /* 0x000000c0a814723c */ /* 0x080fec0000041814 */
[C---:B------:R-:W-:Y:S06]  /*4500*/  HMMA.16816.F32.BF16 R24, R188.reuse, R192, R24 ;  /* 0x000000c0bc18723c */ /* 0x040fec0000041818 */
[-C--:B------:R-:W-:Y:S06]  /*4510*/  HMMA.16816.F32.BF16 R28, R188, R194.reuse, R28 ;  /* 0x000000c2bc1c723c */ /* 0x080fec000004181c */
[----:B------:R-:W-:Y:S01]  /*4520*/  HMMA.16816.F32.BF16 R32, R168, R194, R32 ;  /* 0x000000c2a820723c */ /* 0x000fe20000041820 */
[----:B------:R-:W4:Y:S01]  /*4530*/  LDSM.16.M88.4 R168, [R215+0x10800] ;  /* 0x01080000d7a8783b */ /* 0x000f220000000200 */
[----:B---3--:R-:W-:Y:S04]  /*4540*/  IMAD.U32 R3, RZ, RZ, UR5 ;  /* 0x00000005ff037e24 */ /* 0x008fe8000f8e00ff */
[-C--:B------:R-:W-:Y:S01]  /*4550*/  HMMA.16816.F32.BF16 R4, R172, R184.reuse, R4 ;  /* 0x000000b8ac04723c */ /* 0x080fe20000041804 */
[----:B------:R-:W-:Y:S01]  /*4560*/  IMAD.U32 R195, RZ, RZ, UR12 ;  /* 0x0000000cffc37e24 */ /* 0x000fe2000f8e00ff */
[----:B------:R-:W-:Y:S04]  /*4570*/  UIADD3 UR12, UR9, 0x32370b8f, URZ ;  /* 0x32370b8f090c7890 */ /* 0x000fe8000fffe03f */
[C---:B------:R-:W-:Y:S06]  /*4580*/  HMMA.16816.F32.BF16 R8, R196.reuse, R184, R8 ;  /* 0x000000b8c408723c */ /* 0x040fec0000041808 */
[-C--:B------:R-:W-:Y:S06]  /*4590*/  HMMA.16816.F32.BF16 R12, R196, R186.reuse, R12 ;  /* 0x000000bac40c723c */ /* 0x080fec000004180c */
[C---:B------:R-:W-:Y:S01]  /*45a0*/  HMMA.16816.F32.BF16 R16, R172.reuse, R186, R16 ;  /* 0x000000baac10723c */ /* 0x040fe20000041810 */
[----:B------:R-:W-:Y:S05]  /*45b0*/  LDSM.16.M88.4 R184, [R214+0x10000] ;  /* 0x01000000d6b8783b */ /* 0x000fea0000000200 */
[-C--:B--2---:R-:W-:Y:S06]  /*45c0*/  HMMA.16816.F32.BF16 R20, R172, R200.reuse, R20 ;  /* 0x000000c8ac14723c */ /* 0x084fec0000041814 */
[C---:B------:R-:W-:Y:S01]  /*45d0*/  HMMA.16816.F32.BF16 R24, R196.reuse, R200, R24 ;  /* 0x000000c8c418723c */ /* 0x040fe20000041818 */
[----:B------:R-:W2:Y:S05]  /*45e0*/  @!P1 S2R R200, SR_TID.X ;  /* 0x0000000000c89919 */ /* 0x000eaa0000002100 */
[-C--:B------:R-:W-:Y:S06]  /*45f0*/  HMMA.16816.F32.BF16 R28, R196, R202.reuse, R28 ;  /* 0x000000cac41c723c */ /* 0x080fec000004181c */
[----:B------:R-:W-:Y:S01]  /*4600*/  HMMA.16816.F32.BF16 R32, R172, R202, R32 ;  /* 0x000000caac20723c */ /* 0x000fe20000041820 */
[----:B------:R-:W-:Y:S05]  /*4610*/  IMAD.U32 R196, RZ, RZ, UR22 ;  /* 0x00000016ffc47e24 */ /* 0x000fea000f8e00ff */
[-C--:B-1----:R-:W-:Y:S05]  /*4620*/  HMMA.16816.F32.BF16 R4, R164, R176.reuse, R4 ;  /* 0x000000b0a404723c */ /* 0x082fea0000041804 */
[----:B------:R-:W-:Y:S01]  /*4630*/  IMAD R172, R0, 0x4, R246 ;  /* 0x0000000400ac7824 */ /* 0x000fe200078e02f6 */
[C---:B----4-:R-:W-:Y:S05]  /*4640*/  HMMA.16816.F32.BF16 R8, R180.reuse, R176, R8 ;  /* 0x000000b0b408723c */ /* 0x050fea0000041808 */
        /* <DEDUP_REMOVED lines=8> */
[----:B------:R-:W-:Y:S03]  /*46d0*/  LDSM.16.M88.4 R176, [R2+0x3000] ;  /* 0x0030000002b0783b */ /* 0x000fe60000000200 */
        /* <DEDUP_REMOVED lines=68> */
[----:B------:R-:W-:Y:S02]  /*4b20*/  IMAD.MOV.U32 R204, RZ, RZ, 0x40 ;  /* 0x00000040ffcc7424 */ /* 0x000fe400078e00ff */
[----:B------:R-:W-:Y:S01]  /*4b30*/  @!P1 VIADD R182, R0, 0x1 ;  /* 0x0000000100b69836 */ /* 0x000fe20000000000 */
[----:B------:R-:W-:Y:S02]  /*4b40*/  @!P1 FSEL R4, R4, -INF , !P5 ;  /* 0xff80000004049808 */ /* 0x000fe40006800000 */
[-C--:B------:R-:W-:Y:S02]  /*4b50*/  @!P1 ISETP.GE.AND P5, PT, R0, R168.reuse, PT ;  /* 0x000000a80000920c */ /* 0x080fe40003fa6270 */
[----:B------:R-:W-:Y:S01]  /*4b60*/  @!P1 ISETP.GE.AND P4, PT, R182, R169, PT ;  /* 0x000000a9b600920c */ /* 0x000fe20003f86270 */
[--C-:B------:R-:W-:Y:S01]  /*4b70*/  FFMA.FTZ R4, R4, UR13, -R181.reuse ;  /* 0x0000000d04047c23 */ /* 0x100fe200080108b5 */
[----:B------:R-:W-:Y:S02]  /*4b80*/  @!P1 ISETP.GE.AND P6, PT, R182, R168, PT ;  /* 0x000000a8b600920c */ /* 0x000fe40003fc6270 */
[----:B------:R-:W-:Y:S01]  /*4b90*/  SEL R216, R204, 0xffffffc0, !P2 ;  /* 0xffffffc0ccd87807 */ /* 0x000fe20005000000 */
[----:B------:R2:W3:Y:S01]  /*4ba0*/  MUFU.EX2 R202, R4 ;  /* 0x0000000400ca7308 */ /* 0x0004e20000000800 */
[CC--:B------:R-:W-:Y:S02]  /*4bb0*/  @!P1 ISETP.GE.AND P3, PT, R182.reuse, R3.reuse, PT ;  /* 0x00000003b600920c */ /* 0x0c0fe40003f66270 */
        /* <DEDUP_REMOVED lines=9> */
[-C--:B-1----:R-:W-:Y:S01]  /*4c50*/  HMMA.16816.F32.BF16 R20, R172, R164.reuse, R20 ;  /* 0x000000a4ac14723c */ /* 0x082fe20000041814 */
[----:B------:R1:W4:Y:S02]  /*4c60*/  MUFU.EX2 R203, R5 ;  /* 0x0000000500cb7308 */ /* 0x0003240000000800 */
[----:B------:R-:W-:Y:S01]  /*4c70*/  FFMA.FTZ R7, R7, UR13, -R180 ;  /* 0x0000000d07077c23 */ /* 0x000fe200080108b4 */
[----:B------:R-:W-:Y:S01]  /*4c80*/  @!P1 FSEL R8, R8, -INF , !P4 ;  /* 0xff80000008089808 */ /* 0x000fe20006000000 */
[----:B--2---:R-:W-:Y:S01]  /*4c90*/  @!P1 VIADD R4, R0, 0x11 ;  /* 0x0000001100049836 */ /* 0x004fe20000000000 */
[C---:B------:R-:W-:Y:S05]  /*4ca0*/  HMMA.16816.F32.BF16 R24, R176.reuse, R164, R24 ;  /* 0x000000a4b018723c */ /* 0x040fea0000041818 */
[----:B------:R2:W-:Y:S01]  /*4cb0*/  MUFU.EX2 R221, R6 ;  /* 0x0000000600dd7308 */ /* 0x0005e20000000800 */
[----:B------:R-:W-:Y:S01]  /*4cc0*/  @!P1 ISETP.GE.AND P6, PT, R182, R3, PT ;  /* 0x00000003b600920c */ /* 0x000fe20003fc6270 */
[--C-:B------:R-:W-:Y:S01]  /*4cd0*/  FFMA.FTZ R8, R8, UR13, -R171.reuse ;  /* 0x0000000d08087c23 */ /* 0x100fe200080108ab */
[-C--:B------:R-:W-:Y:S03]  /*4ce0*/  HMMA.16816.F32.BF16 R28, R176, R166.reuse, R28 ;  /* 0x000000a6b01c723c */ /* 0x080fe6000004181c */
[C---:B------:R-:W-:Y:S02]  /*4cf0*/  @!P1 ISETP.GE.AND P4, PT, R182.reuse, R2, PT ;  /* 0x00000002b600920c */ /* 0x040fe40003f86270 */
[----:B------:R-:W-:Y:S01]  /*4d00*/  @!P1 FSEL R9, R9, -INF , !P3 ;  /* 0xff80000009099808 */ /* 0x000fe20005800000 */
[----:B------:R-:W-:Y:S01]  /*4d10*/  HMMA.16816.F32.BF16 R32, R172, R166, R32 ;  /* 0x000000a6ac20723c */ /* 0x000fe20000041820 */
[----:B------:R3:W-:Y:S03]  /*4d20*/  MUFU.EX2 R224, R8 ;  /* 0x0000000800e07308 */ /* 0x0007e60000000800 */
[----:B------:R-:W-:Y:S01]  /*4d30*/  @!P1 ISETP.GE.AND P3, PT, R182, R169, PT ;  /* 0x000000a9b600920c */ /* 0x000fe20003f66270 */
[--C-:B------:R-:W-:Y:S01]  /*4d40*/  FFMA.FTZ R9, R9, UR13, -R171.reuse ;  /* 0x0000000d09097c23 */ /* 0x100fe200080108ab */
[----:B------:R-:W-:Y:S02]  /*4d50*/  @!P1 FSEL R10, R10, -INF , !P5 ;  /* 0xff8000000a0a9808 */ /* 0x000fe40006800000 */
[----:B------:R-:W-:Y:S03]  /*4d60*/  @!P1 ISETP.GE.AND P5, PT, R182, R168, PT ;  /* 0x000000a8b600920c */ /* 0x000fe60003fa6270 */
[----:B------:R4:W-:Y:S01]  /*4d70*/  MUFU.EX2 R207, R7 ;  /* 0x0000000700cf7308 */ /* 0x0009e20000000800 */
[----:B------:R-:W-:Y:S01]  /*4d80*/  @!P1 FSEL R12, R12, -INF , !P6 ;  /* 0xff8000000c0c9808 */ /* 0x000fe20007000000 */
[----:B------:R-:W-:Y:S01]  /*4d90*/  @!P1 VIADD R182, R0, 0x10 ;  /* 0x0000001000b69836 */ /* 0x000fe20000000000 */
[----:B------:R-:W-:Y:S01]  /*4da0*/  @!P1 FSEL R14, R14, -INF , !P4 ;  /* 0xff8000000e0e9808 */ /* 0x000fe20006000000 */
[----:B------:R-:W-:Y:S01]  /*4db0*/  IMAD.WIDE.U32 R164, R191, -0x326172a9, RZ ;  /* 0xcd9e8d57bfa47825 */ /* 0x000fe200078e00ff */
[C---:B------:R-:W-:Y:S02]  /*4dc0*/  @!P1 ISETP.GE.AND P6, PT, R183.reuse, R2, PT ;  /* 0x00000002b700920c */ /* 0x040fe40003fc6270 */
[-C--:B------:R-:W-:Y:S03]  /*4dd0*/  @!P1 ISETP.GE.AND P4, PT, R183, R168.reuse, PT ;  /* 0x000000a8b700920c */ /* 0x080fe60003f86270 */
[----:B------:R4:W-:Y:S01]  /*4de0*/  MUFU.EX2 R223, R9 ;  /* 0x0000000900df7308 */ /* 0x0009e20000000800 */
[----:B------:R-:W-:Y:S01]  /*4df0*/  @!P1 FSEL R11, R11, -INF , !P0 ;  /* 0xff8000000b0b9808 */ /* 0x000fe20004000000 */
[--C-:B------:R-:W-:Y:S01]  /*4e00*/  FFMA.FTZ R14, R14, UR13, -R170.reuse ;  /* 0x0000000d0e0e7c23 */ /* 0x100fe200080108aa */
[----:B------:R-:W-:Y:S01]  /*4e10*/  @!P1 ISETP.GE.AND P0, PT, R183, R3, PT ;  /* 0x00000003b700920c */ /* 0x000fe20003f06270 */
[--C-:B------:R-:W-:Y:S01]  /*4e20*/  FFMA.FTZ R10, R10, UR13, -R170.reuse ;  /* 0x0000000d0a0a7c23 */ /* 0x100fe200080108aa */
[----:B------:R-:W-:Y:S01]  /*4e30*/  @!P1 FSEL R16, R16, -INF , !P3 ;  /* 0xff80000010109808 */ /* 0x000fe20005800000 */
[--C-:B------:R-:W-:Y:S01]  /*4e40*/  FFMA.FTZ R11, R11, UR13, -R170.reuse ;  /* 0x0000000d0b0b7c23 */ /* 0x100fe200080108aa */
[----:B------:R-:W-:Y:S03]  /*4e50*/  @!P1 FSEL R19, R19, -INF , !P4 ;  /* 0xff80000013139808 */ /* 0x000fe60006000000 */
[----:B------:R-:W-:Y:S01]  /*4e60*/  MUFU.EX2 R222, R14 ;  /* 0x0000000e00de7308 */ /* 0x000fe20000000800 */
[----:B------:R-:W-:Y:S01]  /*4e70*/  @!P1 FSEL R15, R15, -INF , !P6 ;  /* 0xff8000000f0f9808 */ /* 0x000fe20007000000 */
[----:B------:R-:W-:Y:S01]  /*4e80*/  FFMA.FTZ R12, R12, UR13, -R171 ;  /* 0x0000000d0c0c7c23 */ /* 0x000fe200080108ab */
[-C--:B------:R-:W-:Y:S01]  /*4e90*/  @!P1 ISETP.GE.AND P6, PT, R182, R169.reuse, PT ;  /* 0x000000a9b600920c */ /* 0x080fe20003fc6270 */
[----:B------:R-:W-:Y:S01]  /*4ea0*/  FFMA.FTZ R16, R16, UR13, -R181 ;  /* 0x0000000d10107c23 */ /* 0x000fe200080108b5 */
[-C--:B------:R-:W-:Y:S01]  /*4eb0*/  @!P1 ISETP.GE.AND P3, PT, R182, R168.reuse, PT ;  /* 0x000000a8b600920c */ /* 0x080fe20003f66270 */
[----:B------:R-:W-:Y:S01]  /*4ec0*/  FFMA.FTZ R15, R15, UR13, -R170 ;  /* 0x0000000d0f0f7c23 */ /* 0x000fe200080108aa */
[-C--:B------:R-:W-:Y:S03]  /*4ed0*/  @!P1 ISETP.GE.AND P4, PT, R4, R169.reuse, PT ;  /* 0x000000a90400920c */ /* 0x080fe60003f86270 */
[----:B------:R-:W-:Y:S01]  /*4ee0*/  MUFU.EX2 R226, R10 ;  /* 0x0000000a00e27308 */ /* 0x000fe20000000800 */
[----:B------:R-:W-:Y:S01]  /*4ef0*/  @!P1 FSEL R13, R13, -INF , !P0 ;  /* 0xff8000000d0d9808 */ /* 0x000fe20004000000 */
[--C-:B------:R-:W-:Y:S01]  /*4f00*/  FFMA.FTZ R19, R19, UR13, -R180.reuse ;  /* 0x0000000d13137c23 */ /* 0x100fe200080108b4 */
[----:B------:R-:W-:Y:S02]  /*4f10*/  @!P1 ISETP.GE.AND P0, PT, R183, R169, PT ;  /* 0x000000a9b700920c */ /* 0x000fe40003f06270 */
[----:B------:R-:W-:Y:S01]  /*4f20*/  @!P1 FSEL R20, R20, -INF , !P6 ;  /* 0xff80000014149808 */ /* 0x000fe20007000000 */
[----:B------:R-:W-:Y:S01]  /*4f30*/  FFMA.FTZ R13, R13, UR13, -R171 ;  /* 0x0000000d0d0d7c23 */ /* 0x000fe200080108ab */
[----:B------:R-:W-:Y:S03]  /*4f40*/  @!P1 FSEL R21, R21, -INF , !P4 ;  /* 0xff80000015159808 */ /* 0x000fe60006000000 */
        /* <DEDUP_REMOVED lines=32> */
[----:B-1----:R-:W-:Y:S01]  /*5150*/  IMAD.WIDE.U32 R4, R192, -0x326172a9, RZ ;  /* 0xcd9e8d57c0047825 */ /* 0x002fe200078e00ff */
        /* <DEDUP_REMOVED lines=11> */
[----:B--2---:R-:W-:Y:S02]  /*5210*/  LOP3.LUT R6, R5, UR12, R198, 0x96, !PT ;  /* 0x0000000c05067c12 */ /* 0x004fe4000f8e96c6 */
[----:B---3--:R-:W-:Y:S01]  /*5220*/  LOP3.LUT R8, R3, UR12, R196, 0x96, !PT ;  /* 0x0000000c03087c12 */ /* 0x008fe2000f8e96c4 */
[----:B------:R-:W-:Y:S01]  /*5230*/  UIADD3 UR12, UR9, -0x56f99767, URZ ;  /* 0xa9066899090c7890 */ /* 0x000fe2000fffe03f */
[----:B------:R-:W-:Y:S01]  /*5240*/  LOP3.LUT R3, R165, UR11, R4, 0x96, !PT ;  /* 0x0000000ba5037c12 */ /* 0x000fe2000f8e9604 */
[----:B----4-:R-:W-:Y:S01]  /*5250*/  IMAD.WIDE.U32 R6, R6, -0x2daee0ad, RZ ;  /* 0xd2511f5306067825 */ /* 0x010fe200078e00ff */
        /* <DEDUP_REMOVED lines=108> */
[----:B------:R-:W-:Y:S01]  /*5920*/  LOP3.LUT R2, R7, 0xffff, RZ, 0xc0, !PT ;  /* 0x0000ffff07027812 */ /* 0x000fe200078ec0ff */
        /* <DEDUP_REMOVED lines=245> */
[----:B------:R-:W-:Y:S01]  /*6880*/  ULOP3.LUT UR11, UR5, 0x1, URZ, 0xc0, !UPT ;  /* 0x00000001050b7892 */ /* 0x000fe2000f8ec03f */
[----:B------:R-:W-:Y:S03]  /*6890*/  UMOV UR12, 0xffffc000 ;  /* 0xffffc000000c7882 */ /* 0x000fe60000000000 */
        /* <DEDUP_REMOVED lines=20> */
.L_x_831:
        /* <DEDUP_REMOVED lines=41> */
[----:B--2---:R-:W-:Y:S01]  /*6c70*/  FADD.FTZ R7, -R4, R9 ;  /* 0x0000000904077221 */ /* 0x004fe20000010100 */
        /* <DEDUP_REMOVED lines=17> */
[----:B------:R-:W-:Y:S01]  /*6d90*/  IMAD.MOV.U32 R221, RZ, RZ, R236 ;  /* 0x000000ffffdd7224 */ /* 0x000fe200078e00ec */
        /* <DEDUP_REMOVED lines=33> */
[----:B------:R-:W-:Y:S01]  /*6fb0*/  F2FP.BF16.F32.PACK_AB R6, R17, R18 ;  /* 0x000000121106723e */ /* 0x000fe200000010ff */
[----:B------:R-:W-:Y:S01]  /*6fc0*/  IMAD.MOV.U32 R220, RZ, RZ, R237 ;  /* 0x000000ffffdc7224 */ /* 0x000fe200078e00ed */
        /* <DEDUP_REMOVED lines=140> */
.L_x_832:
        /* <DEDUP_REMOVED lines=53> */
[----:B--2---:R-:W2:Y:S03]  /*7be0*/  LDC R0, c[0x0][0x270] ;  /* 0x00009c00ff007b82 */ /* 0x004ea60000000800 */
[----:B------:R-:W-:Y:S01]  /*7bf0*/  LDSM.16.M88.4 R196, [R3+0x1f000] ;  /* 0x01f0000003c4783b */ /* 0x000fe20000000200 */
[-C--:B------:R-:W-:Y:S06]  /*7c00*/  HMMA.16816.F32.BF16 R4, R164, R172.reuse, R4 ;  /* 0x000000aca404723c */ /* 0x080fec0000041804 */
[C---:B------:R-:W-:Y:S06]  /*7c10*/  HMMA.16816.F32.BF16 R8, R200.reuse, R172, R8 ;  /* 0x000000acc808723c */ /* 0x040fec0000041808 */
[-C--:B------:R-:W-:Y:S06]  /*7c20*/  HMMA.16816.F32.BF16 R12, R200, R174.reuse, R12 ;  /* 0x000000aec80c723c */ /* 0x080fec000004180c */
[C---:B------:R-:W-:Y:S01]  /*7c30*/  HMMA.16816.F32.BF16 R16, R164.reuse, R174, R16 ;  /* 0x000000aea410723c */ /* 0x040fe20000041810 */
[----:B------:R-:W2:Y:S05]  /*7c40*/  LDSM.16.M88.4 R172, [R3+0x1e000] ;  /* 0x01e0000003ac783b */ /* 0x000eaa0000000200 */
        /* <DEDUP_REMOVED lines=11> */
[----:B------:R-:W4:Y:S04]  /*7d00*/  LDSM.16.M88.4 R180, [R204+0x1f000] ;  /* 0x01f00000ccb4783b */ /* 0x000f280000000200 */
[----:B------:R-:W-:Y:S01]  /*7d10*/  LDSM.16.MT88.4 R204, [R208+0x7800] ;  /* 0x00780000d0cc783b */ /* 0x000fe20000004200 */
        /* <DEDUP_REMOVED lines=14> */
[-C--:B------:R-:W-:Y:S06]  /*7e00*/  HMMA.16816.F32.BF16 R28, R196, R202.reuse, R28 ;  /* 0x000000cac41c723c */ /* 0x080fec000004181c */
[----:B------:R-:W-:Y:S06]  /*7e10*/  HMMA.16816.F32.BF16 R32, R172, R202, R32 ;  /* 0x000000caac20723c */ /* 0x000fec0000041820 */
[-C--:B------:R-:W-:Y:S05]  /*7e20*/  HMMA.16816.F32.BF16 R4, R164, R176.reuse, R4 ;  /* 0x000000b0a404723c */ /* 0x080fea0000041804 */
[----:B------:R-:W-:Y:S01]  /*7e30*/  @P0 VIADD R172, R239, 0xffffffc0 ;  /* 0xffffffc0efac0836 */ /* 0x000fe20000000000 */
[C---:B----4-:R-:W-:Y:S05]  /*7e40*/  HMMA.16816.F32.BF16 R8, R180.reuse, R176, R8 ;  /* 0x000000b0b408723c */ /* 0x050fea0000041808 */
[----:B------:R-:W-:Y:S01]  /*7e50*/  @P0 IMAD.WIDE R172, R172, R222, UR18 ;  /* 0x00000012acac0e25 */ /* 0x000fe2000f8e02de */
[-C--:B------:R-:W-:Y:S01]  /*7e60*/  HMMA.16816.F32.BF16 R12, R180, R178.reuse, R12 ;  /* 0x000000b2b40c723c */ /* 0x080fe2000004180c */
[----:B------:R-:W-:Y:S01]  /*7e70*/  @UP3 UMOV UR18, UR12 ;  /* 0x0000000c00123c82 */ /* 0x000fe20008000000 */
[----:B------:R-:W-:Y:S02]  /*7e80*/  @UP3 UMOV UR19, UR11 ;  /* 0x0000000b00133c82 */ /* 0x000fe40008000000 */
[----:B------:R-:W5:Y:S01]  /*7e90*/  @P0 LDG.E R242, desc[UR6][R172.64] ;  /* 0x00000006acf20981 */ /* 0x000f62000c1e1900 */
[----:B------:R-:W-:Y:S01]  /*7ea0*/  IMAD.IADD R176, R216, 0x1, R210 ;  /* 0x00000001d8b07824 */ /* 0x000fe200078e02d2 */
[C---:B------:R-:W-:Y:S02]  /*7eb0*/  HMMA.16816.F32.BF16 R16, R164.reuse, R178, R16 ;  /* 0x000000b2a410723c */ /* 0x040fe40000041810 */
[----:B------:R-:W5:Y:S04]  /*7ec0*/  @P0 LDG.E R243, desc[UR6][R172.64+0x20] ;  /* 0x00002006acf30981 */ /* 0x000f68000c1e1900 */
[-C--:B-1----:R-:W-:Y:S01]  /*7ed0*/  HMMA.16816.F32.BF16 R20, R164, R188.reuse, R20 ;  /* 0x000000bca414723c */ /* 0x082fe20000041814 */
[----:B------:R-:W5:Y:S04]  /*7ee0*/  @P0 LDG.E R240, desc[UR6][R172.64+0x80] ;  /* 0x00008006acf00981 */ /* 0x000f68000c1e1900 */
[----:B------:R1:W5:Y:S01]  /*7ef0*/  @P0 LDG.E R241, desc[UR6][R172.64+0xa0] ;  /* 0x0000a006acf10981 */ /* 0x000362000c1e1900 */
[C---:B------:R-:W-:Y:S06]  /*7f00*/  HMMA.16816.F32.BF16 R24, R180.reuse, R188, R24 ;  /* 0x000000bcb418723c */ /* 0x040fec0000041818 */
[-C--:B------:R-:W-:Y:S06]  /*7f10*/  HMMA.16816.F32.BF16 R28, R180, R190.reuse, R28 ;  /* 0x000000beb41c723c */ /* 0x080fec000004181c */
[----:B------:R-:W-:Y:S06]  /*7f20*/  HMMA.16816.F32.BF16 R32, R164, R190, R32 ;  /* 0x000000bea420723c */ /* 0x000fec0000041820 */
[-C--:B--2---:R-:W-:Y:S05]  /*7f30*/  HMMA.16816.F32.BF16 R4, R168, R184.reuse, R4 ;  /* 0x000000b8a804723c */ /* 0x084fea0000041804 */
[----:B------:R-:W-:Y:S01]  /*7f40*/  IMAD R167, R0, UR25, RZ ;  /* 0x0000001900a77c24 */ /* 0x000fe2000f8e02ff */
[C---:B------:R-:W-:Y:S05]  /*7f50*/  HMMA.16816.F32.BF16 R8, R192.reuse, R184, R8 ;  /* 0x000000b8c008723c */ /* 0x040fea0000041808 */
[C---:B------:R-:W-:Y:S01]  /*7f60*/  IMAD.U32 R0, R167.reuse, -0x40, RZ ;  /* 0xffffffc0a7007824 */ /* 0x040fe200078e00ff */
[-C--:B------:R-:W-:Y:S05]  /*7f70*/  HMMA.16816.F32.BF16 R12, R192, R186.reuse, R12 ;  /* 0x000000bac00c723c */ /* 0x080fea000004180c */
[C---:B------:R-:W-:Y:S01]  /*7f80*/  LEA R237, P1, R0.reuse, R220, 0x2 ;  /* 0x000000dc00ed7211 */ /* 0x040fe200078210ff */
[C---:B------:R-:W-:Y:S05]  /*7f90*/  HMMA.16816.F32.BF16 R16, R168.reuse, R186, R16 ;  /* 0x000000baa810723c */ /* 0x040fea0000041810 */
[----:B------:R-:W-:Y:S01]  /*7fa0*/  LEA.HI.X.SX32 R236, R0, R221, 0x2, P1 ;  /* 0x000000dd00ec7211 */ /* 0x000fe200008f16ff */
[-C--:B------:R-:W-:Y:S05]  /*7fb0*/  HMMA.16816.F32.BF16 R20, R168, R204.reuse, R20 ;  /* 0x000000cca814723c */ /* 0x080fea0000041814 */
[----:B------:R-:W-:Y:S01]  /*7fc0*/  IMAD.MOV.U32 R2, RZ, RZ, R237 ;  /* 0x000000ffff027224 */ /* 0x000fe200078e00ed */
[C---:B------:R-:W-:Y:S05]  /*7fd0*/  HMMA.16816.F32.BF16 R24, R192.reuse, R204, R24 ;  /* 0x000000ccc018723c */ /* 0x040fea0000041818 */
[C---:B------:R-:W-:Y:S01]  /*7fe0*/  IMAD.SHL.U32 R0, R167.reuse, 0x8, RZ ;  /* 0x00000008a7007824 */ /* 0x040fe200078e00ff */
[-C--:B------:R-:W-:Y:S05]  /*7ff0*/  HMMA.16816.F32.BF16 R28, R192, R206.reuse, R28 ;  /* 0x000000cec01c723c */ /* 0x080fea000004181c */
[----:B------:R-:W-:Y:S01]  /*8000*/  IMAD.MOV.U32 R3, RZ, RZ, R236 ;  /* 0x000000ffff037224 */ /* 0x000fe200078e00ec */
[----:B------:R-:W-:Y:S04]  /*8010*/  HMMA.16816.F32.BF16 R32, R168, R206, R32 ;  /* 0x000000cea820723c */ /* 0x000fe80000041820 */
[----:B------:R2:W-:Y:S01]  /*8020*/  REDG.E.ADD.F32.FTZ.RN.STRONG.GPU desc[UR6][R2.64], R4 ;  /* 0x00000004020079a6 */ /* 0x0005e2000c10f386 */
[CC--:B------:R-:W-:Y:S01]  /*8030*/  LEA R164, P1, R0.reuse, R2.reuse, 0x2 ;  /* 0x0000000200a47211 */ /* 0x0c0fe200078210ff */
[C---:B------:R-:W-:Y:S02]  /*8040*/  IMAD.SHL.U32 R166, R167.reuse, 0x10, RZ ;  /* 0x00000010a7a67824 */ /* 0x040fe400078e00ff */
[C---:B------:R-:W-:Y:S03]  /*8050*/  IMAD R168, R167.reuse, 0x18, RZ ;  /* 0x00000018a7a87824 */ /* 0x040fe600078e02ff */
        /* <DEDUP_REMOVED lines=10> */
[-C--:B-1----:R-:W-:Y:S02]  /*8100*/  LEA.HI.X.SX32 R5, R168, R3.reuse, 0x2, P1 ;  /* 0x00000003a8057211 */ /* 0x082fe400008f16ff */
[-C--:B------:R-:W-:Y:S03]  /*8110*/  LEA R168, P3, R169, R2.reuse, 0x2 ;  /* 0x00000002a9a87211 */ /* 0x080fe600078610ff */
[----:B------:R1:W-:Y:S01]  /*8120*/  REDG.E.ADD.F32.FTZ.RN.STRONG.GPU desc[UR6][R4.64], R7 ;  /* 0x00000007040079a6 */ /* 0x0003e2000c10f386 */
[----:B---3--:R-:W-:Y:S01]  /*8130*/  IMAD R172, R167, 0x30, RZ ;  /* 0x00000030a7ac7824 */ /* 0x008fe200078e02ff */
[-C--:B------:R-:W-:Y:S01]  /*8140*/  LEA.HI.X.SX32 R169, R169, R3.reuse, 0x2, P3 ;  /* 0x00000003a9a97211 */ /* 0x080fe200018f16ff */
[----:B------:R-:W-:Y:S01]  /*8150*/  IMAD R167, R167, 0x38, RZ ;  /* 0x00000038a7a77824 */ /* 0x000fe200078e02ff */
[----:B------:R2:W-:Y:S02]  /*8160*/  REDG.E.ADD.F32.FTZ.RN.STRONG.GPU desc[UR6][R170.64], R8 ;  /* 0x00000008aa0079a6 */ /* 0x0005e4000c10f386 */
[CC--:B------:R-:W-:Y:S02]  /*8170*/  LEA R6, P1, R172.reuse, R2.reuse, 0x2 ;  /* 0x00000002ac067211 */ /* 0x0c0fe400078210ff */
[----:B------:R-:W-:Y:S02]  /*8180*/  REDG.E.ADD.F32.FTZ.RN.STRONG.GPU desc[UR6][R168.64], R9 ;  /* 0x00000009a80079a6 */ /* 0x000fe4000c10f386 */
[-C--:B-1----:R-:W-:Y:S02]  /*8190*/  LEA.HI.X.SX32 R7, R172, R3.reuse, 0x2, P1 ;  /* 0x00000003ac077211 */ /* 0x082fe400008f16ff */
[CC--:B------:R-:W-:Y:S01]  /*81a0*/  LEA R4, P0, R167.reuse, R2.reuse, 0x2 ;  /* 0x00000002a7047211 */ /* 0x0c0fe200078010ff */
[----:B------:R-:W-:Y:S01]  /*81b0*/  LDSM.16.MT88.4 R172, [R210+0x3800] ;  /* 0x00380000d2ac783b */ /* 0x000fe20000004200 */
[----:B--2---:R-:W-:Y:S02]  /*81c0*/  VIADD R170, R166, 0x20 ;  /* 0x00000020a6aa7836 */ /* 0x004fe40000000000 */
[-C--:B------:R-:W-:Y:S01]  /*81d0*/  LEA.HI.X.SX32 R5, R167, R3.reuse, 0x2, P0 ;  /* 0x00000003a7057211 */ /* 0x080fe200000f16ff */
[----:B------:R1:W-:Y:S01]  /*81e0*/  REDG.E.ADD.F32.FTZ.RN.STRONG.GPU desc[UR6][R6.64], R10 ;  /* 0x0000000a060079a6 */ /* 0x0003e2000c10f386 */
[----:B------:R-:W-:Y:S03]  /*81f0*/  IMAD.IADD R8, R0, 0x1, R170 ;  /* 0x0000000100087824 */ /* 0x000fe600078e02aa */
        /* <DEDUP_REMOVED lines=42> */
[----:B------:R3:W-:Y:S01]  /*84a0*/  REDG.E.ADD.F32.FTZ.RN.STRONG.GPU desc[UR6][R14.64], R24 ;  /* 0x000000180e0079a6 */ /* 0x0007e2000c10f386 */
        /* <DEDUP_REMOVED lines=326> */
[----:B------:R-:W-:Y:S01]  /*9910*/  @UP0 ULDC.64 UR10, c[0x0][0x450] ;  /* 0x00011400000a0ab9 */ /* 0x000fe20000000a00 */
[----:B------:R-:W-:-:S02]  /*9920*/  F2FP.BF16.F32.PACK_AB R7, R7, R86 ;  /* 0x000000560707723e */ /* 0x000fc400000010ff */
[----:B------:R-:W-:Y:S02]  /*9930*/  F2FP.BF16.F32.PACK_AB R4, R4, R96 ;  /* 0x000000600404723e */ /* 0x000fe400000010ff */
[----:B------:R-:W-:Y:S02]  /*9940*/  F2FP.BF16.F32.PACK_AB R3, R3, R98 ;  /* 0x000000620303723e */ /* 0x000fe400000010ff */
[----:B------:R-:W-:Y:S02]  /*9950*/  F2FP.BF16.F32.PACK_AB R6, R6, R88 ;  /* 0x000000580606723e */ /* 0x000fe400000010ff */
[----:B------:R-:W-:Y:S02]  /*9960*/  F2FP.BF16.F32.PACK_AB R5, R5, R90 ;  /* 0x0000005a0505723e */ /* 0x000fe400000010ff */
[----:B------:R-:W-:Y:S01]  /*9970*/  F2FP.BF16.F32.PACK_AB R2, R2, R92 ;  /* 0x0000005c0202723e */ /* 0x000fe200000010ff */
[----:B------:R-:W-:Y:S01]  /*9980*/  @UP0 UIADD3 UR5, UR24, UR30, URZ ;  /* 0x0000001e18050290 */ /* 0x000fe2000fffe03f */
[----:B------:R-:W-:-:S02]  /*9990*/  F2FP.BF16.F32.PACK_AB R0, R0, R94 ;  /* 0x0000005e0000723e */ /* 0x000fc400000010ff */
        /* <DEDUP_REMOVED lines=85> */
.L_x_834:
        /* <DEDUP_REMOVED lines=24> */
.L_x_835:
[----:B------:R-:W-:Y:S01]  /*a070*/  BAR.SYNC.DEFER_BLOCKING 0x0 ;  /* 0x0000000000007b1d */ /* 0x000fe20000010000 */
[----:B------:R-:W-:Y:S01]  /*a080*/  USHF.R.S32.HI UR9, URZ, 0x1f, UR5 ;  /* 0x0000001f3f097899 */ /* 0x000fe20008011405 */
[--C-:B------:R-:W-:Y:S01]  /*a090*/  SHF.R.S32.HI R9, RZ, 0x1f, R248.reuse ;  /* 0x0000001fff097819 */ /* 0x100fe200000114f8 */
[----:B------:R-:W-:Y:S01]  /*a0a0*/  IMAD.U32 R2, RZ, RZ, UR10 ;  /* 0x0000000aff027e24 */ /* 0x000fe2000f8e00ff */
[----:B------:R-:W-:Y:S01]  /*a0b0*/  UIMAD UR8, UR17, -0x80, UR8 ;  /* 0xffffff80110878a4 */ /* 0x000fe2000f8e0208 */
[----:B------:R-:W-:Y:S01]  /*a0c0*/  IMAD.MOV.U32 R8, RZ, RZ, R248 ;  /* 0x000000ffff087224 */ /* 0x000fe200078e00f8 */
[----:B------:R-:W-:Y:S01]  /*a0d0*/  UIMAD UR14, UR9, UR10, URZ ;  /* 0x0000000a090e72a4 */ /* 0x000fe2000f8e023f */
[----:B------:R-:W-:Y:S01]  /*a0e0*/  VIADD R4, R238, 0x20 ;  /* 0x00000020ee047836 */ /* 0x000fe20000000000 */
[----:B------:R-:W-:Y:S01]  /*a0f0*/  USHF.R.S32.HI UR21, URZ, 0x1f, UR59 ;  /* 0x0000001f3f157899 */ /* 0x000fe2000801143b */
[----:B------:R-:W-:Y:S01]  /*a100*/  IMAD.WIDE.U32 R2, R2, UR5, R8 ;  /* 0x0000000502027c25 */ /* 0x000fe2000f8e0008 */
[----:B------:R-:W-:Y:S01]  /*a110*/  UIMAD UR14, UR5, UR11, UR14 ;  /* 0x0000000b050e72a4 */ /* 0x000fe2000f8e020e */
[----:B------:R-:W-:Y:S01]  /*a120*/  ISETP.GE.AND P4, PT, R238, UR8, PT ;  /* 0x00000008ee007c0c */ /* 0x000fe2000bf86270 */
[----:B------:R-:W-:Y:S01]  /*a130*/  BSSY B0, `(.L_x_836) ;  /* 0x0000026000007945 */ /* 0x000fe20003800000 */
[----:B------:R-:W-:Y:S01]  /*a140*/  ISETP.GE.AND P3, PT, R4, UR8, PT ;  /* 0x0000000804007c0c */ /* 0x000fe2000bf66270 */
[----:B------:R-:W-:Y:S01]  /*a150*/  VIADD R5, R238, 0x40 ;  /* 0x00000040ee057836 */ /* 0x000fe20000000000 */
[----:B------:R-:W-:-:S02]  /*a160*/  IADD3 R2, P0, R2, UR16, RZ ;  /* 0x0000001002027c10 */ /* 0x000fc4000ff1e0ff */
[----:B------:R-:W-:Y:S01]  /*a170*/  MOV R4, UR14 ;  /* 0x0000000e00047c02 */ /* 0x000fe20008000f00 */
[----:B------:R-:W-:Y:S01]  /*a180*/  ULDC.64 UR14, c[0x0][0x468] ;  /* 0x00011a00000e7ab9 */ /* 0x000fe20000000a00 */
[----:B------:R-:W-:Y:S01]  /*a190*/  ISETP.GE.AND P2, PT, R5, UR8, PT ;  /* 0x0000000805007c0c */ /* 0x000fe2000bf46270 */
[----:B------:R-:W-:Y:S01]  /*a1a0*/  UIMAD UR16, UR21, UR14, URZ ;  /* 0x0000000e151072a4 */ /* 0x000fe2000f8e023f */
[----:B------:R-:W-:Y:S01]  /*a1b0*/  IADD3.X R3, R3, UR20, R4, P0, !PT ;  /* 0x0000001403037c10 */ /* 0x000fe200087fe404 */
[----:B------:R-:W-:Y:S01]  /*a1c0*/  IMAD.U32 R4, RZ, RZ, UR14 ;  /* 0x0000000eff047e24 */ /* 0x000fe2000f8e00ff */
[----:B------:R-:W-:Y:S01]  /*a1d0*/  SHF.R.S32.HI R11, RZ, 0x1f, R238 ;  /* 0x0000001fff0b7819 */ /* 0x000fe200000114ee */
[----:B------:R1:W2:Y:S01]  /*a1e0*/  LDS.128 R24, [R0+0xd000] ;  /* 0x00d0000000187984 */ /* 0x0002a20000000c00 */
[----:B------:R-:W-:Y:S01]  /*a1f0*/  UIMAD UR15, UR59, UR15, UR16 ;  /* 0x0000000f3b0f72a4 */ /* 0x000fe2000f8e0210 */
[----:B------:R-:W-:Y:S02]  /*a200*/  IMAD.WIDE.U32 R2, R4, UR59, R2 ;  /* 0x0000003b04027c25 */ /* 0x000fe4000f8e0002 */
[----:B------:R1:W3:Y:S02]  /*a210*/  LDS.128 R20, [R0+0x11000] ;  /* 0x0110000000147984 */ /* 0x0002e40000000c00 */
[----:B------:R-:W-:Y:S01]  /*a220*/  VIADD R5, R238, 0x60 ;  /* 0x00000060ee057836 */ /* 0x000fe20000000000 */
[----:B------:R-:W-:Y:S01]  /*a230*/  IADD3 R10, R3, UR15, RZ ;  /* 0x0000000f030a7c10 */ /* 0x000fe2000fffe0ff */
[----:B------:R1:W4:Y:S03]  /*a240*/  LDS.128 R32, [R0+0x15000] ;  /* 0x0150000000207984 */ /* 0x0003260000000c00 */
[----:B------:R-:W-:Y:S01]  /*a250*/  ISETP.GE.AND P1, PT, R5, UR8, PT ;  /* 0x0000000805007c0c */ /* 0x000fe2000bf26270 */
[----:B------:R1:W1:Y:S04]  /*a260*/  LDS.128 R40, [R0+0x16000] ;  /* 0x0160000000287984 */ /* 0x0002680000000c00 */
[----:B------:R1:W1:Y:S04]  /*a270*/  LDS.128 R48, [R0+0x17000] ;  /* 0x0170000000307984 */ /* 0x0002680000000c00 */
[----:B------:R1:W1:Y:S04]  /*a280*/  LDS.128 R28, [R0+0x19000] ;  /* 0x01900000001c7984 */ /* 0x0002680000000c00 */
[----:B------:R1:W1:Y:S04]  /*a290*/  LDS.128 R36, [R0+0x1a000] ;  /* 0x01a0000000247984 */ /* 0x0002680000000c00 */
[----:B------:R1:W1:Y:S01]  /*a2a0*/  LDS.128 R44, [R0+0x1b000] ;  /* 0x01b00000002c7984 */ /* 0x0002620000000c00 */
[----:B------:R-:W-:Y:S05]  /*a2b0*/  @P4 BRA `(.L_x_837) ;  /* 0x0000000000344947 */ /* 0x000fea0003800000 */
        /* <DEDUP_REMOVED lines=13> */
.L_x_837:
[----:B------:R-:W-:Y:S05]  /*a390*/  BSYNC B0 ;  /* 0x0000000000007941 */ /* 0x000fea0003800000 */
.L_x_836:
[----:B------:R-:W-:Y:S04]  /*a3a0*/  BSSY B0, `(.L_x_838) ;  /* 0x000000f000007945 */ /* 0x000fe80003800000 */
[----:B------:R-:W-:Y:S05]  /*a3b0*/  @P3 BRA `(.L_x_839) ;  /* 0x0000000000343947 */ /* 0x000fea0003800000 */
[----:B--2---:R-:W-:Y:S01]  /*a3c0*/  IADD3 R6, P0, R238, 0x20, RZ ;  /* 0x00000020ee067810 */ /* 0x004fe20007f1e0ff */
[----:B------:R-:W-:Y:S01]  /*a3d0*/  ULDC.64 UR14, c[0x0][0x3f0] ;  /* 0x0000fc00000e7ab9 */ /* 0x000fe20000000a00 */
[----:B------:R-:W-:-:S03]  /*a3e0*/  MOV R5, R10 ;  /* 0x0000000a00057202 */ /* 0x000fc60000000f00 */
[----:B------:R-:W-:-:S04]  /*a3f0*/  IMAD.X R4, RZ, RZ, R11, P0 ;  /* 0x000000ffff047224 */ /* 0x000fc800000e060b */
[----:B------:R-:W-:Y:S02]  /*a400*/  IMAD R7, R4, UR10, RZ ;  /* 0x0000000a04077c24 */ /* 0x000fe4000f8e02ff */
[----:B------:R-:W-:Y:S02]  /*a410*/  IMAD.MOV.U32 R4, RZ, RZ, R2 ;  /* 0x000000ffff047224 */ /* 0x000fe400078e0002 */
[C---:B------:R-:W-:Y:S02]  /*a420*/  IMAD R7, R6.reuse, UR11, R7 ;  /* 0x0000000b06077c24 */ /* 0x040fe4000f8e0207 */
[----:B------:R-:W-:-:S03]  /*a430*/  IMAD.WIDE.U32 R4, R6, UR10, R4 ;  /* 0x0000000a06047c25 */ /* 0x000fc6000f8e0004 */
[----:B------:R-:W-:Y:S02]  /*a440*/  LEA R6, P0, R4, UR14, 0x1 ;  /* 0x0000000e04067c11 */ /* 0x000fe4000f8008ff */
[----:B------:R-:W-:-:S04]  /*a450*/  IADD3 R7, R7, R5, RZ ;  /* 0x0000000507077210 */ /* 0x000fc80007ffe0ff */
[----:B------:R-:W-:-:S05]  /*a460*/  LEA.HI.X R7, R4, UR15, R7, 0x1, P0 ;  /* 0x0000000f04077c11 */ /* 0x000fca00080f0c07 */
[----:B------:R2:W-:Y:S04]  /*a470*/  STG.E.128 desc[UR6][R6.64], R24 ;  /* 0x0000001806007986 */ /* 0x0005e8000c101d06 */
[----:B---3--:R2:W-:Y:S02]  /*a480*/  STG.E.128 desc[UR6][R6.64+0x80], R20 ;  /* 0x0000801406007986 */ /* 0x0085e4000c101d06 */
.L_x_839:
[----:B------:R-:W-:Y:S05]  /*a490*/  BSYNC B0 ;  /* 0x0000000000007941 */ /* 0x000fea0003800000 */
.L_x_838:
[----:B--2---:R2:W1:Y:S01]  /*a4a0*/  LDS.128 R16, [R0+0xe000] ;  /* 0x00e0000000107984 */ /* 0x0044620000000c00 */
        /* <DEDUP_REMOVED lines=14> */
[----:B-1----:R1:W-:Y:S04]  /*a590*/  STG.E.128 desc[UR6][R6.64], R16 ;  /* 0x0000001006007986 */ /* 0x0023e8000c101d06 */
[----:B------:R1:W-:Y:S02]  /*a5a0*/  STG.E.128 desc[UR6][R6.64+0x80], R12 ;  /* 0x0000800c06007986 */ /* 0x0003e4000c101d06 */
.L_x_841:
[----:B------:R-:W-:Y:S05]  /*a5b0*/  BSYNC B0 ;  /* 0x0000000000007941 */ /* 0x000fea0003800000 */
.L_x_840:
[----:B-1----:R1:W1:Y:S01]  /*a5c0*/  LDS.128 R16, [R0+0xf000] ;  /* 0x00f0000000107984 */ /* 0x0022620000000c00 */
[----:B------:R-:W-:Y:S03]  /*a5d0*/  BSSY B0, `(.L_x_842) ;  /* 0x000000f000007945 */ /* 0x000fe60003800000 */
[----:B------:R1:W1:Y:S01]  /*a5e0*/  LDS.128 R12, [R0+0x13000] ;  /* 0x01300000000c7984 */ /* 0x0002620000000c00 */
[----:B------:R-:W-:Y:S05]  /*a5f0*/  @P1 BRA `(.L_x_843) ;  /* 0x0000000000301947 */ /* 0x000fea0003800000 */
[----:B------:R-:W-:Y:S01]  /*a600*/  IADD3 R6, P0, R238, 0x60, RZ ;  /* 0x00000060ee067810 */ /* 0x000fe20007f1e0ff */
[----:B------:R-:W-:-:S03]  /*a610*/  ULDC.64 UR14, c[0x0][0x3f0] ;  /* 0x0000fc00000e7ab9 */ /* 0x000fc60000000a00 */
[----:B------:R-:W-:-:S05]  /*a620*/  IADD3.X R3, RZ, R11, RZ, P0, !PT ;  /* 0x0000000bff037210 */ /* 0x000fca00007fe4ff */
[----:B------:R-:W-:Y:S01]  /*a630*/  IMAD R7, R3, UR10, RZ ;  /* 0x0000000a03077c24 */ /* 0x000fe2000f8e02ff */
[----:B------:R-:W-:-:S03]  /*a640*/  MOV R3, R10 ;  /* 0x0000000a00037202 */ /* 0x000fc60000000f00 */
[----:B------:R-:W-:-:S04]  /*a650*/  IMAD.WIDE.U32 R4, R6, UR10, R2 ;  /* 0x0000000a06047c25 */ /* 0x000fc8000f8e0002 */
[----:B------:R-:W-:Y:S01]  /*a660*/  IMAD R3, R6, UR11, R7 ;  /* 0x0000000b06037c24 */ /* 0x000fe2000f8e0207 */
[----:B------:R-:W-:-:S04]  /*a670*/  LEA R2, P0, R4, UR14, 0x1 ;  /* 0x0000000e04027c11 */ /* 0x000fc8000f8008ff */
[----:B------:R-:W-:-:S04]  /*a680*/  IADD3 R3, R3, R5, RZ ;  /* 0x0000000503037210 */ /* 0x000fc80007ffe0ff */
[----:B------:R-:W-:-:S05]  /*a690*/  LEA.HI.X R3, R4, UR15, R3, 0x1, P0 ;  /* 0x0000000f04037c11 */ /* 0x000fca00080f0c03 */
[----:B-1----:R1:W-:Y:S04]  /*a6a0*/  STG.E.128 desc[UR6][R2.64], R16 ;  /* 0x0000001002007986 */ /* 0x0023e8000c101d06 */
[----:B------:R1:W-:Y:S02]  /*a6b0*/  STG.E.128 desc[UR6][R2.64+0x80], R12 ;  /* 0x0000800c02007986 */ /* 0x0003e4000c101d06 */
.L_x_843:
[----:B------:R-:W-:Y:S05]  /*a6c0*/  BSYNC B0 ;  /* 0x0000000000007941 */ /* 0x000fea0003800000 */
.L_x_842:
[----:B-1----:R-:W-:Y:S01]  /*a6d0*/  IMAD.U32 R2, RZ, RZ, UR12 ;  /* 0x0000000cff027e24 */ /* 0x002fe2000f8e00ff */
[----:B------:R-:W-:Y:S01]  /*a6e0*/  UIMAD UR9, UR9, UR12, URZ ;  /* 0x0000000c090972a4 */ /* 0x000fe2000f8e023f */
[----:B------:R-:W1:Y:S01]  /*a6f0*/  LDS.128 R16, [R0+0x14000] ;  /* 0x0140000000107984 */ /* 0x000e620000000c00 */
        /* <DEDUP_REMOVED lines=26> */
.L_x_845:
[----:B------:R-:W-:Y:S05]  /*a8a0*/  BSYNC B0 ;  /* 0x0000000000007941 */ /* 0x000fea0003800000 */
.L_x_844:
[----:B------:R-:W-:Y:S04]  /*a8b0*/  BSSY B0, `(.L_x_846) ;  /* 0x000000f000007945 */ /* 0x000fe80003800000 */
[----:B------:R-:W-:Y:S05]  /*a8c0*/  @P3 BRA `(.L_x_847) ;  /* 0x0000000000343947 */ /* 0x000fea0003800000 */
[----:B------:R-:W-:Y:S01]  /*a8d0*/  IADD3 R0, P0, R238, 0x20, RZ ;  /* 0x00000020ee007810 */ /* 0x000fe20007f1e0ff */
[----:B------:R-:W-:Y:S01]  /*a8e0*/  ULDC.64 UR8, c[0x0][0x3f8] ;  /* 0x0000fe0000087ab9 */ /* 0x000fe20000000a00 */
[----:B------:R-:W-:-:S03]  /*a8f0*/  MOV R5, R8 ;  /* 0x0000000800057202 */ /* 0x000fc60000000f00 */
[----:B------:R-:W-:-:S04]  /*a900*/  IMAD.X R4, RZ, RZ, R11, P0 ;  /* 0x000000ffff047224 */ /* 0x000fc800000e060b */
[----:B--2---:R-:W-:Y:S02]  /*a910*/  IMAD R6, R4, UR12, RZ ;  /* 0x0000000c04067c24 */ /* 0x004fe4000f8e02ff */
[----:B------:R-:W-:-:S04]  /*a920*/  IMAD.MOV.U32 R4, RZ, RZ, R2 ;  /* 0x000000ffff047224 */ /* 0x000fc800078e0002 */
[----:B------:R-:W-:-:S04]  /*a930*/  IMAD.WIDE.U32 R4, R0, UR12, R4 ;  /* 0x0000000c00047c25 */ /* 0x000fc8000f8e0004 */
[----:B------:R-:W-:Y:S01]  /*a940*/  IMAD R0, R0, UR13, R6 ;  /* 0x0000000d00007c24 */ /* 0x000fe2000f8e0206 */
[----:B------:R-:W-:-:S04]  /*a950*/  LEA R6, P0, R4, UR8, 0x1 ;  /* 0x0000000804067c11 */ /* 0x000fc8000f8008ff */
[----:B------:R-:W-:-:S04]  /*a960*/  IADD3 R0, R0, R5, RZ ;  /* 0x0000000500007210 */ /* 0x000fc80007ffe0ff */
[----:B------:R-:W-:-:S05]  /*a970*/  LEA.HI.X R7, R4, UR9, R0, 0x1, P0 ;  /* 0x0000000904077c11 */ /* 0x000fca00080f0c00 */
[----:B----4-:R2:W-:Y:S04]  /*a980*/  STG.E.128 desc[UR6][R6.64], R32 ;  /* 0x0000002006007986 */ /* 0x0105e8000c101d06 */
[----:B------:R2:W-:Y:S02]  /*a990*/  STG.E.128 desc[UR6][R6.64+0x80], R28 ;  /* 0x0000801c06007986 */ /* 0x0005e4000c101d06 */
.L_x_847:
[----:B------:R-:W-:Y:S05]  /*a9a0*/  BSYNC B0 ;  /* 0x0000000000007941 */ /* 0x000fea0003800000 */
.L_x_846:
        /* <DEDUP_REMOVED lines=15> */
.L_x_849:
[----:B------:R-:W-:Y:S05]  /*aaa0*/  BSYNC B0 ;  /* 0x0000000000007941 */ /* 0x000fea0003800000 */
.L_x_848:
[----:B------:R-:W-:Y:S05]  /*aab0*/  @P1 BRA `(.L_x_830) ;  /* 0x0000000000301947 */ /* 0x000fea0003800000 */
[----:B------:R-:W-:Y:S01]  /*aac0*/  IADD3 R0, P0, R238, 0x60, RZ ;  /* 0x00000060ee007810 */ /* 0x000fe20007f1e0ff */
[----:B------:R-:W-:-:S03]  /*aad0*/  ULDC.64 UR8, c[0x0][0x3f8] ;  /* 0x0000fe0000087ab9 */ /* 0x000fc60000000a00 */
[----:B------:R-:W-:-:S05]  /*aae0*/  IADD3.X R3, RZ, R11, RZ, P0, !PT ;  /* 0x0000000bff037210 */ /* 0x000fca00007fe4ff */
[----:B--2---:R-:W-:Y:S01]  /*aaf0*/  IMAD R6, R3, UR12, RZ ;  /* 0x0000000c03067c24 */ /* 0x004fe2000f8e02ff */
[----:B------:R-:W-:-:S03]  /*ab00*/  MOV R3, R8 ;  /* 0x0000000800037202 */ /* 0x000fc60000000f00 */
[----:B------:R-:W-:-:S04]  /*ab10*/  IMAD.WIDE.U32 R4, R0, UR12, R2 ;  /* 0x0000000c00047c25 */ /* 0x000fc8000f8e0002 */
[----:B------:R-:W-:Y:S01]  /*ab20*/  IMAD R0, R0, UR13, R6 ;  /* 0x0000000d00007c24 */ /* 0x000fe2000f8e0206 */
[----:B------:R-:W-:-:S04]  /*ab30*/  LEA R2, P0, R4, UR8, 0x1 ;  /* 0x0000000804027c11 */ /* 0x000fc8000f8008ff */
[----:B------:R-:W-:-:S04]  /*ab40*/  IADD3 R0, R0, R5, RZ ;  /* 0x0000000500007210 */ /* 0x000fc80007ffe0ff */
[----:B------:R-:W-:-:S05]  /*ab50*/  LEA.HI.X R3, R4, UR9, R0, 0x1, P0 ;  /* 0x0000000904037c11 */ /* 0x000fca00080f0c00 */
[----:B------:R2:W-:Y:S04]  /*ab60*/  STG.E.128 desc[UR6][R2.64], R48 ;  /* 0x0000003002007986 */ /* 0x0005e8000c101d06 */
[----:B------:R2:W-:Y:S02]  /*ab70*/  STG.E.128 desc[UR6][R2.64+0x80], R44 ;  /* 0x0000802c02007986 */ /* 0x0005e4000c101d06 */
.L_x_830:
[----:B------:R-:W-:Y:S05]  /*ab80*/  BSYNC B1 ;  /* 0x0000000000017941 */ /* 0x000fea0003800000 */
.L_x_808:
        /* <DEDUP_REMOVED lines=8> */
.L_x_850:
[----:B------:R-:W-:Y:S05]  /*ac10*/  EXIT ;  /* 0x000000000000794d */ /* 0x000fea0003800000 */
.L_x_852:
        /* <DEDUP_REMOVED lines=14> */
.L_x_1090:


//--------------------- .text._ZN5flash44flash_bwd_dq_dk_dv_loop_seqk_parallel_kernelI23Flash_bwd_kernel_traitsILi128ELi64ELi128ELi8ELi2ELi4ELi2ELb0ELb0EN7cutlass10bfloat16_tE19Flash_kernel_traitsILi128ELi64ELi128ELi8ES3_EELb0ELb1ELb0ELb0ELb0ELb1ELb1EEEvNS_16Flash_bwd_paramsE --------------------------
	.section	.text._ZN5flash44flash_bwd_dq_dk_dv_loop_seqk_parallel_kernelI23Flash_bwd_kernel_traitsILi128ELi64ELi128ELi8ELi2ELi4ELi2ELb0ELb0EN7cutlass10bfloat16_tE19Flash_kernel_traitsILi128ELi64ELi128ELi8ES3_EELb0ELb1ELb0ELb0ELb0ELb1ELb1EEEvNS_16Flash_bwd_paramsE,"ax",@progbits
	.align	128
        .global         _ZN5flash44flash_bwd_dq_dk_dv_loop_seqk_parallel_kernelI23Flash_bwd_kernel_traitsILi128ELi64ELi128ELi8ELi2ELi4ELi2ELb0ELb0EN7cutlass10bfloat16_tE19Flash_kernel_traitsILi128ELi64ELi128ELi8ES3_EELb0ELb1ELb0ELb0ELb0ELb1ELb1EEEvNS_16Flash_bwd_paramsE
        .type           _ZN5flash44flash_bwd_dq_dk_dv_loop_seqk_parallel_kernelI23Flash_bwd_kernel_traitsILi128ELi64ELi128ELi8ELi2ELi4ELi2ELb0ELb0EN7cutlass10bfloat16_tE19Flash_kernel_traitsILi128ELi64ELi128ELi8ES3_EELb0ELb1ELb0ELb0ELb0ELb1ELb1EEEvNS_16Flash_bwd_paramsE,@function
        .size           _ZN5flash44flash_bwd_dq_dk_dv_loop_seqk_parallel_kernelI23Flash_bwd_kernel_traitsILi128ELi64ELi128ELi8ELi2ELi4ELi2ELb0ELb0EN7cutlass10bfloat16_tE19Flash_kernel_traitsILi128ELi64ELi128ELi8ES3_EELb0ELb1ELb0ELb0ELb0ELb1ELb1EEEvNS_16Flash_bwd_paramsE,(.L_x_1091 - _ZN5flash44flash_bwd_dq_dk_dv_loop_seqk_parallel_kernelI23Flash_bwd_kernel_traitsILi128ELi64ELi128ELi8ELi2ELi4ELi2ELb0ELb0EN7cutlass10bfloat16_tE19Flash_kernel_traitsILi128ELi64ELi128ELi8ES3_EELb0ELb1ELb0ELb0ELb0ELb1ELb1EEEvNS_16Flash_bwd_paramsE)
        .other          _ZN5flash44flash_bwd_dq_dk_dv_loop_seqk_parallel_kernelI23Flash_bwd_kernel_traitsILi128ELi64ELi128ELi8ELi2ELi4ELi2ELb0ELb0EN7cutlass10bfloat16_tE19Flash_kernel_traitsILi128ELi64ELi128ELi8ES3_EELb0ELb1ELb0ELb0ELb0ELb1ELb1EEEvNS_16Flash_bwd_paramsE,@"STO_CUDA_ENTRY STV_DEFAULT"
_ZN5flash44flash_bwd_dq_dk_dv_loop_seqk_parallel_kernelI23Flash_bwd_kernel_traitsILi128ELi64ELi128ELi8ELi2ELi4ELi2ELb0ELb0EN7cutlass10bfloat16_tE19Flash_kernel_traitsILi128ELi64ELi128ELi8ES3_EELb0ELb1ELb0ELb0ELb0ELb1ELb1EEEvNS_16Flash_bwd_paramsE:
.text._ZN5flash44flash_bwd_dq_dk_dv_loop_seqk_parallel_kernelI23Flash_bwd_kernel_traitsILi128ELi64ELi128ELi8ELi2ELi4ELi2ELb0ELb0EN7cutlass10bfloat16_tE19Flash_kernel_traitsILi128ELi64ELi128ELi8ES3_EELb0ELb1ELb0ELb0ELb0ELb1ELb1EEEvNS_16Flash_bwd_paramsE:
        /* <DEDUP_REMOVED lines=17> */
[----:B------:R-:W-:-:S05]  /*0110*/  UMOV UR61, 0xffffc000 ;  /* 0xffffc000003d7882 */ /* 0x000fca0000000000 */
[----:B------:R-:W4:Y:S08]  /*0120*/  S2UR UR49, SR_CTAID.Y ;  /* 0x00000000003179c3 */ /* 0x000f300000002600 */
[----:B------:R-:W5:Y:S01]  /*0130*/  S2UR UR57, SR_CTAID.Z ;  /* 0x00000000003979c3 */ /* 0x000f620000002700 */
[----:B---3--:R-:W-:Y:S01]  /*0140*/  ULEA UR4, UR4, UR5, 0x18 ;  /* 0x0000000504047291 */ /* 0x008fe2000f8ec03f */
[----:B--2---:R-:W-:Y:S01]  /*0150*/  SHF.R.S32.HI R13, RZ, 0x1f, R16 ;  /* 0x0000001fff0d7819 */ /* 0x004fe20000011410 */
[----:B----4-:R-:W-:-:S03]  /*0160*/  USHF.L.U32 UR5, UR49, 0x7, URZ ;  /* 0x0000000731057899 */ /* 0x010fc6000800063f */
[CC--:B------:R-:W-:Y:S02]  /*0170*/  LEA.HI R4, R13.reuse, R16.reuse, RZ, 0x5 ;  /* 0x000000100d047211 */ /* 0x0c0fe400078f28ff */
[----:B------:R-:W-:Y:S02]  /*0180*/  LEA.HI R5, R13, R16, RZ, 0x4 ;  /* 0x000000100d057211 */ /* 0x000fe400078f20ff */
[--C-:B------:R-:W-:Y:S01]  /*0190*/  SHF.R.S32.HI R6, RZ, 0x5, R4.reuse ;  /* 0x00000005ff067819 */ /* 0x100fe20000011404 */
[----:B-----5:R-:W-:Y:S01]  /*01a0*/  USHF.R.S32.HI UR6, URZ, 0x1f, UR57 ;  /* 0x0000001f3f067899 */ /* 0x020fe20008011439 */
        /* <DEDUP_REMOVED lines=50> */
[C---:B------:R-:W-:Y:S01]  /*04d0*/  IMAD.IADD R0, R16.reuse, 0x1, -R3 ;  /* 0x0000000110007824 */ /* 0x040fe200078e0a03 */
[----:B------:R-:W-:Y:S01]  /*04e0*/  LEA.HI R4, R13, R16, RZ, 0x6 ;  /* 0x000000100d047211 */ /* 0x000fe200078f30ff */
[----:B------:R-:W-:Y:S01]  /*04f0*/  IMAD.SHL.U32 R16, R16, 0x2, RZ ;  /* 0x0000000210107824 */ /* 0x000fe200078e00ff */
[----:B------:R-:W-:Y:S01]  /*0500*/  LOP3.LUT R8, R2, 0x8, R19, 0xf8, !PT ;  /* 0x0000000802087812 */ /* 0x000fe200078ef813 */
[----:B------:R-:W-:Y:S01]  /*0510*/  IMAD.SHL.U32 R2, R0, 0x2, RZ ;  /* 0x0000000200027824 */ /* 0x000fe200078e00ff */
[----:B------:R-:W-:-:S02]  /*0520*/  SHF.R.S32.HI R0, RZ, 0x7, R5 ;  /* 0x00000007ff007819 */ /* 0x000fc40000011405 */
        /* <DEDUP_REMOVED lines=10> */
[----:B------:R-:W-:Y:S01]  /*05d0*/  LEA R210, R210, UR4, 0x1 ;  /* 0x00000004d2d27c11 */ /* 0x000fe2000f8e08ff */
[----:B------:R-:W-:Y:S01]  /*05e0*/  IMAD.SHL.U32 R5, R0, 0x8, RZ ;  /* 0x0000000800057824 */ /* 0x000fe200078e00ff */
[----:B------:R-:W-:Y:S01]  /*05f0*/  LOP3.LUT R0, R2, 0x20, RZ, 0xc0, !PT ;  /* 0x0000002002007812 */ /* 0x000fe200078ec0ff */
[----:B------:R-:W-:-:S02]  /*0600*/  IMAD.SHL.U32 R3, R4, 0x8, RZ ;  /* 0x0000000804037824 */ /* 0x000fc400078e00ff */
[----:B------:R-:W-:Y:S02]  /*0610*/  IMAD.SHL.U32 R2, R7, 0x40, RZ ;  /* 0x0000004007027824 */ /* 0x000fe400078e00ff */
[----:B------:R-:W-:Y:S01]  /*0620*/  IMAD R7, R4, 0x200, R9 ;  /* 0x0000020004077824 */ /* 0x000fe200078e0209 */
[----:B------:R-:W-:Y:S01]  /*0630*/  LOP3.LUT R209, R0, 0x18, R3, 0xf8, !PT ;  /* 0x0000001800d17812 */ /* 0x000fe200078ef803 */
[----:B------:R-:W-:Y:S01]  /*0640*/  IMAD.SHL.U32 R4, R4, 0x20, RZ ;  /* 0x0000002004047824 */ /* 0x000fe200078e00ff */
[----:B------:R-:W-:Y:S01]  /*0650*/  LOP3.LUT R0, R2, 0x1c0, RZ, 0xc0, !PT ;  /* 0x000001c002007812 */ /* 0x000fe200078ec0ff */
[----:B------:R-:W-:Y:S01]  /*0660*/  IMAD.SHL.U32 R214, R214, 0x2, RZ ;  /* 0x00000002d6d67824 */ /* 0x000fe200078e00ff */
[----:B------:R-:W-:Y:S01]  /*0670*/  LOP3.LUT R2, R5, 0x8, RZ, 0xc0, !PT ;  /* 0x0000000805027812 */ /* 0x000fe200078ec0ff */
[----:B------:R1:W-:Y:S01]  /*0680*/  STL [R1+0x20], R7 ;  /* 0x0000200701007387 */ /* 0x0003e20000100800 */
[----:B------:R-:W-:Y:S01]  /*0690*/  SHF.R.U32.HI R3, RZ, 0x3, R0 ;  /* 0x00000003ff037819 */ /* 0x000fe20000011600 */
[----:B------:R-:W-:-:S03]  /*06a0*/  IMAD.SHL.U32 R5, R10, 0x10, RZ ;  /* 0x000000100a057824 */ /* 0x000fc600078e00ff */
[----:B------:R-:W-:Y:S02]  /*06b0*/  LOP3.LUT R8, R3, R0, R2, 0x1e, !PT ;  /* 0x0000000003087212 */ /* 0x000fe400078e1e02 */
[----:B------:R-:W-:Y:S01]  /*06c0*/  LOP3.LUT R9, R2, 0x10, R5, 0xf8, !PT ;  /* 0x0000001002097812 */ /* 0x000fe200078ef805 */
[----:B------:R-:W-:Y:S02]  /*06d0*/  IMAD.SHL.U32 R5, R17, 0x40, RZ ;  /* 0x0000004011057824 */ /* 0x000fe400078e00ff */
[----:B------:R-:W-:-:S03]  /*06e0*/  IMAD.IADD R8, R13, 0x1, R8 ;  /* 0x000000010d087824 */ /* 0x000fc600078e0208 */
[----:B------:R-:W-:-:S04]  /*06f0*/  LOP3.LUT R5, R5, 0x1c0, RZ, 0xc0, !PT ;  /* 0x000001c005057812 */ /* 0x000fc800078ec0ff */
[----:B------:R-:W-:-:S04]  /*0700*/  SHF.R.U32.HI R6, RZ, 0x3, R5 ;  /* 0x00000003ff067819 */ /* 0x000fc80000011605 */
[----:B------:R-:W-:Y:S02]  /*0710*/  LOP3.LUT R209, R6, R209, R5, 0x1e, !PT ;  /* 0x000000d106d17212 */ /* 0x000fe400078e1e05 */
[----:B-1----:R-:W-:Y:S02]  /*0720*/  LOP3.LUT R7, R4, 0x6, R16, 0xf8, !PT ;  /* 0x0000000604077812 */ /* 0x002fe400078ef810 */
[----:B------:R-:W-:Y:S02]  /*0730*/  LOP3.LUT R4, R0, 0x20, R4, 0xf8, !PT ;  /* 0x0000002000047812 */ /* 0x000fe400078ef804 */
[----:B------:R-:W-:Y:S01]  /*0740*/  SHF.R.S32.HI R0, RZ, 0x2, R18 ;  /* 0x00000002ff007819 */ /* 0x000fe20000011412 */
[----:B------:R1:W-:Y:S01]  /*0750*/  STL [R1+0x30], R7 ;  /* 0x0000300701007387 */ /* 0x0003e20000100800 */
[----:B------:R-:W-:Y:S01]  /*0760*/  LOP3.LUT R4, R4, R3, RZ, 0x3c, !PT ;  /* 0x0000000304047212 */ /* 0x000fe200078e3cff */
[C---:B------:R-:W-:Y:S02]  /*0770*/  IMAD R3, R14.reuse, 0x400, R11 ;  /* 0x000004000e037824 */ /* 0x040fe400078e020b */
[----:B------:R-:W-:-:S02]  /*0780*/  IMAD R15, R14, 0x10, R0 ;  /* 0x000000100e0f7824 */ /* 0x000fc400078e0200 */
[----:B------:R-:W-:Y:S02]  /*0790*/  IMAD.IADD R237, R4, 0x1, R3 ;  /* 0x0000000104ed7824 */ /* 0x000fe400078e0203 */
[----:B------:R-:W-:Y:S01]  /*07a0*/  VIADD R2, R15, 0xffffffc0 ;  /* 0xffffffc00f027836 */ /* 0x000fe20000000000 */
[----:B------:R-:W-:Y:S01]  /*07b0*/  STL [R1+0x3c], R15 ;  /* 0x00003c0f01007387 */ /* 0x000fe20000100800 */
[----:B------:R-:W-:Y:S01]  /*07c0*/  IMAD.SHL.U32 R0, R12, 0x40, RZ ;  /* 0x000000400c007824 */ /* 0x000fe200078e00ff */
[----:B------:R-:W-:Y:S02]  /*07d0*/  LEA R237, R237, UR4, 0x1 ;  /* 0x00000004eded7c11 */ /* 0x000fe4000f8e08ff */
[----:B------:R-:W-:Y:S02]  /*07e0*/  SHF.R.S32.HI R3, RZ, 0x1f, R2 ;  /* 0x0000001fff037819 */ /* 0x000fe40000011402 */
[----:B------:R-:W-:Y:S01]  /*07f0*/  LOP3.LUT R0, R0, 0xfffffe00, RZ, 0xc0, !PT ;  /* 0xfffffe0000007812 */ /* 0x000fe200078ec0ff */
[----:B------:R-:W-:Y:S01]  /*0800*/  IMAD.IADD R238, R237, 0x1, R236 ;  /* 0x00000001edee7824 */ /* 0x000fe200078e02ec */
[----:B------:R-:W-:-:S02]  /*0810*/  SHF.L.U64.HI R2, R2, 0x2, R3 ;  /* 0x0000000202027819 */ /* 0x000fc40000010203 */
[----:B------:R-:W-:Y:S01]  /*0820*/  LOP3.LUT R209, R209, R0, RZ, 0xfc, !PT ;  /* 0x00000000d1d17212 */ /* 0x000fe200078efcff */
[----:B------:R-:W-:Y:S02]  /*0830*/  IMAD R4, R14, 0x400, R0 ;  /* 0x000004000e047824 */ /* 0x000fe400078e0200 */
[----:B------:R2:W-:Y:S01]  /*0840*/  STL [R1+0x2c], R2 ;  /* 0x00002c0201007387 */ /* 0x0005e20000100800 */
[----:B-1----:R-:W-:-:S05]  /*0850*/  IMAD.SHL.U32 R7, R10, 0x8, RZ ;  /* 0x000000080a077824 */ /* 0x002fca00078e00ff */
[----:B------:R-:W-:-:S04]  /*0860*/  LOP3.LUT R7, R5, 0x8, R7, 0xf8, !PT ;  /* 0x0000000805077812 */ /* 0x000fc800078ef807 */
[----:B------:R-:W-:-:S05]  /*0870*/  LOP3.LUT R3, R7, R6, RZ, 0x3c, !PT ;  /* 0x0000000607037212 */ /* 0x000fca00078e3cff */
[----:B------:R-:W-:Y:S02]  /*0880*/  IMAD.IADD R220, R4, 0x1, R3 ;  /* 0x0000000104dc7824 */ /* 0x000fe400078e0203 */
[----:B------:R-:W-:Y:S01]  /*0890*/  IMAD.U32 R3, RZ, RZ, UR5 ;  /* 0x00000005ff037e24 */ /* 0x000fe2000f8e00ff */
[----:B------:R-:W-:Y:S01]  /*08a0*/  UIADD3 UR5, UR4, 0xc000, URZ ;  /* 0x0000c00004057890 */ /* 0x000fe2000fffe03f */
[----:B--2---:R-:W-:-:S05]  /*08b0*/  LOP3.LUT R2, R6, R9, R5, 0x1e, !PT ;  /* 0x0000000906027212 */ /* 0x004fca00078e1e05 */
[----:B------:R-:W-:Y:S01]  /*08c0*/  VIADD R216, R214, UR5 ;  /* 0x00000005d6d87c36 */ /* 0x000fe20008000000 */
[----:B------:R-:W-:Y:S02]  /*08d0*/  LEA R5, R8, UR5, 0x1 ;  /* 0x0000000508057c11 */ /* 0x000fe4000f8e08ff */
[----:B------:R-:W-:Y:S01]  /*08e0*/  LOP3.LUT R219, R2, R0, RZ, 0xfc, !PT ;  /* 0x0000000002db7212 */ /* 0x000fe200078efcff */
[----:B------:R-:W-:Y:S01]  /*08f0*/  IMAD.U32 R0, RZ, RZ, UR6 ;  /* 0x00000006ff007e24 */ /* 0x000fe2000f8e00ff */
[----:B------:R-:W-:Y:S01]  /*0900*/  USHF.R.S32.HI UR6, URZ, 0x1f, UR49 ;  /* 0x0000001f3f067899 */ /* 0x000fe20008011431 */
[----:B------:R-:W-:Y:S01]  /*0910*/  IMAD.MOV.U32 R2, RZ, RZ, 0x20 ;  /* 0x00000020ff027424 */ /* 0x000fe200078e00ff */
[----:B------:R-:W-:Y:S01]  /*0920*/  STL [R1+0x24], R5 ;  /* 0x0000240501007387 */ /* 0x000fe20000100800 */
[----:B------:R-:W-:Y:S01]  /*0930*/  IMAD.MOV.U32 R0, RZ, RZ, 0x40 ;  /* 0x00000040ff007424 */ /* 0x000fe200078e00ff */
[----:B------:R-:W-:Y:S02]  /*0940*/  LEA R209, R209, UR5, 0x1 ;  /* 0x00000005d1d17c11 */ /* 0x000fe4000f8e08ff */
[----:B------:R-:W-:Y:S01]  /*0950*/  SEL R213, R2, 0xffffffe0, !P4 ;  /* 0xffffffe002d57807 */ /* 0x000fe20006000000 */
[----:B------:R-:W-:Y:S01]  /*0960*/  IMAD.U32 R3, RZ, RZ, UR6 ;  /* 0x00000006ff037e24 */ /* 0x000fe2000f8e00ff */
[----:B------:R-:W-:Y:S01]  /*0970*/  SEL R215, R0, 0xffffffc0, !P3 ;  /* 0xffffffc000d77807 */ /* 0x000fe20005800000 */
[----:B------:R-:W-:Y:S01]  /*0980*/  USHF.R.S32.HI UR6, URZ, 0x1f, UR57 ;  /* 0x0000001f3f067899 */ /* 0x000fe20008011439 */
[----:B------:R-:W-:Y:S01]  /*0990*/  SEL R2, R2, 0xffffffe0, !P1 ;  /* 0xffffffe002027807 */ /* 0x000fe20004800000 */
[----:B------:R-:W-:Y:S01]  /*09a0*/  IMAD.IADD R213, R216, 0x1, R213 ;  /* 0x00000001d8d57824 */ /* 0x000fe200078e02d5 */
[----:B------:R-:W-:Y:S01]  /*09b0*/  SEL R0, R0, 0xffffffc0, !P2 ;  /* 0xffffffc000007807 */ /* 0x000fe20005000000 */
[----:B------:R-:W-:-:S02]  /*09c0*/  IMAD.IADD R216, R216, 0x1, R215 ;  /* 0x00000001d8d87824 */ /* 0x000fc400078e02d7 */
[----:B------:R-:W-:Y:S02]  /*09d0*/  IMAD.IADD R235, R237, 0x1, R2 ;  /* 0x00000001edeb7824 */ /* 0x000fe400078e0202 */
[----:B------:R-:W-:Y:S02]  /*09e0*/  IMAD.IADD R4, R2, 0x1, R5 ;  /* 0x0000000102047824 */ /* 0x000fe400078e0205 */
[C---:B------:R-:W-:Y:S02]  /*09f0*/  IMAD.IADD R2, R5.reuse, 0x1, R0 ;  /* 0x0000000105027824 */ /* 0x040fe400078e0200 */
[----:B------:R-:W-:Y:S01]  /*0a00*/  IMAD.U32 R3, RZ, RZ, UR6 ;  /* 0x00000006ff037e24 */ /* 0x000fe2000f8e00ff */
[----:B------:R-:W-:Y:S01]  /*0a10*/  STL [R1+0x34], R4 ;  /* 0x0000340401007387 */ /* 0x000fe20000100800 */
[C---:B------:R-:W-:Y:S01]  /*0a20*/  VIADD R3, R5.reuse, 0x420 ;  /* 0x0000042005037836 */ /* 0x040fe20000000000 */
[----:B------:R-:W-:Y:S01]  /*0a30*/  ULDC.64 UR6, c[0x0][0x208] ;  /* 0x0000820000067ab9 */ /* 0x000fe20000000a00 */
[----:B------:R-:W-:Y:S01]  /*0a40*/  @P1 VIADD R3, R5, 0x3e0 ;  /* 0x000003e005031836 */ /* 0x000fe20000000000 */
[----:B------:R1:W-:Y:S01]  /*0a50*/  STL [R1+0x28], R2 ;  /* 0x0000280201007387 */ /* 0x0003e20000100800 */
[----:B------:R-:W-:-:S02]  /*0a60*/  IMAD.IADD R215, R213, 0x1, R215 ;  /* 0x00000001d5d77824 */ /* 0x000fc400078e02d7 */
[----:B------:R-:W-:Y:S01]  /*0a70*/  IMAD.IADD R236, R236, 0x1, R235 ;  /* 0x00000001ecec7824 */ /* 0x000fe200078e02eb */
[----:B------:R2:W-:Y:S01]  /*0a80*/  STL [R1+0x44], R3 ;  /* 0x0000440301007387 */ /* 0x0005e20000100800 */
[----:B-1----:R-:W-:Y:S02]  /*0a90*/  IMAD.IADD R2, R4, 0x1, R0 ;  /* 0x0000000104027824 */ /* 0x002fe400078e0200 */
[----:B------:R-:W-:-:S03]  /*0aa0*/  IMAD.IADD R0, R0, 0x1, R3 ;  /* 0x0000000100007824 */ /* 0x000fc600078e0203 */
[----:B------:R2:W-:Y:S04]  /*0ab0*/  STL [R1+0x38], R2 ;  /* 0x0000380201007387 */ /* 0x0005e80000100800 */
[----:B------:R2:W-:Y:S02]  /*0ac0*/  STL [R1+0x40], R0 ;  /* 0x0000400001007387 */ /* 0x0005e40000100800 */
.L_x_897:
        /* <DEDUP_REMOVED lines=30> */
[----:B----4-:R-:W2:Y:S01]  /*0cb0*/  @P1 LDG.E R7, desc[UR6][R4.64] ;  /* 0x0000000604071981 */ /* 0x010ea2000c1e1900 */
[----:B------:R-:W-:-:S04]  /*0cc0*/  UIADD3 UR8, UP0, UR16, UR12, URZ ;  /* 0x0000000c10087290 */ /* 0x000fc8000ff1e03f */
[----:B------:R-:W-:Y:S01]  /*0cd0*/  PLOP3.LUT P2, PT, PT, PT, UP4, 0x80, 0x0 ;  /* 0x000000000000781c */ /* 0x000fe20003f4f048 */
[----:B------:R-:W-:Y:S01]  /*0ce0*/  UIADD3.X UR5, UR5, UR13, URZ, UP0, !UPT ;  /* 0x0000000d05057290 */ /* 0x000fe200087fe43f */
[----:B---3--:R1:W3:Y:S02]  /*0cf0*/  @P0 LDG.E R5, desc[UR6][R2.64] ;  /* 0x0000000602050981 */ /* 0x0082e4000c1e1900 */
        /* <DEDUP_REMOVED lines=32> */
.L_x_853:
        /* <DEDUP_REMOVED lines=25> */
[----:B------:R-:W-:Y:S01]  /*1090*/  USHF.L.U64.HI UR16, UR49, 0x7, UR59 ;  /* 0x0000000731107899 */ /* 0x000fe2000801023b */
[----:B------:R-:W-:Y:S01]  /*10a0*/  ISETP.NE.AND P3, PT, R6, RZ, PT ;  /* 0x000000ff0600720c */ /* 0x000fe20003f65270 */
[----:B------:R-:W-:Y:S01]  /*10b0*/  UIMAD.WIDE.U32 UR14, UR5, UR42, URZ ;  /* 0x0000002a050e72a5 */ /* 0x000fe2000f8e003f */
[----:B------:R-:W1:Y:S01]  /*10c0*/  I2F.RP R2, R5 ;  /* 0x0000000500027306 */ /* 0x000e620000209400 */
[----:B------:R-:W-:-:S02]  /*10d0*/  UIMAD UR27, UR5, UR43, URZ ;  /* 0x0000002b051b72a4 */ /* 0x000fc4000f8e023f */
[----:B------:R-:W-:Y:S02]  /*10e0*/  UIADD3 UR50, UR25, UR34, URZ ;  /* 0x0000002219327290 */ /* 0x000fe4000fffe03f */
[----:B--2---:R-:W-:Y:S02]  /*10f0*/  UIMAD.WIDE.U32 UR32, UR8, UR12, URZ ;  /* 0x0000000c082072a5 */ /* 0x004fe4000f8e003f */
[----:B------:R-:W-:Y:S02]  /*1100*/  USEL UR37, UR16, URZ, UP2 ;  /* 0x0000003f10257287 */ /* 0x000fe40009000000 */
[----:B------:R-:W-:Y:S02]  /*1110*/  UIMAD UR46, UR8, UR13, UR33 ;  /* 0x0000000d082e72a4 */ /* 0x000fe4000f8e0221 */
[----:B------:R-:W-:Y:S01]  /*1120*/  @!UP1 UIMAD UR8, UR59, UR10, URZ ;  /* 0x0000000a3b0892a4 */ /* 0x000fe2000f8e023f */
[----:B------:R-:W-:Y:S01]  /*1130*/  @UP1 ULDC.64 UR12, c[0x0][0x420] ;  /* 0x00010800000c1ab9 */ /* 0x000fe20000000a00 */
[----:B------:R-:W-:Y:S01]  /*1140*/  @UP1 UIADD3 UR50, UR15, UR27, URZ ;  /* 0x0000001b0f321290 */ /* 0x000fe2000fffe03f */
        /* <DEDUP_REMOVED lines=13> */
[----:B------:R-:W-:Y:S02]  /*1220*/  UIMAD.WIDE.U32 UR16, UR10, UR12, URZ ;  /* 0x0000000c0a1072a5 */ /* 0x000fe4000f8e003f */
[----:B------:R-:W-:Y:S02]  /*1230*/  UIMAD UR15, UR11, UR12, URZ ;  /* 0x0000000c0b0f72a4 */ /* 0x000fe4000f8e023f */
[----:B------:R-:W-:-:S02]  /*1240*/  UIADD3 UR8, UR13, UR8, URZ ;  /* 0x000000080d087290 */ /* 0x000fc4000fffe03f */
[----:B------:R-:W-:Y:S02]  /*1250*/  USEL UR58, UR24, UR14, !UP1 ;  /* 0x0000000e183a7287 */ /* 0x000fe4000c800000 */
[----:B------:R-:W-:Y:S01]  /*1260*/  UIMAD.WIDE.U32 UR12, UR10, UR5, URZ ;  /* 0x000000050a0c72a5 */ /* 0x000fe2000f8e003f */
[----:B------:R-:W-:Y:S01]  /*1270*/  ULDC.U8 UR20, c[0x0][0x3d8] ;  /* 0x0000f60000147ab9 */ /* 0x000fe20000000000 */
[----:B------:R-:W-:Y:S02]  /*1280*/  ULOP3.LUT UR14, UR33, 0xffffffc0, URZ, 0xc0, !UPT ;  /* 0xffffffc0210e7892 */ /* 0x000fe4000f8ec03f */
[----:B------:R-:W-:Y:S01]  /*1290*/  UISETP.NE.AND UP3, UPT, UR20, URZ, UPT ;  /* 0x0000003f1400728c */ /* 0x000fe2000bf65270 */
[----:B-1----:R-:W-:Y:S01]  /*12a0*/  IMAD.MOV R0, RZ, RZ, -R3 ;  /* 0x000000ffff007224 */ /* 0x002fe200078e0a03 */
[----:B------:R-:W-:Y:S01]  /*12b0*/  UIMAD UR8, UR10, UR8, UR15 ;  /* 0x000000080a0872a4 */ /* 0x000fe2000f8e020f */
[----:B------:R-:W-:Y:S01]  /*12c0*/  IMAD.MOV.U32 R2, RZ, RZ, RZ ;  /* 0x000000ffff027224 */ /* 0x000fe200078e00ff */
[----:B------:R-:W-:Y:S01]  /*12d0*/  USEL UR56, UR16, UR12, !UP1 ;  /* 0x0000000c10387287 */ /* 0x000fe2000c800000 */
[----:B------:R-:W-:Y:S01]  /*12e0*/  IMAD R0, R0, R5, RZ ;  /* 0x0000000500007224 */ /* 0x000fe200078e02ff */
[----:B------:R-:W-:-:S02]  /*12f0*/  UIADD3 UR16, UR14, -0x40, URZ ;  /* 0xffffffc00e107890 */ /* 0x000fc4000fffe03f */
[----:B------:R-:W-:Y:S01]  /*1300*/  UISETP.NE.AND UP0, UPT, UR30, -0x1, UPT ;  /* 0xffffffff1e00788c */ /* 0x000fe2000bf05270 */
[----:B------:R-:W-:Y:S01]  /*1310*/  IMAD.HI.U32 R0, R3, R0, R2 ;  /* 0x0000000003007227 */ /* 0x000fe200078e0002 */
[----:B------:R-:W-:Y:S01]  /*1320*/  MOV R2, R4 ;  /* 0x0000000400027202 */ /* 0x000fe20000000f00 */
[----:B------:R-:W-:Y:S02]  /*1330*/  UIADD3 UR48, UR17, UR8, URZ ;  /* 0x0000000811307290 */ /* 0x000fe4000fffe03f */
[----:B------:R-:W-:Y:S02]  /*1340*/  UIADD3 UR8, UP2, UR16, UR35, URZ ;  /* 0x0000002310087290 */ /* 0x000fe4000ff5e03f */
[----:B------:R-:W-:Y:S01]  /*1350*/  IMAD.HI.U32 R0, R0, R2, RZ ;  /* 0x0000000200007227 */ /* 0x000fe200078e00ff */
[----:B------:R-:W-:Y:S02]  /*1360*/  USHF.R.S32.HI UR36, URZ, 0x1f, UR16 ;  /* 0x0000001f3f247899 */ /* 0x000fe40008011410 */
[----:B------:R-:W-:Y:S01]  /*1370*/  UIMAD UR15, UR11, UR5, URZ ;  /* 0x000000050b0f72a4 */ /* 0x000fe2000f8e023f */
[----:B------:R-:W-:Y:S01]  /*1380*/  IMAD.MOV R3, RZ, RZ, -R0 ;  /* 0x000000ffff037224 */ /* 0x000fe200078e0a00 */
[----:B------:R-:W-:Y:S01]  /*1390*/  ULDC UR25, c[0x0][0x2c4] ;  /* 0x0000b10000197ab9 */ /* 0x000fe20000000800 */
[----:B------:R-:W-:-:S02]  /*13a0*/  UIMAD UR11, UR11, UR8, URZ ;  /* 0x000000080b0b72a4 */ /* 0x000fc4000f8e023f */
[C---:B------:R-:W-:Y:S01]  /*13b0*/  IMAD R2, R5.reuse, R3, R2 ;  /* 0x0000000305027224 */ /* 0x040fe200078e0202 */
[----:B------:R-:W-:Y:S02]  /*13c0*/  UIMAD.WIDE.U32 UR34, UR10, UR8, URZ ;  /* 0x000000080a2272a5 */ /* 0x000fe4000f8e003f */
[----:B------:R-:W-:Y:S02]  /*13d0*/  UIADD3.X UR12, UR36, UR37, URZ, UP2, !UPT ;  /* 0x00000025240c7290 */ /* 0x000fe400097fe43f */
[----:B------:R-:W-:Y:S01]  /*13e0*/  ISETP.GT.U32.AND P1, PT, R5, R2, PT ;  /* 0x000000020500720c */ /* 0x000fe20003f24070 */
[----:B------:R-:W-:Y:S01]  /*13f0*/  @UP3 UIMAD UR8, UR49, UR25, URZ ;  /* 0x00000019310832a4 */ /* 0x000fe2000f8e023f */
[----:B------:R-:W-:Y:S01]  /*1400*/  ULDC.U8 UR21, c[0x0][0x480] ;  /* 0x0001200000157ab9 */ /* 0x000fe20000000000 */
[----:B------:R-:W-:Y:S02]  /*1410*/  @UP0 UIADD3 UR26, UR19, UR30, URZ ;  /* 0x0000001e131a0290 */ /* 0x000fe4000fffe03f */
[----:B------:R-:W-:-:S02]  /*1420*/  @UP0 UIADD3 UR31, UR19, UR30, URZ ;  /* 0x0000001e131f0290 */ /* 0x000fc4000fffe03f */
[----:B------:R-:W-:Y:S02]  /*1430*/  UIMAD UR51, UR57, UR22, URZ ;  /* 0x00000016393372a4 */ /* 0x000fe4000f8e023f */
[----:B------:R-:W-:Y:S02]  /*1440*/  UISETP.NE.AND UP5, UPT, UR21, URZ, UPT ;  /* 0x0000003f1500728c */ /* 0x000fe4000bfa5270 */
[----:B------:R-:W-:Y:S02]  /*1450*/  UIMAD UR17, UR10, UR12, UR11 ;  /* 0x0000000c0a1172a4 */ /* 0x000fe4000f8e020b */
[----:B------:R-:W-:Y:S01]  /*1460*/  @!P1 IMAD.IADD R2, R2, 0x1, -R5 ;  /* 0x0000000102029824 */ /* 0x000fe200078e0a05 */
[----:B------:R-:W-:Y:S01]  /*1470*/  @!P1 IADD3 R0, R0, 0x1, RZ ;  /* 0x0000000100009810 */ /* 0x000fe20007ffe0ff */
[----:B------:R-:W-:Y:S01]  /*1480*/  @UP0 ULDC.64 UR22, c[0x0][0x248] ;  /* 0x0000920000160ab9 */ /* 0x000fe20000000a00 */
[----:B------:R-:W-:Y:S01]  /*1490*/  PLOP3.LUT P1, PT, PT, PT, UP0, 0x80, 0x0 ;  /* 0x000000000000781c */ /* 0x000fe20003f2f008 */
[----:B------:R-:W-:Y:S01]  /*14a0*/  @UP0 ULDC.64 UR20, c[0x0][0x250] ;  /* 0x0000940000140ab9 */ /* 0x000fe20000000a00 */
[----:B------:R-:W-:Y:S01]  /*14b0*/  ISETP.GE.U32.AND P0, PT, R2, R5, PT ;  /* 0x000000050200720c */ /* 0x000fe20003f06070 */
[----:B------:R-:W-:Y:S01]  /*14c0*/  @UP3 USEL UR10, UR8, UR5, !UP1 ;  /* 0x00000005080a3287 */ /* 0x000fe2000c800000 */
[----:B------:R-:W-:Y:S01]  /*14d0*/  LOP3.LUT R2, R6, UR57, RZ, 0x3c, !PT ;  /* 0x0000003906027c12 */ /* 0x000fe2000f8e3cff */
[----:B------:R-:W-:-:S02]  /*14e0*/  @UP1 UIADD3 UR48, UR13, UR15, URZ ;  /* 0x0000000f0d301290 */ /* 0x000fc4000fffe03f */
[----:B------:R-:W-:Y:S01]  /*14f0*/  @UP0 UIMAD.WIDE.U32 UR14, UR26, UR22, URZ ;  /* 0x000000161a0e02a5 */ /* 0x000fe2000f8e003f */
[----:B------:R-:W-:Y:S01]  /*1500*/  ISETP.GE.AND P2, PT, R2, RZ, PT ;  /* 0x000000ff0200720c */ /* 0x000fe20003f46270 */
[----:B------:R-:W-:Y:S01]  /*1510*/  @UP0 UIMAD.WIDE.U32 UR12, UR31, UR20, URZ ;  /* 0x000000141f0c02a5 */ /* 0x000fe2000f8e003f */
[----:B------:R-:W-:Y:S01]  /*1520*/  @UP3 ULDC UR8, c[0x0][0x2e4] ;  /* 0x0000b90000083ab9 */ /* 0x000fe20000000800 */
[----:B------:R-:W-:Y:S02]  /*1530*/  @UP0 UIMAD UR26, UR26, UR23, URZ ;  /* 0x000000171a1a02a4 */ /* 0x000fe4000f8e023f */
[----:B------:R-:W-:Y:S02]  /*1540*/  @UP3 UIMAD UR37, UR57, UR8, UR10 ;  /* 0x00000008392532a4 */ /* 0x000fe4000f8e020a */
[----:B------:R-:W-:Y:S01]  /*1550*/  @P0 VIADD R0, R0, 0x1 ;  /* 0x0000000100000836 */ /* 0x000fe20000000000 */
[----:B------:R-:W-:Y:S01]  /*1560*/  @UP0 UIMAD UR11, UR31, UR21, URZ ;  /* 0x000000151f0b02a4 */ /* 0x000fe2000f8e023f */
[----:B------:R-:W-:Y:S01]  /*1570*/  PLOP3.LUT P0, PT, PT, PT, UP3, 0x80, 0x0 ;  /* 0x000000000000781c */ /* 0x000fe20003f0f038 */
[----:B------:R-:W-:-:S02]  /*1580*/  @!UP3 UIMAD UR8, UR49, UR47, UR57 ;  /* 0x0000002f3108b2a4 */ /* 0x000fc4000f8e0239 */
[----:B------:R-:W-:Y:S01]  /*1590*/  @!UP1 UIADD3 UR52, UR39, UR44, URZ ;  /* 0x0000002c27349290 */ /* 0x000fe2000fffe03f */
[----:B------:R-:W-:Y:S01]  /*15a0*/  @!P2 IADD3 R0, -R0, RZ, RZ ;  /* 0x000000ff0000a210 */ /* 0x000fe20007ffe1ff */
[----:B------:R-:W-:Y:S01]  /*15b0*/  USEL UR54, UR32, URZ, UP5 ;  /* 0x0000003f20367287 */ /* 0x000fe2000a800000 */
[----:B------:R-:W-:Y:S01]  /*15c0*/  @!P3 LOP3.LUT R0, RZ, R6, RZ, 0x33, !PT ;  /* 0x00000006ff00b212 */ /* 0x000fe200078e33ff */
[----:B------:R-:W-:Y:S02]  /*15d0*/  USEL UR53, UR46, URZ, UP5 ;  /* 0x0000003f2e357287 */ /* 0x000fe4000a800000 */
[----:B------:R-:W-:Y:S02]  /*15e0*/  USHF.R.S32.HI UR45, URZ, 0x1f, UR28 ;  /* 0x0000001f3f2d7899 */ /* 0x000fe4000801141c */
[----:B------:R-:W-:Y:S02]  /*15f0*/  USHF.R.S32.HI UR55, URZ, 0x1f, UR51 ;  /* 0x0000001f3f377899 */ /* 0x000fe40008011433 */
[----:B------:R-:W-:-:S02]  /*1600*/  USHF.R.S32.HI UR33, URZ, 0x6, UR33 ;  /* 0x000000063f217899 */ /* 0x000fc40008011421 */
[----:B------:R-:W-:Y:S02]  /*1610*/  @UP0 UIADD3 UR47, UR13, UR11, URZ ;  /* 0x0000000b0d2f0290 */ /* 0x000fe4000fffe03f */
        /* <DEDUP_REMOVED lines=18> */
.L_x_855:
        /* <DEDUP_REMOVED lines=13> */
.L_x_856:
        /* <DEDUP_REMOVED lines=11> */
.L_x_857:
[----:B------:R-:W-:Y:S02]  /*18c0*/  ULDC UR5, c[0x0][0x270] ;  /* 0x00009c0000057ab9 */ /* 0x000fe40000000800 */
[----:B------:R-:W-:-:S04]  /*18d0*/  UIMAD UR5, UR49, UR5, UR57 ;  /* 0x00000005310572a4 */ /* 0x000fc8000f8e0239 */
[----:B------:R-:W-:-:S12]  /*18e0*/  UIMAD UR5, UR5, UR60, URZ ;  /* 0x0000003c050572a4 */ /* 0x000fd8000f8e023f */
.L_x_858:
        /* <DEDUP_REMOVED lines=59> */
[----:B------:R-:W-:Y:S01]  /*1ca0*/  IMAD.U32 R3, RZ, RZ, UR14 ;  /* 0x0000000eff037e24 */ /* 0x000fe2000f8e00ff */
[----:B------:R-:W-:Y:S01]  /*1cb0*/  UIMAD UR11, UR57, UR15, UR13 ;  /* 0x0000000f390b72a4 */ /* 0x000fe2000f8e020d */
[----:B------:R-:W-:Y:S01]  /*1cc0*/  IMAD.WIDE.U32 R8, R10, UR57, R8 ;  /* 0x000000390a087c25 */ /* 0x000fe2000f8e0008 */
[----:B------:R-:W-:Y:S01]  /*1cd0*/  UISETP.GT.AND UP1, UPT, UR33, UR17, UPT ;  /* 0x000000112100728c */ /* 0x000fe2000bf24270 */
[----:B------:R-:W-:-:S02]  /*1ce0*/  ULDC.64 UR12, c[0x0][0x210] ;  /* 0x00008400000c7ab9 */ /* 0x000fc40000000a00 */
[----:B------:R-:W-:Y:S01]  /*1cf0*/  IMAD.WIDE.U32 R6, R3, UR57, R6 ;  /* 0x0000003903067c25 */ /* 0x000fe2000f8e0006 */
[C---:B------:R-:W-:Y:S01]  /*1d00*/  LEA R232, P0, R8.reuse, UR12, 0x1 ;  /* 0x0000000c08e87c11 */ /* 0x040fe2000f8008ff */
[----:B------:R-:W-:Y:S02]  /*1d10*/  UIADD3 UR10, UR16, UR37, URZ ;  /* 0x00000025100a7290 */ /* 0x000fe4000fffe03f */
[----:B------:R-:W-:Y:S01]  /*1d20*/  VIADD R9, R9, UR5 ;  /* 0x0000000509097c36 */ /* 0x000fe20008000000 */
[----:B------:R-:W-:Y:S01]  /*1d30*/  ULDC.64 UR26, c[0x0][0x2b0] ;  /* 0x0000ac00001a7ab9 */ /* 0x000fe20000000a00 */
[----:B------:R-:W-:Y:S01]  /*1d40*/  VIADD R7, R7, UR11 ;  /* 0x0000000b07077c36 */ /* 0x000fe20008000000 */
[----:B------:R-:W-:Y:S01]  /*1d50*/  ULDC.64 UR24, c[0x0][0x478] ;  /* 0x00011e0000187ab9 */ /* 0x000fe20000000a00 */
[-C--:B------:R-:W-:Y:S01]  /*1d60*/  IMAD R3, R35, R12.reuse, RZ ;  /* 0x0000000c23037224 */ /* 0x080fe200078e02ff */
[----:B------:R-:W-:Y:S01]  /*1d70*/  LEA.HI.X R233, R8, UR13, R9, 0x1, P0 ;  /* 0x0000000d08e97c11 */ /* 0x000fe200080f0c09 */
[C---:B------:R-:W-:Y:S01]  /*1d80*/  IMAD.WIDE.U32 R6, R2.reuse, R12, R6 ;  /* 0x0000000c02067225 */ /* 0x040fe200078e0006 */
[----:B------:R-:W-:Y:S01]  /*1d90*/  PLOP3.LUT P0, PT, PT, PT, UP1, 0x80, 0x0 ;  /* 0x000000000000781c */ /* 0x000fe20003f0f018 */
[----:B------:R-:W-:Y:S01]  /*1da0*/  ULDC.64 UR14, c[0x0][0x3e0] ;  /* 0x0000f800000e7ab9 */ /* 0x000fe20000000a00 */
[----:B------:R-:W-:Y:S01]  /*1db0*/  UIMAD.WIDE UR10, UR10, 0x4, UR26 ;  /* 0x000000040a0a78a5 */ /* 0x000fe2000f8e021a */
[----:B------:R-:W-:Y:S01]  /*1dc0*/  IMAD R3, R2, R13, R3 ;  /* 0x0000000d02037224 */ /* 0x000fe200078e0203 */
[----:B------:R-:W-:Y:S01]  /*1dd0*/  UIMAD.WIDE UR24, UR31, 0x4, UR24 ;  /* 0x000000041f1878a5 */ /* 0x000fe2000f8e0218 */
[----:B------:R-:W-:Y:S01]  /*1de0*/  LEA R230, P2, R6, UR14, 0x1 ;  /* 0x0000000e06e67c11 */ /* 0x000fe2000f8408ff */
[----:B------:R-:W-:Y:S01]  /*1df0*/  UIADD3 UR8, UR33, -0x1, URZ ;  /* 0xffffffff21087890 */ /* 0x000fe2000fffe03f */
[----:B------:R-:W-:-:S02]  /*1e00*/  IMAD.IADD R3, R7, 0x1, R3 ;  /* 0x0000000107037824 */ /* 0x000fc400078e0203 */
[----:B------:R-:W-:Y:S01]  /*1e10*/  UMOV UR13, UR10 ;  /* 0x0000000a000d7c82 */ /* 0x000fe20008000000 */
[----:B------:R-:W-:Y:S01]  /*1e20*/  UMOV UR12, UR11 ;  /* 0x0000000b000c7c82 */ /* 0x000fe20008000000 */
[----:B------:R-:W-:Y:S01]  /*1e30*/  UMOV UR14, UR25 ;  /* 0x00000019000e7c82 */ /* 0x000fe20008000000 */
[----:B------:R-:W-:Y:S01]  /*1e40*/  LEA.HI.X R231, R6, UR15, R3, 0x1, P2 ;  /* 0x0000000f06e77c11 */ /* 0x000fe200090f0c03 */
[----:B------:R-:W-:Y:S01]  /*1e50*/  UMOV UR15, UR24 ;  /* 0x00000018000f7c82 */ /* 0x000fe20008000000 */
        /* <DEDUP_REMOVED lines=20> */
.L_x_860:
        /* <DEDUP_REMOVED lines=19> */
.L_x_861:
        /* <DEDUP_REMOVED lines=35> */
.L_x_863:
[----:B------:R-:W-:Y:S05]  /*2300*/  BSYNC B0 ;  /* 0x0000000000007941 */ /* 0x000fea0003800000 */
.L_x_862:
        /* <DEDUP_REMOVED lines=15> */
.L_x_865:
[----:B------:R-:W-:Y:S05]  /*2400*/  BSYNC B0 ;  /* 0x0000000000007941 */ /* 0x000fea0003800000 */
.L_x_864:
        /* <DEDUP_REMOVED lines=15> */
.L_x_867:
[----:B------:R-:W-:Y:S05]  /*2500*/  BSYNC B0 ;  /* 0x0000000000007941 */ /* 0x000fea0003800000 */
.L_x_866:
        /* <DEDUP_REMOVED lines=15> */
.L_x_869:
[----:B------:R-:W-:Y:S05]  /*2600*/  BSYNC B0 ;  /* 0x0000000000007941 */ /* 0x000fea0003800000 */
.L_x_868:
        /* <DEDUP_REMOVED lines=27> */
.L_x_871:
[----:B------:R-:W-:Y:S05]  /*27c0*/  BSYNC B0 ;  /* 0x0000000000007941 */ /* 0x000fea0003800000 */
.L_x_870:
        /* <DEDUP_REMOVED lines=15> */
.L_x_873:
[----:B------:R-:W-:Y:S05]  /*28c0*/  BSYNC B0 ;  /* 0x0000000000007941 */ /* 0x000fea0003800000 */
.L_x_872:
        /* <DEDUP_REMOVED lines=15> */
.L_x_875:
[----:B------:R-:W-:Y:S05]  /*29c0*/  BSYNC B0 ;  /* 0x0000000000007941 */ /* 0x000fea0003800000 */
.L_x_874:
        /* <DEDUP_REMOVED lines=14> */
.L_x_859:
[----:B------:R-:W2:Y:S04]  /*2ab0*/  LDL R14, [R1+0x20] ;  /* 0x00002000010e7983 */ /* 0x000ea80000100800 */
[----:B------:R-:W3:Y:S01]  /*2ac0*/  LDL R164, [R1+0x3c] ;  /* 0x00003c0001a47983 */ /* 0x000ee20000100800 */
        /* <DEDUP_REMOVED lines=38> */
[----:B------:R-:W4:Y:S08]  /*2d30*/  @!P3 LDC.64 R30, c[0x0][0x218] ;  /* 0x00008600ff1ebb82 */ /* 0x000f300000000a00 */
[----:B------:R-:W-:Y:S01]  /*2d40*/  @P1 BAR.SYNC.DEFER_BLOCKING 0x0 ;  /* 0x0000000000001b1d */ /* 0x000fe20000010000 */
[----:B------:R-:W-:Y:S01]  /*2d50*/  IMAD R3, R15, UR26, RZ ;  /* 0x0000001a0f037c24 */ /* 0x000fe2000f8e02ff */
[----:B------:R-:W-:Y:S01]  /*2d60*/  @!P4 IADD3 R8, P1, R2, 0x20, RZ ;  /* 0x000000200208c810 */ /* 0x000fe20007f3e0ff */
[----:B------:R-:W-:Y:S01]  /*2d70*/  UISETP.NE.AND UP0, UPT, UR11, 0x1, UPT ;  /* 0x000000010b00788c */ /* 0x000fe2000bf05270 */
[----:B------:R-:W-:-:S02]  /*2d80*/  IMAD R16, R0, UR25, R10 ;  /* 0x0000001900107c24 */ /* 0x000fc4000f8e020a */
[C---:B------:R-:W-:Y:S02]  /*2d90*/  IMAD R15, R0.reuse, UR27, R3 ;  /* 0x0000001b000f7c24 */ /* 0x040fe4000f8e0203 */
[----:B------:R-:W5:Y:S01]  /*2da0*/  @!P2 LDC.64 R32, c[0x0][0x218] ;  /* 0x00008600ff20ab82 */ /* 0x000f620000000a00 */
[----:B------:R-:W-:Y:S01]  /*2db0*/  IMAD.WIDE.U32 R6, R0, UR24, R6 ;  /* 0x0000001800067c25 */ /* 0x000fe2000f8e0006 */
[----:B------:R-:W-:-:S03]  /*2dc0*/  UIMAD.WIDE.U32 UR24, UR42, 0x40, URZ ;  /* 0x000000402a1878a5 */ /* 0x000fc6000f8e003f */
[----:B------:R-:W-:Y:S01]  /*2dd0*/  @!P4 IMAD.X R9, RZ, RZ, R35, P1 ;  /* 0x000000ffff09c224 */ /* 0x000fe200008e0623 */
[----:B------:R-:W-:Y:S01]  /*2de0*/  PLOP3.LUT P1, PT, PT, PT, UP0, 0x80, 0x0 ;  /* 0x000000000000781c */ /* 0x000fe20003f2f008 */
[----:B------:R-:W-:Y:S01]  /*2df0*/  IMAD.U32 R11, RZ, RZ, UR16 ;  /* 0x00000010ff0b7e24 */ /* 0x000fe2000f8e00ff */
[----:B------:R-:W-:Y:S01]  /*2e00*/  @!P6 IADD3 R10, P5, R232, UR24, RZ ;  /* 0x00000018e80aec10 */ /* 0x000fe2000ffbe0ff */
[----:B------:R-:W-:Y:S02]  /*2e10*/  @!P4 IMAD R9, R9, UR22, RZ ;  /* 0x000000160909cc24 */ /* 0x000fe4000f8e02ff */
[----:B------:R-:W-:Y:S01]  /*2e20*/  IMAD.IADD R5, R5, 0x1, R15 ;  /* 0x0000000105057824 */ /* 0x000fe200078e020f */
[----:B------:R-:W-:Y:S01]  /*2e30*/  @!P6 IADD3.X R11, R233, UR25, R11, P5, !PT ;  /* 0x00000019e90bec10 */ /* 0x000fe2000affe40b */
[----:B------:R-:W-:Y:S01]  /*2e40*/  IMAD.IADD R7, R7, 0x1, R16 ;  /* 0x0000000107077824 */ /* 0x000fe200078e0210 */
[----:B------:R-:W-:Y:S01]  /*2e50*/  ISETP.GE.AND P5, PT, R2, UR10, PT ;  /* 0x0000000a02007c0c */ /* 0x000fe2000bfa6270 */
[----:B------:R-:W-:-:S02]  /*2e60*/  @!P4 IMAD.MOV.U32 R22, RZ, RZ, R6 ;  /* 0x000000ffff16c224 */ /* 0x000fc400078e0006 */
[----:B------:R-:W-:Y:S02]  /*2e70*/  IMAD.MOV.U32 R43, RZ, RZ, 0x7f800000 ;  /* 0x7f800000ff2b7424 */ /* 0x000fe400078e00ff */
[----:B------:R-:W-:Y:S02]  /*2e80*/  IMAD.MOV.U32 R42, RZ, RZ, 0x7f800000 ;  /* 0x7f800000ff2a7424 */ /* 0x000fe400078e00ff */
[----:B------:R-:W-:Y:S02]  /*2e90*/  IMAD.MOV.U32 R41, RZ, RZ, 0x7f800000 ;  /* 0x7f800000ff297424 */ /* 0x000fe400078e00ff */
[----:B------:R-:W-:Y:S02]  /*2ea0*/  IMAD.MOV.U32 R40, RZ, RZ, 0x7f800000 ;  /* 0x7f800000ff287424 */ /* 0x000fe400078e00ff */
[----:B------:R-:W-:Y:S02]  /*2eb0*/  IMAD.MOV.U32 R218, RZ, RZ, 0x20 ;  /* 0x00000020ffda7424 */ /* 0x000fe400078e00ff */
[----:B------:R-:W-:Y:S01]  /*2ec0*/  IMAD.MOV.U32 R217, RZ, RZ, 0x40 ;  /* 0x00000040ffd97424 */ /* 0x000fe200078e00ff */
[----:B------:R-:W4:Y:S01]  /*2ed0*/  @!P5 LDC.64 R26, c[0x0][0x218] ;  /* 0x00008600ff1adb82 */ /* 0x000f220000000a00 */
[--C-:B------:R-:W-:Y:S01]  /*2ee0*/  @!P4 IMAD.MOV.U32 R23, RZ, RZ, R7.reuse ;  /* 0x000000ffff17c224 */ /* 0x100fe200078e0007 */
[----:B------:R-:W-:Y:S01]  /*2ef0*/  CS2R R158, SRZ ;  /* 0x00000000009e7805 */ /* 0x000fe2000001ff00 */
        /* <DEDUP_REMOVED lines=8> */
[----:B------:R-:W-:Y:S01]  /*2f80*/  @!P5 IMAD.WIDE.U32 R6, R2, UR20, R6 ;  /* 0x000000140206dc25 */ /* 0x000fe2000f8e0006 */
        /* <DEDUP_REMOVED lines=54> */
[----:B------:R-:W-:Y:S01]  /*32f0*/  CS2R R48, SRZ ;  /* 0x0000000000307805 */ /* 0x000fe2000001ff00 */
[----:B------:R-:W-:Y:S01]  /*3300*/  ULDC UR10, c[0x0][0x2ec] ;  /* 0x0000bb00000a7ab9 */ /* 0x000fe20000000800 */
[C---:B--2---:R-:W-:Y:S01]  /*3310*/  VIADD R3, R14.reuse, 0x2000 ;  /* 0x000020000e037836 */ /* 0x044fe20000000000 */
[----:B------:R-:W-:-:S04]  /*3320*/  LEA R0, R14, UR4, 0x1 ;  /* 0x000000040e007c11 */ /* 0x000fc8000f8e08ff */
[----:B------:R-:W-:Y:S01]  /*3330*/  SEL R14, R3, R14, !P1 ;  /* 0x0000000e030e7207 */ /* 0x000fe20004800000 */
[----:B------:R-:W-:Y:S01]  /*3340*/  @P0 STS.128 [R0+0x8000], RZ ;  /* 0x008000ff00000388 */ /* 0x000fe20000000c00 */
[----:B------:R-:W-:Y:S02]  /*3350*/  @!P4 IMAD R3, R8, UR23, R9 ;  /* 0x000000170803cc24 */ /* 0x000fe4000f8e0209 */
[----:B------:R-:W-:Y:S01]  /*3360*/  LEA R234, R14, UR4, 0x1 ;  /* 0x000000040eea7c11 */ /* 0x000fe2000f8e08ff */
[----:B------:R-:W-:Y:S01]  /*3370*/  @P0 STS.128 [R0+0xa000], RZ ;  /* 0x00a000ff00000388 */ /* 0x000fe20000000c00 */
[----:B------:R-:W-:-:S03]  /*3380*/  @!P4 IMAD.WIDE.U32 R8, R8, UR22, R4 ;  /* 0x000000160808cc25 */ /* 0x000fc6000f8e0004 */
[----:B------:R-:W-:Y:S01]  /*3390*/  @!PT LDS RZ, [RZ] ;  /* 0x00000000fffff984 */ /* 0x000fe20000000800 */
[----:B------:R-:W-:Y:S01]  /*33a0*/  @!PT LDS RZ, [RZ] ;  /* 0x00000000fffff984 */ /* 0x000fe20000000800 */
[----:B------:R-:W-:Y:S01]  /*33b0*/  @!PT LDS RZ, [RZ] ;  /* 0x00000000fffff984 */ /* 0x000fe20000000800 */
[----:B------:R-:W-:Y:S01]  /*33c0*/  @!P0 LDGSTS.E.BYPASS.LTC128B.128 [R0+0x8000], desc[UR6][R230.64] ;  /* 0x08000000e6008fae */ /* 0x000fe2000b901d46 */
[----:B------:R-:W-:Y:S02]  /*33d0*/  @!P4 IMAD.IADD R3, R9, 0x1, R3 ;  /* 0x000000010903c824 */ /* 0x000fe400078e0203 */
[----:B------:R-:W-:Y:S01]  /*33e0*/  @!P5 IMAD.MOV.U32 R9, RZ, RZ, R5 ;  /* 0x000000ffff09d224 */ /* 0x000fe200078e0005 */
[----:B------:R-:W-:Y:S04]  /*33f0*/  @!P0 LDGSTS.E.BYPASS.LTC128B.128 [R0+0xa000], desc[UR6][R230.64+0x80] ;  /* 0x0a000080e6008fae */ /* 0x000fe8000b901d46 */
[----:B------:R-:W-:Y:S04]  /*3400*/  @P6 STS.128 [R0+0x9000], RZ ;  /* 0x009000ff00006388 */ /* 0x000fe80000000c00 */
[----:B------:R-:W-:Y:S04]  /*3410*/  @P6 STS.128 [R0+0xb000], RZ ;  /* 0x00b000ff00006388 */ /* 0x000fe80000000c00 */
[----:B------:R-:W-:Y:S01]  /*3420*/  @!PT LDS RZ, [RZ] ;  /* 0x00000000fffff984 */ /* 0x000fe20000000800 */
[----:B------:R-:W-:Y:S01]  /*3430*/  @!PT LDS RZ, [RZ] ;  /* 0x00000000fffff984 */ /* 0x000fe20000000800 */
[----:B------:R-:W-:Y:S01]  /*3440*/  @!PT LDS RZ, [RZ] ;  /* 0x00000000fffff984 */ /* 0x000fe20000000800 */
[----:B------:R-:W-:Y:S04]  /*3450*/  @!P6 LDGSTS.E.BYPASS.LTC128B.128 [R0+0x9000], desc[UR6][R12.64] ;  /* 0x090000000c00efae */ /* 0x000fe8000b901d46 */
[----:B------:R3:W-:Y:S04]  /*3460*/  @!P6 LDGSTS.E.BYPASS.LTC128B.128 [R0+0xb000], desc[UR6][R12.64+0x80] ;  /* 0x0b0000800c00efae */ /* 0x0007e8000b901d46 */
[----:B------:R-:W-:Y:S04]  /*3470*/  @P0 STS [R234], RZ ;  /* 0x000000ffea000388 */ /* 0x000fe80000000800 */
[----:B------:R-:W-:Y:S04]  /*3480*/  @P0 STS [R234+0x4], RZ ;  /* 0x000004ffea000388 */ /* 0x000fe80000000800 */
[----:B------:R-:W-:Y:S04]  /*3490*/  @P0 STS [R234+0x8], RZ ;  /* 0x000008ffea000388 */ /* 0x000fe80000000800 */
[----:B------:R-:W-:Y:S04]  /*34a0*/  @P0 STS [R234+0xc], RZ ;  /* 0x00000cffea000388 */ /* 0x000fe80000000800 */
[----:B------:R-:W-:Y:S04]  /*34b0*/  @P0 STS [R234+0x2000], RZ ;  /* 0x002000ffea000388 */ /* 0x000fe80000000800 */
[----:B------:R-:W-:Y:S01]  /*34c0*/  @P0 STS [R234+0x2004], RZ ;  /* 0x002004ffea000388 */ /* 0x000fe20000000800 */
[----:B---3--:R-:W-:-:S03]  /*34d0*/  VIADD R12, R164, 0x8 ;  /* 0x00000008a40c7836 */ /* 0x008fc60000000000 */
        /* <DEDUP_REMOVED lines=15> */
[----:B------:R-:W-:-:S02]  /*35d0*/  @!P3 IMAD.X R13, RZ, RZ, R35, P0 ;  /* 0x000000ffff0db224 */ /* 0x000fc400000e0623 */
        /* <DEDUP_REMOVED lines=12> */
[----:B------:R-:W-:-:S02]  /*36a0*/  ISETP.GE.AND P6, PT, R12, UR5, PT ;  /* 0x000000050c007c0c */ /* 0x000fc4000bfc6270 */
[C---:B------:R-:W-:Y:S01]  /*36b0*/  @!P2 IADD3 R12, P0, R2.reuse, 0x60, RZ ;  /* 0x00000060020ca810 */ /* 0x040fe20007f1e0ff */
[----:B------:R-:W-:Y:S04]  /*36c0*/  @P5 STS.128 [R0+0xc000], RZ ;  /* 0x00c000ff00005388 */ /* 0x000fe80000000c00 */
[--C-:B------:R-:W-:Y:S01]  /*36d0*/  @!P2 IMAD.X R14, RZ, RZ, R35.reuse, P0 ;  /* 0x000000ffff0ea224 */ /* 0x100fe200000e0623 */
[----:B------:R-:W-:Y:S01]  /*36e0*/  @!P4 IADD3 R18, P0, R2, 0x20, RZ ;  /* 0x000000200212c810 */ /* 0x000fe20007f1e0ff */
[----:B------:R-:W-:Y:S02]  /*36f0*/  @P5 STS.128 [R0+0x10000], RZ ;  /* 0x010000ff00005388 */ /* 0x000fe40000000c00 */
[----:B------:R-:W-:Y:S02]  /*3700*/  @!P2 IMAD R13, R14, UR22, RZ ;  /* 0x000000160e0dac24 */ /* 0x000fe4000f8e02ff */
[----:B------:R-:W-:Y:S01]  /*3710*/  @!P4 IMAD.X R17, RZ, RZ, R35, P0 ;  /* 0x000000ffff11c224 */ /* 0x000fe200000e0623 */
[----:B------:R-:W-:Y:S01]  /*3720*/  @!P3 IADD3 R16, P0, R2, 0x40, RZ ;  /* 0x000000400210b810 */ /* 0x000fe20007f1e0ff */
[----:B------:R-:W-:-:S04]  /*3730*/  @!P2 IMAD R28, R12, UR23, R13 ;  /* 0x000000170c1cac24 */ /* 0x000fc8000f8e020d */
[----:B------:R-:W-:Y:S02]  /*3740*/  @!P3 IMAD.X R15, RZ, RZ, R35, P0 ;  /* 0x000000ffff0fb224 */ /* 0x000fe400000e0623 */
[--C-:B-1----:R-:W-:Y:S02]  /*3750*/  @!P2 IMAD.MOV.U32 R10, RZ, RZ, R4.reuse ;  /* 0x000000ffff0aa224 */ /* 0x102fe400078e0004 */
[--C-:B------:R-:W-:Y:S02]  /*3760*/  @!P2 IMAD.MOV.U32 R11, RZ, RZ, R5.reuse ;  /* 0x000000ffff0ba224 */ /* 0x100fe400078e0005 */
[----:B------:R-:W-:-:S04]  /*3770*/  @!P3 IMAD.WIDE.U32 R4, R3, UR22, R4 ;  /* 0x000000160304bc25 */ /* 0x000fc8000f8e0004 */
[----:B------:R-:W-:Y:S02]  /*3780*/  @!P5 IMAD R3, R35, UR22, RZ ;  /* 0x000000162303dc24 */ /* 0x000fe4000f8e02ff */
[----:B------:R-:W-:Y:S01]  /*3790*/  @!P2 IMAD.WIDE.U32 R12, R12, UR22, R10 ;  /* 0x000000160c0cac25 */ /* 0x000fe2000f8e000a */
[----:B----4-:R-:W-:-:S03]  /*37a0*/  @!P5 LEA R10, P0, R8, R26, 0x1 ;  /* 0x0000001a080ad211 */ /* 0x010fc600078008ff */
[----:B------:R-:W-:Y:S02]  /*37b0*/  @!P5 IMAD R14, R2, UR23, R3 ;  /* 0x00000017020edc24 */ /* 0x000fe4000f8e0203 */
[----:B------:R-:W-:Y:S02]  /*37c0*/  @!P4 IMAD R3, R17, UR20, RZ ;  /* 0x000000141103cc24 */ /* 0x000fe4000f8e02ff */
[----:B------:R-:W-:Y:S02]  /*37d0*/  @!P5 IMAD.IADD R11, R9, 0x1, R14 ;  /* 0x00000001090bd824 */ /* 0x000fe400078e020e */
[C---:B------:R-:W-:Y:S02]  /*37e0*/  @!P4 IMAD R34, R18.reuse, UR21, R3 ;  /* 0x000000151222cc24 */ /* 0x040fe4000f8e0203 */
[----:B------:R-:W-:Y:S01]  /*37f0*/  @!P4 IMAD.WIDE.U32 R18, R18, UR20, R22 ;  /* 0x000000141212cc25 */ /* 0x000fe2000f8e0016 */
[----:B------:R-:W-:Y:S01]  /*3800*/  @!P5 LEA.HI.X R11, R8, R27, R11, 0x1, P0 ;  /* 0x0000001b080bd211 */ /* 0x000fe200000f0c0b */
[----:B------:R-:W1:Y:S01]  /*3810*/  @!P5 LDC.64 R22, c[0x0][0x220] ;  /* 0x00008800ff16db82 */ /* 0x000e620000000a00 */
[----:B------:R-:W-:Y:S01]  /*3820*/  @!P3 LEA R14, P0, R4, R30, 0x1 ;  /* 0x0000001e040eb211 */ /* 0x000fe200078008ff */
[----:B------:R-:W-:-:S02]  /*3830*/  @!P3 IMAD.IADD R5, R5, 0x1, R29 ;  /* 0x000000010505b824 */ /* 0x000fc400078e021d */
[----:B------:R-:W-:Y:S01]  /*3840*/  @!P5 IMAD R3, R35, UR20, RZ ;  /* 0x000000142303dc24 */ /* 0x000fe2000f8e02ff */
[----:B------:R-:W-:Y:S01]  /*3850*/  @!PT LDS RZ, [RZ] ;  /* 0x00000000fffff984 */ /* 0x000fe20000000800 */
[----:B------:R-:W-:Y:S01]  /*3860*/  @!PT LDS RZ, [RZ] ;  /* 0x00000000fffff984 */ /* 0x000fe20000000800 */
[----:B------:R-:W-:Y:S01]  /*3870*/  @!PT LDS RZ, [RZ] ;  /* 0x00000000fffff984 */ /* 0x000fe20000000800 */
[----:B------:R-:W-:Y:S01]  /*3880*/  @!P5 LDGSTS.E.BYPASS.LTC128B.128 [R0+0xc000], desc[UR6][R10.64] ;  /* 0x0c0000000a00dfae */ /* 0x000fe2000b901d46 */
[----:B------:R-:W-:Y:S01]  /*3890*/  @!P3 IMAD R9, R15, UR20, RZ ;  /* 0x000000140f09bc24 */ /* 0x000fe2000f8e02ff */
[----:B------:R-:W-:Y:S01]  /*38a0*/  @!P3 LEA.HI.X R15, R4, R31, R5, 0x1, P0 ;  /* 0x0000001f040fb211 */ /* 0x000fe200000f0c05 */
[----:B------:R-:W-:Y:S01]  /*38b0*/  @!P5 IMAD R4, R2, UR21, R3 ;  /* 0x000000150204dc24 */ /* 0x000fe2000f8e0203 */
[----:B-----5:R-:W-:Y:S01]  /*38c0*/  @!P2 LEA R8, P0, R12, R32, 0x1 ;  /* 0x000000200c08a211 */ /* 0x020fe200078008ff */
        /* <DEDUP_REMOVED lines=8> */
[----:B------:R-:W-:-:S03]  /*3950*/  @!P5 IMAD.IADD R3, R7, 0x1, R4 ;  /* 0x000000010703d824 */ /* 0x000fc600078e0204 */
[----:B------:R-:W-:Y:S01]  /*3960*/  @!PT LDS RZ, [RZ] ;  /* 0x00000000fffff984 */ /* 0x000fe20000000800 */
[----:B------:R-:W-:Y:S01]  /*3970*/  @!PT LDS RZ, [RZ] ;  /* 0x00000000fffff984 */ /* 0x000fe20000000800 */
[----:B------:R-:W-:Y:S01]  /*3980*/  @!PT LDS RZ, [RZ] ;  /* 0x00000000fffff984 */ /* 0x000fe20000000800 */
[----:B------:R-:W-:Y:S01]  /*3990*/  @!P4 LDGSTS.E.BYPASS.LTC128B.128 [R0+0xd000], desc[UR6][R20.64] ;  /* 0x0d0000001400cfae */ /* 0x000fe2000b901d46 */
[----:B-1----:R-:W-:-:S03]  /*39a0*/  @!P5 LEA R4, P0, R6, R22, 0x1 ;  /* 0x000000160604d211 */ /* 0x002fc600078008ff */
[----:B------:R1:W-:Y:S01]  /*39b0*/  @!P4 LDGSTS.E.BYPASS.LTC128B.128 [R0+0x11000], desc[UR6][R20.64+0x80] ;  /* 0x110000801400cfae */ /* 0x0003e2000b901d46 */
[----:B------:R-:W-:Y:S02]  /*39c0*/  @!P5 LEA.HI.X R5, R6, R23, R3, 0x1, P0 ;  /* 0x000000170605d211 */ /* 0x000fe400000f0c03 */
[----:B------:R-:W-:Y:S01]  /*39d0*/  @!P2 IADD3 R2, P0, R2, 0x60, RZ ;  /* 0x000000600202a810 */ /* 0x000fe20007f1e0ff */
[----:B------:R-:W-:Y:S04]  /*39e0*/  @P3 STS.128 [R0+0xe000], RZ ;  /* 0x00e000ff00003388 */ /* 0x000fe80000000c00 */
[----:B------:R-:W-:Y:S01]  /*39f0*/  @P3 STS.128 [R0+0x12000], RZ ;  /* 0x012000ff00003388 */ /* 0x000fe20000000c00 */
[----:B------:R-:W-:Y:S02]  /*3a00*/  @!P2 IMAD.X R3, RZ, RZ, R35, P0 ;  /* 0x000000ffff03a224 */ /* 0x000fe400000e0623 */
[----:B--2---:R-:W-:Y:S01]  /*3a10*/  VIADD R10, R164, 0x28 ;  /* 0x00000028a40a7836 */ /* 0x004fe20000000000 */
[----:B------:R-:W-:Y:S01]  /*3a20*/  @!PT LDS RZ, [RZ] ;  /* 0x00000000fffff984 */ /* 0x000fe20000000800 */
[----:B------:R-:W-:Y:S01]  /*3a30*/  @!PT LDS RZ, [RZ] ;  /* 0x00000000fffff984 */ /* 0x000fe20000000800 */
[----:B------:R-:W-:Y:S01]  /*3a40*/  @!PT LDS RZ, [RZ] ;  /* 0x00000000fffff984 */ /* 0x000fe20000000800 */
[----:B------:R-:W-:Y:S01]  /*3a50*/  @!P3 LDGSTS.E.BYPASS.LTC128B.128 [R0+0xe000], desc[UR6][R14.64] ;  /* 0x0e0000000e00bfae */ /* 0x000fe2000b901d46 */
[----:B------:R-:W-:-:S03]  /*3a60*/  @!P2 IMAD R3, R3, UR20, RZ ;  /* 0x000000140303ac24 */ /* 0x000fc6000f8e02ff */
[----:B------:R2:W-:Y:S01]  /*3a70*/  @!P3 LDGSTS.E.BYPASS.LTC128B.128 [R0+0x12000], desc[UR6][R14.64+0x80] ;  /* 0x120000800e00bfae */ /* 0x0005e2000b901d46 */
[C---:B------:R-:W-:Y:S01]  /*3a80*/  @!P2 IMAD R11, R2.reuse, UR21, R3 ;  /* 0x00000015020bac24 */ /* 0x040fe2000f8e0203 */
[----:B------:R-:W-:Y:S01]  /*3a90*/  ULDC UR21, c[0x0][0x2dc] ;  /* 0x0000b70000157ab9 */ /* 0x000fe20000000800 */
[----:B------:R-:W-:Y:S01]  /*3aa0*/  @!P2 IMAD.WIDE.U32 R2, R2, UR20, R36 ;  /* 0x000000140202ac25 */ /* 0x000fe2000f8e0024 */
[----:B------:R-:W-:Y:S03]  /*3ab0*/  @P2 STS.128 [R0+0xf000], RZ ;  /* 0x00f000ff00002388 */ /* 0x000fe60000000c00 */
[----:B------:R-:W-:Y:S01]  /*3ac0*/  @!P2 IMAD.IADD R3, R3, 0x1, R11 ;  /* 0x000000010303a824 */ /* 0x000fe200078e020b */
[----:B------:R-:W-:Y:S01]  /*3ad0*/  @P2 STS.128 [R0+0x13000], RZ ;  /* 0x013000ff00002388 */ /* 0x000fe20000000c00 */
[----:B-1----:R-:W1:Y:S03]  /*3ae0*/  @!P3 LDC.64 R20, c[0x0][0x220] ;  /* 0x00008800ff14bb82 */ /* 0x002e660000000a00 */
[----:B------:R-:W-:Y:S01]  /*3af0*/  @!PT LDS RZ, [RZ] ;  /* 0x00000000fffff984 */ /* 0x000fe20000000800 */
[----:B------:R-:W-:Y:S01]  /*3b00*/  @!PT LDS RZ, [RZ] ;  /* 0x00000000fffff984 */ /* 0x000fe20000000800 */
[----:B------:R-:W-:Y:S01]  /*3b10*/  @!PT LDS RZ, [RZ] ;  /* 0x00000000fffff984 */ /* 0x000fe20000000800 */
[----:B------:R-:W-:Y:S04]  /*3b20*/  @!P2 LDGSTS.E.BYPASS.LTC128B.128 [R0+0xf000], desc[UR6][R8.64] ;  /* 0x0f0000000800afae */ /* 0x000fe8000b901d46 */
[----:B------:R3:W-:Y:S04]  /*3b30*/  @!P2 LDGSTS.E.BYPASS.LTC128B.128 [R0+0x13000], desc[UR6][R8.64+0x80] ;  /* 0x130000800800afae */ /* 0x0007e8000b901d46 */
[----:B------:R-:W-:Y:S04]  /*3b40*/  @P5 STS.128 [R0+0x14000], RZ ;  /* 0x014000ff00005388 */ /* 0x000fe80000000c00 */
[----:B------:R-:W-:Y:S01]  /*3b50*/  @P5 STS.128 [R0+0x18000], RZ ;  /* 0x018000ff00005388 */ /* 0x000fe20000000c00 */
[----:B--2---:R-:W2:Y:S03]  /*3b60*/  @!P2 LDC.64 R14, c[0x0][0x220] ;  /* 0x00008800ff0eab82 */ /* 0x004ea60000000a00 */
[----:B------:R-:W-:Y:S01]  /*3b70*/  @!PT LDS RZ, [RZ] ;  /* 0x00000000fffff984 */ /* 0x000fe20000000800 */
[----:B------:R-:W-:Y:S01]  /*3b80*/  @!PT LDS RZ, [RZ] ;  /* 0x00000000fffff984 */ /* 0x000fe20000000800 */
[----:B------:R-:W-:Y:S01]  /*3b90*/  @!PT LDS RZ, [RZ] ;  /* 0x00000000fffff984 */ /* 0x000fe20000000800 */
[----:B------:R-:W-:Y:S04]  /*3ba0*/  @!P5 LDGSTS.E.BYPASS.LTC128B.128 [R0+0x14000], desc[UR6][R4.64] ;  /* 0x140000000400dfae */ /* 0x000fe8000b901d46 */
[----:B------:R4:W-:Y:S01]  /*3bb0*/  @!P5 LDGSTS.E.BYPASS.LTC128B.128 [R0+0x18000], desc[UR6][R4.64+0x80] ;  /* 0x180000800400dfae */ /* 0x0009e2000b901d46 */
[----:B-1----:R-:W-:-:S03]  /*3bc0*/  @!P3 LEA R6, P0, R16, R20, 0x1 ;  /* 0x000000141006b211 */ /* 0x002fc600078008ff */
[----:B------:R-:W-:Y:S04]  /*3bd0*/  @P4 STS.128 [R0+0x15000], RZ ;  /* 0x015000ff00004388 */ /* 0x000fe80000000c00 */
[----:B------:R-:W-:Y:S01]  /*3be0*/  @P4 STS.128 [R0+0x19000], RZ ;  /* 0x019000ff00004388 */ /* 0x000fe20000000c00 */
[----:B---3--:R-:W-:Y:S01]  /*3bf0*/  @!P4 LEA R8, P5, R18, R12, 0x1 ;  /* 0x0000000c1208c211 */ /* 0x008fe200078a08ff */
[----:B----4-:R-:W-:Y:S02]  /*3c00*/  @!P4 IMAD.IADD R4, R19, 0x1, R34 ;  /* 0x000000011304c824 */ /* 0x010fe400078e0222 */
[----:B------:R-:W-:-:S03]  /*3c10*/  @!P3 IMAD.IADD R5, R17, 0x1, R26 ;  /* 0x000000011105b824 */ /* 0x000fc600078e021a */
[----:B------:R-:W-:Y:S02]  /*3c20*/  @!P4 LEA.HI.X R9, R18, R13, R4, 0x1, P5 ;  /* 0x0000000d1209c211 */ /* 0x000fe400028f0c04 */
[----:B------:R-:W-:Y:S01]  /*3c30*/  @!P3 LEA.HI.X R7, R16, R21, R5, 0x1, P0 ;  /* 0x000000151007b211 */ /* 0x000fe200000f0c05 */
[----:B------:R-:W-:Y:S01]  /*3c40*/  VIADD R5, R164, 0x20 ;  /* 0x00000020a4057836 */ /* 0x000fe20000000000 */
[----:B--2---:R-:W-:Y:S01]  /*3c50*/  @!P2 LEA R4, P0, R2, R14, 0x1 ;  /* 0x0000000e0204a211 */ /* 0x004fe200078008ff */
[----:B------:R-:W-:Y:S01]  /*3c60*/  @!PT LDS RZ, [RZ] ;  /* 0x00000000fffff984 */ /* 0x000fe20000000800 */
[----:B------:R-:W-:Y:S01]  /*3c70*/  @!PT LDS RZ, [RZ] ;  /* 0x00000000fffff984 */ /* 0x000fe20000000800 */
[----:B------:R-:W-:Y:S01]  /*3c80*/  @!PT LDS RZ, [RZ] ;  /* 0x00000000fffff984 */ /* 0x000fe20000000800 */
[----:B------:R-:W-:Y:S01]  /*3c90*/  @!P4 LDGSTS.E.BYPASS.LTC128B.128 [R0+0x15000], desc[UR6][R8.64] ;  /* 0x150000000800cfae */ /* 0x000fe2000b901d46 */
[----:B------:R-:W-:-:S03]  /*3ca0*/  ISETP.GE.AND P5, PT, R164, UR5, PT ;  /* 0x00000005a4007c0c */ /* 0x000fc6000bfa6270 */
[----:B------:R-:W-:Y:S01]  /*3cb0*/  @!P4 LDGSTS.E.BYPASS.LTC128B.128 [R0+0x19000], desc[UR6][R8.64+0x80] ;  /* 0x190000800800cfae */ /* 0x000fe2000b901d46 */
[----:B------:R-:W-:Y:S02]  /*3cc0*/  ISETP.GE.AND P4, PT, R5, UR5, PT ;  /* 0x0000000505007c0c */ /* 0x000fe4000bf86270 */
[----:B------:R-:W-:Y:S01]  /*3cd0*/  @!P2 LEA.HI.X R5, R2, R15, R3, 0x1, P0 ;  /* 0x0000000f0205a211 */ /* 0x000fe200000f0c03 */
[----:B------:R-:W-:Y:S01]  /*3ce0*/  @P3 STS.128 [R0+0x16000], RZ ;  /* 0x016000ff00003388 */ /* 0x000fe20000000c00 */
[----:B------:R-:W-:Y:S01]  /*3cf0*/  ISETP.GE.AND P0, PT, R10, UR5, PT ;  /* 0x000000050a007c0c */ /* 0x000fe2000bf06270 */
[----:B------:R-:W-:Y:S01]  /*3d00*/  IMAD.SHL.U32 R2, R164, 0x4, RZ ;  /* 0x00000004a4027824 */ /* 0x000fe200078e00ff */
[----:B------:R-:W-:Y:S01]  /*3d10*/  UIADD3 UR20, UR29, 0x80, UR28 ;  /* 0x000000801d147890 */ /* 0x000fe2000fffe01c */
[----:B------:R-:W-:Y:S01]  /*3d20*/  @P3 STS.128 [R0+0x1a000], RZ ;  /* 0x01a000ff00003388 */ /* 0x000fe20000000c00 */
[----:B------:R-:W-:Y:S01]  /*3d30*/  CS2R R36, SRZ ;  /* 0x0000000000247805 */ /* 0x000fe2000001ff00 */
[----:B------:R-:W-:-:S02]  /*3d40*/  ULDC UR5, c[0x0][0x39c] ;  /* 0x0000e70000057ab9 */ /* 0x000fc40000000800 */
[----:B------:R-:W-:Y:S01]  /*3d50*/  @!PT LDS RZ, [RZ] ;  /* 0x00000000fffff984 */ /* 0x000fe20000000800 */
[----:B------:R-:W-:Y:S01]  /*3d60*/  @!PT LDS RZ, [RZ] ;  /* 0x00000000fffff984 */ /* 0x000fe20000000800 */
[----:B------:R-:W-:Y:S01]  /*3d70*/  @!PT LDS RZ, [RZ] ;  /* 0x00000000fffff984 */ /* 0x000fe20000000800 */
[----:B------:R-:W-:Y:S04]  /*3d80*/  @!P3 LDGSTS.E.BYPASS.LTC128B.128 [R0+0x16000], desc[UR6][R6.64] ;  /* 0x160000000600bfae */ /* 0x000fe8000b901d46 */
[----:B------:R1:W-:Y:S01]  /*3d90*/  @!P3 LDGSTS.E.BYPASS.LTC128B.128 [R0+0x1a000], desc[UR6][R6.64+0x80] ;  /* 0x1a0000800600bfae */ /* 0x0003e2000b901d46 */
[----:B------:R-:W-:-:S03]  /*3da0*/  IADD3 R2, P3, R2, UR13, RZ ;  /* 0x0000000d02027c10 */ /* 0x000fc6000ff7e0ff */
[----:B------:R-:W-:Y:S04]  /*3db0*/  @P2 STS.128 [R0+0x17000], RZ ;  /* 0x017000ff00002388 */ /* 0x000fe80000000c00 */
[----:B------:R2:W-:Y:S04]  /*3dc0*/  @P2 STS.128 [R0+0x1b000], RZ ;  /* 0x01b000ff00002388 */ /* 0x0005e80000000c00 */
[----:B------:R-:W-:Y:S01]  /*3dd0*/  @!PT LDS RZ, [RZ] ;  /* 0x00000000fffff984 */ /* 0x000fe20000000800 */
[----:B------:R-:W-:Y:S01]  /*3de0*/  @!PT LDS RZ, [RZ] ;  /* 0x00000000fffff984 */ /* 0x000fe20000000800 */
[----:B------:R-:W-:Y:S01]  /*3df0*/  @!PT LDS RZ, [RZ] ;  /* 0x00000000fffff984 */ /* 0x000fe20000000800 */
[----:B------:R-:W-:Y:S04]  /*3e00*/  @!P2 LDGSTS.E.BYPASS.LTC128B.128 [R0+0x17000], desc[UR6][R4.64] ;  /* 0x170000000400afae */ /* 0x000fe8000b901d46 */
[----:B------:R2:W-:Y:S04]  /*3e10*/  @!P2 LDGSTS.E.BYPASS.LTC128B.128 [R0+0x1b000], desc[UR6][R4.64+0x80] ;  /* 0x1b0000800400afae */ /* 0x0005e8000b901d46 */
[----:B------:R-:W0:Y:S01]  /*3e20*/  LDGDEPBAR ;  /* 0x00000000000079af */ /* 0x000e220000000000 */
[----:B-1----:R-:W-:-:S04]  /*3e30*/  SHF.R.S32.HI R6, RZ, 0x1f, R164 ;  /* 0x0000001fff067819 */ /* 0x002fc800000114a4 */
[----:B------:R-:W-:-:S04]  /*3e40*/  SHF.L.U64.HI R3, R164, 0x2, R6 ;  /* 0x00000002a4037819 */ /* 0x000fc80000010206 */
[----:B------:R-:W-:-:S05]  /*3e50*/  IADD3.X R3, R3, UR12, RZ, P3, !PT ;  /* 0x0000000c03037c10 */ /* 0x000fca0009ffe4ff */
[----:B------:R-:W3:Y:S01]  /*3e60*/  @!P5 LDG.E R43, desc[UR6][R2.64] ;  /* 0x00000006022bd981 */ /* 0x000ee2000c1e1900 */
[----:B--2---:R-:W-:-:S03]  /*3e70*/  SHF.R.S32.HI R0, RZ, 0x1f, R10 ;  /* 0x0000001fff007819 */ /* 0x004fc6000001140a */
[----:B------:R-:W2:Y:S01]  /*3e80*/  @!P6 LDG.E R42, desc[UR6][R2.64+0x20] ;  /* 0x00002006022ae981 */ /* 0x000ea2000c1e1900 */
[----:B------:R-:W-:-:S03]  /*3e90*/  @!P0 LEA R4, P2, R10, UR13, 0x2 ;  /* 0x0000000d0a048c11 */ /* 0x000fc6000f8410ff */
[----:B------:R1:W4:Y:S01]  /*3ea0*/  @!P4 LDG.E R41, desc[UR6][R2.64+0x80] ;  /* 0x000080060229c981 */ /* 0x000322000c1e1900 */
[----:B------:R-:W-:-:S05]  /*3eb0*/  @!P0 LEA.HI.X R5, R10, UR12, R0, 0x2, P2 ;  /* 0x0000000c0a058c11 */ /* 0x000fca00090f1400 */
[----:B------:R5:W4:Y:S01]  /*3ec0*/  @!P0 LDG.E R40, desc[UR6][R4.64] ;  /* 0x0000000604288981 */ /* 0x000b22000c1e1900 */
[----:B------:R-:W-:-:S04]  /*3ed0*/  LEA.HI R0, R39, R38, RZ, 0x4 ;  /* 0x0000002627007211 */ /* 0x000fc800078f20ff */
[----:B------:R-:W-:-:S05]  /*3ee0*/  LOP3.LUT R0, R0, 0xfffffff0, RZ, 0xc0, !PT ;  /* 0xfffffff000007812 */ /* 0x000fca00078ec0ff */
[----:B------:R-:W-:-:S05]  /*3ef0*/  IMAD.IADD R0, R38, 0x1, -R0 ;  /* 0x0000000126007824 */ /* 0x000fca00078e0a00 */
[----:B-1----:R-:W-:-:S04]  /*3f00*/  SHF.R.S32.HI R2, RZ, 0x1f, R0 ;  /* 0x0000001fff027819 */ /* 0x002fc80000011400 */
[----:B------:R-:W-:Y:S01]  /*3f10*/  LEA.HI R2, R2, R0, RZ, 0x3 ;  /* 0x0000000002027211 */ /* 0x000fe200078f18ff */
[----:B------:R-:W-:Y:S02]  /*3f20*/  IMAD.U32 R3, RZ, RZ, UR29 ;  /* 0x0000001dff037e24 */ /* 0x000fe4000f8e00ff */
[----:B-----5:R-:W-:Y:S01]  /*3f30*/  VIADD R4, R164, 0x1 ;  /* 0x00000001a4047836 */ /* 0x020fe20000000000 */
[----:B------:R-:W-:-:S05]  /*3f40*/  LOP3.LUT R2, R2, 0xfffffff8, RZ, 0xc0, !PT ;  /* 0xfffffff802027812 */ /* 0x000fca00078ec0ff */
[----:B------:R-:W-:Y:S01]  /*3f50*/  IMAD.IADD R0, R0, 0x1, -R2 ;  /* 0x0000000100007824 */ /* 0x000fe200078e0a02 */
[----:B------:R-:W-:Y:S01]  /*3f60*/  IADD3 R2, R4, UR9, -R3 ;  /* 0x0000000904027c10 */ /* 0x000fe2000fffe803 */
[C---:B------:R-:W-:Y:S02]  /*3f70*/  IMAD.SHL.U32 R4, R164.reuse, 0x4, RZ ;  /* 0x00000004a4047824 */ /* 0x040fe400078e00ff */
[----:B------:R-:W-:Y:S02]  /*3f80*/  VIADD R3, R164, 0xffffffc0 ;  /* 0xffffffc0a4037836 */ /* 0x000fe40000000000 */
[----:B------:R-:W-:Y:S02]  /*3f90*/  STL [R1+0x1c], R2 ;  /* 0x00001c0201007387 */ /* 0x000fe40000100800 */
[----:B------:R-:W-:Y:S02]  /*3fa0*/  IMAD.SHL.U32 R3, R3, 0x4, RZ ;  /* 0x0000000403037824 */ /* 0x000fe400078e00ff */
[----:B------:R1:W-:Y:S01]  /*3fb0*/  STL [R1+0x18], R4 ;  /* 0x0000180401007387 */ /* 0x0003e20000100800 */
[----:B------:R-:W-:-:S02]  /*3fc0*/  LOP3.LUT P0, RZ, R0, 0x2, RZ, 0xc0, !PT ;  /* 0x0000000200ff7812 */ /* 0x000fc4000780c0ff */
[----:B------:R-:W-:Y:S01]  /*3fd0*/  LOP3.LUT P2, RZ, R0, 0x4, RZ, 0xc0, !PT ;  /* 0x0000000400ff7812 */ /* 0x000fe2000784c0ff */
[----:B------:R-:W-:Y:S01]  /*3fe0*/  VIADD R0, R219, 0x2000 ;  /* 0x00002000db007836 */ /* 0x000fe20000000000 */
[----:B-1----:R-:W-:Y:S01]  /*3ff0*/  SHF.L.U64.HI R4, R164, 0x2, R6 ;  /* 0x00000002a4047819 */ /* 0x002fe20000010206 */
[----:B------:R-:W-:-:S03]  /*4000*/  VIADD R2, R220, 0x2000 ;  /* 0x00002000dc027836 */ /* 0x000fc60000000000 */
[----:B------:R-:W-:Y:S02]  /*4010*/  SEL R0, R0, R219, !P1 ;  /* 0x000000db00007207 */ /* 0x000fe40004800000 */
[----:B------:R-:W-:Y:S02]  /*4020*/  SEL R2, R2, R220, !P1 ;  /* 0x000000dc02027207 */ /* 0x000fe40004800000 */
[----:B------:R-:W-:Y:S02]  /*4030*/  CS2R R38, SRZ ;  /* 0x0000000000267805 */ /* 0x000fe4000001ff00 */
[----:B------:R-:W-:Y:S02]  /*4040*/  LEA R211, R0, UR4, 0x1 ;  /* 0x0000000400d37c11 */ /* 0x000fe4000f8e08ff */
[----:B------:R-:W-:Y:S02]  /*4050*/  LEA R212, R2, UR4, 0x1 ;  /* 0x0000000402d47c11 */ /* 0x000fe4000f8e08ff */
[----:B------:R-:W-:-:S02]  /*4060*/  SEL R218, R218, 0xffffffe0, !P0 ;  /* 0xffffffe0dada7807 */ /* 0x000fc40004000000 */
[----:B------:R-:W-:Y:S01]  /*4070*/  SEL R217, R217, 0xffffffc0, !P2 ;  /* 0xffffffc0d9d97807 */ /* 0x000fe20005000000 */
[----:B------:R-:W-:Y:S01]  /*4080*/  UIADD3 UR20, UR20, -UR9, URZ ;  /* 0x8000000914147290 */ /* 0x000fe2000fffe03f */
[----:B---3--:R-:W-:Y:S04]  /*4090*/  STL [R1+0x8], R43 ;  /* 0x0000082b01007387 */ /* 0x008fe80000100800 */
[----:B--2---:R1:W-:Y:S04]  /*40a0*/  STL [R1+0xc], R42 ;  /* 0x00000c2a01007387 */ /* 0x0043e80000100800 */
[----:B----4-:R-:W-:Y:S04]  /*40b0*/  STL [R1], R41 ;  /* 0x0000002901007387 */ /* 0x010fe80000100800 */
[----:B------:R2:W-:Y:S04]  /*40c0*/  STL [R1+0x4], R40 ;  /* 0x0000042801007387 */ /* 0x0005e80000100800 */
[----:B------:R3:W-:Y:S04]  /*40d0*/  STL [R1+0x14], R4 ;  /* 0x0000140401007387 */ /* 0x0007e80000100800 */
[----:B------:R3:W-:Y:S01]  /*40e0*/  STL [R1+0x10], R3 ;  /* 0x0000100301007387 */ /* 0x0007e20000100800 */
[----:B-1----:R-:W-:-:S02]  /*40f0*/  CS2R R42, SRZ ;  /* 0x00000000002a7805 */ /* 0x002fc4000001ff00 */
[----:B--2---:R-:W-:-:S07]  /*4100*/  CS2R R40, SRZ ;  /* 0x0000000000287805 */ /* 0x004fce000001ff00 */
.L_x_879:
[----:B------:R-:W0:Y:S01]  /*4110*/  LDGDEPBAR ;  /* 0x00000000000079af */ /* 0x000e220000000000 */
[C---:B------:R-:W-:Y:S01]  /*4120*/  IADD3 R0, R212.reuse, R218, RZ ;  /* 0x000000dad4007210 */ /* 0x040fe20007ffe0ff */
[----:B------:R-:W-:Y:S01]  /*4130*/  USHF.L.U32 UR11, UR8, 0x6, URZ ;  /* 0x00000006080b7899 */ /* 0x000fe2000800063f */
[-C--:B---3--:R-:W-:Y:S02]  /*4140*/  IADD3 R3, R212, R217.reuse, RZ ;  /* 0x000000d9d4037210 */ /* 0x088fe40007ffe0ff */
        /* <DEDUP_REMOVED lines=151> */
[----:B---3--:R-:W3:Y:S09]  /*4ac0*/  LDL R16, [R1] ;  /* 0x0000000001107983 */ /* 0x008ef20000100800 */
        /* <DEDUP_REMOVED lines=29> */
[-C--:B------:R-:W-:Y:S01]  /*4ca0*/  @!P0 ISETP.GE.AND P1, PT, R0, R10.reuse, PT ;  /* 0x0000000a0000820c */ /* 0x080fe20003f26270 */
        /* <DEDUP_REMOVED lines=198> */
[----:B------:R3:W-:Y:S04]  /*5910*/  STS [R237+0x20000], R0 ;  /* 0x02000000ed007388 */ /* 0x0007e80000000800 */
        /* <DEDUP_REMOVED lines=105> */
[----:B--2---:R-:W-:Y:S02]  /*5fb0*/  IADD3.X R181, R177, UR14, RZ, P0, !PT ;  /* 0x0000000eb1b57c10 */ /* 0x004fe400087fe4ff */
[----:B------:R-:W-:Y:S03]  /*5fc0*/  PLOP3.LUT P0, PT, PT, PT, UP3, 0x80, 0x0 ;  /* 0x000000000000781c */ /* 0x000fe60003f0f038 */
        /* <DEDUP_REMOVED lines=40> */
[-C--:B------:R-:W-:Y:S01]  /*6250*/  HMMA.16816.F32.BF16 R28, R172, R166.reuse, R28 ;  /* 0x000000a6ac1c723c */ /* 0x080fe2000004181c */
[----:B------:R-:W-:Y:S04]  /*6260*/  MOV R164, UR4 ;  /* 0x0000000400a47c02 */ /* 0x000fe80008000f00 */
[----:B------:R-:W-:Y:S01]  /*6270*/  FFMA.FTZ R4, -R243, R243, 1 ;  /* 0x3f800000f3047423 */ /* 0x000fe200000101f3 */
[----:B------:R-:W-:Y:S01]  /*6280*/  FFMA.FTZ R165, -R248, R248, 1 ;  /* 0x3f800000f8a57423 */ /* 0x000fe200000101f8 */
[----:B------:R-:W-:Y:S04]  /*6290*/  HMMA.16816.F32.BF16 R32, R168, R166, R32 ;  /* 0x000000a6a820723c */ /* 0x000fe80000041820 */
[----:B------:R-:W-:Y:S01]  /*62a0*/  FMUL.FTZ R182, R52, R5 ;  /* 0x0000000534b67220 */ /* 0x000fe20000410000 */
[----:B------:R-:W-:Y:S01]  /*62b0*/  FMUL.FTZ R4, R4, UR5 ;  /* 0x0000000504047c20 */ /* 0x000fe20008410000 */
[----:B------:R1:W5:Y:S01]  /*62c0*/  LDL.LU R52, [R1+0x8c] ;  /* 0x00008c0001347983 */ /* 0x0003620000300800 */
[----:B------:R-:W-:Y:S01]  /*62d0*/  FMUL.FTZ R165, R165, UR5 ;  /* 0x00000005a5a57c20 */ /* 0x000fe20008410000 */
[----:B------:R-:W-:Y:S03]  /*62e0*/  SHF.L.U32 R172, R219, 0x1, RZ ;  /* 0x00000001dbac7819 */ /* 0x000fe600000006ff */
[----:B------:R1:W5:Y:S01]  /*62f0*/  LDG.E R5, desc[UR6][R180.64+0x80] ;  /* 0x00008006b4057981 */ /* 0x000362000c1e1900 */
[----:B------:R-:W-:Y:S01]  /*6300*/  FMUL.FTZ R179, R179, R4 ;  /* 0x00000004b3b37220 */ /* 0x000fe20000410000 */
[----:B------:R-:W-:Y:S01]  /*6310*/  FMUL.FTZ R165, R182, R165 ;  /* 0x000000a5b6a57220 */ /* 0x000fe20000410000 */
[C---:B------:R-:W-:Y:S02]  /*6320*/  FADD.FTZ R166, -R178.reuse, R17 ;  /* 0x00000011b2a67221 */ /* 0x040fe40000010100 */
[----:B------:R1:W5:Y:S01]  /*6330*/  LDG.E R4, desc[UR6][R180.64+0xa0] ;  /* 0x0000a006b4047981 */ /* 0x000362000c1e1900 */
[----:B------:R-:W-:Y:S01]  /*6340*/  FADD.FTZ R20, -R178, R20 ;  /* 0x00000014b2147221 */ /* 0x000fe20000010100 */
[----:B------:R-:W-:Y:S01]  /*6350*/  IADD3 R164, R172, 0x8000, R164 ;  /* 0x00008000aca47810 */ /* 0x000fe20007ffe0a4 */
        /* <DEDUP_REMOVED lines=13> */
[----:B------:R-:W-:Y:S01]  /*6430*/  FFMA.FTZ R16, -R247, R247, 1 ;  /* 0x3f800000f7107423 */ /* 0x000fe200000101f7 */
[----:B------:R-:W-:Y:S01]  /*6440*/  FFMA.FTZ R20, -R246, R246, 1 ;  /* 0x3f800000f6147423 */ /* 0x000fe200000101f6 */
[----:B------:R-:W-:Y:S02]  /*6450*/  IADD3 R176, R164, 0x40, RZ ;  /* 0x00000040a4b07810 */ /* 0x000fe40007ffe0ff */
        /* <DEDUP_REMOVED lines=95> */
.L_x_877:
[----:B------:R-:W-:Y:S01]  /*6a50*/  STS [R237+0x1c000], R17 ;  /* 0x01c00011ed007388 */ /* 0x000fe20000000800 */
[----:B--2---:R-:W-:Y:S01]  /*6a60*/  F2FP.BF16.F32.PACK_AB R6, R18, R19 ;  /* 0x000000131206723e */ /* 0x004fe200000010ff */
[C---:B-----5:R-:W-:Y:S01]  /*6a70*/  FADD.FTZ R12, -R5.reuse, R12 ;  /* 0x0000000c050c7221 */ /* 0x060fe20000010100 */
[C---:B------:R-:W-:Y:S01]  /*6a80*/  FADD.FTZ R9, -R5.reuse, R9 ;  /* 0x0000000905097221 */ /* 0x040fe20000010100 */
[----:B------:R2:W-:Y:S01]  /*6a90*/  STS [R237+0x1c400], R16 ;  /* 0x01c40010ed007388 */ /* 0x0005e20000000800 */
[C---:B------:R-:W-:Y:S01]  /*6aa0*/  FADD.FTZ R8, -R5.reuse, R8 ;  /* 0x0000000805087221 */ /* 0x040fe20000010100 */
[----:B------:R-:W-:Y:S01]  /*6ab0*/  FADD.FTZ R13, -R5, R13 ;  /* 0x0000000d050d7221 */ /* 0x000fe20000010100 */
[----:B------:R-:W-:Y:S01]  /*6ac0*/  FFMA.FTZ R7, -R190, R190, 1 ;  /* 0x3f800000be077423 */ /* 0x000fe200000101be */
[----:B------:R3:W-:Y:S01]  /*6ad0*/  STS [R238+0x1c000], R20 ;  /* 0x01c00014ee007388 */ /* 0x0007e20000000800 */
[----:B------:R-:W-:Y:S01]  /*6ae0*/  FMUL.FTZ R19, R224, R9 ;  /* 0x00000009e0137220 */ /* 0x000fe20000410000 */
[----:B------:R-:W-:Y:S01]  /*6af0*/  FFMA.FTZ R9, -R193, R193, 1 ;  /* 0x3f800000c1097423 */ /* 0x000fe200000101c1 */
[----:B------:R-:W-:Y:S01]  /*6b00*/  FMUL.FTZ R13, R205, R13 ;  /* 0x0000000dcd0d7220 */ /* 0x000fe20000410000 */
        /* <DEDUP_REMOVED lines=16> */
[----:B------:R-:W-:Y:S01]  /*6c10*/  FADD.FTZ R10, -R4, R10 ;  /* 0x0000000a040a7221 */ /* 0x000fe20000010100 */
        /* <DEDUP_REMOVED lines=68> */
[----:B--2---:R-:W-:Y:S01]  /*7060*/  F2FP.BF16.F32.PACK_AB R5, R27, R26 ;  /* 0x0000001a1b05723e */ /* 0x004fe200000010ff */
        /* <DEDUP_REMOVED lines=11> */
[----:B------:R-:W2:Y:S04]  /*7120*/  LDSM.16.MT88.4 R8, [R172+UR4+0x8000] ;  /* 0x00800004ac08783b */ /* 0x000ea80008004200 */
[----:B------:R-:W3:Y:S04]  /*7130*/  LDSM.16.MT88.4 R12, [R210+0x22000] ;  /* 0x02200000d20c783b */ /* 0x000ee80000004200 */
[----:B------:R-:W4:Y:S04]  /*7140*/  LDSM.16.MT88.4 R16, [R176] ;  /* 0x00000000b010783b */ /* 0x000f280000004200 */
[----:B------:R-:W1:Y:S04]  /*7150*/  LDSM.16.MT88.4 R20, [R172+UR4+0xa000] ;  /* 0x00a00004ac14783b */ /* 0x000e680008004200 */
[----:B------:R-:W1:Y:S04]  /*7160*/  LDSM.16.MT88.4 R24, [R176+0x2000] ;  /* 0x00200000b018783b */ /* 0x000e680000004200 */
[----:B------:R-:W-:Y:S04]  /*7170*/  LDSM.16.MT88.4 R28, [R210+0x20800] ;  /* 0x02080000d21c783b */ /* 0x000fe80000004200 */
[----:B------:R-:W1:Y:S04]  /*7180*/  LDSM.16.MT88.4 R32, [R172+UR4+0x8800] ;  /* 0x00880004ac20783b */ /* 0x000e680008004200 */
[----:B------:R-:W1:Y:S04]  /*7190*/  LDSM.16.MT88.4 R164, [R210+0x22800] ;  /* 0x02280000d2a4783b */ /* 0x000e680000004200 */
[----:B------:R-:W-:Y:S04]  /*71a0*/  LDSM.16.MT88.4 R168, [R176+0x3000] ;  /* 0x00300000b0a8783b */ /* 0x000fe80000004200 */
[----:B------:R1:W5:Y:S01]  /*71b0*/  LDL R239, [R1+0x20] ;  /* 0x0000200001ef7983 */ /* 0x0003620000100800 */
[-C--:B--2---:R-:W-:Y:S06]  /*71c0*/  HMMA.16816.F32.BF16 R36, R4, R8.reuse, R36 ;  /* 0x000000080424723c */ /* 0x084fec0000041824 */
[C---:B---3--:R-:W-:Y:S06]  /*71d0*/  HMMA.16816.F32.BF16 R40, R12.reuse, R8, R40 ;  /* 0x000000080c28723c */ /* 0x048fec0000041828 */
[-C--:B------:R-:W-:Y:S06]  /*71e0*/  HMMA.16816.F32.BF16 R44, R12, R10.reuse, R44 ;  /* 0x0000000a0c2c723c */ /* 0x080fec000004182c */
[C---:B------:R-:W-:Y:S01]  /*71f0*/  HMMA.16816.F32.BF16 R48, R4.reuse, R10, R48 ;  /* 0x0000000a0430723c */ /* 0x040fe20000041830 */
[----:B------:R-:W2:Y:S05]  /*7200*/  LDSM.16.MT88.4 R8, [R176+0x800] ;  /* 0x00080000b008783b */ /* 0x000eaa0000004200 */
[-C--:B----4-:R-:W-:Y:S06]  /*7210*/  HMMA.16816.F32.BF16 R52, R4, R16.reuse, R52 ;  /* 0x000000100434723c */ /* 0x090fec0000041834 */
[C---:B------:R-:W-:Y:S06]  /*7220*/  HMMA.16816.F32.BF16 R56, R12.reuse, R16, R56 ;  /* 0x000000100c38723c */ /* 0x040fec0000041838 */
[-C--:B------:R-:W-:Y:S06]  /*7230*/  HMMA.16816.F32.BF16 R60, R12, R18.reuse, R60 ;  /* 0x000000120c3c723c */ /* 0x080fec000004183c */
[C---:B------:R-:W-:Y:S01]  /*7240*/  HMMA.16816.F32.BF16 R64, R4.reuse, R18, R64 ;  /* 0x000000120440723c */ /* 0x040fe20000041840 */
[----:B------:R-:W3:Y:S05]  /*7250*/  LDSM.16.MT88.4 R16, [R172+UR4+0xa800] ;  /* 0x00a80004ac10783b */ /* 0x000eea0008004200 */
        /* <DEDUP_REMOVED lines=25> */
[C---:B------:R-:W-:Y:S01]  /*73f0*/  HMMA.16816.F32.BF16 R80, R28.reuse, R18, R80 ;  /* 0x000000121c50723c */ /* 0x040fe20000041850 */
[----:B------:R-:W-:Y:S05]  /*7400*/  LDSM.16.MT88.4 R16, [R210+0x21800] ;  /* 0x02180000d210783b */ /* 0x000fea0000004200 */
[-C--:B-1----:R-:W-:Y:S06]  /*7410*/  HMMA.16816.F32.BF16 R84, R28, R20.reuse, R84 ;  /* 0x000000141c54723c */ /* 0x082fec0000041854 */
[C---:B------:R-:W-:Y:S06]  /*7420*/  HMMA.16816.F32.BF16 R88, R164.reuse, R20, R88 ;  /* 0x00000014a458723c */ /* 0x040fec0000041858 */
[-C--:B------:R-:W-:Y:S01]  /*7430*/  HMMA.16816.F32.BF16 R92, R164, R22.reuse, R92 ;  /* 0x00000016a45c723c */ /* 0x080fe2000004185c */
[----:B------:R-:W-:Y:S04]  /*7440*/  LDSM.16.MT88.4 R164, [R176+0x1800] ;  /* 0x00180000b0a4783b */ /* 0x000fe80000004200 */
[----:B------:R-:W-:Y:S01]  /*7450*/  LDSM.16.MT88.4 R176, [R176+0x3800] ;  /* 0x00380000b0b0783b */ /* 0x000fe20000004200 */
[----:B------:R-:W-:Y:S03]  /*7460*/  HMMA.16816.F32.BF16 R96, R28, R22, R96 ;  /* 0x000000161c60723c */ /* 0x000fe60000041860 */
[----:B------:R-:W1:Y:S03]  /*7470*/  LDSM.16.MT88.4 R20, [R172+UR4+0x9800] ;  /* 0x00980004ac14783b */ /* 0x000e660008004200 */
[-C--:B----4-:R-:W-:Y:S01]  /*7480*/  HMMA.16816.F32.BF16 R36, R4, R12.reuse, R36 ;  /* 0x0000000c0424723c */ /* 0x090fe20000041824 */
[----:B------:R-:W3:Y:S04]  /*7490*/  LDSM.16.MT88.4 R28, [R210+0x23800] ;  /* 0x02380000d21c783b */ /* 0x000ee80000004200 */
[----:B------:R-:W4:Y:S01]  /*74a0*/  LDSM.16.MT88.4 R172, [R172+UR4+0xb800] ;  /* 0x00b80004acac783b */ /* 0x000f220008004200 */
[C---:B------:R-:W-:Y:S01]  /*74b0*/  HMMA.16816.F32.BF16 R40, R24.reuse, R12, R40 ;  /* 0x0000000c1828723c */ /* 0x040fe20000041828 */
[----:B------:R-:W-:Y:S05]  /*74c0*/  BAR.SYNC.DEFER_BLOCKING 0x0 ;  /* 0x0000000000007b1d */ /* 0x000fea0000010000 */
[-C--:B------:R-:W-:Y:S06]  /*74d0*/  HMMA.16816.F32.BF16 R44, R24, R14.reuse, R44 ;  /* 0x0000000e182c723c */ /* 0x080fec000004182c */
[C---:B------:R-:W-:Y:S06]  /*74e0*/  HMMA.16816.F32.BF16 R48, R4.reuse, R14, R48 ;  /* 0x0000000e0430723c */ /* 0x040fec0000041830 */
[-C--:B--2---:R-:W-:Y:S06]  /*74f0*/  HMMA.16816.F32.BF16 R52, R4, R8.reuse, R52 ;  /* 0x000000080434723c */ /* 0x084fec0000041834 */
        /* <DEDUP_REMOVED lines=11> */
[-C--:B-1----:R-:W-:Y:S06]  /*75b0*/  HMMA.16816.F32.BF16 R36, R16, R20.reuse, R36 ;  /* 0x000000141024723c */ /* 0x082fec0000041824 */
        /* <DEDUP_REMOVED lines=25> */
[----:B-----5:R-:W-:Y:S02]  /*7750*/  LEA R4, R239, UR4, 0x1 ;  /* 0x00000004ef047c11 */ /* 0x020fe4000f8e08ff */
        /* <DEDUP_REMOVED lines=10> */
.L_x_878:
        /* <DEDUP_REMOVED lines=14> */
[----:B------:R3:W4:Y:S01]  /*78e0*/  LDL R224, [R1] ;  /* 0x0000000001e07983 */ /* 0x0007220000100800 */
        /* <DEDUP_REMOVED lines=13> */
[C---:B------:R-:W-:Y:S03]  /*79c0*/  HMMA.16816.F32.BF16 R24, R28.reuse, R164, RZ ;  /* 0x000000a41c18723c */ /* 0x040fe600000418ff */
[----:B------:R-:W-:Y:S03]  /*79d0*/  LDSM.16.MT88.4 R204, [R209+0x6800] ;  /* 0x00680000d1cc783b */ /* 0x000fe60000004200 */
        /* <DEDUP_REMOVED lines=35> */
[----:B------:R-:W-:Y:S05]  /*7c10*/  LDSM.16.MT88.4 R200, [R209+0x7000] ;  /* 0x00700000d1c8783b */ /* 0x000fea0000004200 */
        /* <DEDUP_REMOVED lines=11> */
[----:B------:R-:W-:Y:S05]  /*7cd0*/  LDSM.16.M88.4 R188, [R3+0x1f000] ;  /* 0x01f0000003bc783b */ /* 0x000fea0000000200 */
[----:B------:R-:W-:Y:S01]  /*7ce0*/  HMMA.16816.F32.BF16 R32, R168, R194, R32 ;  /* 0x000000c2a820723c */ /* 0x000fe20000041820 */
[----:B------:R-:W-:Y:S04]  /*7cf0*/  LDSM.16.M88.4 R168, [R3+0x1e000] ;  /* 0x01e0000003a8783b */ /* 0x000fe80000000200 */
        /* <DEDUP_REMOVED lines=9> */
[----:B------:R-:W-:Y:S01]  /*7d90*/  HMMA.16816.F32.BF16 R32, R172, R206, R32 ;  /* 0x000000ceac20723c */ /* 0x000fe20000041820 */
[----:B------:R-:W3:Y:S05]  /*7da0*/  LDC R173, c[0x0][0x270] ;  /* 0x00009c00ffad7b82 */ /* 0x000eea0000000800 */
[-C--:B-1----:R-:W-:Y:S06]  /*7db0*/  HMMA.16816.F32.BF16 R4, R164, R176.reuse, R4 ;  /* 0x000000b0a404723c */ /* 0x082fec0000041804 */
[C---:B------:R-:W-:Y:S06]  /*7dc0*/  HMMA.16816.F32.BF16 R8, R180.reuse, R176, R8 ;  /* 0x000000b0b408723c */ /* 0x040fec0000041808 */
[-C--:B------:R-:W-:Y:S05]  /*7dd0*/  HMMA.16816.F32.BF16 R12, R180, R178.reuse, R12 ;  /* 0x000000b2b40c723c */ /* 0x080fea000004180c */
[----:B------:R-:W-:Y:S01]  /*7de0*/  IMAD.IADD R176, R217, 0x1, R211 ;  /* 0x00000001d9b07824 */ /* 0x000fe200078e02d3 */
[C---:B------:R-:W-:Y:S05]  /*7df0*/  HMMA.16816.F32.BF16 R16, R164.reuse, R178, R16 ;  /* 0x000000b2a410723c */ /* 0x040fea0000041810 */
[----:B---3--:R-:W-:Y:S01]  /*7e00*/  IMAD R173, R173, UR21, RZ ;  /* 0x00000015adad7c24 */ /* 0x008fe2000f8e02ff */
[-C--:B------:R-:W-:Y:S05]  /*7e10*/  HMMA.16816.F32.BF16 R20, R164, R200.reuse, R20 ;  /* 0x000000c8a414723c */ /* 0x080fea0000041814 */
[C---:B------:R-:W-:Y:S01]  /*7e20*/  IMAD.U32 R0, R173.reuse, -0x40, RZ ;  /* 0xffffffc0ad007824 */ /* 0x040fe200078e00ff */
[C---:B------:R-:W-:Y:S05]  /*7e30*/  HMMA.16816.F32.BF16 R24, R180.reuse, R200, R24 ;  /* 0x000000c8b418723c */ /* 0x040fea0000041818 */
[----:B------:R-:W-:Y:S01]  /*7e40*/  IMAD.SHL.U32 R172, R173, 0x10, RZ ;  /* 0x00000010adac7824 */ /* 0x000fe200078e00ff */
[-C--:B------:R-:W-:Y:S06]  /*7e50*/  HMMA.16816.F32.BF16 R28, R180, R202.reuse, R28 ;  /* 0x000000cab41c723c */ /* 0x080fec000004181c */
[----:B------:R-:W-:Y:S06]  /*7e60*/  HMMA.16816.F32.BF16 R32, R164, R202, R32 ;  /* 0x000000caa420723c */ /* 0x000fec0000041820 */
[-C--:B------:R-:W-:Y:S05]  /*7e70*/  HMMA.16816.F32.BF16 R4, R168, R184.reuse, R4 ;  /* 0x000000b8a804723c */ /* 0x080fea0000041804 */
[----:B----4-:R-:W-:Y:S01]  /*7e80*/  @P0 IADD3 R166, P1, R228, UR13, RZ ;  /* 0x0000000de4a60c10 */ /* 0x010fe2000ff3e0ff */
        /* <DEDUP_REMOVED lines=24> */
[C---:B------:R-:W-:Y:S02]  /*8010*/  IMAD R171, R173.reuse, 0x30, RZ ;  /* 0x00000030adab7824 */ /* 0x040fe400078e02ff */
[----:B------:R1:W-:Y:S02]  /*8020*/  REDG.E.ADD.F32.FTZ.RN.STRONG.GPU desc[UR6][R164.64], R5 ;  /* 0x00000005a40079a6 */ /* 0x0003e4000c10f386 */
[CC--:B-1----:R-:W-:Y:S04]  /*8030*/  LEA R4, P1, R170.reuse, R2.reuse, 0x2 ;  /* 0x00000002aa047211 */ /* 0x0c2fe800078210ff */
[-C--:B------:R-:W-:Y:S01]  /*8040*/  LEA.HI.X.SX32 R5, R170, R3.reuse, 0x2, P1 ;  /* 0x00000003aa057211 */ /* 0x080fe200008f16ff */
[----:B------:R-:W-:Y:S01]  /*8050*/  IMAD R170, R173, 0x38, RZ ;  /* 0x00000038adaa7824 */ /* 0x000fe200078e02ff */
[----:B---3--:R-:W-:Y:S04]  /*8060*/  @P0 STL [R1+0x4], R221 ;  /* 0x000004dd01000387 */ /* 0x008fe80000100800 */
[----:B----4-:R-:W-:Y:S04]  /*8070*/  @P0 STL [R1], R224 ;  /* 0x000000e001000387 */ /* 0x010fe80000100800 */
[----:B------:R-:W-:Y:S04]  /*8080*/  @P0 STL [R1+0xc], R225 ;  /* 0x00000ce101000387 */ /* 0x000fe80000100800 */
[----:B--2---:R-:W-:Y:S01]  /*8090*/  @P0 STL [R1+0x8], R226 ;  /* 0x000008e201000387 */ /* 0x004fe20000100800 */
[CC--:B------:R-:W-:Y:S04]  /*80a0*/  LEA R166, P0, R172.reuse, R2.reuse, 0x2 ;  /* 0x00000002aca67211 */ /* 0x0c0fe800078010ff */
[-C--:B------:R-:W-:Y:S02]  /*80b0*/  LEA.HI.X.SX32 R167, R172, R3.reuse, 0x2, P0 ;  /* 0x00000003aca77211 */ /* 0x080fe400000f16ff */
[CC--:B------:R-:W-:Y:S03]  /*80c0*/  LEA R168, P0, R169.reuse, R2.reuse, 0x2 ;  /* 0x00000002a9a87211 */ /* 0x0c0fe600078010ff */
[----:B------:R1:W-:Y:S01]  /*80d0*/  REDG.E.ADD.F32.FTZ.RN.STRONG.GPU desc[UR6][R166.64], R6 ;  /* 0x00000006a60079a6 */ /* 0x0003e2000c10f386 */
[-C--:B------:R-:W-:Y:S03]  /*80e0*/  LEA.HI.X.SX32 R169, R169, R3.reuse, 0x2, P0 ;  /* 0x00000003a9a97211 */ /* 0x080fe600000f16ff */
[----:B------:R2:W-:Y:S04]  /*80f0*/  REDG.E.ADD.F32.FTZ.RN.STRONG.GPU desc[UR6][R4.64], R7 ;  /* 0x00000007040079a6 */ /* 0x0005e8000c10f386 */
[----:B------:R3:W-:Y:S01]  /*8100*/  REDG.E.ADD.F32.FTZ.RN.STRONG.GPU desc[UR6][R168.64], R8 ;  /* 0x00000008a80079a6 */ /* 0x0007e2000c10f386 */
[----:B-1----:R-:W-:Y:S01]  /*8110*/  IMAD R167, R173, 0x28, RZ ;  /* 0x00000028ada77824 */ /* 0x002fe200078e02ff */
[-C--:B------:R-:W-:Y:S02]  /*8120*/  LEA R6, P1, R171, R2.reuse, 0x2 ;  /* 0x00000002ab067211 */ /* 0x080fe400078210ff */
[-C--:B--2---:R-:W-:Y:S02]  /*8130*/  LEA R4, P0, R170, R2.reuse, 0x2 ;  /* 0x00000002aa047211 */ /* 0x084fe400078010ff */
[-C--:B------:R-:W-:Y:S02]  /*8140*/  LEA R166, P3, R167, R2.reuse, 0x2 ;  /* 0x00000002a7a67211 */ /* 0x080fe400078610ff */
[-C--:B------:R-:W-:Y:S01]  /*8150*/  LEA.HI.X.SX32 R7, R171, R3.reuse, 0x2, P1 ;  /* 0x00000003ab077211 */ /* 0x080fe200008f16ff */
[----:B---3--:R-:W-:Y:S01]  /*8160*/  VIADD R168, R172, 0x20 ;  /* 0x00000020aca87836 */ /* 0x008fe20000000000 */
[-C--:B------:R-:W-:Y:S02]  /*8170*/  LEA.HI.X.SX32 R167, R167, R3.reuse, 0x2, P3 ;  /* 0x00000003a7a77211 */ /* 0x080fe400018f16ff */
[-C--:B------:R-:W-:Y:S01]  /*8180*/  LEA.HI.X.SX32 R5, R170, R3.reuse, 0x2, P0 ;  /* 0x00000003aa057211 */ /* 0x080fe200000f16ff */
[----:B------:R-:W-:Y:S02]  /*8190*/  IMAD.IADD R8, R0, 0x1, R168 ;  /* 0x0000000100087824 */ /* 0x000fe400078e02a8 */
[----:B------:R-:W-:Y:S04]  /*81a0*/  REDG.E.ADD.F32.FTZ.RN.STRONG.GPU desc[UR6][R166.64], R9 ;  /* 0x00000009a60079a6 */ /* 0x000fe8000c10f386 */
        /* <DEDUP_REMOVED lines=385> */
[----:B-1----:R-:W-:-:S04]  /*99c0*/  SHF.R.S32.HI R2, RZ, 0x1f, R0 ;  /* 0x0000001fff027819 */ /* 0x002fc80000011400 */
[----:B------:R-:W-:Y:S01]  /*99d0*/  LEA.HI R2, R2, R0, RZ, 0x3 ;  /* 0x0000000002027211 */ /* 0x000fe200078f18ff */
        /* <DEDUP_REMOVED lines=14> */
.L_x_880:
[----:B------:R-:W-:Y:S01]  /*9ac0*/  @UP0 UIADD3 UR8, UR19, UR30, URZ ;  /* 0x0000001e13080290 */ /* 0x000fe2000fffe03f */
[----:B------:R-:W-:Y:S01]  /*9ad0*/  LOP3.LUT R3, R2, 0xfffffff8, RZ, 0xc0, !PT ;  /* 0xfffffff802037812 */ /* 0x000fe200078ec0ff */
[----:B------:R-:W-:Y:S01]  /*9ae0*/  @UP0 ULDC.64 UR12, c[0x0][0x458] ;  /* 0x00011600000c0ab9 */ /* 0x000fe20000000a00 */
[----:B------:R-:W-:Y:S02]  /*9af0*/  USHF.L.U32 UR5, UR18, 0x7, URZ ;  /* 0x0000000712057899 */ /* 0x000fe4000800063f */
[----:B------:R-:W-:Y:S01]  /*9b00*/  @UP0 UIMAD.WIDE.U32 UR14, UR8, UR12, URZ ;  /* 0x0000000c080e02a5 */ /* 0x000fe2000f8e003f */
[----:B------:R-:W-:Y:S01]  /*9b10*/  IMAD.IADD R3, R0, 0x1, -R3 ;  /* 0x0000000100037824 */ /* 0x000fe200078e0a03 */
[----:B------:R-:W-:Y:S01]  /*9b20*/  @UP0 UIMAD UR8, UR8, UR13, URZ ;  /* 0x0000000d080802a4 */ /* 0x000fe2000f8e023f */
[----:B-----5:R-:W-:-:S03]  /*9b30*/  LEA R0, R239, UR4, 0x1 ;  /* 0x00000004ef007c11 */ /* 0x020fc6000f8e08ff */
        /* <DEDUP_REMOVED lines=16> */
.L_x_881:
        /* <DEDUP_REMOVED lines=38> */
[----:B------:R-:W5:Y:S01]  /*9ea0*/  LDS.128 R12, [R0+0xc000] ;  /* 0x00c00000000c7984 */ /* 0x000f620000000c00 */
        /* <DEDUP_REMOVED lines=10> */
[----:B-----5:R1:W-:Y:S04]  /*9f50*/  STG.E.128 desc[UR6][R8.64], R12 ;  /* 0x0000000c08007986 */ /* 0x0203e8000c101d06 */
[----:B---3--:R3:W-:Y:S02]  /*9f60*/  STG.E.128 desc[UR6][R8.64+0x80], R16 ;  /* 0x0000801008007986 */ /* 0x0087e4000c101d06 */
.L_x_883:
[----:B------:R-:W-:Y:S05]  /*9f70*/  BSYNC B0 ;  /* 0x0000000000007941 */ /* 0x000fea0003800000 */
.L_x_882:
[----:B------:R-:W-:Y:S04]  /*9f80*/  BSSY B0, `(.L_x_884) ;  /* 0x000000f000007945 */ /* 0x000fe80003800000 */
[----:B------:R-:W-:Y:S05]  /*9f90*/  @P3 BRA `(.L_x_885) ;  /* 0x0000000000343947 */ /* 0x000fea0003800000 */
[----:B------:R-:W-:Y:S01]  /*9fa0*/  IADD3 R3, P0, R2, 0x20, RZ ;  /* 0x0000002002037810 */ /* 0x000fe20007f1e0ff */
[----:B------:R-:W-:Y:S01]  /*9fb0*/  ULDC.64 UR14, c[0x0][0x3f0] ;  /* 0x0000fc00000e7ab9 */ /* 0x000fe20000000a00 */
[----:B------:R-:W-:-:S03]  /*9fc0*/  MOV R7, R20 ;  /* 0x0000001400077202 */ /* 0x000fc60000000f00 */
[----:B------:R-:W-:-:S04]  /*9fd0*/  IMAD.X R6, RZ, RZ, R21, P0 ;  /* 0x000000ffff067224 */ /* 0x000fc800000e0615 */
[----:B-1-3--:R-:W-:Y:S02]  /*9fe0*/  IMAD R8, R6, UR10, RZ ;  /* 0x0000000a06087c24 */ /* 0x00afe4000f8e02ff */
        /* <DEDUP_REMOVED lines=8> */
.L_x_885:
[----:B------:R-:W-:Y:S05]  /*a070*/  BSYNC B0 ;  /* 0x0000000000007941 */ /* 0x000fea0003800000 */
.L_x_884:
[----:B---3--:R3:W2:Y:S01]  /*a080*/  LDS.128 R16, [R0+0xe000] ;  /* 0x00e0000000107984 */ /* 0x0086a20000000c00 */
[----:B------:R-:W-:Y:S03]  /*a090*/  BSSY B0, `(.L_x_886) ;  /* 0x0000010000007945 */ /* 0x000fe60003800000 */
[----:B-1----:R3:W1:Y:S01]  /*a0a0*/  LDS.128 R12, [R0+0x12000] ;  /* 0x01200000000c7984 */ /* 0x0026620000000c00 */
        /* <DEDUP_REMOVED lines=12> */
[----:B--2---:R2:W-:Y:S04]  /*a170*/  STG.E.128 desc[UR6][R8.64], R16 ;  /* 0x0000001008007986 */ /* 0x0045e8000c101d06 */
[----:B-1----:R2:W-:Y:S02]  /*a180*/  STG.E.128 desc[UR6][R8.64+0x80], R12 ;  /* 0x0000800c08007986 */ /* 0x0025e4000c101d06 */
.L_x_887:
[----:B------:R-:W-:Y:S05]  /*a190*/  BSYNC B0 ;  /* 0x0000000000007941 */ /* 0x000fea0003800000 */
.L_x_886:
[----:B--2---:R2:W2:Y:S01]  /*a1a0*/  LDS.128 R16, [R0+0xf000] ;  /* 0x00f0000000107984 */ /* 0x0044a20000000c00 */
[----:B------:R-:W-:Y:S03]  /*a1b0*/  BSSY B0, `(.L_x_888) ;  /* 0x0000010000007945 */ /* 0x000fe60003800000 */
[----:B-1----:R1:W1:Y:S01]  /*a1c0*/  LDS.128 R12, [R0+0x13000] ;  /* 0x01300000000c7984 */ /* 0x0022620000000c00 */
        /* <DEDUP_REMOVED lines=12> */
[----:B--2---:R2:W-:Y:S04]  /*a290*/  STG.E.128 desc[UR6][R4.64], R16 ;  /* 0x0000001004007986 */ /* 0x0045e8000c101d06 */
[----:B-1----:R2:W-:Y:S02]  /*a2a0*/  STG.E.128 desc[UR6][R4.64+0x80], R12 ;  /* 0x0000800c04007986 */ /* 0x0025e4000c101d06 */
.L_x_889:
[----:B------:R-:W-:Y:S05]  /*a2b0*/  BSYNC B0 ;  /* 0x0000000000007941 */ /* 0x000fea0003800000 */
.L_x_888:
[----:B------:R-:W-:Y:S01]  /*a2c0*/  IMAD.U32 R3, RZ, RZ, UR12 ;  /* 0x0000000cff037e24 */ /* 0x000fe2000f8e00ff */
[----:B------:R-:W-:Y:S01]  /*a2d0*/  UIMAD UR8, UR8, UR12, URZ ;  /* 0x0000000c080872a4 */ /* 0x000fe2000f8e023f */
[----:B--2---:R-:W2:Y:S01]  /*a2e0*/  LDS.128 R16, [R0+0x14000] ;  /* 0x0140000000107984 */ /* 0x004ea20000000c00 */
[----:B------:R-:W-:Y:S01]  /*a2f0*/  USHF.R.S32.HI UR10, URZ, 0x1f, UR57 ;  /* 0x0000001f3f0a7899 */ /* 0x000fe20008011439 */
[----:B------:R-:W-:Y:S01]  /*a300*/  IMAD.WIDE.U32 R4, R3, UR5, R10 ;  /* 0x0000000503047c25 */ /* 0x000fe2000f8e000a */
[----:B------:R-:W-:Y:S01]  /*a310*/  UIMAD UR5, UR5, UR13, UR8 ;  /* 0x0000000d050572a4 */ /* 0x000fe2000f8e0208 */
[----:B-1----:R3:W1:Y:S01]  /*a320*/  LDS.128 R12, [R0+0x18000] ;  /* 0x01800000000c7984 */ /* 0x0026620000000c00 */
        /* <DEDUP_REMOVED lines=20> */
[----:B--2---:R3:W-:Y:S04]  /*a470*/  STG.E.128 desc[UR6][R8.64], R16 ;  /* 0x0000001008007986 */ /* 0x0047e8000c101d06 */
[----:B-1----:R3:W-:Y:S02]  /*a480*/  STG.E.128 desc[UR6][R8.64+0x80], R12 ;  /* 0x0000800c08007986 */ /* 0x0027e4000c101d06 */
.L_x_891:
[----:B------:R-:W-:Y:S05]  /*a490*/  BSYNC B0 ;  /* 0x0000000000007941 */ /* 0x000fea0003800000 */
.L_x_890:
        /* <DEDUP_REMOVED lines=15> */
.L_x_893:
[----:B------:R-:W-:Y:S05]  /*a590*/  BSYNC B0 ;  /* 0x0000000000007941 */ /* 0x000fea0003800000 */
.L_x_892:
        /* <DEDUP_REMOVED lines=15> */
.L_x_895:
[----:B------:R-:W-:Y:S05]  /*a690*/  BSYNC B0 ;  /* 0x0000000000007941 */ /* 0x000fea0003800000 */
.L_x_894:
        /* <DEDUP_REMOVED lines=13> */
.L_x_876:
[----:B------:R-:W-:Y:S05]  /*a770*/  BSYNC B1 ;  /* 0x0000000000017941 */ /* 0x000fea0003800000 */
.L_x_854:
[----:B-1----:R-:W5:Y:S01]  /*a780*/  LDL R2, [R1+0x48] ;  /* 0x0000480001027983 */ /* 0x002f620000100800 */
[----:B------:R-:W-:Y:S02]  /*a790*/  ULDC UR5, c[0x0][0xc] ;  /* 0x0000030000057ab9 */ /* 0x000fe40000000800 */
[----:B------:R-:W-:Y:S01]  /*a7a0*/  UIADD3 UR18, UR5, UR18, URZ ;  /* 0x0000001205127290 */ /* 0x000fe2000fffe03f */
[----:B-----5:R-:W-:-:S13]  /*a7b0*/  R2UR UR8, R2 ;  /* 0x00000000020872ca */ /* 0x020fda00000e0000 */
[----:B------:R-:W-:-:S06]  /*a7c0*/  UISETP.GE.AND UP0, UPT, UR18, UR8, UPT ;  /* 0x000000081200728c */ /* 0x000fcc000bf06270 */
[----:B------:R-:W-:-:S13]  /*a7d0*/  PLOP3.LUT P0, PT, PT, PT, UP0, 0x80, 0x0 ;  /* 0x000000000000781c */ /* 0x000fda0003f0f008 */
[----:B------:R-:W-:Y:S05]  /*a7e0*/  @P0 BRA `(.L_x_896) ;  /* 0x0000000000040947 */ /* 0x000fea0003800000 */
[----:B------:R-:W-:Y:S05]  /*a7f0*/  BRA `(.L_x_897) ;  /* 0xffffff6000b47947 */ /* 0x000fea000383ffff */
.L_x_896:
[----:B------:R-:W-:Y:S05]  /*a800*/  EXIT ;  /* 0x000000000000794d */ /* 0x000fea0003800000 */
.L_x_898:
        /* <DEDUP_REMOVED lines=15> */
.L_x_1091:


//--------------------- .text._ZN5flash44flash_bwd_dq_dk_dv_loop_seqk_parallel_kernelI23Flash_bwd_kernel_traitsILi128ELi64ELi128ELi8ELi2ELi4ELi2ELb0ELb0EN7cutlass10bfloat16_tE19Flash_kernel_traitsILi128ELi64ELi128ELi8ES3_EELb1ELb1ELb0ELb1ELb0ELb0ELb0EEEvNS_16Flash_bwd_paramsE --------------------------
	.section	.text._ZN5flash44flash_bwd_dq_dk_dv_loop_seqk_parallel_kernelI23Flash_bwd_kernel_traitsILi128ELi64ELi128ELi8ELi2ELi4ELi2ELb0ELb0EN7cutlass10bfloat16_tE19Flash_kernel_traitsILi128ELi64ELi128ELi8ES3_EELb1ELb1ELb0ELb1ELb0ELb0ELb0EEEvNS_16Flash_bwd_paramsE,"ax",@progbits
	.align	128
        .global         _ZN5flash44flash_bwd_dq_dk_dv_loop_seqk_parallel_kernelI23Flash_bwd_kernel_traitsILi128ELi64ELi128ELi8ELi2ELi4ELi2ELb0ELb0EN7cutlass10bfloat16_tE19Flash_kernel_traitsILi128ELi64ELi128ELi8ES3_EELb1ELb1ELb0ELb1ELb0ELb0ELb0EEEvNS_16Flash_bwd_paramsE
        .type           _ZN5flash44flash_bwd_dq_dk_dv_loop_seqk_parallel_kernelI23Flash_bwd_kernel_traitsILi128ELi64ELi128ELi8ELi2ELi4ELi2ELb0ELb0EN7cutlass10bfloat16_tE19Flash_kernel_traitsILi128ELi64ELi128ELi8ES3_EELb1ELb1ELb0ELb1ELb0ELb0ELb0EEEvNS_16Flash_bwd_paramsE,@function
        .size           _ZN5flash44flash_bwd_dq_dk_dv_loop_seqk_parallel_kernelI23Flash_bwd_kernel_traitsILi128ELi64ELi128ELi8ELi2ELi4ELi2ELb0ELb0EN7cutlass10bfloat16_tE19Flash_kernel_traitsILi128ELi64ELi128ELi8ES3_EELb1ELb1ELb0ELb1ELb0ELb0ELb0EEEvNS_16Flash_bwd_paramsE,(.L_x_1092 - _ZN5flash44flash_bwd_dq_dk_dv_loop_seqk_parallel_kernelI23Flash_bwd_kernel_traitsILi128ELi64ELi128ELi8ELi2ELi4ELi2ELb0ELb0EN7cutlass10bfloat16_tE19Flash_kernel_traitsILi128ELi64ELi128ELi8ES3_EELb1ELb1ELb0ELb1ELb0ELb0ELb0EEEvNS_16Flash_bwd_paramsE)
        .other          _ZN5flash44flash_bwd_dq_dk_dv_loop_seqk_parallel_kernelI23Flash_bwd_kernel_traitsILi128ELi64ELi128ELi8ELi2ELi4ELi2ELb0ELb0EN7cutlass10bfloat16_tE19Flash_kernel_traitsILi128ELi64ELi128ELi8ES3_EELb1ELb1ELb0ELb1ELb0ELb0ELb0EEEvNS_16Flash_bwd_paramsE,@"STO_CUDA_ENTRY STV_DEFAULT"
_ZN5flash44flash_bwd_dq_dk_dv_loop_seqk_parallel_kernelI23Flash_bwd_kernel_traitsILi128ELi64ELi128ELi8ELi2ELi4ELi2ELb0ELb0EN7cutlass10bfloat16_tE19Flash_kernel_traitsILi128ELi64ELi128ELi8ES3_EELb1ELb1ELb0ELb1ELb0ELb0ELb0EEEvNS_16Flash_bwd_paramsE:
.text._ZN5flash44flash_bwd_dq_dk_dv_loop_seqk_parallel_kernelI23Flash_bwd_kernel_traitsILi128ELi64ELi128ELi8ELi2ELi4ELi2ELb0ELb0EN7cutlass10bfloat16_tE19Flash_kernel_traitsILi128ELi64ELi128ELi8ES3_EELb1ELb1ELb0ELb1ELb0ELb0ELb0EEEvNS_16Flash_bwd_paramsE:
        /* <DEDUP_REMOVED lines=24> */
[-C--:B------:R-:W-:Y:S01]  /*0180*/  LEA.HI R0, R4, R7.reuse, RZ, 0x2 ;  /* 0x0000000704007211 */ /* 0x080fe200078f10ff */
[----:B----4-:R-:W-:Y:S01]  /*0190*/  USHF.L.U32 UR6, UR49, 0x7, URZ ;  /* 0x0000000731067899 */ /* 0x010fe2000800063f */
[----:B------:R-:W-:Y:S02]  /*01a0*/  LOP3.LUT R5, R2, 0xffffffe0, RZ, 0xc0, !PT ;  /* 0xffffffe002057812 */ /* 0x000fe400078ec0ff */
[----:B------:R-:W-:Y:S02]  /*01b0*/  LOP3.LUT R6, R11, 0xfffffff8, RZ, 0xc0, !PT ;  /* 0xfffffff80b067812 */ /* 0x000fe400078ec0ff */
[CC--:B------:R-:W-:Y:S01]  /*01c0*/  LEA.HI R13, R4.reuse, R7.reuse, RZ, 0x6 ;  /* 0x00000007040d7211 */ /* 0x0c0fe200078f30ff */
[C---:B------:R-:W-:Y:S01]  /*01d0*/  IMAD.IADD R12, R7.reuse, 0x1, -R5 ;  /* 0x00000001070c7824 */ /* 0x040fe200078e0a05 */
[CC--:B------:R-:W-:Y:S01]  /*01e0*/  LEA.HI R3, R4.reuse, R7.reuse, RZ, 0x4 ;  /* 0x0000000704037211 */ /* 0x0c0fe200078f20ff */
[----:B------:R-:W-:Y:S01]  /*01f0*/  IMAD.IADD R5, R7, 0x1, -R6 ;  /* 0x0000000107057824 */ /* 0x000fe200078e0a06 */
[----:B------:R-:W-:-:S02]  /*0200*/  LEA.HI R15, R4, R7, RZ, 0x7 ;  /* 0x00000007040f7211 */ /* 0x000fc400078f38ff */
[----:B------:R-:W-:Y:S01]  /*0210*/  LOP3.LUT R4, R0, 0x7ffffffc, RZ, 0xc0, !PT ;  /* 0x7ffffffc00047812 */ /* 0x000fe200078ec0ff */
[----:B------:R-:W-:Y:S01]  /*0220*/  IMAD.SHL.U32 R240, R5, 0x8, RZ ;  /* 0x0000000805f07824 */ /* 0x000fe200078e00ff */
[----:B------:R-:W-:Y:S02]  /*0230*/  LOP3.LUT R9, R3, 0xfffffff0, RZ, 0xc0, !PT ;  /* 0xfffffff003097812 */ /* 0x000fe400078ec0ff */
[----:B------:R-:W-:Y:S01]  /*0240*/  SHF.R.S32.HI R10, RZ, 0x2, R0 ;  /* 0x00000002ff0a7819 */ /* 0x000fe20000011400 */
[C---:B------:R-:W-:Y:S01]  /*0250*/  IMAD.IADD R14, R7.reuse, 0x1, -R4 ;  /* 0x00000001070e7824 */ /* 0x040fe200078e0a04 */
[----:B------:R-:W-:Y:S01]  /*0260*/  SHF.R.S32.HI R6, RZ, 0x1f, R0 ;  /* 0x0000001fff067819 */ /* 0x000fe20000011400 */
[----:B------:R-:W-:Y:S01]  /*0270*/  IMAD.IADD R9, R7, 0x1, -R9 ;  /* 0x0000000107097824 */ /* 0x000fe200078e0a09 */
[--C-:B------:R-:W-:Y:S02]  /*0280*/  SHF.R.S32.HI R0, RZ, 0x5, R2.reuse ;  /* 0x00000005ff007819 */ /* 0x100fe40000011402 */
[----:B------:R-:W-:-:S02]  /*0290*/  SHF.R.S32.HI R4, RZ, 0x1f, R2 ;  /* 0x0000001fff047819 */ /* 0x000fc40000011402 */
[-C--:B------:R-:W-:Y:S02]  /*02a0*/  LEA.HI R7, R2, R0.reuse, RZ, 0x1 ;  /* 0x0000000002077211 */ /* 0x080fe400078f08ff */
[----:B------:R-:W-:Y:S02]  /*02b0*/  LEA.HI R2, R4, R0, RZ, 0x2 ;  /* 0x0000000004027211 */ /* 0x000fe400078f10ff */
[----:B------:R-:W-:Y:S02]  /*02c0*/  LOP3.LUT R7, R7, 0xfffffffe, RZ, 0xc0, !PT ;  /* 0xfffffffe07077812 */ /* 0x000fe400078ec0ff */
[----:B------:R-:W-:Y:S02]  /*02d0*/  LOP3.LUT R2, R2, 0xfffffffc, RZ, 0xc0, !PT ;  /* 0xfffffffc02027812 */ /* 0x000fe400078ec0ff */
[----:B------:R-:W-:Y:S01]  /*02e0*/  SHF.R.S32.HI R8, RZ, 0x4, R3 ;  /* 0x00000004ff087819 */ /* 0x000fe20000011403 */
[C---:B------:R-:W-:Y:S01]  /*02f0*/  IMAD.IADD R17, R0.reuse, 0x1, -R7 ;  /* 0x0000000100117824 */ /* 0x040fe200078e0a07 */
[----:B------:R-:W-:Y:S01]  /*0300*/  SHF.R.S32.HI R16, RZ, 0x3, R11 ;  /* 0x00000003ff107819 */ /* 0x000fe2000001140b */
[----:B------:R-:W-:Y:S01]  /*0310*/  IMAD.IADD R7, R0, 0x1, -R2 ;  /* 0x0000000100077824 */ /* 0x000fe200078e0a02 */
[----:B------:R-:W-:-:S02]  /*0320*/  LEA.HI R4, R6, R10, RZ, 0x3 ;  /* 0x0000000a06047211 */ /* 0x000fc400078f18ff */
[----:B------:R-:W-:Y:S01]  /*0330*/  LEA.HI R6, R3, R8, RZ, 0x1 ;  /* 0x0000000803067211 */ /* 0x000fe200078f08ff */
[----:B------:R-:W-:Y:S01]  /*0340*/  IMAD.SHL.U32 R0, R16, 0x40, RZ ;  /* 0x0000004010007824 */ /* 0x000fe200078e00ff */
[----:B------:R-:W-:Y:S01]  /*0350*/  LOP3.LUT R3, R4, 0xfffffff8, RZ, 0xc0, !PT ;  /* 0xfffffff804037812 */ /* 0x000fe200078ec0ff */
[----:B------:R-:W-:Y:S01]  /*0360*/  STL [R1+0x48], R17 ;  /* 0x0000481101007387 */ /* 0x000fe20000100800 */
[----:B------:R-:W-:Y:S02]  /*0370*/  SHF.R.S32.HI R2, RZ, 0x1f, R9 ;  /* 0x0000001fff027819 */ /* 0x000fe40000011409 */
[----:B------:R-:W-:Y:S01]  /*0380*/  LOP3.LUT R4, R6, 0xfffffffe, RZ, 0xc0, !PT ;  /* 0xfffffffe06047812 */ /* 0x000fe200078ec0ff */
[----:B------:R-:W-:Y:S01]  /*0390*/  IMAD.IADD R10, R10, 0x1, -R3 ;  /* 0x000000010a0a7824 */ /* 0x000fe200078e0a03 */
[----:B------:R-:W-:Y:S02]  /*03a0*/  LOP3.LUT R0, R0, 0x1c0, RZ, 0xc0, !PT ;  /* 0x000001c000007812 */ /* 0x000fe400078ec0ff */
[----:B------:R-:W-:Y:S01]  /*03b0*/  LEA.HI R208, R2, R9, RZ, 0x3 ;  /* 0x0000000902d07211 */ /* 0x000fe200078f18ff */
[----:B------:R-:W-:Y:S01]  /*03c0*/  IMAD.IADD R6, R8, 0x1, -R4 ;  /* 0x0000000108067824 */ /* 0x000fe200078e0a04 */
[----:B------:R-:W-:-:S02]  /*03d0*/  LOP3.LUT R4, R0, 0x38, R240, 0xf8, !PT ;  /* 0x0000003800047812 */ /* 0x000fc400078ef8f0 */
[----:B------:R-:W-:Y:S01]  /*03e0*/  SHF.R.U32.HI R3, RZ, 0x3, R0 ;  /* 0x00000003ff037819 */ /* 0x000fe20000011600 */
[----:B------:R-:W-:Y:S01]  /*03f0*/  IMAD.SHL.U32 R0, R5, 0x40, RZ ;  /* 0x0000004005007824 */ /* 0x000fe200078e00ff */
[C---:B------:R-:W-:Y:S01]  /*0400*/  LOP3.LUT R2, R208.reuse, 0xfffffff8, RZ, 0xc0, !PT ;  /* 0xfffffff8d0027812 */ /* 0x040fe200078ec0ff */
[----:B------:R-:W-:Y:S01]  /*0410*/  IMAD.SHL.U32 R208, R208, 0x40, RZ ;  /* 0x00000040d0d07824 */ /* 0x000fe200078e00ff */
[----:B------:R-:W-:Y:S01]  /*0420*/  LOP3.LUT R16, R4, R3, RZ, 0x3c, !PT ;  /* 0x0000000304107212 */ /* 0x000fe200078e3cff */
[----:B------:R-:W-:Y:S01]  /*0430*/  IMAD.SHL.U32 R4, R6, 0x200, RZ ;  /* 0x0000020006047824 */ /* 0x000fe200078e00ff */
[----:B------:R-:W-:Y:S01]  /*0440*/  LOP3.LUT R0, R0, 0x1c0, RZ, 0xc0, !PT ;  /* 0x000001c000007812 */ /* 0x000fe200078ec0ff */
[----:B------:R-:W-:Y:S01]  /*0450*/  IMAD.IADD R18, R9, 0x1, -R2 ;  /* 0x0000000109127824 */ /* 0x000fe200078e0a02 */
[----:B------:R-:W-:Y:S01]  /*0460*/  SHF.R.S32.HI R13, RZ, 0x6, R13 ;  /* 0x00000006ff0d7819 */ /* 0x000fe2000001140d */
[----:B------:R-:W-:Y:S01]  /*0470*/  IMAD.SHL.U32 R2, R7, 0x10, RZ ;  /* 0x0000001007027824 */ /* 0x000fe200078e00ff */
[----:B------:R-:W-:-:S02]  /*0480*/  LOP3.LUT R214, R0, 0x8, R11, 0xf8, !PT ;  /* 0x0000000800d67812 */ /* 0x000fc400078ef80b */
[----:B------:R-:W-:Y:S01]  /*0490*/  SHF.R.U32.HI R209, RZ, 0x3, R0 ;  /* 0x00000003ffd17819 */ /* 0x000fe20000011600 */
[----:B------:R-:W-:Y:S01]  /*04a0*/  STL [R1+0x58], R18 ;  /* 0x0000581201007387 */ /* 0x000fe20000100800 */
[C---:B------:R-:W-:Y:S02]  /*04b0*/  LOP3.LUT P4, RZ, R5.reuse, 0x2, RZ, 0xc0, !PT ;  /* 0x0000000205ff7812 */ /* 0x040fe4000788c0ff */
[----:B------:R-:W-:Y:S01]  /*04c0*/  LOP3.LUT P3, RZ, R5, 0x4, RZ, 0xc0, !PT ;  /* 0x0000000405ff7812 */ /* 0x000fe2000786c0ff */
[----:B------:R-:W-:Y:S01]  /*04d0*/  STL [R1+0x3c], R13 ;  /* 0x00003c0d01007387 */ /* 0x000fe20000100800 */
[----:B------:R-:W-:Y:S01]  /*04e0*/  LOP3.LUT R5, R0, 0x30, R2, 0xf8, !PT ;  /* 0x0000003000057812 */ /* 0x000fe200078ef802 */
[----:B------:R-:W-:Y:S01]  /*04f0*/  IMAD.SHL.U32 R0, R6, 0x20, RZ ;  /* 0x0000002006007824 */ /* 0x000fe200078e00ff */
[----:B------:R-:W-:Y:S01]  /*0500*/  SHF.R.S32.HI R8, RZ, 0x1f, R12 ;  /* 0x0000001fff087819 */ /* 0x000fe2000001140c */
[----:B------:R-:W-:Y:S01]  /*0510*/  IMAD R2, R13, 0x800, R4 ;  /* 0x000008000d027824 */ /* 0x000fe200078e0204 */
[----:B------:R-:W-:-:S02]  /*0520*/  LOP3.LUT R3, R10, 0x1, RZ, 0xc0, !PT ;  /* 0x000000010a037812 */ /* 0x000fc400078ec0ff */
[----:B------:R-:W-:Y:S02]  /*0530*/  LOP3.LUT R214, R214, R209, RZ, 0x3c, !PT ;  /* 0x000000d1d6d67212 */ /* 0x000fe400078e3cff */
[----:B------:R-:W-:Y:S01]  /*0540*/  LEA.HI R12, R8, R12, RZ, 0x2 ;  /* 0x0000000c080c7211 */ /* 0x000fe200078f10ff */
[----:B------:R-:W-:Y:S01]  /*0550*/  IMAD.SHL.U32 R8, R13, 0x8, RZ ;  /* 0x000000080d087824 */ /* 0x000fe200078e00ff */
[----:B------:R-:W-:Y:S01]  /*0560*/  ISETP.NE.U32.AND P0, PT, R3, 0x1, PT ;  /* 0x000000010300780c */ /* 0x000fe20003f05070 */
[----:B------:R-:W-:Y:S01]  /*0570*/  IMAD.IADD R214, R2, 0x1, R214 ;  /* 0x0000000102d67824 */ /* 0x000fe200078e02d6 */
[----:B------:R-:W-:Y:S01]  /*0580*/  LOP3.LUT R3, R0, 0x20, RZ, 0xc0, !PT ;  /* 0x0000002000037812 */ /* 0x000fe200078ec0ff */
[----:B------:R-:W-:Y:S01]  /*0590*/  IMAD.SHL.U32 R2, R14, 0x2, RZ ;  /* 0x000000020e027824 */ /* 0x000fe200078e00ff */
[----:B------:R-:W-:Y:S02]  /*05a0*/  SHF.R.S32.HI R0, RZ, 0x7, R15 ;  /* 0x00000007ff007819 */ /* 0x000fe4000001140f */
[----:B------:R-:W-:Y:S01]  /*05b0*/  LOP3.LUT R5, R5, 0x8, R11, 0xf8, !PT ;  /* 0x0000000805057812 */ /* 0x000fe200078ef80b */
[----:B------:R-:W-:Y:S01]  /*05c0*/  IMAD R9, R7, 0x400, R2 ;  /* 0x0000040007097824 */ /* 0x000fe200078e0202 */
[----:B------:R-:W-:Y:S01]  /*05d0*/  LOP3.LUT R11, R3, 0x18, R8, 0xf8, !PT ;  /* 0x00000018030b7812 */ /* 0x000fe200078ef808 */
[----:B------:R-:W-:Y:S01]  /*05e0*/  IMAD R8, R0, 0x1000, R2 ;  /* 0x0000100000087824 */ /* 0x000fe200078e0202 */
[----:B------:R-:W-:Y:S01]  /*05f0*/  LOP3.LUT R209, R4, R5, R209, 0xf6, !PT ;  /* 0x0000000504d17212 */ /* 0x000fe200078ef6d1 */
[----:B------:R-:W-:Y:S01]  /*0600*/  IMAD.SHL.U32 R2, R0, 0x8, RZ ;  /* 0x0000000800027824 */ /* 0x000fe200078e00ff */
[----:B------:R-:W-:Y:S01]  /*0610*/  LOP3.LUT R208, R208, 0xfffffe00, RZ, 0xc0, !PT ;  /* 0xfffffe00d0d07812 */ /* 0x000fe200078ec0ff */
[C---:B------:R-:W-:Y:S01]  /*0620*/  IMAD.SHL.U32 R0, R10.reuse, 0x40, RZ ;  /* 0x000000400a007824 */ /* 0x040fe200078e00ff */
[----:B------:R-:W-:Y:S01]  /*0630*/  R2P PR, R10, 0x6 ;  /* 0x000000060a007804 */ /* 0x000fe20000000000 */
[----:B------:R-:W-:Y:S01]  /*0640*/  IMAD.SHL.U32 R3, R6, 0x10, RZ ;  /* 0x0000001006037824 */ /* 0x000fe200078e00ff */
[----:B------:R-:W-:Y:S01]  /*0650*/  LOP3.LUT R2, R2, 0x8, RZ, 0xc0, !PT ;  /* 0x0000000802027812 */ /* 0x000fe200078ec0ff */
[----:B------:R-:W-:Y:S01]  /*0660*/  IMAD.SHL.U32 R5, R13, 0x20, RZ ;  /* 0x000000200d057824 */ /* 0x000fe200078e00ff */
[----:B------:R-:W-:Y:S01]  /*0670*/  LOP3.LUT R0, R0, 0x1c0, RZ, 0xc0, !PT ;  /* 0x000001c000007812 */ /* 0x000fe200078ec0ff */
[----:B------:R-:W-:Y:S01]  /*0680*/  IMAD.SHL.U32 R6, R6, 0x8, RZ ;  /* 0x0000000806067824 */ /* 0x000fe200078e00ff */
[----:B------:R-:W-:Y:S01]  /*0690*/  LOP3.LUT R220, R2, 0x10, R3, 0xf8, !PT ;  /* 0x0000001002dc7812 */ /* 0x000fe200078ef803 */
[----:B------:R-:W-:Y:S01]  /*06a0*/  IMAD.SHL.U32 R3, R18, 0x40, RZ ;  /* 0x0000004012037824 */ /* 0x000fe200078e00ff */
[----:B------:R-:W-:-:S02]  /*06b0*/  SHF.R.U32.HI R4, RZ, 0x3, R0 ;  /* 0x00000003ff047819 */ /* 0x000fc40000011600 */
[----:B------:R-:W-:Y:S02]  /*06c0*/  LOP3.LUT R5, R0, 0x20, R5, 0xf8, !PT ;  /* 0x0000002000057812 */ /* 0x000fe400078ef805 */
[----:B------:R-:W-:Y:S02]  /*06d0*/  LOP3.LUT R3, R3, 0x1c0, RZ, 0xc0, !PT ;  /* 0x000001c003037812 */ /* 0x000fe400078ec0ff */
[----:B------:R-:W-:Y:S01]  /*06e0*/  LOP3.LUT R7, R4, R0, R2, 0x1e, !PT ;  /* 0x0000000004077212 */ /* 0x000fe200078e1e02 */
[----:B------:R-:W-:Y:S01]  /*06f0*/  IMAD R0, R17, 0x400, R8 ;  /* 0x0000040011007824 */ /* 0x000fe200078e0208 */
[----:B------:R-:W-:Y:S02]  /*0700*/  LOP3.LUT R2, R5, R4, RZ, 0x3c, !PT ;  /* 0x0000000405027212 */ /* 0x000fe400078e3cff */
[----:B------:R-:W-:Y:S01]  /*0710*/  SHF.R.U32.HI R4, RZ, 0x3, R3 ;  /* 0x00000003ff047819 */ /* 0x000fe20000011603 */
[----:B------:R-:W-:Y:S01]  /*0720*/  IMAD.IADD R7, R9, 0x1, R7 ;  /* 0x0000000109077824 */ /* 0x000fe200078e0207 */
[----:B------:R-:W-:Y:S01]  /*0730*/  LOP3.LUT R5, R3, 0x8, R6, 0xf8, !PT ;  /* 0x0000000803057812 */ /* 0x000fe200078ef806 */
[----:B------:R-:W-:Y:S01]  /*0740*/  IMAD.IADD R229, R2, 0x1, R0 ;  /* 0x0000000102e57824 */ /* 0x000fe200078e0200 */
[C-C-:B------:R-:W-:Y:S01]  /*0750*/  LOP3.LUT R220, R4.reuse, R220, R3.reuse, 0x1e, !PT ;  /* 0x000000dc04dc7212 */ /* 0x140fe200078e1e03 */
[----:B------:R-:W-:Y:S01]  /*0760*/  IMAD R2, R17, 0x400, R208 ;  /* 0x0000040011027824 */ /* 0x000fe200078e02d0 */
[----:B------:R-:W-:-:S02]  /*0770*/  LOP3.LUT R3, R4, R11, R3, 0x1e, !PT ;  /* 0x0000000b04037212 */ /* 0x000fc400078e1e03 */
[----:B------:R-:W-:Y:S01]  /*0780*/  LOP3.LUT R0, R5, R4, RZ, 0x3c, !PT ;  /* 0x0000000405007212 */ /* 0x000fe200078e3cff */
[----:B------:R-:W-:Y:S01]  /*0790*/  VIADD R5, R240, 0x40 ;  /* 0x00000040f0057836 */ /* 0x000fe20000000000 */
[-C--:B------:R-:W-:Y:S02]  /*07a0*/  LOP3.LUT R220, R220, R208.reuse, RZ, 0xfc, !PT ;  /* 0x000000d0dcdc7212 */ /* 0x080fe400078efcff */
[----:B------:R-:W-:Y:S01]  /*07b0*/  LOP3.LUT R208, R3, R208, RZ, 0xfc, !PT ;  /* 0x000000d003d07212 */ /* 0x000fe200078efcff */
[----:B------:R-:W-:Y:S01]  /*07c0*/  IMAD.U32 R3, RZ, RZ, UR5 ;  /* 0x00000005ff037e24 */ /* 0x000fe2000f8e00ff */
[----:B------:R-:W-:Y:S01]  /*07d0*/  USHF.R.S32.HI UR5, URZ, 0x1f, UR49 ;  /* 0x0000001f3f057899 */ /* 0x000fe20008011431 */
[----:B------:R-:W-:Y:S01]  /*07e0*/  IMAD.IADD R219, R2, 0x1, R0 ;  /* 0x0000000102db7824 */ /* 0x000fe200078e0200 */
[----:B------:R1:W-:Y:S01]  /*07f0*/  STL [R1+0xc], R5 ;  /* 0x00000c0501007387 */ /* 0x0003e20000100800 */
[----:B------:R-:W-:Y:S01]  /*0800*/  IMAD.U32 R0, RZ, RZ, UR6 ;  /* 0x00000006ff007e24 */ /* 0x000fe2000f8e00ff */
[----:B------:R-:W-:Y:S01]  /*0810*/  USHF.R.S32.HI UR6, URZ, 0x1f, UR58 ;  /* 0x0000001f3f067899 */ /* 0x000fe2000801143a */
[----:B------:R-:W-:Y:S01]  /*0820*/  IMAD.MOV.U32 R2, RZ, RZ, 0x20 ;  /* 0x00000020ff027424 */ /* 0x000fe200078e00ff */
[----:B------:R-:W-:Y:S01]  /*0830*/  LEA R229, R229, UR4, 0x1 ;  /* 0x00000004e5e57c11 */ /* 0x000fe2000f8e08ff */
[----:B------:R-:W-:Y:S01]  /*0840*/  IMAD.U32 R0, RZ, RZ, UR5 ;  /* 0x00000005ff007e24 */ /* 0x000fe2000f8e00ff */
[----:B------:R-:W-:Y:S01]  /*0850*/  SHF.R.S32.HI R0, RZ, 0x2, R12 ;  /* 0x00000002ff007819 */ /* 0x000fe2000001140c */
[----:B------:R-:W-:Y:S01]  /*0860*/  UIADD3 UR5, UR4, 0xc000, URZ ;  /* 0x0000c00004057890 */ /* 0x000fe2000fffe03f */
[----:B------:R-:W-:Y:S01]  /*0870*/  IMAD.U32 R4, RZ, RZ, UR6 ;  /* 0x00000006ff047e24 */ /* 0x000fe2000f8e00ff */
[C---:B------:R-:W-:Y:S01]  /*0880*/  SEL R215, R2.reuse, 0xffffffe0, !P4 ;  /* 0xffffffe002d77807 */ /* 0x040fe20006000000 */
[----:B------:R-:W-:Y:S01]  /*0890*/  IMAD R4, R13, 0x200, R16 ;  /* 0x000002000d047824 */ /* 0x000fe200078e0210 */
[----:B------:R-:W-:Y:S01]  /*08a0*/  SEL R2, R2, 0xffffffe0, !P1 ;  /* 0xffffffe002027807 */ /* 0x000fe20004800000 */
[----:B------:R-:W-:Y:S01]  /*08b0*/  IMAD R0, R17, 0x10, R0 ;  /* 0x0000001011007824 */ /* 0x000fe200078e0200 */
[----:B------:R-:W-:Y:S01]  /*08c0*/  LEA R6, R7, UR5, 0x1 ;  /* 0x0000000507067c11 */ /* 0x000fe2000f8e08ff */
[----:B------:R-:W-:Y:S01]  /*08d0*/  IMAD.MOV.U32 R3, RZ, RZ, 0x40 ;  /* 0x00000040ff037424 */ /* 0x000fe200078e00ff */
[----:B------:R2:W-:Y:S01]  /*08e0*/  STL [R1+0x34], R4 ;  /* 0x0000340401007387 */ /* 0x0005e20000100800 */
[----:B------:R-:W-:Y:S01]  /*08f0*/  IMAD.IADD R230, R229, 0x1, R2 ;  /* 0x00000001e5e67824 */ /* 0x000fe200078e0202 */
[----:B------:R-:W-:-:S02]  /*0900*/  LEA R214, R214, UR4, 0x1 ;  /* 0x00000004d6d67c11 */ /* 0x000fc4000f8e08ff */
[----:B------:R3:W-:Y:S01]  /*0910*/  STL [R1+0x10], R0 ;  /* 0x0000100001007387 */ /* 0x0007e20000100800 */
[----:B------:R-:W-:Y:S02]  /*0920*/  SEL R216, R3, 0xffffffc0, !P3 ;  /* 0xffffffc003d87807 */ /* 0x000fe40005800000 */
[----:B------:R-:W-:Y:S01]  /*0930*/  SEL R231, R231, 0x10, !P0 ;  /* 0x00000010e7e77807 */ /* 0x000fe20004000000 */
[----:B------:R-:W-:Y:S01]  /*0940*/  STL [R1+0x40], R6 ;  /* 0x0000400601007387 */ /* 0x000fe20000100800 */
[----:B------:R-:W-:Y:S01]  /*0950*/  IMAD.IADD R215, R215, 0x1, R214 ;  /* 0x00000001d7d77824 */ /* 0x000fe200078e02d6 */
[----:B------:R-:W-:Y:S01]  /*0960*/  LEA R209, R209, UR4, 0x1 ;  /* 0x00000004d1d17c11 */ /* 0x000fe2000f8e08ff */
[----:B-1----:R-:W-:Y:S01]  /*0970*/  IMAD.IADD R5, R2, 0x1, R6 ;  /* 0x0000000102057824 */ /* 0x002fe200078e0206 */
[----:B------:R-:W-:Y:S01]  /*0980*/  LEA R208, R208, UR5, 0x1 ;  /* 0x00000005d0d07c11 */ /* 0x000fe2000f8e08ff */
[----:B------:R-:W-:Y:S01]  /*0990*/  IMAD.IADD R217, R216, 0x1, R214 ;  /* 0x00000001d8d97824 */ /* 0x000fe200078e02d6 */
[----:B------:R-:W-:Y:S01]  /*09a0*/  LEA R212, R220, UR4, 0x1 ;  /* 0x00000004dcd47c11 */ /* 0x000fe2000f8e08ff */
[----:B------:R-:W-:Y:S01]  /*09b0*/  IMAD.IADD R232, R229, 0x1, R231 ;  /* 0x00000001e5e87824 */ /* 0x000fe200078e02e7 */
[----:B------:R-:W-:Y:S01]  /*09c0*/  STL [R1+0x4c], R5 ;  /* 0x00004c0501007387 */ /* 0x000fe20000100800 */
[----:B------:R-:W-:-:S02]  /*09d0*/  IMAD.IADD R216, R216, 0x1, R215 ;  /* 0x00000001d8d87824 */ /* 0x000fc400078e02d7 */
[----:B------:R-:W-:Y:S02]  /*09e0*/  IMAD.IADD R231, R231, 0x1, R230 ;  /* 0x00000001e7e77824 */ /* 0x000fe400078e02e6 */
[C---:B--2---:R-:W-:Y:S02]  /*09f0*/  VIADD R4, R6.reuse, 0x420 ;  /* 0x0000042006047836 */ /* 0x044fe40000000000 */
[----:B------:R-:W-:Y:S01]  /*0a00*/  @P1 VIADD R4, R6, 0x3e0 ;  /* 0x000003e006041836 */ /* 0x000fe20000000000 */
[----:B---3--:R-:W-:-:S05]  /*0a10*/  SEL R0, R3, 0xffffffc0, !P2 ;  /* 0xffffffc003007807 */ /* 0x008fca0005000000 */
[----:B------:R-:W-:-:S05]  /*0a20*/  IMAD.IADD R2, R6, 0x1, R0 ;  /* 0x0000000106027824 */ /* 0x000fca00078e0200 */
[----:B------:R1:W-:Y:S04]  /*0a30*/  STL [R1+0x44], R2 ;  /* 0x0000440201007387 */ /* 0x0003e80000100800 */
[----:B------:R2:W-:Y:S01]  /*0a40*/  STL [R1+0x5c], R4 ;  /* 0x00005c0401007387 */ /* 0x0005e20000100800 */
[----:B-1----:R-:W-:Y:S02]  /*0a50*/  IMAD.IADD R2, R5, 0x1, R0 ;  /* 0x0000000105027824 */ /* 0x002fe400078e0200 */
[----:B------:R-:W-:-:S03]  /*0a60*/  IMAD.IADD R0, R0, 0x1, R4 ;  /* 0x0000000100007824 */ /* 0x000fc600078e0204 */
[----:B------:R2:W-:Y:S04]  /*0a70*/  STL [R1+0x50], R2 ;  /* 0x0000500201007387 */ /* 0x0005e80000100800 */
[----:B------:R2:W-:Y:S02]  /*0a80*/  STL [R1+0x54], R0 ;  /* 0x0000540001007387 */ /* 0x0005e40000100800 */
.L_x_969:
        /* <DEDUP_REMOVED lines=16> */
[----:B-123--:R-:W-:Y:S01]  /*0b90*/  IMAD.U32 R2, RZ, RZ, UR8 ;  /* 0x00000008ff027e24 */ /* 0x00efe2000f8e00ff */
[----:B------:R-:W-:Y:S01]  /*0ba0*/  UISETP.NE.U32.AND UP0, UPT, UR12, URZ, UPT ;  /* 0x0000003f0c00728c */ /* 0x000fe2000bf05070 */
[----:B----4-:R-:W-:Y:S01]  /*0bb0*/  IMAD.U32 R4, RZ, RZ, UR10 ;  /* 0x0000000aff047e24 */ /* 0x010fe2000f8e00ff */
        /* <DEDUP_REMOVED lines=48> */
.L_x_899:
        /* <DEDUP_REMOVED lines=20> */
[----:B------:R-:W-:Y:S02]  /*1000*/  @!UP1 UIMAD.WIDE.U32 UR42, UR49, UR6, URZ ;  /* 0x00000006312a92a5 */ /* 0x000fe4000f8e003f */
[----:B------:R-:W-:Y:S01]  /*1010*/  USHF.R.S32.HI UR39, URZ, 0x1f, UR60 ;  /* 0x0000001f3f277899 */ /* 0x000fe2000801143c */
[----:B-1----:R-:W-:Y:S01]  /*1020*/  IABS R5, R6 ;  /* 0x0000000600057213 */ /* 0x002fe20000000000 */
[----:B------:R-:W-:Y:S01]  /*1030*/  ULDC.64 UR18, c[0x0][0x240] ;  /* 0x0000900000127ab9 */ /* 0x000fe20000000a00 */
[----:B------:R-:W-:Y:S01]  /*1040*/  ULEA.HI UR32, UR23, UR16, URZ, 0x6 ;  /* 0x0000001017207291 */ /* 0x000fe2000f8f303f */
[----:B------:R-:W-:Y:S01]  /*1050*/  ISETP.NE.AND P3, PT, R6, RZ, PT ;  /* 0x000000ff0600720c */ /* 0x000fe20003f65270 */
[----:B------:R-:W1:Y:S01]  /*1060*/  I2F.RP R2, R5 ;  /* 0x0000000500027306 */ /* 0x000e620000209400 */
[----:B------:R-:W-:Y:S01]  /*1070*/  UIMAD UR16, UR39, UR49, URZ ;  /* 0x00000031271072a4 */ /* 0x000fe2000f8e023f */
[----:B------:R-:W-:Y:S01]  /*1080*/  ULDC UR11, c[0x0][0x2dc] ;  /* 0x0000b700000b7ab9 */ /* 0x000fe20000000800 */
[----:B--2---:R-:W-:Y:S01]  /*1090*/  UIMAD.WIDE.U32 UR30, UR10, UR8, URZ ;  /* 0x000000080a1e72a5 */ /* 0x004fe2000f8e003f */
[----:B------:R-:W-:Y:S01]  /*10a0*/  ULDC UR46, c[0x0][0x270] ;  /* 0x00009c00002e7ab9 */ /* 0x000fe20000000800 */
[----:B------:R-:W-:-:S02]  /*10b0*/  UIMAD.WIDE.U32 UR20, UR5, UR18, URZ ;  /* 0x00000012051472a5 */ /* 0x000fc4000f8e003f */
[----:B------:R-:W-:Y:S02]  /*10c0*/  UIMAD UR41, UR10, UR9, UR31 ;  /* 0x000000090a2972a4 */ /* 0x000fe4000f8e021f */
[----:B------:R-:W-:Y:S01]  /*10d0*/  UIMAD UR25, UR5, UR19, URZ ;  /* 0x00000013051972a4 */ /* 0x000fe2000f8e023f */
        /* <DEDUP_REMOVED lines=9> */
[----:B------:R-:W-:Y:S02]  /*1170*/  UIMAD.WIDE UR8, UR11, UR46, URZ ;  /* 0x0000002e0b0872a5 */ /* 0x000fe4000f8e023f */
[----:B------:R-:W-:Y:S02]  /*1180*/  UIMAD.WIDE.U32 UR12, UR49, UR60, URZ ;  /* 0x0000003c310c72a5 */ /* 0x000fe4000f8e003f */
[----:B------:R-:W-:Y:S01]  /*1190*/  USEL UR36, UR6, URZ, UP2 ;  /* 0x0000003f06247287 */ /* 0x000fe20009000000 */
[----:B-1----:R-:W-:Y:S01]  /*11a0*/  VIADD R2, R2, 0xffffffe ;  /* 0x0ffffffe02027836 */ /* 0x002fe20000000000 */
[----:B------:R-:W-:-:S02]  /*11b0*/  UISETP.NE.AND UP3, UPT, UR7, URZ, UPT ;  /* 0x0000003f0700728c */ /* 0x000fc4000bf65270 */
[----:B------:R-:W-:Y:S01]  /*11c0*/  UIMAD UR16, UR59, UR60, UR16 ;  /* 0x0000003c3b1072a4 */ /* 0x000fe2000f8e0210 */
[----:B------:R-:W1:Y:S01]  /*11d0*/  F2I.FTZ.U32.TRUNC.NTZ R3, R2 ;  /* 0x0000000200037305 */ /* 0x000e62000021f000 */
[----:B------:R-:W-:Y:S01]  /*11e0*/  @UP0 ULDC.64 UR6, c[0x0][0x248] ;  /* 0x0000920000060ab9 */ /* 0x000fe20000000a00 */
[----:B------:R-:W-:Y:S02]  /*11f0*/  USEL UR56, UR28, UR20, !UP1 ;  /* 0x000000141c387287 */ /* 0x000fe4000c800000 */
[----:B------:R-:W-:Y:S02]  /*1200*/  UIADD3 UR47, UR29, UR34, URZ ;  /* 0x000000221d2f7290 */ /* 0x000fe4000fffe03f */
[----:B------:R-:W-:Y:S02]  /*1210*/  @UP0 UIMAD.WIDE.U32 UR28, UR22, UR6, URZ ;  /* 0x00000006161c02a5 */ /* 0x000fe4000f8e003f */
[----:B------:R-:W-:Y:S02]  /*1220*/  @UP0 UIMAD UR34, UR22, UR7, URZ ;  /* 0x00000007162202a4 */ /* 0x000fe4000f8e023f */
[----:B------:R-:W-:-:S02]  /*1230*/  @UP1 UIADD3 UR47, UR21, UR25, URZ ;  /* 0x00000019152f1290 */ /* 0x000fc4000fffe03f */
[----:B------:R-:W-:Y:S02]  /*1240*/  UIMAD.WIDE.U32 UR22, UR8, UR12, URZ ;  /* 0x0000000c081672a5 */ /* 0x000fe4000f8e003f */
[----:B------:R-:W-:Y:S01]  /*1250*/  UIMAD UR25, UR9, UR12, URZ ;  /* 0x0000000c091972a4 */ /* 0x000fe2000f8e023f */
[--C-:B-1----:R-:W-:Y:S01]  /*1260*/  IMAD.MOV R0, RZ, RZ, -R3.reuse ;  /* 0x000000ffff007224 */ /* 0x102fe200078e0a03 */
[----:B------:R-:W-:Y:S01]  /*1270*/  UIADD3 UR12, UR13, UR16, URZ ;  /* 0x000000100d0c7290 */ /* 0x000fe2000fffe03f */
[----:B------:R-:W-:Y:S01]  /*1280*/  IMAD.MOV.U32 R2, RZ, RZ, RZ ;  /* 0x000000ffff027224 */ /* 0x000fe200078e00ff */
[----:B------:R-:W-:Y:S01]  /*1290*/  USHF.L.U32 UR10, UR49, 0x7, URZ ;  /* 0x00000007310a7899 */ /* 0x000fe2000800063f */
[----:B------:R-:W-:Y:S01]  /*12a0*/  IMAD R0, R0, R5, RZ ;  /* 0x0000000500007224 */ /* 0x000fe200078e02ff */
[----:B------:R-:W-:Y:S02]  /*12b0*/  UIMAD UR12, UR8, UR12, UR25 ;  /* 0x0000000c080c72a4 */ /* 0x000fe4000f8e0219 */
[----:B------:R-:W-:Y:S01]  /*12c0*/  ULOP3.LUT UR13, UR32, 0xffffffc0, URZ, 0xc0, !UPT ;  /* 0xffffffc0200d7892 */ /* 0x000fe2000f8ec03f */
[----:B------:R-:W-:Y:S01]  /*12d0*/  IMAD.HI.U32 R0, R3, R0, R2 ;  /* 0x0000000003007227 */ /* 0x000fe200078e0002 */
[----:B------:R-:W-:Y:S01]  /*12e0*/  MOV R2, R4 ;  /* 0x0000000400027202 */ /* 0x000fe20000000f00 */
[----:B------:R-:W-:-:S02]  /*12f0*/  UIADD3 UR48, UR23, UR12, URZ ;  /* 0x0000000c17307290 */ /* 0x000fc4000fffe03f */
[----:B------:R-:W-:Y:S02]  /*1300*/  UIMAD.WIDE.U32 UR20, UR8, UR5, URZ ;  /* 0x00000005081472a5 */ /* 0x000fe4000f8e003f */
[----:B------:R-:W-:Y:S01]  /*1310*/  IMAD.HI.U32 R0, R0, R2, RZ ;  /* 0x0000000200007227 */ /* 0x000fe200078e00ff */
[----:B------:R-:W-:Y:S02]  /*1320*/  UIMAD UR12, UR9, UR5, URZ ;  /* 0x00000005090c72a4 */ /* 0x000fe4000f8e023f */
[----:B------:R-:W-:Y:S01]  /*1330*/  USEL UR35, UR10, URZ, UP2 ;  /* 0x0000003f0a237287 */ /* 0x000fe20009000000 */
[----:B------:R-:W-:Y:S01]  /*1340*/  IMAD.MOV R3, RZ, RZ, -R0 ;  /* 0x000000ffff037224 */ /* 0x000fe200078e0a00 */
[----:B------:R-:W-:Y:S02]  /*1350*/  UIADD3 UR13, UR13, -0x40, URZ ;  /* 0xffffffc00d0d7890 */ /* 0x000fe4000fffe03f */
[----:B------:R-:W-:Y:S01]  /*1360*/  @UP1 UIADD3 UR48, UR21, UR12, URZ ;  /* 0x0000000c15301290 */ /* 0x000fe2000fffe03f */
[----:B------:R-:W-:Y:S01]  /*1370*/  IMAD R2, R5, R3, R2 ;  /* 0x0000000305027224 */ /* 0x000fe200078e0202 */
[----:B------:R-:W-:-:S02]  /*1380*/  USHF.R.S32.HI UR25, URZ, 0x1f, UR13 ;  /* 0x0000001f3f197899 */ /* 0x000fc4000801140d */
[----:B------:R-:W-:Y:S02]  /*1390*/  UIADD3 UR12, UP2, UR13, UR35, URZ ;  /* 0x000000230d0c7290 */ /* 0x000fe4000ff5e03f */
[----:B------:R-:W-:Y:S01]  /*13a0*/  ISETP.GT.U32.AND P1, PT, R5, R2, PT ;  /* 0x000000020500720c */ /* 0x000fe20003f24070 */
[----:B------:R-:W-:Y:S01]  /*13b0*/  ULDC.U8 UR10, c[0x0][0x480] ;  /* 0x00012000000a7ab9 */ /* 0x000fe20000000000 */
[----:B------:R-:W-:Y:S02]  /*13c0*/  UIADD3.X UR16, UR25, UR36, URZ, UP2, !UPT ;  /* 0x0000002419107290 */ /* 0x000fe400097fe43f */
[----:B------:R-:W-:Y:S01]  /*13d0*/  UIMAD UR9, UR9, UR12, URZ ;  /* 0x0000000c090972a4 */ /* 0x000fe2000f8e023f */
[----:B------:R-:W-:Y:S01]  /*13e0*/  ULDC UR52, c[0x0][0x2c4] ;  /* 0x0000b10000347ab9 */ /* 0x000fe20000000800 */
[----:B------:R-:W-:Y:S02]  /*13f0*/  USEL UR57, UR22, UR20, !UP1 ;  /* 0x0000001416397287 */ /* 0x000fe4000c800000 */
[----:B------:R-:W-:-:S02]  /*1400*/  @UP0 UIADD3 UR31, UR27, UR37, URZ ;  /* 0x000000251b1f0290 */ /* 0x000fc4000fffe03f */
[----:B------:R-:W-:-:S03]  /*1410*/  UIMAD UR22, UR8, UR16, UR9 ;  /* 0x00000010081672a4 */ /* 0x000fc6000f8e0209 */
        /* <DEDUP_REMOVED lines=9> */
[----:B------:R-:W-:Y:S02]  /*14b0*/  @!UP1 UIADD3 UR51, UR43, UR38, URZ ;  /* 0x000000262b339290 */ /* 0x000fe4000fffe03f */
[----:B------:R-:W-:Y:S01]  /*14c0*/  ISETP.GE.AND P2, PT, R2, RZ, PT ;  /* 0x000000ff0200720c */ /* 0x000fe20003f46270 */
[----:B------:R-:W-:-:S02]  /*14d0*/  @UP0 UIMAD.WIDE.U32 UR20, UR31, UR10, URZ ;  /* 0x0000000a1f1402a5 */ /* 0x000fc4000f8e003f */
[----:B------:R-:W-:Y:S02]  /*14e0*/  UIMAD.WIDE.U32 UR38, UR8, UR12, URZ ;  /* 0x0000000c082672a5 */ /* 0x000fe4000f8e003f */
[----:B------:R-:W-:Y:S02]  /*14f0*/  @UP3 USEL UR12, UR16, UR5, !UP1 ;  /* 0x00000005100c3287 */ /* 0x000fe4000c800000 */
[----:B------:R-:W-:Y:S01]  /*1500*/  @P0 VIADD R0, R0, 0x1 ;  /* 0x0000000100000836 */ /* 0x000fe20000000000 */
[----:B------:R-:W-:Y:S01]  /*1510*/  @!UP3 UIMAD UR9, UR49, UR46, UR58 ;  /* 0x0000002e3109b2a4 */ /* 0x000fe2000f8e023a */
[----:B------:R-:W-:Y:S01]  /*1520*/  PLOP3.LUT P0, PT, PT, PT, UP3, 0x80, 0x0 ;  /* 0x000000000000781c */ /* 0x000fe20003f0f038 */
[----:B------:R-:W-:Y:S01]  /*1530*/  @UP0 UIMAD UR31, UR31, UR11, URZ ;  /* 0x0000000b1f1f02a4 */ /* 0x000fe2000f8e023f */
[----:B------:R-:W-:Y:S01]  /*1540*/  IMAD.MOV.U32 R12, RZ, RZ, R0 ;  /* 0x000000ffff0c7224 */ /* 0x000fe200078e0000 */
[----:B------:R-:W-:Y:S01]  /*1550*/  @UP3 ULDC UR8, c[0x0][0x2e4] ;  /* 0x0000b90000083ab9 */ /* 0x000fe20000000800 */
[----:B------:R-:W-:-:S02]  /*1560*/  USHF.R.S32.HI UR46, URZ, 0x6, UR32 ;  /* 0x000000063f2e7899 */ /* 0x000fc40008011420 */
[----:B------:R-:W-:Y:S01]  /*1570*/  @UP3 UIMAD UR23, UR58, UR8, UR12 ;  /* 0x000000083a1732a4 */ /* 0x000fe2000f8e020c */
[----:B------:R-:W-:Y:S01]  /*1580*/  @!P2 IADD3 R12, -R12, RZ, RZ ;  /* 0x000000ff0c0ca210 */ /* 0x000fe20007ffe1ff */
[----:B------:R-:W-:Y:S01]  /*1590*/  @!UP3 UIMAD UR23, UR9, UR52, URZ ;  /* 0x000000340917b2a4 */ /* 0x000fe2000f8e023f */
[----:B------:R-:W-:Y:S01]  /*15a0*/  @!P3 LOP3.LUT R12, RZ, R6, RZ, 0x33, !PT ;  /* 0x00000006ff0cb212 */ /* 0x000fe200078e33ff */
[----:B------:R-:W-:Y:S02]  /*15b0*/  @UP0 UIADD3 UR32, UR29, UR34, URZ ;  /* 0x000000221d200290 */ /* 0x000fe4000fffe03f */
[----:B------:R-:W-:Y:S02]  /*15c0*/  USHF.R.S32.HI UR40, URZ, 0x1f, UR33 ;  /* 0x0000001f3f287899 */ /* 0x000fe40008011421 */
[----:B------:R-:W-:Y:S02]  /*15d0*/  USEL UR55, UR30, URZ, UP4 ;  /* 0x0000003f1e377287 */ /* 0x000fe4000a000000 */
[----:B------:R-:W-:-:S02]  /*15e0*/  USHF.R.S32.HI UR54, URZ, 0x1f, UR50 ;  /* 0x0000001f3f367899 */ /* 0x000fc40008011432 */
[----:B------:R-:W-:Y:S02]  /*15f0*/  @UP0 UIADD3 UR36, UR21, UR31, URZ ;  /* 0x0000001f15240290 */ /* 0x000fe4000fffe03f */
[----:B------:R-:W-:Y:S02]  /*1600*/  USEL UR53, UR41, URZ, UP4 ;  /* 0x0000003f29357287 */ /* 0x000fe4000a000000 */
[----:B------:R-:W-:Y:S01]  /*1610*/  UIADD3 UR52, UR39, UR22, URZ ;  /* 0x0000001627347290 */ /* 0x000fe2000fffe03f */
        /* <DEDUP_REMOVED lines=15> */
.L_x_901:
        /* <DEDUP_REMOVED lines=13> */
.L_x_902:
        /* <DEDUP_REMOVED lines=11> */
.L_x_903:
[----:B------:R-:W-:Y:S02]  /*1890*/  ULDC UR5, c[0x0][0x270] ;  /* 0x00009c0000057ab9 */ /* 0x000fe40000000800 */
[----:B------:R-:W-:-:S04]  /*18a0*/  UIMAD UR5, UR49, UR5, UR58 ;  /* 0x00000005310572a4 */ /* 0x000fc8000f8e023a */
[----:B------:R-:W-:-:S12]  /*18b0*/  UIMAD UR5, UR5, UR60, URZ ;  /* 0x0000003c050572a4 */ /* 0x000fd8000f8e023f */
.L_x_904:
[----:B------:R-:W1:Y:S01]  /*18c0*/  S2R R23, SR_TID.X ;  /* 0x0000000000177919 */ /* 0x000e620000002100 */
[----:B------:R-:W2:Y:S01]  /*18d0*/  LDC.64 R2, c[0x0][0x420] ;  /* 0x00010800ff027b82 */ /* 0x000ea20000000a00 */
[----:B------:R-:W-:Y:S01]  /*18e0*/  SHF.R.S32.HI R241, RZ, 0x1f, R240 ;  /* 0x0000001ffff17819 */ /* 0x000fe200000114f0 */
[----:B------:R-:W-:Y:S01]  /*18f0*/  UIADD3 UR39, UR13, UR5, URZ ;  /* 0x000000050d277290 */ /* 0x000fe2000fffe03f */
[----:B------:R-:W3:Y:S01]  /*1900*/  S2R R24, SR_TID.X ;  /* 0x0000000000187919 */ /* 0x000ee20000002100 */
[----:B------:R-:W-:Y:S01]  /*1910*/  ULDC UR9, c[0x0][0x2dc] ;  /* 0x0000b70000097ab9 */ /* 0x000fe20000000800 */
[----:B------:R-:W-:Y:S01]  /*1920*/  ULDC UR12, c[0x0][0x270] ;  /* 0x00009c00000c7ab9 */ /* 0x000fe20000000800 */
[----:B------:R-:W-:Y:S01]  /*1930*/  USHF.R.S32.HI UR60, URZ, 0x1f, UR58 ;  /* 0x0000001f3f3c7899 */ /* 0x000fe2000801143a */
[----:B------:R-:W4:Y:S01]  /*1940*/  S2R R14, SR_TID.X ;  /* 0x00000000000e7919 */ /* 0x000f220000002100 */
[----:B------:R-:W-:Y:S01]  /*1950*/  UIADD3 UR41, UR13, UR23, URZ ;  /* 0x000000170d297290 */ /* 0x000fe2000fffe03f */
[----:B------:R-:W-:Y:S01]  /*1960*/  BSSY B1, `(.L_x_900) ;  /* 0x0000af7000017945 */ /* 0x000fe20003800000 */
[----:B------:R-:W-:-:S02]  /*1970*/  UIADD3 UR5, -UR17, UR24, UR33 ;  /* 0x0000001811057290 */ /* 0x000fc4000fffe121 */
[----:B------:R-:W-:Y:S01]  /*1980*/  UIMAD UR21, UR9, UR12, URZ ;  /* 0x0000000c091572a4 */ /* 0x000fe2000f8e023f */
[----:B------:R-:W-:Y:S02]  /*1990*/  ULDC.64 UR22, c[0x0][0x428] ;  /* 0x00010a0000167ab9 */ /* 0x000fe40000000a00 */
[----:B------:R-:W-:Y:S01]  /*19a0*/  ULDC UR9, c[0x0][0x398] ;  /* 0x0000e60000097ab9 */ /* 0x000fe20000000800 */
[----:B------:R-:W-:Y:S01]  /*19b0*/  USHF.L.U32 UR20, UR21, 0x6, URZ ;  /* 0x0000000615147899 */ /* 0x000fe2000800063f */
[----:B------:R-:W-:Y:S01]  /*19c0*/  IMAD.U32 R9, RZ, RZ, UR22 ;  /* 0x00000016ff097e24 */ /* 0x000fe2000f8e00ff */
[----:B------:R-:W-:Y:S01]  /*19d0*/  UIADD3 UR5, UR5, -UR9, URZ ;  /* 0x8000000905057290 */ /* 0x000fe2000fffe03f */
[----:B------:R-:W-:Y:S01]  /*19e0*/  ULDC.64 UR30, c[0x0][0x258] ;  /* 0x00009600001e7ab9 */ /* 0x000fe20000000a00 */
[----:B------:R-:W-:Y:S02]  /*19f0*/  UIADD3 UR35, UP2, UP1, UR38, UR20, UR50 ;  /* 0x0000001426237290 */ /* 0x000fe4000f95e032 */
[----:B------:R-:W-:Y:S01]  /*1a00*/  USHF.R.S32.HI UR20, URZ, 0x1f, UR20 ;  /* 0x0000001f3f147899 */ /* 0x000fe20008011414 */
[----:B------:R-:W-:Y:S01]  /*1a10*/  ULDC.64 UR42, c[0x0][0x478] ;  /* 0x00011e00002a7ab9 */ /* 0x000fe20000000a00 */
[----:B------:R-:W-:Y:S01]  /*1a20*/  ULDC.64 UR28, c[0x0][0x3e0] ;  /* 0x0000f800001c7ab9 */ /* 0x000fe20000000a00 */
[----:B------:R-:W-:Y:S01]  /*1a30*/  ULDC.64 UR44, c[0x0][0x2b0] ;  /* 0x0000ac00002c7ab9 */ /* 0x000fe20000000a00 */
[----:B------:R-:W-:Y:S01]  /*1a40*/  UIADD3 UR12, UR46, -0x1, URZ ;  /* 0xffffffff2e0c7890 */ /* 0x000fe2000fffe03f */
[----:B-1----:R-:W-:-:S04]  /*1a50*/  SHF.R.S32.HI R23, RZ, 0x1f, R23 ;  /* 0x0000001fff177819 */ /* 0x002fc80000011417 */
[----:B---3--:R-:W-:-:S04]  /*1a60*/  LEA.HI R23, R23, R24, RZ, 0x3 ;  /* 0x0000001817177211 */ /* 0x008fc800078f18ff */
[----:B------:R-:W-:Y:S02]  /*1a70*/  SHF.R.S32.HI R23, RZ, 0x3, R23 ;  /* 0x00000003ff177819 */ /* 0x000fe40000011417 */
[----:B----4-:R-:W-:Y:S02]  /*1a80*/  SHF.R.S32.HI R8, RZ, 0x1f, R14 ;  /* 0x0000001fff087819 */ /* 0x010fe4000001140e */
[----:B------:R-:W-:Y:S02]  /*1a90*/  SHF.R.S32.HI R21, RZ, 0x1f, R23 ;  /* 0x0000001fff157819 */ /* 0x000fe40000011417 */
[----:B------:R-:W-:Y:S02]  /*1aa0*/  IADD3 R0, P0, R23, UR13, RZ ;  /* 0x0000000d17007c10 */ /* 0x000fe4000ff1e0ff */
[----:B------:R-:W-:Y:S02]  /*1ab0*/  LEA.HI R8, R8, R14, RZ, 0x5 ;  /* 0x0000000e08087211 */ /* 0x000fe400078f28ff */
[----:B------:R-:W-:-:S02]  /*1ac0*/  IADD3.X R4, R21, UR25, RZ, P0, !PT ;  /* 0x0000001915047c10 */ /* 0x000fc400087fe4ff */
[----:B------:R-:W-:Y:S02]  /*1ad0*/  LOP3.LUT R10, R8, 0xffffffe0, RZ, 0xc0, !PT ;  /* 0xffffffe0080a7812 */ /* 0x000fe400078ec0ff */
[----:B------:R-:W-:Y:S01]  /*1ae0*/  SHF.R.S32.HI R8, RZ, 0x5, R8 ;  /* 0x00000005ff087819 */ /* 0x000fe20000011408 */
[----:B------:R-:W-:Y:S02]  /*1af0*/  IMAD R6, R4, UR18, RZ ;  /* 0x0000001204067c24 */ /* 0x000fe4000f8e02ff */
[----:B------:R-:W-:-:S04]  /*1b00*/  IMAD.WIDE.U32 R4, R0, UR18, R240 ;  /* 0x0000001200047c25 */ /* 0x000fc8000f8e00f0 */
[----:B------:R-:W-:Y:S01]  /*1b10*/  IMAD R0, R0, UR19, R6 ;  /* 0x0000001300007c24 */ /* 0x000fe2000f8e0206 */
[----:B------:R-:W-:Y:S01]  /*1b20*/  IADD3 R6, P2, R4, UR56, RZ ;  /* 0x0000003804067c10 */ /* 0x000fe2000ff5e0ff */
[----:B------:R-:W-:Y:S01]  /*1b30*/  IMAD.IADD R14, R14, 0x1, -R10 ;  /* 0x000000010e0e7824 */ /* 0x000fe200078e0a0a */
[----:B------:R-:W-:Y:S01]  /*1b40*/  IADD3 R4, P0, R240, UR8, RZ ;  /* 0x00000008f0047c10 */ /* 0x000fe2000ff1e0ff */
[----:B------:R-:W-:Y:S01]  /*1b50*/  ULDC.64 UR8, c[0x0][0x210] ;  /* 0x0000840000087ab9 */ /* 0x000fe20000000a00 */
[----:B------:R-:W-:Y:S01]  /*1b60*/  IADD3.X R7, R5, UR47, R0, P2, !PT ;  /* 0x0000002f05077c10 */ /* 0x000fe200097fe400 */
[----:B--2---:R-:W-:Y:S01]  /*1b70*/  IMAD R0, R2, UR25, RZ ;  /* 0x0000001902007c24 */ /* 0x004fe2000f8e02ff */
[----:B------:R-:W-:Y:S01]  /*1b80*/  UIMAD UR25, UR60, UR22, URZ ;  /* 0x000000163c1972a4 */ /* 0x000fe2000f8e023f */
[----:B------:R-:W-:Y:S01]  /*1b90*/  IADD3.X R5, R241, UR51, RZ, P0, !PT ;  /* 0x00000033f1057c10 */ /* 0x000fe200087fe4ff */
[----:B------:R-:W-:Y:S02]  /*1ba0*/  IMAD R8, R8, UR21, R14 ;  /* 0x0000001508087c24 */ /* 0x000fe4000f8e020e */
[----:B------:R-:W-:Y:S01]  /*1bb0*/  UIMAD UR23, UR58, UR23, UR25 ;  /* 0x000000173a1772a4 */ /* 0x000fe2000f8e0219 */
[----:B------:R-:W-:Y:S01]  /*1bc0*/  IMAD R0, R3, UR13, R0 ;  /* 0x0000000d03007c24 */ /* 0x000fe2000f8e0200 */
[----:B------:R-:W-:Y:S01]  /*1bd0*/  USHF.R.S32.HI UR25, URZ, 0x1f, UR5 ;  /* 0x0000001f3f197899 */ /* 0x000fe20008011405 */
[----:B------:R-:W-:Y:S01]  /*1be0*/  IMAD.WIDE.U32 R4, R2, UR13, R4 ;  /* 0x0000000d02047c25 */ /* 0x000fe2000f8e0004 */
[----:B------:R-:W-:-:S02]  /*1bf0*/  UIMAD UR13, UR60, UR30, URZ ;  /* 0x0000001e3c0d72a4 */ /* 0x000fc4000f8e023f */
[----:B------:R-:W-:Y:S01]  /*1c00*/  ULEA.HI UR25, UR25, UR5, URZ, 0x6 ;  /* 0x0000000519197291 */ /* 0x000fe2000f8f303f */
[----:B------:R-:W-:Y:S01]  /*1c10*/  IMAD.IADD R5, R5, 0x1, R0 ;  /* 0x0000000105057824 */ /* 0x000fe200078e0200 */
[----:B------:R-:W-:Y:S01]  /*1c20*/  UIMAD UR22, UR58, UR31, UR13 ;  /* 0x0000001f3a1672a4 */ /* 0x000fe2000f8e020d */
[----:B------:R-:W-:Y:S01]  /*1c30*/  IMAD.U32 R0, RZ, RZ, UR30 ;  /* 0x0000001eff007e24 */ /* 0x000fe2000f8e00ff */
[----:B------:R-:W-:Y:S01]  /*1c40*/  UIADD3.X UR5, UR52, UR20, UR54, UP2, UP1 ;  /* 0x0000001434057290 */ /* 0x000fe200097e2436 */
[----:B------:R-:W-:Y:S01]  /*1c50*/  IMAD.WIDE.U32 R4, R9, UR58, R4 ;  /* 0x0000003a09047c25 */ /* 0x000fe2000f8e0004 */
[----:B------:R-:W-:Y:S02]  /*1c60*/  UIADD3 UR13, UP2, UP1, UR55, UR35, UR57 ;  /* 0x00000023370d7290 */ /* 0x000fe4000f95e039 */
[----:B------:R-:W-:Y:S01]  /*1c70*/  USHF.R.S32.HI UR25, URZ, 0x6, UR25 ;  /* 0x000000063f197899 */ /* 0x000fe20008011419 */
[----:B------:R-:W-:Y:S01]  /*1c80*/  IMAD.WIDE.U32 R6, R0, UR58, R6 ;  /* 0x0000003a00067c25 */ /* 0x000fe2000f8e0006 */
[----:B------:R-:W-:-:S02]  /*1c90*/  UIADD3.X UR5, UR53, UR5, UR48, UP2, UP1 ;  /* 0x0000000535057290 */ /* 0x000fc400097e2430 */
[----:B------:R-:W-:Y:S01]  /*1ca0*/  UISETP.LT.AND UP1, UPT, URZ, UR25, UPT ;  /* 0x000000193f00728c */ /* 0x000fe2000bf21270 */
[C---:B------:R-:W-:Y:S01]  /*1cb0*/  IADD3 R0, P0, R8.reuse, UR13, RZ ;  /* 0x0000000d08007c10 */ /* 0x040fe2000ff1e0ff */
[----:B------:R-:W-:Y:S01]  /*1cc0*/  ULDC.64 UR20, c[0x0][0x400] ;  /* 0x0001000000147ab9 */ /* 0x000fe20000000a00 */
[----:B------:R-:W-:Y:S01]  /*1cd0*/  VIADD R5, R5, UR23 ;  /* 0x0000001705057c36 */ /* 0x000fe20008000000 */
[----:B------:R-:W-:Y:S01]  /*1ce0*/  USEL UR25, URZ, UR25, !UP1 ;  /* 0x000000193f197287 */ /* 0x000fe2000c800000 */
[----:B------:R-:W-:Y:S01]  /*1cf0*/  LEA.HI.X.SX32 R8, R8, UR5, 0x1, P0 ;  /* 0x0000000508087c11 */ /* 0x000fe200080f0eff */
[-C--:B------:R-:W-:Y:S01]  /*1d00*/  IMAD R9, R21, R2.reuse, RZ ;  /* 0x0000000215097224 */ /* 0x080fe200078e02ff */
[C---:B------:R-:W-:Y:S01]  /*1d10*/  LEA R222, P0, R0.reuse, UR20, 0x2 ;  /* 0x0000001400de7c11 */ /* 0x040fe2000f8010ff */
[----:B------:R-:W-:Y:S01]  /*1d20*/  UISETP.GT.AND UP1, UPT, UR46, UR25, UPT ;  /* 0x000000192e00728c */ /* 0x000fe2000bf24270 */
[C---:B------:R-:W-:Y:S01]  /*1d30*/  IMAD.WIDE.U32 R4, R23.reuse, R2, R4 ;  /* 0x0000000217047225 */ /* 0x040fe200078e0004 */
[----:B------:R-:W-:Y:S01]  /*1d40*/  UIMAD.WIDE UR30, UR39, 0x4, UR42 ;  /* 0x00000004271e78a5 */ /* 0x000fe2000f8e022a */
[----:B------:R-:W-:Y:S01]  /*1d50*/  LEA.HI.X R223, R0, UR21, R8, 0x2, P0 ;  /* 0x0000001500df7c11 */ /* 0x000fe200080f1408 */
[----:B------:R-:W-:Y:S01]  /*1d60*/  UIMAD.WIDE UR20, UR41, 0x4, UR44 ;  /* 0x00000004291478a5 */ /* 0x000fe2000f8e022c */
[----:B------:R-:W-:Y:S01]  /*1d70*/  IMAD R9, R23, R3, R9 ;  /* 0x0000000317097224 */ /* 0x000fe200078e0209 */
[----:B------:R-:W-:Y:S01]  /*1d80*/  PLOP3.LUT P0, PT, PT, PT, UP1, 0x80, 0x0 ;  /* 0x000000000000781c */ /* 0x000fe20003f0f018 */
[----:B------:R-:W-:Y:S01]  /*1d90*/  VIADD R11, R7, UR22 ;  /* 0x00000016070b7c36 */ /* 0x000fe20008000000 */
[----:B------:R-:W-:Y:S01]  /*1da0*/  LEA R236, P3, R6, UR8, 0x1 ;  /* 0x0000000806ec7c11 */ /* 0x000fe2000f8608ff */
[----:B------:R-:W-:Y:S01]  /*1db0*/  IMAD.IADD R10, R5, 0x1, R9 ;  /* 0x00000001050a7824 */ /* 0x000fe200078e0209 */
[----:B------:R-:W-:Y:S01]  /*1dc0*/  LEA R234, P2, R4, UR28, 0x1 ;  /* 0x0000001c04ea7c11 */ /* 0x000fe2000f8408ff */
[----:B------:R-:W-:Y:S01]  /*1dd0*/  UMOV UR23, UR30 ;  /* 0x0000001e00177c82 */ /* 0x000fe20008000000 */
[----:B------:R-:W-:Y:S01]  /*1de0*/  UMOV UR22, UR31 ;  /* 0x0000001f00167c82 */ /* 0x000fe20008000000 */
[----:B------:R-:W-:-:S02]  /*1df0*/  LEA.HI.X R237, R6, UR9, R11, 0x1, P3 ;  /* 0x0000000906ed7c11 */ /* 0x000fc400098f0c0b */
[----:B------:R-:W-:-:S04]  /*1e00*/  LEA.HI.X R235, R4, UR29, R10, 0x1, P2 ;  /* 0x0000001d04eb7c11 */ /* 0x000fc800090f0c0a */
        /* <DEDUP_REMOVED lines=20> */
.L_x_906:
        /* <DEDUP_REMOVED lines=19> */
.L_x_907:
[----:B------:R1:W5:Y:S01]  /*2080*/  LDL R10, [R1+0xc] ;  /* 0x00000c00010a7983 */ /* 0x0003620000100800 */
        /* <DEDUP_REMOVED lines=23> */
[----:B-1----:R-:W-:-:S12]  /*2200*/  @P5 BRA `(.L_x_909) ;  /* 0x0000000000385947 */ /* 0x002fd80003800000 */
[----:B------:R-:W-:Y:S01]  /*2210*/  MOV R5, R0 ;  /* 0x0000000000057202 */ /* 0x000fe20000000f00 */
[----:B------:R-:W-:Y:S01]  /*2220*/  IMAD.MOV.U32 R4, RZ, RZ, R2 ;  /* 0x000000ffff047224 */ /* 0x000fe200078e0002 */
[----:B------:R-:W-:Y:S01]  /*2230*/  ULDC UR5, c[0x0][0x2d0] ;  /* 0x0000b40000057ab9 */ /* 0x000fe20000000800 */
[----:B------:R-:W-:Y:S01]  /*2240*/  IMAD R8, R21, UR8, RZ ;  /* 0x0000000815087c24 */ /* 0x000fe2000f8e02ff */
[----:B------:R-:W-:Y:S01]  /*2250*/  ISETP.GE.AND P6, PT, R240, UR5, PT ;  /* 0x00000005f0007c0c */ /* 0x000fe2000bfc6270 */
[C---:B------:R-:W-:Y:S01]  /*2260*/  IMAD.WIDE.U32 R6, R23.reuse, UR8, R4 ;  /* 0x0000000817067c25 */ /* 0x040fe2000f8e0004 */
[----:B-----5:R-:W-:Y:S01]  /*2270*/  ISETP.GE.AND P1, PT, R10, UR5, PT ;  /* 0x000000050a007c0c */ /* 0x020fe2000bf26270 */
[----:B------:R-:W-:Y:S02]  /*2280*/  ULDC.64 UR10, c[0x0][0x3f0] ;  /* 0x0000fc00000a7ab9 */ /* 0x000fe40000000a00 */
[----:B------:R-:W-:-:S04]  /*2290*/  IMAD R4, R23, UR9, R8 ;  /* 0x0000000917047c24 */ /* 0x000fc8000f8e0208 */
[----:B------:R-:W-:Y:S01]  /*22a0*/  IMAD.IADD R5, R7, 0x1, R4 ;  /* 0x0000000107057824 */ /* 0x000fe200078e0204 */
[----:B------:R-:W-:-:S04]  /*22b0*/  LEA R4, P0, R6, UR10, 0x1 ;  /* 0x0000000a06047c11 */ /* 0x000fc8000f8008ff */
[----:B------:R-:W-:-:S05]  /*22c0*/  LEA.HI.X R5, R6, UR11, R5, 0x1, P0 ;  /* 0x0000000b06057c11 */ /* 0x000fca00080f0c05 */
[----:B------:R1:W-:Y:S04]  /*22d0*/  @!P6 STG.E.128 desc[UR14][R4.64], RZ ;  /* 0x000000ff0400e986 */ /* 0x0003e8000c101d0e */
[----:B------:R1:W-:Y:S02]  /*22e0*/  @!P1 STG.E.128 desc[UR14][R4.64+0x80], RZ ;  /* 0x000080ff04009986 */ /* 0x0003e4000c101d0e */
.L_x_909:
[----:B------:R-:W-:Y:S05]  /*22f0*/  BSYNC B0 ;  /* 0x0000000000007941 */ /* 0x000fea0003800000 */
.L_x_908:
[----:B------:R-:W-:Y:S04]  /*2300*/  BSSY B0, `(.L_x_910) ;  /* 0x0000012000007945 */ /* 0x000fe80003800000 */
[----:B------:R-:W-:Y:S05]  /*2310*/  @P4 BRA `(.L_x_911) ;  /* 0x0000000000404947 */ /* 0x000fea0003800000 */
[----:B-1----:R-:W-:Y:S01]  /*2320*/  IADD3 R4, P0, R23, 0x20, RZ ;  /* 0x0000002017047810 */ /* 0x002fe20007f1e0ff */
[----:B------:R-:W-:Y:S01]  /*2330*/  IMAD.MOV.U32 R6, RZ, RZ, R2 ;  /* 0x000000ffff067224 */ /* 0x000fe200078e0002 */
[----:B------:R-:W-:Y:S01]  /*2340*/  MOV R7, R0 ;  /* 0x0000000000077202 */ /* 0x000fe20000000f00 */
[----:B------:R-:W-:Y:S01]  /*2350*/  ULDC UR5, c[0x0][0x2d0] ;  /* 0x0000b40000057ab9 */ /* 0x000fe20000000800 */
[----:B------:R-:W-:Y:S01]  /*2360*/  ULDC.64 UR10, c[0x0][0x3f0] ;  /* 0x0000fc00000a7ab9 */ /* 0x000fe20000000a00 */
[----:B------:R-:W-:Y:S01]  /*2370*/  IMAD.X R5, RZ, RZ, R21, P0 ;  /* 0x000000ffff057224 */ /* 0x000fe200000e0615 */
[----:B------:R-:W-:Y:S01]  /*2380*/  ISETP.GE.AND P1, PT, R240, UR5, PT ;  /* 0x00000005f0007c0c */ /* 0x000fe2000bf26270 */
[----:B------:R-:W-:Y:S01]  /*2390*/  IMAD.WIDE.U32 R6, R4, UR8, R6 ;  /* 0x0000000804067c25 */ /* 0x000fe2000f8e0006 */
[----:B-----5:R-:W-:-:S03]  /*23a0*/  ISETP.GE.AND P0, PT, R10, UR5, PT ;  /* 0x000000050a007c0c */ /* 0x020fc6000bf06270 */
[----:B------:R-:W-:-:S04]  /*23b0*/  IMAD R5, R5, UR8, RZ ;  /* 0x0000000805057c24 */ /* 0x000fc8000f8e02ff */
[----:B------:R-:W-:Y:S01]  /*23c0*/  IMAD R5, R4, UR9, R5 ;  /* 0x0000000904057c24 */ /* 0x000fe2000f8e0205 */
[----:B------:R-:W-:-:S03]  /*23d0*/  LEA R4, P6, R6, UR10, 0x1 ;  /* 0x0000000a06047c11 */ /* 0x000fc6000f8c08ff */
[----:B------:R-:W-:-:S05]  /*23e0*/  IMAD.IADD R5, R7, 0x1, R5 ;  /* 0x0000000107057824 */ /* 0x000fca00078e0205 */
[----:B------:R-:W-:-:S05]  /*23f0*/  LEA.HI.X R5, R6, UR11, R5, 0x1, P6 ;  /* 0x0000000b06057c11 */ /* 0x000fca000b0f0c05 */
[----:B------:R2:W-:Y:S04]  /*2400*/  @!P1 STG.E.128 desc[UR14][R4.64], RZ ;  /* 0x000000ff04009986 */ /* 0x0005e8000c101d0e */
[----:B------:R2:W-:Y:S02]  /*2410*/  @!P0 STG.E.128 desc[UR14][R4.64+0x80], RZ ;  /* 0x000080ff04008986 */ /* 0x0005e4000c101d0e */
.L_x_911:
[----:B------:R-:W-:Y:S05]  /*2420*/  BSYNC B0 ;  /* 0x0000000000007941 */ /* 0x000fea0003800000 */
.L_x_910:
[----:B------:R-:W-:Y:S04]  /*2430*/  BSSY B0, `(.L_x_912) ;  /* 0x0000012000007945 */ /* 0x000fe80003800000 */
[----:B------:R-:W-:Y:S05]  /*2440*/  @P3 BRA `(.L_x_913) ;  /* 0x0000000000403947 */ /* 0x000fea0003800000 */
[----:B-12---:R-:W-:Y:S01]  /*2450*/  IADD3 R4, P0, R23, 0x40, RZ ;  /* 0x0000004017047810 */ /* 0x006fe20007f1e0ff */
        /* <DEDUP_REMOVED lines=15> */
.L_x_913:
[----:B------:R-:W-:Y:S05]  /*2550*/  BSYNC B0 ;  /* 0x0000000000007941 */ /* 0x000fea0003800000 */
.L_x_912:
[----:B------:R-:W-:Y:S04]  /*2560*/  BSSY B0, `(.L_x_914) ;  /* 0x0000012000007945 */ /* 0x000fe80003800000 */
[----:B------:R-:W-:Y:S05]  /*2570*/  @P2 BRA `(.L_x_915) ;  /* 0x0000000000402947 */ /* 0x000fea0003800000 */
[----:B------:R-:W-:Y:S01]  /*2580*/  IADD3 R3, P0, R23, 0x60, RZ ;  /* 0x0000006017037810 */ /* 0x000fe20007f1e0ff */
[----:B------:R-:W-:Y:S01]  /*2590*/  ULDC UR5, c[0x0][0x2d0] ;  /* 0x0000b40000057ab9 */ /* 0x000fe20000000800 */
[----:B-123--:R-:W-:Y:S01]  /*25a0*/  MOV R5, R0 ;  /* 0x0000000000057202 */ /* 0x00efe20000000f00 */
[----:B------:R-:W-:Y:S01]  /*25b0*/  ULDC.64 UR10, c[0x0][0x3f0] ;  /* 0x0000fc00000a7ab9 */ /* 0x000fe20000000a00 */
[----:B------:R-:W-:Y:S01]  /*25c0*/  ISETP.GE.AND P1, PT, R240, UR5, PT ;  /* 0x00000005f0007c0c */ /* 0x000fe2000bf26270 */
[----:B------:R-:W-:Y:S01]  /*25d0*/  IMAD.X R4, RZ, RZ, R21, P0 ;  /* 0x000000ffff047224 */ /* 0x000fe200000e0615 */
[----:B-----5:R-:W-:-:S03]  /*25e0*/  ISETP.GE.AND P0, PT, R10, UR5, PT ;  /* 0x000000050a007c0c */ /* 0x020fc6000bf06270 */
        /* <DEDUP_REMOVED lines=9> */
.L_x_915:
[----:B------:R-:W-:Y:S05]  /*2680*/  BSYNC B0 ;  /* 0x0000000000007941 */ /* 0x000fea0003800000 */
.L_x_914:
        /* <DEDUP_REMOVED lines=22> */
[----:B-----5:R-:W-:Y:S01]  /*27f0*/  ISETP.GE.AND P0, PT, R10, UR5, PT ;  /* 0x000000050a007c0c */ /* 0x020fe2000bf06270 */
[----:B------:R-:W-:Y:S01]  /*2800*/  IMAD.WIDE.U32 R6, R23, UR6, R4 ;  /* 0x0000000617067c25 */ /* 0x000fe2000f8e0004 */
[----:B------:R-:W-:-:S03]  /*2810*/  ULDC.64 UR8, c[0x0][0x3f8] ;  /* 0x0000fe0000087ab9 */ /* 0x000fc60000000a00 */
[----:B------:R-:W-:Y:S01]  /*2820*/  IMAD.IADD R0, R7, 0x1, R0 ;  /* 0x0000000107007824 */ /* 0x000fe200078e0200 */
[----:B------:R-:W-:-:S04]  /*2830*/  LEA R4, P5, R6, UR8, 0x1 ;  /* 0x0000000806047c11 */ /* 0x000fc8000f8a08ff */
[----:B------:R-:W-:-:S05]  /*2840*/  LEA.HI.X R5, R6, UR9, R0, 0x1, P5 ;  /* 0x0000000906057c11 */ /* 0x000fca000a8f0c00 */
[----:B------:R4:W-:Y:S04]  /*2850*/  @!P1 STG.E.128 desc[UR14][R4.64], RZ ;  /* 0x000000ff04009986 */ /* 0x0009e8000c101d0e */
[----:B------:R4:W-:Y:S02]  /*2860*/  @!P0 STG.E.128 desc[UR14][R4.64+0x80], RZ ;  /* 0x000080ff04008986 */ /* 0x0009e4000c101d0e */
.L_x_917:
[----:B------:R-:W-:Y:S05]  /*2870*/  BSYNC B0 ;  /* 0x0000000000007941 */ /* 0x000fea0003800000 */
.L_x_916:
        /* <DEDUP_REMOVED lines=18> */
.L_x_919:
[----:B------:R-:W-:Y:S05]  /*29a0*/  BSYNC B0 ;  /* 0x0000000000007941 */ /* 0x000fea0003800000 */
.L_x_918:
        /* <DEDUP_REMOVED lines=18> */
.L_x_921:
[----:B------:R-:W-:Y:S05]  /*2ad0*/  BSYNC B0 ;  /* 0x0000000000007941 */ /* 0x000fea0003800000 */
.L_x_920:
        /* <DEDUP_REMOVED lines=15> */
[----:B-----5:R-:W-:-:S13]  /*2bd0*/  ISETP.GE.AND P0, PT, R10, UR5, PT ;  /* 0x000000050a007c0c */ /* 0x020fda000bf06270 */
[----:B------:R-:W-:Y:S05]  /*2be0*/  @P0 BRA `(.L_x_922) ;  /* 0x0000009c00380947 */ /* 0x000fea0003800000 */
[----:B------:R2:W-:Y:S01]  /*2bf0*/  STG.E.128 desc[UR14][R2.64+0x80], RZ ;  /* 0x000080ff02007986 */ /* 0x0005e2000c101d0e */
[----:B------:R-:W-:Y:S05]  /*2c00*/  BRA `(.L_x_922) ;  /* 0x0000009c00307947 */ /* 0x000fea0003800000 */
.L_x_905:
        /* <DEDUP_REMOVED lines=16> */
[----:B------:R-:W2:Y:S01]  /*2d10*/  LDL R8, [R1+0xc] ;  /* 0x00000c0001087983 */ /* 0x000ea20000100800 */
[----:B------:R-:W-:Y:S02]  /*2d20*/  ULDC UR13, c[0x0][0x2d0] ;  /* 0x0000b400000d7ab9 */ /* 0x000fe40000000800 */
[----:B------:R-:W-:-:S13]  /*2d30*/  ISETP.GE.AND P1, PT, R240, UR13, PT ;  /* 0x0000000df0007c0c */ /* 0x000fda000bf26270 */
[----:B------:R3:W-:Y:S04]  /*2d40*/  @P1 STS.128 [R0+0x8000], RZ ;  /* 0x008000ff00001388 */ /* 0x0007e80000000c00 */
[----:B------:R-:W-:Y:S01]  /*2d50*/  @!PT LDS RZ, [RZ] ;  /* 0x00000000fffff984 */ /* 0x000fe20000000800 */
[----:B------:R-:W-:Y:S01]  /*2d60*/  @!PT LDS RZ, [RZ] ;  /* 0x00000000fffff984 */ /* 0x000fe20000000800 */
[----:B------:R-:W-:Y:S01]  /*2d70*/  @!PT LDS RZ, [RZ] ;  /* 0x00000000fffff984 */ /* 0x000fe20000000800 */
[----:B------:R3:W-:Y:S01]  /*2d80*/  @!P1 LDGSTS.E.BYPASS.LTC128B.128 [R0+0x8000], desc[UR14][R234.64] ;  /* 0x08000000ea009fae */ /* 0x0007e2000b901d4e */
[----:B--2---:R-:W-:-:S13]  /*2d90*/  ISETP.GE.AND P0, PT, R8, UR13, PT ;  /* 0x0000000d08007c0c */ /* 0x004fda000bf06270 */
[----:B------:R3:W-:Y:S01]  /*2da0*/  @P0 STS.128 [R0+0xa000], RZ ;  /* 0x00a000ff00000388 */ /* 0x0007e20000000c00 */
[----:B------:R-:W-:Y:S05]  /*2db0*/  @P0 BRA `(.L_x_924) ;  /* 0x0000000000100947 */ /* 0x000fea0003800000 */
[----:B------:R-:W-:Y:S01]  /*2dc0*/  @!PT LDS RZ, [RZ] ;  /* 0x00000000fffff984 */ /* 0x000fe20000000800 */
[----:B------:R-:W-:Y:S01]  /*2dd0*/  @!PT LDS RZ, [RZ] ;  /* 0x00000000fffff984 */ /* 0x000fe20000000800 */
[----:B------:R-:W-:Y:S01]  /*2de0*/  @!PT LDS RZ, [RZ] ;  /* 0x00000000fffff984 */ /* 0x000fe20000000800 */
[----:B------:R2:W-:Y:S02]  /*2df0*/  LDGSTS.E.BYPASS.LTC128B.128 [R0+0xa000], desc[UR14][R234.64+0x80] ;  /* 0x0a000080ea007fae */ /* 0x0005e4000b901d4e */
.L_x_924:
[----:B------:R-:W-:Y:S05]  /*2e00*/  BSYNC B0 ;  /* 0x0000000000007941 */ /* 0x000fea0003800000 */
.L_x_923:
[----:B------:R4:W-:Y:S01]  /*2e10*/  @P3 STS.128 [R0+0x9000], RZ ;  /* 0x009000ff00003388 */ /* 0x0009e20000000c00 */
[----:B------:R-:W-:Y:S01]  /*2e20*/  VIADD R8, R9, 0x2000 ;  /* 0x0000200009087836 */ /* 0x000fe20000000000 */
[----:B------:R-:W-:Y:S01]  /*2e30*/  PLOP3.LUT P1, PT, PT, PT, UP0, 0x80, 0x0 ;  /* 0x000000000000781c */ /* 0x000fe20003f2f008 */
[----:B------:R-:W-:Y:S01]  /*2e40*/  BSSY B0, `(.L_x_925) ;  /* 0x0000019000007945 */ /* 0x000fe20003800000 */
[----:B------:R4:W-:Y:S02]  /*2e50*/  @P3 STS.128 [R0+0xb000], RZ ;  /* 0x00b000ff00003388 */ /* 0x0009e40000000c00 */
[----:B------:R-:W-:Y:S01]  /*2e60*/  SEL R221, R8, R9, !P1 ;  /* 0x0000000908dd7207 */ /* 0x000fe20004800000 */
[----:B------:R-:W-:Y:S08]  /*2e70*/  @P3 BRA `(.L_x_926) ;  /* 0x0000000000543947 */ /* 0x000ff00003800000 */
[----:B------:R-:W5:Y:S01]  /*2e80*/  LDL R9, [R1+0xc] ;  /* 0x00000c0001097983 */ /* 0x000f620000100800 */
[----:B------:R-:W-:Y:S02]  /*2e90*/  ULDC UR13, c[0x0][0x2d0] ;  /* 0x0000b400000d7ab9 */ /* 0x000fe40000000800 */
[----:B------:R-:W-:-:S13]  /*2ea0*/  ISETP.GE.AND P2, PT, R240, UR13, PT ;  /* 0x0000000df0007c0c */ /* 0x000fda000bf46270 */
[C---:B------:R-:W-:Y:S01]  /*2eb0*/  @!P2 LEA R8, P5, R2.reuse, R234, 0x6 ;  /* 0x000000ea0208a211 */ /* 0x040fe200078a30ff */
[----:B------:R1:W-:Y:S01]  /*2ec0*/  @P2 STS.128 [R0+0x9000], RZ ;  /* 0x009000ff00002388 */ /* 0x0003e20000000c00 */
[----:B-----5:R-:W-:Y:S02]  /*2ed0*/  ISETP.GE.AND P0, PT, R9, UR13, PT ;  /* 0x0000000d09007c0c */ /* 0x020fe4000bf06270 */
[----:B------:R-:W-:-:S05]  /*2ee0*/  @!P2 LEA.HI.X R9, R2, R235, R3, 0x6, P5 ;  /* 0x000000eb0209a211 */ /* 0x000fca00028f3403 */
[----:B------:R-:W-:Y:S01]  /*2ef0*/  @!PT LDS RZ, [RZ] ;  /* 0x00000000fffff984 */ /* 0x000fe20000000800 */
[----:B------:R-:W-:Y:S01]  /*2f00*/  @!PT LDS RZ, [RZ] ;  /* 0x00000000fffff984 */ /* 0x000fe20000000800 */
[----:B------:R-:W-:Y:S01]  /*2f10*/  @!PT LDS RZ, [RZ] ;  /* 0x00000000fffff984 */ /* 0x000fe20000000800 */
[----:B------:R1:W-:Y:S06]  /*2f20*/  @!P2 LDGSTS.E.BYPASS.LTC128B.128 [R0+0x9000], desc[UR14][R8.64] ;  /* 0x090000000800afae */ /* 0x0003ec000b901d4e */
        /* <DEDUP_REMOVED lines=10> */
.L_x_926:
[----:B------:R-:W-:Y:S05]  /*2fd0*/  BSYNC B0 ;  /* 0x0000000000007941 */ /* 0x000fea0003800000 */
.L_x_925:
        /* <DEDUP_REMOVED lines=12> */
.L_x_928:
[----:B-1----:R-:W5:Y:S01]  /*30a0*/  LDL R2, [R1+0xc] ;  /* 0x00000c0001027983 */ /* 0x002f620000100800 */
[----:B------:R-:W-:Y:S02]  /*30b0*/  ULDC UR13, c[0x0][0x2d0] ;  /* 0x0000b400000d7ab9 */ /* 0x000fe40000000800 */
[----:B------:R-:W-:-:S13]  /*30c0*/  ISETP.GE.AND P2, PT, R240, UR13, PT ;  /* 0x0000000df0007c0c */ /* 0x000fda000bf46270 */
[----:B------:R1:W-:Y:S04]  /*30d0*/  @P2 STS [R221], RZ ;  /* 0x000000ffdd002388 */ /* 0x0003e80000000800 */
[----:B------:R1:W-:Y:S04]  /*30e0*/  @P2 STS [R221+0x4], RZ ;  /* 0x000004ffdd002388 */ /* 0x0003e80000000800 */
[----:B------:R1:W-:Y:S04]  /*30f0*/  @P2 STS [R221+0x8], RZ ;  /* 0x000008ffdd002388 */ /* 0x0003e80000000800 */
[----:B------:R1:W-:Y:S04]  /*3100*/  @P2 STS [R221+0xc], RZ ;  /* 0x00000cffdd002388 */ /* 0x0003e80000000800 */
[----:B------:R-:W-:Y:S01]  /*3110*/  @!PT LDS RZ, [RZ] ;  /* 0x00000000fffff984 */ /* 0x000fe20000000800 */
[----:B------:R-:W-:Y:S01]  /*3120*/  @!PT LDS RZ, [RZ] ;  /* 0x00000000fffff984 */ /* 0x000fe20000000800 */
[----:B------:R-:W-:Y:S01]  /*3130*/  @!PT LDS RZ, [RZ] ;  /* 0x00000000fffff984 */ /* 0x000fe20000000800 */
[----:B------:R1:W-:Y:S01]  /*3140*/  @!P2 LDGSTS.E.BYPASS.LTC128B.128 [R221], desc[UR14][R236.64] ;  /* 0x00000000ecddafae */ /* 0x0003e2000b901d4e */
[----:B-----5:R-:W-:-:S13]  /*3150*/  ISETP.GE.AND P0, PT, R2, UR13, PT ;  /* 0x0000000d02007c0c */ /* 0x020fda000bf06270 */
        /* <DEDUP_REMOVED lines=9> */
.L_x_929:
[----:B------:R-:W-:Y:S05]  /*31f0*/  BSYNC B0 ;  /* 0x0000000000007941 */ /* 0x000fea0003800000 */
.L_x_927:
        /* <DEDUP_REMOVED lines=13> */
.L_x_931:
[----:B-1----:R-:W5:Y:S01]  /*32d0*/  LDL R2, [R1+0xc] ;  /* 0x00000c0001027983 */ /* 0x002f620000100800 */
[----:B------:R-:W-:Y:S01]  /*32e0*/  ULDC UR30, c[0x0][0x2d0] ;  /* 0x0000b400001e7ab9 */ /* 0x000fe20000000800 */
[----:B------:R-:W-:Y:S01]  /*32f0*/  IMAD.U32 R3, RZ, RZ, UR18 ;  /* 0x00000012ff037e24 */ /* 0x000fe2000f8e00ff */
[----:B------:R-:W-:Y:S01]  /*3300*/  ISETP.GE.AND P2, PT, R240, UR30, PT ;  /* 0x0000001ef0007c0c */ /* 0x000fe2000bf46270 */
[----:B------:R-:W-:-:S12]  /*3310*/  IMAD.U32 R4, RZ, RZ, UR19 ;  /* 0x00000013ff047e24 */ /* 0x000fd8000f8e00ff */
[----:B------:R1:W-:Y:S04]  /*3320*/  @P2 STS [R221+0x1000], RZ ;  /* 0x001000ffdd002388 */ /* 0x0003e80000000800 */
[----:B------:R1:W-:Y:S04]  /*3330*/  @P2 STS [R221+0x1004], RZ ;  /* 0x001004ffdd002388 */ /* 0x0003e80000000800 */
[----:B------:R1:W-:Y:S04]  /*3340*/  @P2 STS [R221+0x1008], RZ ;  /* 0x001008ffdd002388 */ /* 0x0003e80000000800 */
[----:B------:R1:W-:Y:S01]  /*3350*/  @P2 STS [R221+0x100c], RZ ;  /* 0x00100cffdd002388 */ /* 0x0003e20000000800 */
[----:B-----5:R-:W-:-:S02]  /*3360*/  ISETP.GE.AND P0, PT, R2, UR30, PT ;  /* 0x0000001e02007c0c */ /* 0x020fc4000bf06270 */
[----:B------:R-:W-:-:S04]  /*3370*/  @!P2 LEA R2, P3, R3, R236, 0x6 ;  /* 0x000000ec0302a211 */ /* 0x000fc800078630ff */
[----:B------:R-:W-:-:S05]  /*3380*/  @!P2 LEA.HI.X R3, R3, R237, R4, 0x6, P3 ;  /* 0x000000ed0303a211 */ /* 0x000fca00018f3404 */
        /* <DEDUP_REMOVED lines=18> */
.L_x_932:
[----:B------:R-:W-:Y:S05]  /*34b0*/  BSYNC B0 ;  /* 0x0000000000007941 */ /* 0x000fea0003800000 */
.L_x_930:
        /* <DEDUP_REMOVED lines=9> */
[----:B------:R-:W-:Y:S01]  /*3550*/  IADD3 R4, P0, R2, UR16, RZ ;  /* 0x0000001002047c10 */ /* 0x000fe2000ff1e0ff */
[----:B------:R-:W-:Y:S01]  /*3560*/  IMAD R2, R13, UR18, RZ ;  /* 0x000000120d027c24 */ /* 0x000fe2000f8e02ff */
[----:B------:R-:W-:Y:S02]  /*3570*/  ISETP.GE.AND P5, PT, R23, UR8, PT ;  /* 0x0000000817007c0c */ /* 0x000fe4000bfa6270 */
[----:B------:R-:W-:Y:S01]  /*3580*/  IADD3.X R5, R3, UR32, R5, P0, !PT ;  /* 0x0000002003057c10 */ /* 0x000fe200087fe405 */
[C---:B------:R-:W-:Y:S02]  /*3590*/  IMAD R2, R12.reuse, UR19, R2 ;  /* 0x000000130c027c24 */ /* 0x040fe4000f8e0202 */
[----:B------:R-:W-:-:S04]  /*35a0*/  IMAD.WIDE.U32 R4, R12, UR18, R4 ;  /* 0x000000120c047c25 */ /* 0x000fc8000f8e0004 */
[----:B------:R-:W-:-:S04]  /*35b0*/  IMAD.IADD R9, R5, 0x1, R2 ;  /* 0x0000000105097824 */ /* 0x000fc800078e0202 */
[----:B------:R1:W-:Y:S04]  /*35c0*/  @P5 STS.128 [R0+0xc000], RZ ;  /* 0x00c000ff00005388 */ /* 0x0003e80000000c00 */
[----:B------:R1:W-:Y:S01]  /*35d0*/  @P5 STS.128 [R0+0x10000], RZ ;  /* 0x010000ff00005388 */ /* 0x0003e20000000c00 */
[C---:B-----5:R-:W-:Y:S02]  /*35e0*/  VIADD R7, R22.reuse, 0x8 ;  /* 0x0000000816077836 */ /* 0x060fe40000000000 */
[C---:B------:R-:W-:Y:S02]  /*35f0*/  VIADD R6, R22.reuse, 0x20 ;  /* 0x0000002016067836 */ /* 0x040fe40000000000 */
[----:B------:R-:W-:Y:S01]  /*3600*/  VIADD R15, R22, 0x28 ;  /* 0x00000028160f7836 */ /* 0x000fe20000000000 */
[----:B------:R-:W-:-:S02]  /*3610*/  ISETP.GE.AND P2, PT, R7, UR5, PT ;  /* 0x0000000507007c0c */ /* 0x000fc4000bf46270 */
[----:B------:R-:W-:Y:S02]  /*3620*/  ISETP.GE.AND P0, PT, R6, UR5, PT ;  /* 0x0000000506007c0c */ /* 0x000fe4000bf06270 */
[----:B------:R-:W-:Y:S02]  /*3630*/  P2R R20, PR, RZ, 0x4 ;  /* 0x00000004ff147803 */ /* 0x000fe40000000000 */
[----:B------:R-:W-:Y:S02]  /*3640*/  P2R R19, PR, RZ, 0x1 ;  /* 0x00000001ff137803 */ /* 0x000fe40000000000 */
[----:B------:R-:W-:Y:S02]  /*3650*/  ISETP.GE.AND P2, PT, R22, UR5, PT ;  /* 0x0000000516007c0c */ /* 0x000fe4000bf46270 */
[----:B------:R-:W-:Y:S02]  /*3660*/  ISETP.GE.AND P0, PT, R15, UR5, PT ;  /* 0x000000050f007c0c */ /* 0x000fe4000bf06270 */
[----:B------:R-:W-:-:S02]  /*3670*/  P2R R18, PR, RZ, 0x4 ;  /* 0x00000004ff127803 */ /* 0x000fc40000000000 */
[----:B------:R-:W-:Y:S01]  /*3680*/  P2R R17, PR, RZ, 0x1 ;  /* 0x00000001ff117803 */ /* 0x000fe20000000000 */
[----:B-1----:R-:W-:Y:S08]  /*3690*/  @P5 BRA `(.L_x_934) ;  /* 0x00000000006c5947 */ /* 0x002ff00003800000 */
[----:B------:R-:W5:Y:S01]  /*36a0*/  LDL R10, [R1+0xc] ;  /* 0x00000c00010a7983 */ /* 0x000f620000100800 */
        /* <DEDUP_REMOVED lines=16> */
[----:B-----5:R-:W-:-:S13]  /*37b0*/  ISETP.GE.AND P0, PT, R10, UR5, PT ;  /* 0x000000050a007c0c */ /* 0x020fda000bf06270 */
        /* <DEDUP_REMOVED lines=9> */
.L_x_934:
[----:B------:R-:W-:Y:S05]  /*3850*/  BSYNC B0 ;  /* 0x0000000000007941 */ /* 0x000fea0003800000 */
.L_x_933:
[----:B------:R-:W-:Y:S01]  /*3860*/  ISETP.GE.AND P4, PT, R16, UR8, PT ;  /* 0x0000000810007c0c */ /* 0x000fe2000bf86270 */
[----:B------:R-:W-:-:S12]  /*3870*/  BSSY B0, `(.L_x_935) ;  /* 0x0000021000007945 */ /* 0x000fd80003800000 */
[----:B------:R1:W-:Y:S04]  /*3880*/  @P4 STS.128 [R0+0xd000], RZ ;  /* 0x00d000ff00004388 */ /* 0x0003e80000000c00 */
[----:B------:R1:W-:Y:S01]  /*3890*/  @P4 STS.128 [R0+0x11000], RZ ;  /* 0x011000ff00004388 */ /* 0x0003e20000000c00 */
[----:B------:R-:W-:Y:S05]  /*38a0*/  @P4 BRA `(.L_x_936) ;  /* 0x0000000000744947 */ /* 0x000fea0003800000 */
[----:B------:R-:W5:Y:S01]  /*38b0*/  LDL R24, [R1+0xc] ;  /* 0x00000c0001187983 */ /* 0x000f620000100800 */
        /* <DEDUP_REMOVED lines=28> */
.L_x_936:
[----:B------:R-:W-:Y:S05]  /*3a80*/  BSYNC B0 ;  /* 0x0000000000007941 */ /* 0x000fea0003800000 */
.L_x_935:
[----:B------:R-:W-:Y:S01]  /*3a90*/  IADD3 R2, R23, 0x40, RZ ;  /* 0x0000004017027810 */ /* 0x000fe20007ffe0ff */
[----:B------:R-:W-:Y:S03]  /*3aa0*/  BSSY B0, `(.L_x_937) ;  /* 0x0000022000007945 */ /* 0x000fe60003800000 */
[----:B------:R-:W-:-:S13]  /*3ab0*/  ISETP.GE.AND P3, PT, R2, UR8, PT ;  /* 0x0000000802007c0c */ /* 0x000fda000bf66270 */
        /* <DEDUP_REMOVED lines=32> */
.L_x_938:
[----:B------:R-:W-:Y:S05]  /*3cc0*/  BSYNC B0 ;  /* 0x0000000000007941 */ /* 0x000fea0003800000 */
.L_x_937:
[----:B------:R-:W-:Y:S01]  /*3cd0*/  IADD3 R2, R23, 0x60, RZ ;  /* 0x0000006017027810 */ /* 0x000fe20007ffe0ff */
[----:B------:R-:W-:Y:S03]  /*3ce0*/  BSSY B0, `(.L_x_939) ;  /* 0x0000021000007945 */ /* 0x000fe60003800000 */
[----:B------:R-:W-:-:S13]  /*3cf0*/  ISETP.GE.AND P2, PT, R2, UR8, PT ;  /* 0x0000000802007c0c */ /* 0x000fda000bf46270 */
[----:B------:R1:W-:Y:S04]  /*3d00*/  @P2 STS.128 [R0+0xf000], RZ ;  /* 0x00f000ff00002388 */ /* 0x0003e80000000c00 */
[----:B------:R1:W-:Y:S01]  /*3d10*/  @P2 STS.128 [R0+0x13000], RZ ;  /* 0x013000ff00002388 */ /* 0x0003e20000000c00 */
[----:B------:R-:W-:Y:S05]  /*3d20*/  @P2 BRA `(.L_x_940) ;  /* 0x0000000000702947 */ /* 0x000fea0003800000 */
[----:B-1----:R-:W5:Y:S01]  /*3d30*/  LDL R7, [R1+0xc] ;  /* 0x00000c0001077983 */ /* 0x002f620000100800 */
        /* <DEDUP_REMOVED lines=27> */
.L_x_940:
[----:B------:R-:W-:Y:S05]  /*3ef0*/  BSYNC B0 ;  /* 0x0000000000007941 */ /* 0x000fea0003800000 */
.L_x_939:
        /* <DEDUP_REMOVED lines=43> */
.L_x_942:
[----:B------:R-:W-:Y:S05]  /*41b0*/  BSYNC B0 ;  /* 0x0000000000007941 */ /* 0x000fea0003800000 */
.L_x_941:
[----:B------:R1:W-:Y:S01]  /*41c0*/  @P4 STS.128 [R0+0x15000], RZ ;  /* 0x015000ff00004388 */ /* 0x0003e20000000c00 */
[----:B------:R-:W-:Y:S03]  /*41d0*/  BSSY B0, `(.L_x_943) ;  /* 0x0000020000007945 */ /* 0x000fe60003800000 */
        /* <DEDUP_REMOVED lines=31> */
.L_x_944:
[----:B------:R-:W-:Y:S05]  /*43d0*/  BSYNC B0 ;  /* 0x0000000000007941 */ /* 0x000fea0003800000 */
.L_x_943:
        /* <DEDUP_REMOVED lines=33> */
.L_x_946:
[----:B------:R-:W-:Y:S05]  /*45f0*/  BSYNC B0 ;  /* 0x0000000000007941 */ /* 0x000fea0003800000 */
.L_x_945:
[----:B------:R1:W-:Y:S01]  /*4600*/  @P2 STS.128 [R0+0x17000], RZ ;  /* 0x017000ff00002388 */ /* 0x0003e20000000c00 */
[----:B------:R-:W-:Y:S03]  /*4610*/  BSSY B0, `(.L_x_947) ;  /* 0x000001e000007945 */ /* 0x000fe60003800000 */
[----:B------:R1:W-:Y:S01]  /*4620*/  @P2 STS.128 [R0+0x1b000], RZ ;  /* 0x01b000ff00002388 */ /* 0x0003e20000000c00 */
[----:B------:R-:W-:Y:S05]  /*4630*/  @P2 BRA `(.L_x_948) ;  /* 0x00000000006c2947 */ /* 0x000fea0003800000 */
[----:B------:R-:W5:Y:S01]  /*4640*/  LDL R8, [R1+0xc] ;  /* 0x00000c0001087983 */ /* 0x000f620000100800 */
[----:B------:R-:W-:Y:S01]  /*4650*/  ULDC UR5, c[0x0][0x2d0] ;  /* 0x0000b40000057ab9 */ /* 0x000fe20000000800 */
[----:B------:R-:W-:Y:S01]  /*4660*/  IMAD.MOV.U32 R5, RZ, RZ, R9 ;  /* 0x000000ffff057224 */ /* 0x000fe200078e0009 */
[----:B------:R-:W-:Y:S02]  /*4670*/  ISETP.GE.AND P3, PT, R240, UR5, PT ;  /* 0x00000005f0007c0c */ /* 0x000fe4000bf66270 */
[----:B------:R-:W-:-:S05]  /*4680*/  IADD3 R2, P0, R23, 0x60, RZ ;  /* 0x0000006017027810 */ /* 0x000fca0007f1e0ff */
[----:B------:R-:W-:Y:S02]  /*4690*/  IMAD.X R3, RZ, RZ, R21, P0 ;  /* 0x000000ffff037224 */ /* 0x000fe400000e0615 */
[----:B------:R-:W-:-:S04]  /*46a0*/  IMAD.WIDE.U32 R4, R2, UR10, R4 ;  /* 0x0000000a02047c25 */ /* 0x000fc8000f8e0004 */
[----:B-1----:R-:W1:Y:S01]  /*46b0*/  @!P3 LDC.64 R6, c[0x0][0x220] ;  /* 0x00008800ff06bb82 */ /* 0x002e620000000a00 */
[----:B------:R-:W-:Y:S01]  /*46c0*/  IMAD R3, R3, UR10, RZ ;  /* 0x0000000a03037c24 */ /* 0x000fe2000f8e02ff */
[----:B------:R1:W-:Y:S03]  /*46d0*/  @P3 STS.128 [R0+0x17000], RZ ;  /* 0x017000ff00003388 */ /* 0x0003e60000000c00 */
[----:B------:R-:W-:-:S04]  /*46e0*/  IMAD R2, R2, UR11, R3 ;  /* 0x0000000b02027c24 */ /* 0x000fc8000f8e0203 */
[----:B------:R-:W-:Y:S01]  /*46f0*/  IMAD.IADD R3, R5, 0x1, R2 ;  /* 0x0000000105037824 */ /* 0x000fe200078e0202 */
[----:B-1----:R-:W-:-:S04]  /*4700*/  @!P3 LEA R6, P0, R4, R6, 0x1 ;  /* 0x000000060406b211 */ /* 0x002fc800078008ff */
[----:B------:R-:W-:-:S05]  /*4710*/  @!P3 LEA.HI.X R7, R4, R7, R3, 0x1, P0 ;  /* 0x000000070407b211 */ /* 0x000fca00000f0c03 */
[----:B------:R-:W-:Y:S01]  /*4720*/  @!PT LDS RZ, [RZ] ;  /* 0x00000000fffff984 */ /* 0x000fe20000000800 */
[----:B------:R-:W-:Y:S01]  /*4730*/  @!PT LDS RZ, [RZ] ;  /* 0x00000000fffff984 */ /* 0x000fe20000000800 */
[----:B------:R-:W-:Y:S01]  /*4740*/  @!PT LDS RZ, [RZ] ;  /* 0x00000000fffff984 */ /* 0x000fe20000000800 */
[----:B------:R1:W-:Y:S01]  /*4750*/  @!P3 LDGSTS.E.BYPASS.LTC128B.128 [R0+0x17000], desc[UR14][R6.64] ;  /* 0x170000000600bfae */ /* 0x0003e2000b901d4e */
[----:B-----5:R-:W-:-:S13]  /*4760*/  ISETP.GE.AND P2, PT, R8, UR5, PT ;  /* 0x0000000508007c0c */ /* 0x020fda000bf46270 */
[----:B------:R-:W5:Y:S01]  /*4770*/  @!P2 LDC.64 R8, c[0x0][0x220] ;  /* 0x00008800ff08ab82 */ /* 0x000f620000000a00 */
[----:B------:R1:W-:Y:S01]  /*4780*/  @P2 STS.128 [R0+0x1b000], RZ ;  /* 0x01b000ff00002388 */ /* 0x0003e20000000c00 */
[----:B-----5:R-:W-:-:S04]  /*4790*/  @!P2 LEA R2, P0, R4, R8, 0x1 ;  /* 0x000000080402a211 */ /* 0x020fc800078008ff */
[----:B------:R-:W-:-:S05]  /*47a0*/  @!P2 LEA.HI.X R3, R4, R9, R3, 0x1, P0 ;  /* 0x000000090403a211 */ /* 0x000fca00000f0c03 */
[----:B------:R-:W-:Y:S01]  /*47b0*/  @!PT LDS RZ, [RZ] ;  /* 0x00000000fffff984 */ /* 0x000fe20000000800 */
[----:B------:R-:W-:Y:S01]  /*47c0*/  @!PT LDS RZ, [RZ] ;  /* 0x00000000fffff984 */ /* 0x000fe20000000800 */
[----:B------:R-:W-:Y:S01]  /*47d0*/  @!PT LDS RZ, [RZ] ;  /* 0x00000000fffff984 */ /* 0x000fe20000000800 */
[----:B------:R1:W-:Y:S04]  /*47e0*/  @!P2 LDGSTS.E.BYPASS.LTC128B.128 [R0+0x1b000], desc[UR14][R2.64+0x80] ;  /* 0x1b0000800200afae */ /* 0x0003e8000b901d4e */
.L_x_948:
[----:B------:R-:W-:Y:S05]  /*47f0*/  BSYNC B0 ;  /* 0x0000000000007941 */ /* 0x000fea0003800000 */
.L_x_947:
[----:B------:R-:W-:Y:S01]  /*4800*/  ULDC.64 UR8, c[0x0][0x3c8] ;  /* 0x0000f20000087ab9 */ /* 0x000fe20000000a00 */
[----:B------:R-:W-:Y:S01]  /*4810*/  USHF.R.S32.HI UR6, URZ, 0x1f, UR58 ;  /* 0x0000001f3f067899 */ /* 0x000fe2000801143a */
[----:B------:R-:W-:Y:S01]  /*4820*/  ISETP.NE.AND P4, PT, R20, RZ, PT ;  /* 0x000000ff1400720c */ /* 0x000fe20003f85270 */
[----:B------:R-:W-:Y:S01]  /*4830*/  UISETP.NE.U32.AND UP1, UPT, UR8, URZ, UPT ;  /* 0x0000003f0800728c */ /* 0x000fe2000bf25070 */
[----:B------:R-:W-:Y:S01]  /*4840*/  ISETP.NE.AND P3, PT, R19, RZ, PT ;  /* 0x000000ff1300720c */ /* 0x000fe20003f65270 */
[----:B------:R-:W-:Y:S01]  /*4850*/  IMAD.MOV.U32 R13, RZ, RZ, 0x7f800000 ;  /* 0x7f800000ff0d7424 */ /* 0x000fe200078e00ff */
[----:B------:R-:W-:Y:S01]  /*4860*/  ISETP.NE.AND P2, PT, R17, RZ, PT ;  /* 0x000000ff1100720c */ /* 0x000fe20003f45270 */
[----:B------:R-:W-:Y:S01]  /*4870*/  UISETP.NE.AND.EX UP1, UPT, UR9, URZ, UPT, UP1 ;  /* 0x0000003f0900728c */ /* 0x000fe2000bf25310 */
[----:B------:R-:W-:Y:S01]  /*4880*/  IMAD.MOV.U32 R12, RZ, RZ, 0x7f800000 ;  /* 0x7f800000ff0c7424 */ /* 0x000fe200078e00ff */
[----:B------:R-:W5:Y:S01]  /*4890*/  LDC.64 R10, c[0x0][0x3b8] ;  /* 0x0000ee00ff0a7b82 */ /* 0x000f620000000a00 */
[----:B-1----:R-:W-:Y:S01]  /*48a0*/  IMAD.MOV.U32 R6, RZ, RZ, 0x4 ;  /* 0x00000004ff067424 */ /* 0x002fe200078e00ff */
[----:B------:R-:W-:Y:S01]  /*48b0*/  ISETP.NE.AND P5, PT, R18, RZ, PT ;  /* 0x000000ff1200720c */ /* 0x000fe20003fa5270 */
[----:B--234-:R-:W-:Y:S01]  /*48c0*/  IMAD.MOV.U32 R0, RZ, RZ, 0x7f800000 ;  /* 0x7f800000ff007424 */ /* 0x01cfe200078e00ff */
[----:B------:R-:W2:Y:S01]  /*48d0*/  LDL R9, [R1+0x58] ;  /* 0x0000580001097983 */ /* 0x000ea20000100800 */
[----:B------:R-:W-:Y:S01]  /*48e0*/  PLOP3.LUT P0, PT, PT, PT, UP1, 0x80, 0x0 ;  /* 0x000000000000781c */ /* 0x000fe20003f0f018 */
[----:B------:R-:W-:Y:S01]  /*48f0*/  IMAD.MOV.U32 R16, RZ, RZ, 0x7f800000 ;  /* 0x7f800000ff107424 */ /* 0x000fe200078e00ff */
[----:B------:R-:W-:Y:S01]  /*4900*/  ULDC UR13, c[0x0][0x270] ;  /* 0x00009c00000d7ab9 */ /* 0x000fe20000000800 */
[----:B------:R-:W0:Y:S01]  /*4910*/  LDGDEPBAR ;  /* 0x00000000000079af */ /* 0x000e220000000000 */
        /* <DEDUP_REMOVED lines=10> */
[----:B------:R-:W-:Y:S01]  /*49c0*/  CS2R R158, SRZ ;  /* 0x00000000009e7805 */ /* 0x000fe2000001ff00 */
[----:B-----5:R-:W3:Y:S01]  /*49d0*/  LDG.E.64 R4, desc[UR14][R10.64+0x8] ;  /* 0x0000080e0a047981 */ /* 0x020ee2000c1e1b00 */
[----:B------:R-:W-:Y:S01]  /*49e0*/  @UP1 ULEA.HI.X UR9, UR6, UR9, UR5, 0x2, UP0 ;  /* 0x0000000906091291 */ /* 0x000fe200080f1405 */
[----:B------:R-:W-:Y:S01]  /*49f0*/  IMAD.U32 R2, RZ, RZ, UR8 ;  /* 0x00000008ff027e24 */ /* 0x000fe2000f8e00ff */
[----:B------:R-:W-:Y:S01]  /*4a00*/  CS2R R156, SRZ ;  /* 0x00000000009c7805 */ /* 0x000fe2000001ff00 */
[----:B------:R-:W-:Y:S01]  /*4a10*/  @!P2 IMAD.WIDE R6, R15, R6, UR20 ;  /* 0x000000140f06ae25 */ /* 0x000fe2000f8e0206 */
[----:B------:R-:W-:Y:S01]  /*4a20*/  @UP1 ULDC UR5, c[0x0][0x2e8] ;  /* 0x0000ba0000051ab9 */ /* 0x000fe20000000800 */
[----:B------:R-:W-:-:S02]  /*4a30*/  CS2R R162, SRZ ;  /* 0x0000000000a27805 */ /* 0x000fc4000001ff00 */
[----:B------:R-:W-:Y:S01]  /*4a40*/  CS2R R160, SRZ ;  /* 0x0000000000a07805 */ /* 0x000fe2000001ff00 */
[----:B------:R-:W-:Y:S01]  /*4a50*/  IMAD.U32 R3, RZ, RZ, UR9 ;  /* 0x00000009ff037e24 */ /* 0x000fe2000f8e00ff */
[----:B------:R-:W4:Y:S01]  /*4a60*/  @!P2 LDG.E R0, desc[UR14][R6.64] ;  /* 0x0000000e0600a981 */ /* 0x000f22000c1e1900 */
[----:B------:R-:W-:Y:S01]  /*4a70*/  IMAD.MOV.U32 R233, RZ, RZ, R221 ;  /* 0x000000ffffe97224 */ /* 0x000fe200078e00dd */
[----:B------:R-:W-:Y:S02]  /*4a80*/  CS2R R154, SRZ ;  /* 0x00000000009a7805 */ /* 0x000fe4000001ff00 */
[----:B------:R-:W-:Y:S01]  /*4a90*/  CS2R R152, SRZ ;  /* 0x0000000000987805 */ /* 0x000fe2000001ff00 */
[----:B------:R1:W5:Y:S01]  /*4aa0*/  @P0 LDG.E R8, desc[UR14][R2.64] ;  /* 0x0000000e02080981 */ /* 0x000362000c1e1900 */
        /* <DEDUP_REMOVED lines=11> */
[----:B------:R-:W2:Y:S01]  /*4b60*/  LDG.E.64 R10, desc[UR14][R10.64] ;  /* 0x0000000e0a0a7981 */ /* 0x000ea2000c1e1b00 */
        /* <DEDUP_REMOVED lines=12> */
[----:B-1----:R-:W-:Y:S01]  /*4c30*/  IMAD.MOV.U32 R2, RZ, RZ, 0x4 ;  /* 0x00000004ff027424 */ /* 0x002fe200078e00ff */
[----:B------:R-:W-:Y:S02]  /*4c40*/  CS2R R104, SRZ ;  /* 0x0000000000687805 */ /* 0x000fe4000001ff00 */
[----:B------:R-:W-:Y:S02]  /*4c50*/  CS2R R102, SRZ ;  /* 0x0000000000667805 */ /* 0x000fe4000001ff00 */
[----:B------:R-:W-:Y:S01]  /*4c60*/  CS2R R100, SRZ ;  /* 0x0000000000647805 */ /* 0x000fe2000001ff00 */
[----:B------:R-:W-:Y:S01]  /*4c70*/  IMAD.WIDE R2, R22, R2, UR20 ;  /* 0x0000001416027e25 */ /* 0x000fe2000f8e0202 */
[----:B------:R-:W-:-:S02]  /*4c80*/  CS2R R94, SRZ ;  /* 0x00000000005e7805 */ /* 0x000fc4000001ff00 */
[----:B------:R-:W-:Y:S02]  /*4c90*/  CS2R R92, SRZ ;  /* 0x00000000005c7805 */ /* 0x000fe4000001ff00 */
[----:B------:R-:W-:Y:S02]  /*4ca0*/  CS2R R98, SRZ ;  /* 0x0000000000627805 */ /* 0x000fe4000001ff00 */
[----:B------:R-:W-:Y:S01]  /*4cb0*/  CS2R R96, SRZ ;  /* 0x0000000000607805 */ /* 0x000fe2000001ff00 */
[----:B------:R-:W3:Y:S01]  /*4cc0*/  @!P4 LDG.E R13, desc[UR14][R2.64+0x20] ;  /* 0x0000200e020dc981 */ /* 0x000ee2000c1e1900 */
[----:B------:R-:W-:Y:S02]  /*4cd0*/  CS2R R90, SRZ ;  /* 0x00000000005a7805 */ /* 0x000fe4000001ff00 */
[----:B------:R-:W-:Y:S02]  /*4ce0*/  CS2R R88, SRZ ;  /* 0x0000000000587805 */ /* 0x000fe4000001ff00 */
[----:B------:R-:W-:Y:S01]  /*4cf0*/  CS2R R86, SRZ ;  /* 0x0000000000567805 */ /* 0x000fe2000001ff00 */
[----:B------:R-:W4:Y:S01]  /*4d00*/  @!P3 LDG.E R12, desc[UR14][R2.64+0x80] ;  /* 0x0000800e020cb981 */ /* 0x000f22000c1e1900 */
[----:B------:R-:W-:-:S02]  /*4d10*/  CS2R R84, SRZ ;  /* 0x0000000000547805 */ /* 0x000fc4000001ff00 */
[----:B------:R-:W-:Y:S02]  /*4d20*/  CS2R R78, SRZ ;  /* 0x00000000004e7805 */ /* 0x000fe4000001ff00 */
[----:B------:R-:W-:Y:S01]  /*4d30*/  CS2R R76, SRZ ;  /* 0x00000000004c7805 */ /* 0x000fe2000001ff00 */
[----:B------:R1:W2:Y:S01]  /*4d40*/  @!P5 LDG.E R16, desc[UR14][R2.64] ;  /* 0x0000000e0210d981 */ /* 0x0002a2000c1e1900 */
        /* <DEDUP_REMOVED lines=23> */
[----:B------:R-:W-:Y:S01]  /*4ec0*/  ULDC UR30, c[0x0][0x2dc] ;  /* 0x0000b700001e7ab9 */ /* 0x000fe20000000800 */
[----:B-1----:R-:W1:Y:S01]  /*4ed0*/  S2R R2, SR_TID.X ;  /* 0x0000000000027919 */ /* 0x002e620000002100 */
[----:B------:R-:W-:Y:S01]  /*4ee0*/  ULDC UR29, c[0x0][0x270] ;  /* 0x00009c00001d7ab9 */ /* 0x000fe20000000800 */
[----:B------:R-:W-:Y:S01]  /*4ef0*/  ULDC.U8 UR19, c[0x0][0x388] ;  /* 0x0000e20000137ab9 */ /* 0x000fe20000000000 */
[----:B------:R-:W-:Y:S01]  /*4f00*/  ULDC UR18, c[0x0][0x2ec] ;  /* 0x0000bb0000127ab9 */ /* 0x000fe20000000800 */
[----:B-1----:R-:W-:Y:S01]  /*4f10*/  IMAD.SHL.U32 R2, R2, 0x2, RZ ;  /* 0x0000000202027824 */ /* 0x002fe200078e00ff */
[----:B---3--:R1:W-:Y:S04]  /*4f20*/  STL [R1+0x20], R13 ;  /* 0x0000200d01007387 */ /* 0x0083e80000100800 */
[----:B----4-:R3:W-:Y:S01]  /*4f30*/  STL [R1+0x14], R12 ;  /* 0x0000140c01007387 */ /* 0x0107e20000100800 */
[----:B-1----:R-:W1:Y:S01]  /*4f40*/  S2R R13, SR_TID.X ;  /* 0x00000000000d7919 */ /* 0x002e620000002100 */
[----:B---3--:R-:W3:Y:S02]  /*4f50*/  S2R R12, SR_TID.X ;  /* 0x00000000000c7919 */ /* 0x008ee40000002100 */
[----:B------:R4:W-:Y:S02]  /*4f60*/  STL [R1+0x18], R0 ;  /* 0x0000180001007387 */ /* 0x0009e40000100800 */
[----:B----4-:R-:W5:Y:S01]  /*4f70*/  @P0 MUFU.RCP R0, UR5 ;  /* 0x0000000500000d08 */ /* 0x010f620008001000 */
[----:B---3--:R-:W-:-:S04]  /*4f80*/  SHF.R.S32.HI R12, RZ, 0x1f, R12 ;  /* 0x0000001fff0c7819 */ /* 0x008fc8000001140c */
[----:B-1----:R-:W-:-:S04]  /*4f90*/  LEA.HI R12, R12, R13, RZ, 0x6 ;  /* 0x0000000d0c0c7211 */ /* 0x002fc800078f30ff */
[----:B------:R-:W-:Y:S01]  /*4fa0*/  SHF.R.S32.HI R12, RZ, 0x6, R12 ;  /* 0x00000006ff0c7819 */ /* 0x000fe2000001140c */
[----:B------:R-:W-:-:S04]  /*4fb0*/  UIMAD UR5, UR49, UR13, UR58 ;  /* 0x0000000d310572a4 */ /* 0x000fc8000f8e023a */
[----:B------:R-:W-:Y:S01]  /*4fc0*/  IMAD.SHL.U32 R3, R12, 0x20, RZ ;  /* 0x000000200c037824 */ /* 0x000fe200078e00ff */
[----:B------:R-:W-:Y:S01]  /*4fd0*/  USHF.L.U32 UR5, UR5, 0x5, URZ ;  /* 0x0000000505057899 */ /* 0x000fe2000800063f */
[----:B-----5:R-:W-:-:S03]  /*4fe0*/  @P0 FMUL.FTZ R0, R8, R0 ;  /* 0x0000000008000220 */ /* 0x020fc60000410000 */
[----:B------:R-:W-:Y:S01]  /*4ff0*/  LOP3.LUT R3, R3, 0x6, R2, 0xf8, !PT ;  /* 0x0000000603037812 */ /* 0x000fe200078ef802 */
[----:B------:R-:W-:Y:S01]  /*5000*/  IMAD.U32 R2, RZ, RZ, UR26 ;  /* 0x0000001aff027e24 */ /* 0x000fe2000f8e00ff */
[----:B------:R-:W-:Y:S01]  /*5010*/  USHF.R.S32.HI UR6, URZ, 0x1f, UR5 ;  /* 0x0000001f3f067899 */ /* 0x000fe20008011405 */
[----:B------:R-:W-:Y:S02]  /*5020*/  @P0 R2UR UR7, R0 ;  /* 0x00000000000702ca */ /* 0x000fe400000e0000 */
[----:B------:R-:W-:Y:S01]  /*5030*/  IMAD R238, R2, 0x80, R3 ;  /* 0x0000008002ee7824 */ /* 0x000fe200078e0203 */
[--C-:B------:R-:W-:Y:S01]  /*5040*/  SHF.R.S32.HI R2, RZ, 0x1f, R14.reuse ;  /* 0x0000001fff027819 */ /* 0x100fe2000001140e */
[----:B------:R-:W-:Y:S01]  /*5050*/  VIADD R0, R220, 0x2000 ;  /* 0x00002000dc007836 */ /* 0x000fe20000000000 */
[----:B------:R-:W-:Y:S01]  /*5060*/  IADD3 R14, P3, P2, R4, UR5, R14 ;  /* 0x00000005040e7c10 */ /* 0x000fe2000fa7e00e */
[----:B------:R-:W-:-:S03]  /*5070*/  IMAD.MOV.U32 R3, RZ, RZ, 0x40 ;  /* 0x00000040ff037424 */ /* 0x000fc600078e00ff */
[----:B------:R-:W-:Y:S01]  /*5080*/  IADD3.X R4, R5, UR6, R2, P3, P2 ;  /* 0x0000000605047c10 */ /* 0x000fe20009fe4402 */
[----:B------:R-:W-:Y:S01]  /*5090*/  VIADD R2, R219, 0x2000 ;  /* 0x00002000db027836 */ /* 0x000fe20000000000 */
[----:B--2---:R-:W-:Y:S02]  /*50a0*/  LOP3.LUT P2, RZ, R9, 0x4, RZ, 0xc0, !PT ;  /* 0x0000000409ff7812 */ /* 0x004fe4000784c0ff */
[----:B------:R-:W-:Y:S01]  /*50b0*/  SEL R0, R0, R220, !P1 ;  /* 0x000000dc00007207 */ /* 0x000fe20004800000 */
[----:B------:R-:W-:Y:S01]  /*50c0*/  VIADD R247, R238, 0x19 ;  /* 0x00000019eef77836 */ /* 0x000fe20000000000 */
[----:B------:R-:W-:Y:S02]  /*50d0*/  R2UR UR16, R10 ;  /* 0x000000000a1072ca */ /* 0x000fe400000e0000 */
[----:B------:R-:W-:Y:S02]  /*50e0*/  SEL R3, R3, 0xffffffc0, !P2 ;  /* 0xffffffc003037807 */ /* 0x000fe40005000000 */
[----:B------:R-:W-:Y:S01]  /*50f0*/  LEA R210, R0, UR4, 0x1 ;  /* 0x0000000400d27c11 */ /* 0x000fe2000f8e08ff */
[----:B------:R-:W-:Y:S01]  /*5100*/  VIADD R246, R238, 0x18 ;  /* 0x00000018eef67836 */ /* 0x000fe20000000000 */
[----:B------:R-:W-:-:S02]  /*5110*/  SEL R2, R2, R219, !P1 ;  /* 0x000000db02027207 */ /* 0x000fc40004800000 */
[----:B------:R-:W-:Y:S01]  /*5120*/  I2FP.F32.S32 R0, R238 ;  /* 0x000000ee00007245 */ /* 0x000fe20000201400 */
[----:B------:R-:W-:Y:S01]  /*5130*/  STL [R1+0x1c], R16 ;  /* 0x00001c1001007387 */ /* 0x000fe20000100800 */
[----:B------:R-:W-:Y:S02]  /*5140*/  LEA R213, R2, UR4, 0x1 ;  /* 0x0000000402d57c11 */ /* 0x000fe4000f8e08ff */
[----:B------:R-:W-:Y:S01]  /*5150*/  I2FP.F32.S32 R2, R247 ;  /* 0x000000f700027245 */ /* 0x000fe20000201400 */
[----:B------:R-:W-:Y:S04]  /*5160*/  STL [R1+0x38], R3 ;  /* 0x0000380301007387 */ /* 0x000fe80000100800 */
[----:B------:R1:W-:Y:S04]  /*5170*/  STL [R1+0x8], R0 ;  /* 0x0000080001007387 */ /* 0x0003e80000100800 */
[----:B------:R2:W-:Y:S01]  /*5180*/  STL [R1+0x4], R2 ;  /* 0x0000040201007387 */ /* 0x0005e20000100800 */
[----:B-1----:R-:W-:-:S05]  /*5190*/  I2FP.F32.S32 R0, R246 ;  /* 0x000000f600007245 */ /* 0x002fca0000201400 */
[----:B------:R1:W-:Y:S01]  /*51a0*/  STL [R1], R0 ;  /* 0x0000000001007387 */ /* 0x0003e20000100800 */
[----:B--2---:R-:W-:Y:S01]  /*51b0*/  IMAD.WIDE.U32 R2, R14, -0x2daee0ad, RZ ;  /* 0xd2511f530e027825 */ /* 0x004fe200078e00ff */
[----:B------:R-:W-:Y:S02]  /*51c0*/  R2UR UR13, R11 ;  /* 0x000000000b0d72ca */ /* 0x000fe400000e0000 */
[----:B-1----:R-:W-:-:S05]  /*51d0*/  LOP3.LUT R0, R4, UR16, RZ, 0x3c, !PT ;  /* 0x0000001004007c12 */ /* 0x002fca000f8e3cff */
[----:B------:R1:W-:Y:S04]  /*51e0*/  STL [R1+0x30], R0 ;  /* 0x0000300001007387 */ /* 0x0003e80000100800 */
[----:B------:R1:W-:Y:S01]  /*51f0*/  STL.64 [R1+0x28], R2 ;  /* 0x0000280201007387 */ /* 0x0003e20000100a00 */
[C---:B------:R-:W-:Y:S01]  /*5200*/  VIADD R245, R238.reuse, 0x11 ;  /* 0x00000011eef57836 */ /* 0x040fe20000000000 */
[C---:B------:R-:W-:Y:S01]  /*5210*/  LOP3.LUT P3, RZ, R9.reuse, 0x4, RZ, 0xc0, !PT ;  /* 0x0000000409ff7812 */ /* 0x040fe2000786c0ff */
[C---:B------:R-:W-:Y:S01]  /*5220*/  VIADD R244, R238.reuse, 0x10 ;  /* 0x00000010eef47836 */ /* 0x040fe20000000000 */
[----:B------:R-:W-:Y:S01]  /*5230*/  LOP3.LUT P0, RZ, R9, 0x2, RZ, 0xc0, !PT ;  /* 0x0000000209ff7812 */ /* 0x000fe2000780c0ff */
[C---:B------:R-:W-:Y:S02]  /*5240*/  VIADD R243, R238.reuse, 0x9 ;  /* 0x00000009eef37836 */ /* 0x040fe40000000000 */
[----:B------:R-:W-:-:S02]  /*5250*/  VIADD R242, R238, 0x8 ;  /* 0x00000008eef27836 */ /* 0x000fc40000000000 */
[----:B------:R-:W-:Y:S01]  /*5260*/  VIADD R239, R238, 0x1 ;  /* 0x00000001eeef7836 */ /* 0x000fe20000000000 */
[----:B------:R-:W-:Y:S02]  /*5270*/  SEL R211, R211, 0xffffffc0, !P3 ;  /* 0xffffffc0d3d37807 */ /* 0x000fe40005800000 */
[----:B------:R-:W-:Y:S02]  /*5280*/  SEL R218, R218, 0xffffffe0, !P0 ;  /* 0xffffffe0dada7807 */ /* 0x000fe40004000000 */
[----:B------:R-:W-:Y:S02]  /*5290*/  I2FP.F32.S32 R252, R245 ;  /* 0x000000f500fc7245 */ /* 0x000fe40000201400 */
[----:B------:R-:W-:Y:S02]  /*52a0*/  I2FP.F32.S32 R251, R244 ;  /* 0x000000f400fb7245 */ /* 0x000fe40000201400 */
[----:B------:R-:W-:Y:S02]  /*52b0*/  I2FP.F32.S32 R250, R243 ;  /* 0x000000f300fa7245 */ /* 0x000fe40000201400 */
[----:B------:R-:W-:-:S02]  /*52c0*/  I2FP.F32.S32 R249, R242 ;  /* 0x000000f200f97245 */ /* 0x000fc40000201400 */
[----:B------:R-:W-:Y:S01]  /*52d0*/  I2FP.F32.S32 R248, R239 ;  /* 0x000000ef00f87245 */ /* 0x000fe20000201400 */
[----:B------:R-:W-:Y:S01]  /*52e0*/  UMOV UR5, URZ ;  /* 0x0000003f00057c82 */ /* 0x000fe20008000000 */
[----:B------:R-:W-:-:S05]  /*52f0*/  @UP1 UMOV UR5, UR7 ;  /* 0x0000000700051c82 */ /* 0x000fca0008000000 */
.L_x_951:
[----:B------:R-:W0:Y:S01]  /*5300*/  LDGDEPBAR ;  /* 0x00000000000079af */ /* 0x000e220000000000 */
[C---:B-1----:R-:W-:Y:S01]  /*5310*/  IMAD.IADD R0, R213.reuse, 0x1, R218 ;  /* 0x00000001d5007824 */ /* 0x042fe200078e02da */
[----:B------:R-:W-:Y:S01]  /*5320*/  USHF.L.U32 UR6, UR26, 0x7, URZ ;  /* 0x000000071a067899 */ /* 0x000fe2000800063f */
[--C-:B------:R-:W-:Y:S05]  /*5330*/  IMAD.IADD R3, R213, 0x1, R211.reuse ;  /* 0x00000001d5037824 */ /* 0x100fea00078e02d3 */
[----:B------:R-:W2:Y:S01]  /*5340*/  LDL R228, [R1+0x3c] ;  /* 0x00003c0001e47983 */ /* 0x000ea20000100800 */
[----:B------:R-:W-:Y:S01]  /*5350*/  IMAD.IADD R2, R0, 0x1, R211 ;  /* 0x0000000100027824 */ /* 0x000fe200078e02d3 */
[----:B------:R-:W-:Y:S02]  /*5360*/  UIADD3 UR7, UR24, 0x80, UR6 ;  /* 0x0000008018077890 */ /* 0x000fe4000fffe006 */
[----:B------:R-:W3:Y:S01]  /*5370*/  LDL R227, [R1+0x48] ;  /* 0x0000480001e37983 */ /* 0x000ee20000100800 */
[----:B------:R-:W-:Y:S02]  /*5380*/  UIADD3 UR9, UR6, 0x80, URZ ;  /* 0x0000008006097890 */ /* 0x000fe4000fffe03f */
[----:B------:R-:W-:Y:S01]  /*5390*/  USHF.L.U32 UR10, UR12, 0x6, URZ ;  /* 0x000000060c0a7899 */ /* 0x000fe2000800063f */
[----:B------:R-:W4:Y:S01]  /*53a0*/  LDL.64 R224, [R1+0x28] ;  /* 0x0000280001e07983 */ /* 0x000f220000100a00 */
[----:B------:R-:W-:Y:S02]  /*53b0*/  UIADD3 UR6, UR7, -UR17, URZ ;  /* 0x8000001107067290 */ /* 0x000fe4000fffe03f */
[----:B------:R-:W-:Y:S02]  /*53c0*/  UIADD3 UR8, UR16, -0x61c88647, URZ ;  /* 0x9e3779b910087890 */ /* 0x000fe4000fffe03f */
[----:B------:R-:W-:Y:S01]  /*53d0*/  UISETP.GE.AND UP0, UPT, UR10, UR6, UPT ;  /* 0x000000060a00728c */ /* 0x000fe2000bf06270 */
[----:B------:R-:W4:Y:S01]  /*53e0*/  LDL R226, [R1+0x30] ;  /* 0x0000300001e27983 */ /* 0x000f220000100800 */
[----:B------:R-:W-:Y:S02]  /*53f0*/  UIADD3 UR6, UR13, -0x4498517b, URZ ;  /* 0xbb67ae850d067890 */ /* 0x000fe4000fffe03f */
[----:B------:R-:W-:Y:S01]  /*5400*/  UISETP.LT.AND UP0, UPT, UR9, UR17, UP0 ;  /* 0x000000110900728c */ /* 0x000fe20008701270 */
[----:B------:R1:W-:Y:S01]  /*5410*/  STL [R1+0x60], R36 ;  /* 0x0000602401007387 */ /* 0x0003e20000100800 */
[----:B------:R-:W-:Y:S02]  /*5420*/  UIADD3 UR7, UR16, 0x3c6ef372, URZ ;  /* 0x3c6ef37210077890 */ /* 0x000fe4000fffe03f */
[----:B------:R-:W-:Y:S02]  /*5430*/  UISETP.GT.AND UP3, UPT, UR12, UR25, UPT ;  /* 0x000000190c00728c */ /* 0x000fe4000bf64270 */
[----:B------:R-:W-:Y:S01]  /*5440*/  PLOP3.LUT P1, PT, PT, PT, UP0, 0x80, 0x0 ;  /* 0x000000000000781c */ /* 0x000fe20003f2f008 */
[----:B-1----:R-:W4:Y:S01]  /*5450*/  LDL R36, [R1+0x10] ;  /* 0x0000100001247983 */ /* 0x002f220000100800 */
[----:B------:R-:W-:Y:S04]  /*5460*/  DEPBAR.LE SB0, 0x0 ;  /* 0x000080000000791a */ /* 0x000fe80000000000 */
[----:B------:R-:W-:Y:S06]  /*5470*/  BAR.SYNC.DEFER_BLOCKING 0x0 ;  /* 0x0000000000007b1d */ /* 0x000fec0000010000 */
[----:B------:R-:W-:Y:S08]  /*5480*/  LDSM.16.M88.4 R32, [R213] ;  /* 0x00000000d520783b */ /* 0x000ff00000000200 */
[----:B------:R-:W1:Y:S08]  /*5490*/  LDSM.16.M88.4 R16, [R214+0xc000] ;  /* 0x00c00000d610783b */ /* 0x000e700000000200 */
[----:B------:R-:W1:Y:S08]  /*54a0*/  LDSM.16.M88.4 R28, [R213+0x1000] ;  /* 0x00100000d51c783b */ /* 0x000e700000000200 */
[----:B------:R-:W1:Y:S08]  /*54b0*/  LDSM.16.M88.4 R164, [R214+0xc800] ;  /* 0x00c80000d6a4783b */ /* 0x000e700000000200 */
[----:B------:R-:W-:Y:S08]  /*54c0*/  LDSM.16.M88.4 R168, [R0] ;  /* 0x0000000000a8783b */ /* 0x000ff00000000200 */
[----:B------:R-:W1:Y:S02]  /*54d0*/  LDSM.16.M88.4 R172, [R215+0xc000] ;  /* 0x00c00000d7ac783b */ /* 0x000e640000000200 */
[-C--:B-1----:R-:W-:Y:S06]  /*54e0*/  HMMA.16816.F32.BF16 R4, R32, R16.reuse, RZ ;  /* 0x000000102004723c */ /* 0x082fec00000418ff */
[----:B------:R-:W1:Y:S01]  /*54f0*/  LDSM.16.M88.4 R176, [R0+0x1000] ;  /* 0x0010000000b0783b */ /* 0x000e620000000200 */
[C---:B------:R-:W-:Y:S07]  /*5500*/  HMMA.16816.F32.BF16 R8, R28.reuse, R16, RZ ;  /* 0x000000101c08723c */ /* 0x040fee00000418ff */
[----:B------:R-:W1:Y:S01]  /*5510*/  LDSM.16.M88.4 R180, [R215+0xc800] ;  /* 0x00c80000d7b4783b */ /* 0x000e620000000200 */
[-C--:B------:R-:W-:Y:S07]  /*5520*/  HMMA.16816.F32.BF16 R12, R28, R18.reuse, RZ ;  /* 0x000000121c0c723c */ /* 0x080fee00000418ff */
[----:B------:R-:W-:Y:S01]  /*5530*/  LDSM.16.M88.4 R184, [R3] ;  /* 0x0000000003b8783b */ /* 0x000fe20000000200 */
[C---:B------:R-:W-:Y:S07]  /*5540*/  HMMA.16816.F32.BF16 R16, R32.reuse, R18, RZ ;  /* 0x000000122010723c */ /* 0x040fee00000418ff */
[----:B------:R-:W1:Y:S01]  /*5550*/  LDSM.16.M88.4 R188, [R217+0xc000] ;  /* 0x00c00000d9bc783b */ /* 0x000e620000000200 */
[-C--:B------:R-:W-:Y:S06]  /*5560*/  HMMA.16816.F32.BF16 R20, R32, R164.reuse, RZ ;  /* 0x000000a42014723c */ /* 0x080fec00000418ff */
[C---:B------:R-:W-:Y:S01]  /*5570*/  HMMA.16816.F32.BF16 R24, R28.reuse, R164, RZ ;  /* 0x000000a41c18723c */ /* 0x040fe200000418ff */
[----:B-----5:R-:W1:Y:S05]  /*5580*/  LDSM.16.M88.4 R192, [R3+0x1000] ;  /* 0x0010000003c0783b */ /* 0x020e6a0000000200 */
[-C--:B------:R-:W-:Y:S03]  /*5590*/  HMMA.16816.F32.BF16 R28, R28, R166.reuse, RZ ;  /* 0x000000a61c1c723c */ /* 0x080fe600000418ff */
[----:B------:R-:W-:Y:S03]  /*55a0*/  LDSM.16.M88.4 R196, [R2] ;  /* 0x0000000002c4783b */ /* 0x000fe60000000200 */
[----:B------:R-:W-:Y:S05]  /*55b0*/  HMMA.16816.F32.BF16 R32, R32, R166, RZ ;  /* 0x000000a62020723c */ /* 0x000fea00000418ff */
[----:B------:R-:W1:Y:S01]  /*55c0*/  LDSM.16.M88.4 R164, [R217+0xc800] ;  /* 0x00c80000d9a4783b */ /* 0x000e620000000200 */
[-C--:B------:R-:W-:Y:S06]  /*55d0*/  HMMA.16816.F32.BF16 R4, R168, R172.reuse, R4 ;  /* 0x000000aca804723c */ /* 0x080fec0000041804 */
[C---:B-1----:R-:W-:Y:S01]  /*55e0*/  HMMA.16816.F32.BF16 R8, R176.reuse, R172, R8 ;  /* 0x000000acb008723c */ /* 0x042fe20000041808 */
[----:B------:R-:W1:Y:S05]  /*55f0*/  LDSM.16.M88.4 R200, [R216+0xc000] ;  /* 0x00c00000d8c8783b */ /* 0x000e6a0000000200 */
[-C--:B------:R-:W-:Y:S03]  /*5600*/  HMMA.16816.F32.BF16 R12, R176, R174.reuse, R12 ;  /* 0x000000aeb00c723c */ /* 0x080fe6000004180c */
[----:B------:R-:W1:Y:S03]  /*5610*/  LDSM.16.M88.4 R204, [R2+0x1000] ;  /* 0x0010000002cc783b */ /* 0x000e660000000200 */
[C---:B------:R-:W-:Y:S05]  /*5620*/  HMMA.16816.F32.BF16 R16, R168.reuse, R174, R16 ;  /* 0x000000aea810723c */ /* 0x040fea0000041810 */
[----:B------:R-:W-:Y:S01]  /*5630*/  LDSM.16.M88.4 R172, [R213+0x2000] ;  /* 0x00200000d5ac783b */ /* 0x000fe20000000200 */
[-C--:B------:R-:W-:Y:S06]  /*5640*/  HMMA.16816.F32.BF16 R20, R168, R180.reuse, R20 ;  /* 0x000000b4a814723c */ /* 0x080fec0000041814 */
[C---:B------:R-:W-:Y:S06]  /*5650*/  HMMA.16816.F32.BF16 R24, R176.reuse, R180, R24 ;  /* 0x000000b4b018723c */ /* 0x040fec0000041818 */
[-C--:B------:R-:W-:Y:S01]  /*5660*/  HMMA.16816.F32.BF16 R28, R176, R182.reuse, R28 ;  /* 0x000000b6b01c723c */ /* 0x080fe2000004181c */
[----:B------:R-:W-:Y:S05]  /*5670*/  LDSM.16.M88.4 R176, [R214+0x10000] ;  /* 0x01000000d6b0783b */ /* 0x000fea0000000200 */
[----:B------:R-:W-:Y:S03]  /*5680*/  HMMA.16816.F32.BF16 R32, R168, R182, R32 ;  /* 0x000000b6a820723c */ /* 0x000fe60000041820 */
[----:B------:R-:W1:Y:S03]  /*5690*/  LDSM.16.M88.4 R168, [R216+0xc800] ;  /* 0x00c80000d8a8783b */ /* 0x000e660000000200 */
[-C--:B------:R-:W-:Y:S05]  /*56a0*/  HMMA.16816.F32.BF16 R4, R184, R188.reuse, R4 ;  /* 0x000000bcb804723c */ /* 0x080fea0000041804 */
[----:B------:R-:W3:Y:S01]  /*56b0*/  LDSM.16.M88.4 R180, [R213+0x3000] ;  /* 0x00300000d5b4783b */ /* 0x000ee20000000200 */
        /* <DEDUP_REMOVED lines=8> */
[----:B------:R-:W-:Y:S03]  /*5740*/  HMMA.16816.F32.BF16 R32, R184, R166, R32 ;  /* 0x000000a6b820723c */ /* 0x000fe60000041820 */
[----:B------:R-:W2:Y:S03]  /*5750*/  LDSM.16.M88.4 R164, [R214+0x10800] ;  /* 0x01080000d6a4783b */ /* 0x000ea60000000200 */
[-C--:B-1----:R-:W-:Y:S05]  /*5760*/  HMMA.16816.F32.BF16 R4, R196, R200.reuse, R4 ;  /* 0x000000c8c404723c */ /* 0x082fea0000041804 */
[----:B------:R1:W2:Y:S01]  /*5770*/  LDSM.16.M88.4 R184, [R0+0x2000] ;  /* 0x0020000000b8783b */ /* 0x0002a20000000200 */
[C---:B------:R-:W-:Y:S06]  /*5780*/  HMMA.16816.F32.BF16 R8, R204.reuse, R200, R8 ;  /* 0x000000c8cc08723c */ /* 0x040fec0000041808 */
[-C--:B------:R-:W-:Y:S06]  /*5790*/  HMMA.16816.F32.BF16 R12, R204, R202.reuse, R12 ;  /* 0x000000cacc0c723c */ /* 0x080fec000004180c */
[C---:B------:R-:W-:Y:S01]  /*57a0*/  HMMA.16816.F32.BF16 R16, R196.reuse, R202, R16 ;  /* 0x000000cac410723c */ /* 0x040fe20000041810 */
[----:B------:R-:W-:Y:S05]  /*57b0*/  LDSM.16.M88.4 R200, [R3+0x3000] ;  /* 0x0030000003c8783b */ /* 0x000fea0000000200 */
[-C--:B------:R-:W-:Y:S01]  /*57c0*/  HMMA.16816.F32.BF16 R20, R196, R168.reuse, R20 ;  /* 0x000000a8c414723c */ /* 0x080fe20000041814 */
[----:B-1----:R-:W-:Y:S05]  /*57d0*/  IMAD.U32 R0, RZ, RZ, UR12 ;  /* 0x0000000cff007e24 */ /* 0x002fea000f8e00ff */
[C---:B------:R-:W-:Y:S06]  /*57e0*/  HMMA.16816.F32.BF16 R24, R204.reuse, R168, R24 ;  /* 0x000000a8cc18723c */ /* 0x040fec0000041818 */
[-C--:B------:R-:W-:Y:S05]  /*57f0*/  HMMA.16816.F32.BF16 R28, R204, R170.reuse, R28 ;  /* 0x000000aacc1c723c */ /* 0x080fea000004181c */
[----:B---3--:R-:W-:Y:S01]  /*5800*/  IMAD R0, R0, 0x4, R227 ;  /* 0x0000000400007824 */ /* 0x008fe200078e02e3 */
[----:B------:R-:W-:Y:S01]  /*5810*/  HMMA.16816.F32.BF16 R32, R196, R170, R32 ;  /* 0x000000aac420723c */ /* 0x000fe20000041820 */
[----:B------:R-:W1:Y:S05]  /*5820*/  LDSM.16.M88.4 R168, [R215+0x10800] ;  /* 0x01080000d7a8783b */ /* 0x000e6a0000000200 */
[-C--:B------:R-:W-:Y:S03]  /*5830*/  HMMA.16816.F32.BF16 R4, R172, R176.reuse, R4 ;  /* 0x000000b0ac04723c */ /* 0x080fe60000041804 */
[----:B------:R-:W-:Y:S03]  /*5840*/  LDSM.16.M88.4 R196, [R217+0x10000] ;  /* 0x01000000d9c4783b */ /* 0x000fe60000000200 */
[C---:B------:R-:W-:Y:S06]  /*5850*/  HMMA.16816.F32.BF16 R8, R180.reuse, R176, R8 ;  /* 0x000000b0b408723c */ /* 0x040fec0000041808 */
[-C--:B------:R-:W-:Y:S06]  /*5860*/  HMMA.16816.F32.BF16 R12, R180, R178.reuse, R12 ;  /* 0x000000b2b40c723c */ /* 0x080fec000004180c */
[C---:B------:R-:W-:Y:S01]  /*5870*/  HMMA.16816.F32.BF16 R16, R172.reuse, R178, R16 ;  /* 0x000000b2ac10723c */ /* 0x040fe20000041810 */
[----:B------:R-:W3:Y:S05]  /*5880*/  LDSM.16.M88.4 R176, [R3+0x2000] ;  /* 0x0020000003b0783b */ /* 0x000eea0000000200 */
[-C--:B--2---:R-:W-:Y:S06]  /*5890*/  HMMA.16816.F32.BF16 R20, R172, R164.reuse, R20 ;  /* 0x000000a4ac14723c */ /* 0x084fec0000041814 */
[C---:B------:R-:W-:Y:S06]  /*58a0*/  HMMA.16816.F32.BF16 R24, R180.reuse, R164, R24 ;  /* 0x000000a4b418723c */ /* 0x040fec0000041818 */
[-C--:B------:R-:W-:Y:S01]  /*58b0*/  HMMA.16816.F32.BF16 R28, R180, R166.reuse, R28 ;  /* 0x000000a6b41c723c */ /* 0x080fe2000004181c */
[----:B------:R-:W-:Y:S05]  /*58c0*/  LDSM.16.M88.4 R180, [R2+0x3000] ;  /* 0x0030000002b4783b */ /* 0x000fea0000000200 */
[----:B------:R-:W-:Y:S03]  /*58d0*/  HMMA.16816.F32.BF16 R32, R172, R166, R32 ;  /* 0x000000a6ac20723c */ /* 0x000fe60000041820 */
[----:B------:R-:W2:Y:S03]  /*58e0*/  LDSM.16.M88.4 R164, [R217+0x10800] ;  /* 0x01080000d9a4783b */ /* 0x000ea60000000200 */
[-C--:B------:R-:W-:Y:S05]  /*58f0*/  HMMA.16816.F32.BF16 R4, R184, R188.reuse, R4 ;  /* 0x000000bcb804723c */ /* 0x080fea0000041804 */
[----:B------:R-:W-:Y:S01]  /*5900*/  LDSM.16.M88.4 R172, [R216+0x10000] ;  /* 0x01000000d8ac783b */ /* 0x000fe20000000200 */
[C---:B------:R-:W-:Y:S06]  /*5910*/  HMMA.16816.F32.BF16 R8, R192.reuse, R188, R8 ;  /* 0x000000bcc008723c */ /* 0x040fec0000041808 */
[-C--:B------:R-:W-:Y:S06]  /*5920*/  HMMA.16816.F32.BF16 R12, R192, R190.reuse, R12 ;  /* 0x000000bec00c723c */ /* 0x080fec000004180c */
[C---:B------:R-:W-:Y:S06]  /*5930*/  HMMA.16816.F32.BF16 R16, R184.reuse, R190, R16 ;  /* 0x000000beb810723c */ /* 0x040fec0000041810 */
[-C--:B-1----:R-:W-:Y:S06]  /*5940*/  HMMA.16816.F32.BF16 R20, R184, R168.reuse, R20 ;  /* 0x000000a8b814723c */ /* 0x082fec0000041814 */
[C---:B------:R-:W-:Y:S06]  /*5950*/  HMMA.16816.F32.BF16 R24, R192.reuse, R168, R24 ;  /* 0x000000a8c018723c */ /* 0x040fec0000041818 */
[-C--:B------:R-:W-:Y:S01]  /*5960*/  HMMA.16816.F32.BF16 R28, R192, R170.reuse, R28 ;  /* 0x000000aac01c723c */ /* 0x080fe2000004181c */
[----:B------:R-:W4:Y:S04]  /*5970*/  LDL R195, [R1+0x1c] ;  /* 0x00001c0001c37983 */ /* 0x000f280000100800 */
[----:B------:R-:W4:Y:S01]  /*5980*/  LDL R194, [R1+0x20] ;  /* 0x0000200001c27983 */ /* 0x000f220000100800 */
[----:B------:R-:W-:Y:S03]  /*5990*/  HMMA.16816.F32.BF16 R32, R184, R170, R32 ;  /* 0x000000aab820723c */ /* 0x000fe60000041820 */
[----:B------:R1:W4:Y:S03]  /*59a0*/  LDSM.16.M88.4 R168, [R2+0x2000] ;  /* 0x0020000002a8783b */ /* 0x0003260000000200 */
[-C--:B---3--:R-:W-:Y:S05]  /*59b0*/  HMMA.16816.F32.BF16 R4, R176, R196.reuse, R4 ;  /* 0x000000c4b004723c */ /* 0x088fea0000041804 */
[----:B------:R-:W3:Y:S01]  /*59c0*/  LDL R187, [R1+0x14] ;  /* 0x0000140001bb7983 */ /* 0x000ee20000100800 */
[C---:B------:R-:W-:Y:S03]  /*59d0*/  HMMA.16816.F32.BF16 R8, R200.reuse, R196, R8 ;  /* 0x000000c4c808723c */ /* 0x040fe60000041808 */
[----:B------:R-:W3:Y:S02]  /*59e0*/  LDL R196, [R1+0x8] ;  /* 0x0000080001c47983 */ /* 0x000ee40000100800 */
[----:B------:R-:W-:Y:S01]  /*59f0*/  IMAD.WIDE.U32 R184, R0, -0x326172a9, RZ ;  /* 0xcd9e8d5700b87825 */ /* 0x000fe200078e00ff */
[-C--:B------:R-:W-:Y:S06]  /*5a00*/  HMMA.16816.F32.BF16 R12, R200, R198.reuse, R12 ;  /* 0x000000c6c80c723c */ /* 0x080fec000004180c */
[C---:B------:R-:W-:Y:S01]  /*5a10*/  HMMA.16816.F32.BF16 R16, R176.reuse, R198, R16 ;  /* 0x000000c6b010723c */ /* 0x040fe20000041810 */
[----:B-1----:R-:W-:Y:S05]  /*5a20*/  IMAD.U32 R2, RZ, RZ, UR26 ;  /* 0x0000001aff027e24 */ /* 0x002fea000f8e00ff */
[-C--:B--2---:R-:W-:Y:S05]  /*5a30*/  HMMA.16816.F32.BF16 R20, R176, R164.reuse, R20 ;  /* 0x000000a4b014723c */ /* 0x084fea0000041814 */
[----:B------:R-:W-:Y:S01]  /*5a40*/  IMAD R2, R2, 0x4, R228 ;  /* 0x0000000402027824 */ /* 0x000fe200078e02e4 */
[C---:B------:R-:W-:Y:S05]  /*5a50*/  HMMA.16816.F32.BF16 R24, R200.reuse, R164, R24 ;  /* 0x000000a4c818723c */ /* 0x040fea0000041818 */
[----:B------:R-:W-:Y:S01]  /*5a60*/  LOP3.LUT R2, R2, UR13, RZ, 0x3c, !PT ;  /* 0x0000000d02027c12 */ /* 0x000fe2000f8e3cff */
[-C--:B------:R-:W-:Y:S05]  /*5a70*/  HMMA.16816.F32.BF16 R28, R200, R166.reuse, R28 ;  /* 0x000000a6c81c723c */ /* 0x080fea000004181c */
[----:B----4-:R-:W-:Y:S01]  /*5a80*/  LOP3.LUT R2, R225, R2, RZ, 0x3c, !PT ;  /* 0x00000002e1027212 */ /* 0x010fe200078e3cff */
[----:B------:R-:W-:Y:S01]  /*5a90*/  HMMA.16816.F32.BF16 R32, R176, R166, R32 ;  /* 0x000000a6b020723c */ /* 0x000fe20000041820 */
[----:B------:R-:W2:Y:S04]  /*5aa0*/  LDL R179, [R1+0x18] ;  /* 0x0000180001b37983 */ /* 0x000ea80000100800 */
[----:B------:R-:W-:Y:S01]  /*5ab0*/  VIADD R164, R0, 0x2 ;  /* 0x0000000200a47836 */ /* 0x000fe20000000000 */
[-C--:B------:R-:W-:Y:S01]  /*5ac0*/  LOP3.LUT R0, R185, R226.reuse, RZ, 0x3c, !PT ;  /* 0x000000e2b9007212 */ /* 0x080fe200078e3cff */
[-C--:B------:R-:W-:Y:S05]  /*5ad0*/  HMMA.16816.F32.BF16 R4, R168, R172.reuse, R4 ;  /* 0x000000aca804723c */ /* 0x080fea0000041804 */
[----:B------:R-:W-:Y:S01]  /*5ae0*/  IMAD.WIDE.U32 R2, R2, -0x326172a9, RZ ;  /* 0xcd9e8d5702027825 */ /* 0x000fe200078e00ff */
[C---:B------:R-:W-:Y:S05]  /*5af0*/  HMMA.16816.F32.BF16 R8, R180.reuse, R172, R8 ;  /* 0x000000acb408723c */ /* 0x040fea0000041808 */
[----:B------:R-:W-:Y:S01]  /*5b00*/  LOP3.LUT R184, R3, UR8, R184, 0x96, !PT ;  /* 0x0000000803b87c12 */ /* 0x000fe2000f8e96b8 */
[----:B------:R-:W-:Y:S01]  /*5b10*/  IMAD.WIDE.U32 R164, R164, -0x326172a9, RZ ;  /* 0xcd9e8d57a4a47825 */ /* 0x000fe200078e00ff */
[-C--:B------:R-:W-:Y:S04]  /*5b20*/  HMMA.16816.F32.BF16 R12, R180, R174.reuse, R12 ;  /* 0x000000aeb40c723c */ /* 0x080fe8000004180c */
[----:B------:R-:W-:Y:S01]  /*5b30*/  LOP3.LUT R178, R165, R226, RZ, 0x3c, !PT ;  /* 0x000000e2a5b27212 */ /* 0x000fe200078e3cff */
[----:B------:R-:W-:Y:S01]  /*5b40*/  IMAD.WIDE.U32 R176, R184, -0x2daee0ad, RZ ;  /* 0xd2511f53b8b07825 */ /* 0x000fe200078e00ff */
[----:B------:R-:W-:Y:S01]  /*5b50*/  LOP3.LUT R188, R3, UR8, R164, 0x96, !PT ;  /* 0x0000000803bc7c12 */ /* 0x000fe2000f8e96a4 */
[C---:B------:R-:W-:Y:S01]  /*5b60*/  HMMA.16816.F32.BF16 R16, R168.reuse, R174, R16 ;  /* 0x000000aea810723c */ /* 0x040fe20000041810 */
[----:B------:R-:W-:Y:S03]  /*5b70*/  UIADD3 UR8, UR13, 0x32370b8f, URZ ;  /* 0x32370b8f0d087890 */ /* 0x000fe6000fffe03f */
[----:B------:R-:W-:Y:S01]  /*5b80*/  LOP3.LUT R184, R2, UR7, RZ, 0x3c, !PT ;  /* 0x0000000702b87c12 */ /* 0x000fe2000f8e3cff */
[----:B------:R-:W-:Y:S01]  /*5b90*/  IMAD.WIDE.U32 R164, R0, -0x2daee0ad, RZ ;  /* 0xd2511f5300a47825 */ /* 0x000fe200078e00ff */
[----:B------:R-:W-:Y:S01]  /*5ba0*/  LOP3.LUT R0, R224, UR6, RZ, 0x3c, !PT ;  /* 0x00000006e0007c12 */ /* 0x000fe2000f8e3cff */
[----:B------:R-:W-:Y:S04]  /*5bb0*/  UIADD3 UR6, UR13, 0x76cf5d0a, URZ ;  /* 0x76cf5d0a0d067890 */ /* 0x000fe8000fffe03f */
[----:B------:R-:W-:Y:S01]  /*5bc0*/  FFMA.FTZ R5, R248, UR5, R5 ;  /* 0x00000005f8057c23 */ /* 0x000fe20008010005 */
[----:B------:R-:W-:Y:S01]  /*5bd0*/  UIADD3 UR7, UR16, -0x255992d5, URZ ;  /* 0xdaa66d2b10077890 */ /* 0x000fe2000fffe03f */
[----:B------:R-:W-:Y:S01]  /*5be0*/  LOP3.LUT R166, R0, R165, RZ, 0x3c, !PT ;  /* 0x000000a500a67212 */ /* 0x000fe200078e3cff */
[----:B------:R-:W-:Y:S01]  /*5bf0*/  IMAD.U32 R2, RZ, RZ, UR24 ;  /* 0x00000018ff027e24 */ /* 0x000fe2000f8e00ff */
[----:B------:R-:W-:Y:S01]  /*5c00*/  LOP3.LUT R190, R177, UR6, R164, 0x96, !PT ;  /* 0x00000006b1be7c12 */ /* 0x000fe2000f8e96a4 */
[----:B------:R-:W-:Y:S02]  /*5c10*/  IMAD.U32 R3, RZ, RZ, UR10 ;  /* 0x0000000aff037e24 */ /* 0x000fe4000f8e00ff */
[----:B------:R-:W-:Y:S01]  /*5c20*/  FFMA.FTZ R7, R248, UR5, R7 ;  /* 0x00000005f8077c23 */ /* 0x000fe20008010007 */
[----:B------:R-:W-:Y:S01]  /*5c30*/  IMAD.WIDE.U32 R166, R166, -0x326172a9, RZ ;  /* 0xcd9e8d57a6a67825 */ /* 0x000fe200078e00ff */
[----:B------:R-:W-:Y:S03]  /*5c40*/  @!P1 IADD3 R2, -R2, 0x1, R36 ;  /* 0x0000000102029810 */ /* 0x000fe60007ffe124 */
[----:B------:R-:W-:Y:S01]  /*5c50*/  FFMA.FTZ R12, R249, UR5, R12 ;  /* 0x00000005f90c7c23 */ /* 0x000fe2000801000c */
[----:B------:R-:W-:Y:S01]  /*5c60*/  IMAD.WIDE.U32 R164, R178, -0x2daee0ad, RZ ;  /* 0xd2511f53b2a47825 */ /* 0x000fe200078e00ff */
[----:B------:R-:W-:Y:S02]  /*5c70*/  LOP3.LUT R192, R184, R167, RZ, 0x3c, !PT ;  /* 0x000000a7b8c07212 */ /* 0x000fe400078e3cff */
[----:B------:R-:W-:Y:S01]  /*5c80*/  @!P1 IADD3 R2, R3, UR17, R2 ;  /* 0x0000001103029c10 */ /* 0x000fe2000fffe002 */
[----:B------:R-:W-:Y:S01]  /*5c90*/  IMAD.WIDE.U32 R188, R188, -0x2daee0ad, RZ ;  /* 0xd2511f53bcbc7825 */ /* 0x000fe200078e00ff */
[----:B------:R-:W-:Y:S02]  /*5ca0*/  LOP3.LUT R178, R0, R165, RZ, 0x3c, !PT ;  /* 0x000000a500b27212 */ /* 0x000fe400078e3cff */
[----:B------:R-:W-:Y:S01]  /*5cb0*/  @!P1 VIMNMX R172, R2, UR17, PT ;  /* 0x0000001102ac9c48 */ /* 0x000fe2000bfe0100 */
[----:B------:R-:W-:Y:S01]  /*5cc0*/  IMAD.WIDE.U32 R192, R192, -0x2daee0ad, RZ ;  /* 0xd2511f53c0c07825 */ /* 0x000fe200078e00ff */
[----:B------:R-:W-:Y:S01]  /*5cd0*/  LOP3.LUT R186, R189, UR6, R164, 0x96, !PT ;  /* 0x00000006bdba7c12 */ /* 0x000fe2000f8e96a4 */
[----:B------:R-:W-:Y:S02]  /*5ce0*/  UIADD3 UR6, UR16, 0x78dde6e4, URZ ;  /* 0x78dde6e410067890 */ /* 0x000fe4000fffe03f */
[----:B------:R-:W-:Y:S01]  /*5cf0*/  FFMA.FTZ R16, R249, UR5, R16 ;  /* 0x00000005f9107c23 */ /* 0x000fe20008010010 */
[----:B------:R-:W-:Y:S01]  /*5d00*/  IMAD.WIDE.U32 R190, R190, -0x326172a9, RZ ;  /* 0xcd9e8d57bebe7825 */ /* 0x000fe200078e00ff */
[----:B------:R-:W-:Y:S03]  /*5d10*/  LOP3.LUT R177, R193, UR8, R176, 0x96, !PT ;  /* 0x00000008c1b17c12 */ /* 0x000fe6000f8e96b0 */
[C---:B------:R-:W-:Y:S01]  /*5d20*/  FFMA.FTZ R17, R250.reuse, UR5, R17 ;  /* 0x00000005fa117c23 */ /* 0x040fe20008010011 */
[----:B------:R-:W-:Y:S01]  /*5d30*/  FFMA.FTZ R18, R249, UR5, R18 ;  /* 0x00000005f9127c23 */ /* 0x000fe20008010012 */
[----:B------:R-:W-:Y:S01]  /*5d40*/  LOP3.LUT R185, R191, UR7, R166, 0x96, !PT ;  /* 0x00000007bfb97c12 */ /* 0x000fe2000f8e96a6 */
[C---:B------:R-:W-:Y:S01]  /*5d50*/  FFMA.FTZ R19, R250.reuse, UR5, R19 ;  /* 0x00000005fa137c23 */ /* 0x040fe20008010013 */
[----:B------:R-:W1:Y:S01]  /*5d60*/  LDSM.16.M88.4 R164, [R216+0x10800] ;  /* 0x01080000d8a4783b */ /* 0x000e620000000200 */
[----:B------:R-:W-:Y:S01]  /*5d70*/  FFMA.FTZ R13, R250, UR5, R13 ;  /* 0x00000005fa0d7c23 */ /* 0x000fe2000801000d */
[----:B------:R-:W-:Y:S01]  /*5d80*/  FFMA.FTZ R9, R248, UR5, R9 ;  /* 0x00000005f8097c23 */ /* 0x000fe20008010009 */
[----:B------:R-:W-:Y:S01]  /*5d90*/  FFMA.FTZ R14, R249, UR5, R14 ;  /* 0x00000005f90e7c23 */ /* 0x000fe2000801000e */
[----:B------:R-:W-:Y:S01]  /*5da0*/  FFMA.FTZ R15, R250, UR5, R15 ;  /* 0x00000005fa0f7c23 */ /* 0x000fe2000801000f */
[----:B------:R-:W-:Y:S01]  /*5db0*/  FFMA.FTZ R11, R248, UR5, R11 ;  /* 0x00000005f80b7c23 */ /* 0x000fe2000801000b */
[-C--:B-1----:R-:W-:Y:S06]  /*5dc0*/  HMMA.16816.F32.BF16 R20, R168, R164.reuse, R20 ;  /* 0x000000a4a814723c */ /* 0x082fec0000041814 */
[C---:B------:R-:W-:Y:S06]  /*5dd0*/  HMMA.16816.F32.BF16 R24, R180.reuse, R164, R24 ;  /* 0x000000a4b418723c */ /* 0x040fec0000041818 */
[-C--:B------:R-:W-:Y:S06]  /*5de0*/  HMMA.16816.F32.BF16 R28, R180, R166.reuse, R28 ;  /* 0x000000a6b41c723c */ /* 0x080fec000004181c */
[----:B------:R-:W-:Y:S05]  /*5df0*/  HMMA.16816.F32.BF16 R32, R168, R166, R32 ;  /* 0x000000a6a820723c */ /* 0x000fea0000041820 */
[----:B------:R-:W-:Y:S06]  /*5e00*/  IMAD.WIDE.U32 R182, R177, -0x326172a9, RZ ;  /* 0xcd9e8d57b1b67825 */ /* 0x000fec00078e00ff */
[----:B------:R-:W-:Y:S01]  /*5e10*/  FFMA.FTZ R20, R251, UR5, R20 ;  /* 0x00000005fb147c23 */ /* 0x000fe20008010014 */
[C---:B------:R-:W-:Y:S01]  /*5e20*/  FFMA.FTZ R21, R252.reuse, UR5, R21 ;  /* 0x00000005fc157c23 */ /* 0x040fe20008010015 */
[----:B------:R-:W-:Y:S01]  /*5e30*/  LOP3.LUT R180, R183, UR6, R190, 0x96, !PT ;  /* 0x00000006b7b47c12 */ /* 0x000fe2000f8e96be */
[C---:B------:R-:W-:Y:S01]  /*5e40*/  FFMA.FTZ R22, R251.reuse, UR5, R22 ;  /* 0x00000005fb167c23 */ /* 0x040fe20008010016 */
[C---:B------:R-:W-:Y:S01]  /*5e50*/  FFMA.FTZ R23, R252.reuse, UR5, R23 ;  /* 0x00000005fc177c23 */ /* 0x040fe20008010017 */
[C---:B------:R-:W-:Y:S01]  /*5e60*/  FFMA.FTZ R24, R251.reuse, UR5, R24 ;  /* 0x00000005fb187c23 */ /* 0x040fe20008010018 */
[----:B------:R-:W-:Y:S01]  /*5e70*/  FFMA.FTZ R25, R252, UR5, R25 ;  /* 0x00000005fc197c23 */ /* 0x000fe20008010019 */
[----:B------:R-:W-:Y:S04]  /*5e80*/  IMAD.WIDE.U32 R180, R180, -0x2daee0ad, RZ ;  /* 0xd2511f53b4b47825 */ /* 0x000fe800078e00ff */
[----:B------:R-:W-:Y:S01]  /*5e90*/  FFMA.FTZ R26, R251, UR5, R26 ;  /* 0x00000005fb1a7c23 */ /* 0x000fe2000801001a */
[----:B------:R-:W-:Y:S01]  /*5ea0*/  FFMA.FTZ R27, R252, UR5, R27 ;  /* 0x00000005fc1b7c23 */ /* 0x000fe2000801001b */
[C---:B------:R-:W-:Y:S01]  /*5eb0*/  FSETP.NEU.FTZ.AND P4, PT, R195.reuse, -INF , PT ;  /* 0xff800000c300780b */ /* 0x040fe20003f9d000 */
[----:B------:R-:W-:Y:S01]  /*5ec0*/  FMUL.FTZ R176, R195, 1.4426950216293334961 ;  /* 0x3fb8aa3bc3b07820 */ /* 0x000fe20000410000 */
[----:B------:R-:W-:Y:S01]  /*5ed0*/  IMAD.MOV.U32 R195, RZ, RZ, 0x8 ;  /* 0x00000008ffc37424 */ /* 0x000fe200078e00ff */
[C---:B------:R-:W-:Y:S01]  /*5ee0*/  FSETP.NEU.FTZ.AND P3, PT, R194.reuse, -INF , PT ;  /* 0xff800000c200780b */ /* 0x040fe20003f7d000 */
[----:B------:R-:W-:Y:S02]  /*5ef0*/  FMUL.FTZ R175, R194, 1.4426950216293334961 ;  /* 0x3fb8aa3bc2af7820 */ /* 0x000fe40000410000 */
[----:B------:R-:W-:Y:S01]  /*5f00*/  FSEL R176, R176, RZ, P4 ;  /* 0x000000ffb0b07208 */ /* 0x000fe20002000000 */
[----:B------:R-:W-:Y:S01]  /*5f10*/  IMAD.MOV.U32 R194, RZ, RZ, 0x20 ;  /* 0x00000020ffc27424 */ /* 0x000fe200078e00ff */
[C---:B------:R-:W-:Y:S02]  /*5f20*/  @!P1 VIADDMNMX R3, R2.reuse, R195, UR17, PT ;  /* 0x0000001102039e46 */ /* 0x040fe4000b8001c3 */
[----:B------:R-:W-:Y:S01]  /*5f30*/  FSEL R175, R175, RZ, P3 ;  /* 0x000000ffafaf7208 */ /* 0x000fe20001800000 */
[----:B------:R-:W4:Y:S01]  /*5f40*/  LDL R195, [R1+0x4] ;  /* 0x0000040001c37983 */ /* 0x000f220000100800 */
[C---:B------:R-:W-:Y:S02]  /*5f50*/  @!P1 ISETP.GE.AND P3, PT, R239.reuse, R172, PT ;  /* 0x000000acef00920c */ /* 0x040fe40003f66270 */
[----:B------:R-:W-:Y:S02]  /*5f60*/  @!P1 ISETP.GE.AND P6, PT, R239, R3, PT ;  /* 0x00000003ef00920c */ /* 0x000fe40003fc6270 */
[C---:B---3--:R-:W-:Y:S01]  /*5f70*/  FSETP.NEU.FTZ.AND P2, PT, R187.reuse, -INF , PT ;  /* 0xff800000bb00780b */ /* 0x048fe20003f5d000 */
[----:B------:R-:W-:Y:S01]  /*5f80*/  FMUL.FTZ R174, R187, 1.4426950216293334961 ;  /* 0x3fb8aa3bbbae7820 */ /* 0x000fe20000410000 */
[----:B------:R-:W-:Y:S01]  /*5f90*/  @!P1 FSEL R5, R5, -INF , !P3 ;  /* 0xff80000005059808 */ /* 0x000fe20005800000 */
[----:B------:R-:W-:Y:S01]  /*5fa0*/  IMAD.MOV.U32 R187, RZ, RZ, 0x28 ;  /* 0x00000028ffbb7424 */ /* 0x000fe200078e00ff */
[----:B------:R-:W-:Y:S01]  /*5fb0*/  @!P1 VIADDMNMX R0, R2, R194, UR17, PT ;  /* 0x0000001102009e46 */ /* 0x000fe2000b8001c2 */
[----:B------:R-:W-:Y:S01]  /*5fc0*/  FFMA.FTZ R4, R196, UR5, R4 ;  /* 0x00000005c4047c23 */ /* 0x000fe20008010004 */
[----:B------:R-:W-:Y:S01]  /*5fd0*/  FSEL R174, R174, RZ, P2 ;  /* 0x000000ffaeae7208 */ /* 0x000fe20001000000 */
[----:B------:R-:W-:Y:S01]  /*5fe0*/  FFMA.FTZ R6, R196, UR5, R6 ;  /* 0x00000005c4067c23 */ /* 0x000fe20008010006 */
[----:B------:R-:W-:Y:S01]  /*5ff0*/  @!P1 ISETP.GE.AND P2, PT, R238, R172, PT ;  /* 0x000000acee00920c */ /* 0x000fe20003f46270 */
[C---:B------:R-:W-:Y:S01]  /*6000*/  FFMA.FTZ R8, R196.reuse, UR5, R8 ;  /* 0x00000005c4087c23 */ /* 0x040fe20008010008 */
[----:B------:R-:W-:Y:S01]  /*6010*/  @!P1 FSEL R7, R7, -INF , !P6 ;  /* 0xff80000007079808 */ /* 0x000fe20007000000 */
[----:B------:R-:W-:Y:S01]  /*6020*/  FFMA.FTZ R10, R196, UR5, R10 ;  /* 0x00000005c40a7c23 */ /* 0x000fe2000801000a */
[----:B------:R-:W-:Y:S01]  /*6030*/  @!P1 FSEL R4, R4, -INF , !P2 ;  /* 0xff80000004049808 */ /* 0x000fe20005000000 */
[----:B------:R-:W3:Y:S01]  /*6040*/  LDL R196, [R1] ;  /* 0x0000000001c47983 */ /* 0x000ee20000100800 */
[-C--:B------:R-:W-:Y:S01]  /*6050*/  @!P1 ISETP.GE.AND P4, PT, R238, R0.reuse, PT ;  /* 0x00000000ee00920c */ /* 0x080fe20003f86270 */
[--C-:B------:R-:W-:Y:S01]  /*6060*/  FFMA.FTZ R5, R5, UR18, -R176.reuse ;  /* 0x0000001205057c23 */ /* 0x100fe200080108b0 */
[-C--:B------:R-:W-:Y:S01]  /*6070*/  @!P1 ISETP.GE.AND P6, PT, R243, R0.reuse, PT ;  /* 0x00000000f300920c */ /* 0x080fe20003fc6270 */
[----:B------:R-:W-:Y:S01]  /*6080*/  FFMA.FTZ R4, R4, UR18, -R176 ;  /* 0x0000001204047c23 */ /* 0x000fe200080108b0 */
[----:B------:R-:W-:Y:S01]  /*6090*/  @!P1 VIADDMNMX R2, R2, R187, UR17, PT ;  /* 0x0000001102029e46 */ /* 0x000fe2000b8001bb */
[----:B------:R-:W-:Y:S01]  /*60a0*/  FFMA.FTZ R7, R7, UR18, -R175 ;  /* 0x0000001207077c23 */ /* 0x000fe200080108af */
[----:B------:R-:W-:Y:S01]  /*60b0*/  @!P1 FSEL R8, R8, -INF , !P4 ;  /* 0xff80000008089808 */ /* 0x000fe20006000000 */
[----:B------:R-:W1:Y:S01]  /*60c0*/  MUFU.EX2 R203, R4 ;  /* 0x0000000400cb7308 */ /* 0x000e620000000800 */
[----:B------:R-:W-:Y:S01]  /*60d0*/  @!P1 ISETP.GE.AND P5, PT, R239, R0, PT ;  /* 0x00000000ef00920c */ /* 0x000fe20003fa6270 */
[----:B------:R-:W-:Y:S01]  /*60e0*/  IMAD.WIDE.U32 R186, R186, -0x326172a9, RZ ;  /* 0xcd9e8d57baba7825 */ /* 0x000fe200078e00ff */
[----:B------:R-:W-:Y:S02]  /*60f0*/  @!P1 FSEL R13, R13, -INF , !P6 ;  /* 0xff8000000d0d9808 */ /* 0x000fe40007000000 */
[----:B------:R-:W-:Y:S01]  /*6100*/  @!P1 ISETP.GE.AND P6, PT, R243, R2, PT ;  /* 0x00000002f300920c */ /* 0x000fe20003fc6270 */
[--C-:B------:R-:W-:Y:S01]  /*6110*/  FFMA.FTZ R8, R8, UR18, -R174.reuse ;  /* 0x0000001208087c23 */ /* 0x100fe200080108ae */
[----:B------:R-:W-:Y:S01]  /*6120*/  @!P1 FSEL R9, R9, -INF , !P5 ;  /* 0xff80000009099808 */ /* 0x000fe20006800000 */
[--C-:B------:R-:W-:Y:S01]  /*6130*/  FFMA.FTZ R13, R13, UR18, -R174.reuse ;  /* 0x000000120d0d7c23 */ /* 0x100fe200080108ae */
[----:B------:R-:W-:Y:S01]  /*6140*/  @!P1 FSEL R15, R15, -INF , !P6 ;  /* 0xff8000000f0f9808 */ /* 0x000fe20007000000 */
[----:B------:R1:W-:Y:S01]  /*6150*/  MUFU.EX2 R202, R5 ;  /* 0x0000000500ca7308 */ /* 0x0003e20000000800 */
[----:B------:R-:W-:Y:S01]  /*6160*/  @!P1 ISETP.GE.AND P6, PT, R243, R172, PT ;  /* 0x000000acf300920c */ /* 0x000fe20003fc6270 */
[----:B------:R-:W-:Y:S01]  /*6170*/  FFMA.FTZ R9, R9, UR18, -R174 ;  /* 0x0000001209097c23 */ /* 0x000fe200080108ae */
[----:B------:R-:W-:Y:S02]  /*6180*/  @!P1 ISETP.GE.AND P2, PT, R238, R2, PT ;  /* 0x00000002ee00920c */ /* 0x000fe40003f46270 */
[----:B------:R-:W-:Y:S02]  /*6190*/  @!P1 FSEL R17, R17, -INF , !P6 ;  /* 0xff80000011119808 */ /* 0x000fe40007000000 */
[C---:B--2---:R-:W-:Y:S01]  /*61a0*/  FSETP.NEU.FTZ.AND P0, PT, R179.reuse, -INF , PT ;  /* 0xff800000b300780b */ /* 0x044fe20003f1d000 */
[----:B------:R-:W-:Y:S01]  /*61b0*/  FMUL.FTZ R173, R179, 1.4426950216293334961 ;  /* 0x3fb8aa3bb3ad7820 */ /* 0x000fe20000410000 */
[----:B------:R-:W-:Y:S01]  /*61c0*/  IMAD.WIDE.U32 R178, R178, -0x326172a9, RZ ;  /* 0xcd9e8d57b2b27825 */ /* 0x000fe200078e00ff */
[----:B------:R-:W2:Y:S01]  /*61d0*/  MUFU.EX2 R224, R7 ;  /* 0x0000000700e07308 */ /* 0x000ea20000000800 */
[-C--:B------:R-:W-:Y:S02]  /*61e0*/  @!P1 ISETP.GE.AND P6, PT, R243, R3.reuse, PT ;  /* 0x00000003f300920c */ /* 0x080fe40003fc6270 */
[----:B------:R-:W-:Y:S01]  /*61f0*/  FFMA.FTZ R17, R17, UR18, -R176 ;  /* 0x0000001211117c23 */ /* 0x000fe200080108b0 */
[----:B------:R-:W-:Y:S02]  /*6200*/  FSEL R173, R173, RZ, P0 ;  /* 0x000000ffadad7208 */ /* 0x000fe40000000000 */
[----:B------:R-:W-:Y:S02]  /*6210*/  @!P1 ISETP.GE.AND P0, PT, R238, R3, PT ;  /* 0x00000003ee00920c */ /* 0x000fe40003f06270 */
[----:B------:R-:W-:Y:S02]  /*6220*/  LOP3.LUT R184, R184, R179, RZ, 0x3c, !PT ;  /* 0x000000b3b8b87212 */ /* 0x000fe400078e3cff */
[----:B------:R-:W-:Y:S01]  /*6230*/  MUFU.EX2 R227, R8 ;  /* 0x0000000800e37308 */ /* 0x000fe20000000800 */
[----:B------:R-:W-:Y:S01]  /*6240*/  @!P1 FSEL R6, R6, -INF , !P0 ;  /* 0xff80000006069808 */ /* 0x000fe20004000000 */
[----:B------:R-:W-:Y:S01]  /*6250*/  FFMA.FTZ R15, R15, UR18, -R173 ;  /* 0x000000120f0f7c23 */ /* 0x000fe200080108ad */
[----:B------:R-:W-:Y:S01]  /*6260*/  @!P1 ISETP.GE.AND P0, PT, R242, R0, PT ;  /* 0x00000000f200920c */ /* 0x000fe20003f06270 */
[----:B-1----:R-:W-:Y:S01]  /*6270*/  IMAD.WIDE.U32 R4, R184, -0x2daee0ad, RZ ;  /* 0xd2511f53b8047825 */ /* 0x002fe200078e00ff */
[----:B------:R-:W-:Y:S03]  /*6280*/  @!P1 FSEL R10, R10, -INF , !P2 ;  /* 0xff8000000a0a9808 */ /* 0x000fe60005000000 */
[----:B------:R-:W-:Y:S01]  /*6290*/  FFMA.FTZ R6, R6, UR18, -R175 ;  /* 0x0000001206067c23 */ /* 0x000fe200080108af */
[----:B------:R-:W-:Y:S01]  /*62a0*/  @!P1 FSEL R12, R12, -INF , !P0 ;  /* 0xff8000000c0c9808 */ /* 0x000fe20004000000 */
[----:B------:R-:W-:Y:S01]  /*62b0*/  MUFU.EX2 R225, R9 ;  /* 0x0000000900e17308 */ /* 0x000fe20000000800 */
[----:B------:R-:W-:Y:S01]  /*62c0*/  @!P1 ISETP.GE.AND P0, PT, R242, R2, PT ;  /* 0x00000002f200920c */ /* 0x000fe20003f06270 */
[--C-:B------:R-:W-:Y:S01]  /*62d0*/  FFMA.FTZ R10, R10, UR18, -R173.reuse ;  /* 0x000000120a0a7c23 */ /* 0x100fe200080108ad */
[----:B------:R-:W-:Y:S01]  /*62e0*/  LOP3.LUT R178, R187, UR7, R178, 0x96, !PT ;  /* 0x00000007bbb27c12 */ /* 0x000fe2000f8e96b2 */
[----:B------:R-:W-:Y:S01]  /*62f0*/  UIADD3 UR7, UR13, -0x126145ec, URZ ;  /* 0xed9eba140d077890 */ /* 0x000fe2000fffe03f */
[----:B------:R-:W-:Y:S01]  /*6300*/  @!P1 FSEL R14, R14, -INF , !P0 ;  /* 0xff8000000e0e9808 */ /* 0x000fe20004000000 */
[----:B------:R-:W-:Y:S01]  /*6310*/  FFMA.FTZ R12, R12, UR18, -R174 ;  /* 0x000000120c0c7c23 */ /* 0x000fe200080108ae */
[----:B------:R-:W-:Y:S03]  /*6320*/  @!P1 ISETP.GE.AND P0, PT, R242, R172, PT ;  /* 0x000000acf200920c */ /* 0x000fe60003f06270 */
[----:B------:R1:W2:Y:S01]  /*6330*/  MUFU.EX2 R201, R6 ;  /* 0x0000000600c97308 */ /* 0x0002a20000000800 */
[----:B------:R-:W-:Y:S01]  /*6340*/  LOP3.LUT R164, R5, UR8, R188, 0x96, !PT ;  /* 0x0000000805a47c12 */ /* 0x000fe2000f8e96bc */
[----:B------:R-:W-:Y:S01]  /*6350*/  IMAD.WIDE.U32 R178, R178, -0x2daee0ad, RZ ;  /* 0xd2511f53b2b27825 */ /* 0x000fe200078e00ff */
[----:B------:R-:W-:Y:S01]  /*6360*/  @!P1 FSEL R16, R16, -INF , !P0 ;  /* 0xff80000010109808 */ /* 0x000fe20004000000 */
[----:B------:R-:W-:Y:S01]  /*6370*/  UIADD3 UR8, UR13, -0x56f99767, URZ ;  /* 0xa90668990d087890 */ /* 0x000fe2000fffe03f */
[-C--:B------:R-:W-:Y:S01]  /*6380*/  @!P1 ISETP.GE.AND P0, PT, R242, R3.reuse, PT ;  /* 0x00000003f200920c */ /* 0x080fe20003f06270 */
[----:B------:R-:W-:Y:S01]  /*6390*/  IMAD.WIDE.U32 R164, R164, -0x326172a9, RZ ;  /* 0xcd9e8d57a4a47825 */ /* 0x000fe200078e00ff */
[----:B------:R-:W-:Y:S03]  /*63a0*/  @!P1 ISETP.GE.AND P3, PT, R239, R2, PT ;  /* 0x00000002ef00920c */ /* 0x000fe60003f66270 */
[----:B------:R-:W2:Y:S01]  /*63b0*/  MUFU.EX2 R228, R10 ;  /* 0x0000000a00e47308 */ /* 0x000ea20000000800 */
[----:B------:R-:W-:Y:S01]  /*63c0*/  @!P1 FSEL R18, R18, -INF , !P0 ;  /* 0xff80000012129808 */ /* 0x000fe20004000000 */
[----:B------:R-:W-:Y:S01]  /*63d0*/  FFMA.FTZ R14, R14, UR18, -R173 ;  /* 0x000000120e0e7c23 */ /* 0x000fe200080108ad */
[----:B------:R-:W-:Y:S01]  /*63e0*/  @!P1 FSEL R19, R19, -INF , !P6 ;  /* 0xff80000013139808 */ /* 0x000fe20007000000 */
[--C-:B------:R-:W-:Y:S01]  /*63f0*/  FFMA.FTZ R16, R16, UR18, -R176.reuse ;  /* 0x0000001210107c23 */ /* 0x100fe200080108b0 */
[-C--:B------:R-:W-:Y:S01]  /*6400*/  @!P1 ISETP.GE.AND P0, PT, R244, R172.reuse, PT ;  /* 0x000000acf400920c */ /* 0x080fe20003f06270 */
[----:B------:R-:W-:Y:S01]  /*6410*/  FFMA.FTZ R18, R18, UR18, -R175 ;  /* 0x0000001212127c23 */ /* 0x000fe200080108af */
[----:B------:R-:W-:Y:S03]  /*6420*/  @!P1 ISETP.GE.AND P6, PT, R245, R172, PT ;  /* 0x000000acf500920c */ /* 0x000fe60003fc6270 */
[----:B------:R2:W-:Y:S01]  /*6430*/  MUFU.EX2 R204, R13 ;  /* 0x0000000d00cc7308 */ /* 0x0005e20000000800 */
[----:B------:R-:W-:Y:S01]  /*6440*/  @!P1 FSEL R11, R11, -INF , !P3 ;  /* 0xff8000000b0b9808 */ /* 0x000fe20005800000 */
[----:B-1----:R-:W-:Y:S01]  /*6450*/  IMAD.WIDE.U32 R6, R185, -0x2daee0ad, RZ ;  /* 0xd2511f53b9067825 */ /* 0x002fe200078e00ff */
[----:B------:R-:W-:Y:S02]  /*6460*/  @!P1 FSEL R20, R20, -INF , !P0 ;  /* 0xff80000014149808 */ /* 0x000fe40004000000 */
[----:B------:R-:W-:Y:S01]  /*6470*/  @!P1 FSEL R21, R21, -INF , !P6 ;  /* 0xff80000015159808 */ /* 0x000fe20007000000 */
[----:B------:R-:W-:Y:S01]  /*6480*/  FFMA.FTZ R11, R11, UR18, -R173 ;  /* 0x000000120b0b7c23 */ /* 0x000fe200080108ad */
[CC--:B------:R-:W-:Y:S03]  /*6490*/  @!P1 ISETP.GE.AND P4, PT, R244.reuse, R0.reuse, PT ;  /* 0x00000000f400920c */ /* 0x0c0fe60003f86270 */
[----:B------:R1:W-:Y:S01]  /*64a0*/  MUFU.EX2 R205, R12 ;  /* 0x0000000c00cd7308 */ /* 0x0003e20000000800 */
[-C--:B------:R-:W-:Y:S01]  /*64b0*/  @!P1 ISETP.GE.AND P5, PT, R245, R0.reuse, PT ;  /* 0x00000000f500920c */ /* 0x080fe20003fa6270 */
[--C-:B------:R-:W-:Y:S01]  /*64c0*/  FFMA.FTZ R19, R19, UR18, -R175.reuse ;  /* 0x0000001213137c23 */ /* 0x100fe200080108af */
[-C--:B------:R-:W-:Y:S01]  /*64d0*/  @!P1 ISETP.GE.AND P0, PT, R244, R3.reuse, PT ;  /* 0x00000003f400920c */ /* 0x080fe20003f06270 */
[--C-:B------:R-:W-:Y:S01]  /*64e0*/  FFMA.FTZ R20, R20, UR18, -R176.reuse ;  /* 0x0000001214147c23 */ /* 0x100fe200080108b0 */
[-C--:B------:R-:W-:Y:S01]  /*64f0*/  @!P1 ISETP.GE.AND P6, PT, R245, R3.reuse, PT ;  /* 0x00000003f500920c */ /* 0x080fe20003fc6270 */
[----:B------:R-:W-:Y:S01]  /*6500*/  FFMA.FTZ R21, R21, UR18, -R176 ;  /* 0x0000001215157c23 */ /* 0x000fe200080108b0 */
[----:B------:R-:W-:Y:S03]  /*6510*/  LOP3.LUT R184, R179, UR7, R4, 0x96, !PT ;  /* 0x00000007b3b87c12 */ /* 0x000fe6000f8e9604 */
[----:B------:R3:W3:Y:S01]  /*6520*/  MUFU.EX2 R226, R11 ;  /* 0x0000000b00e27308 */ /* 0x0006e20000000800 */
[----:B------:R-:W-:Y:S01]  /*6530*/  LOP3.LUT R5, R7, UR7, R192, 0x96, !PT ;  /* 0x0000000707057c12 */ /* 0x000fe2000f8e96c0 */
[----:B------:R-:W-:Y:S01]  /*6540*/  UIADD3 UR7, UR16, -0x4ab325aa, URZ ;  /* 0xb54cda5610077890 */ /* 0x000fe2000fffe03f */
[----:B------:R-:W-:Y:S01]  /*6550*/  LOP3.LUT R8, R165, UR6, R186, 0x96, !PT ;  /* 0x00000006a5087c12 */ /* 0x000fe2000f8e96ba */
[----:B------:R-:W-:Y:S01]  /*6560*/  UIADD3 UR6, UR16, 0x1715609d, URZ ;  /* 0x1715609d10067890 */ /* 0x000fe2000fffe03f */
[----:B------:R-:W-:Y:S01]  /*6570*/  @!P1 FSEL R22, R22, -INF , !P0 ;  /* 0xff80000016169808 */ /* 0x000fe20004000000 */
[----:B------:R-:W-:Y:S01]  /*6580*/  IMAD.WIDE.U32 R184, R184, -0x326172a9, RZ ;  /* 0xcd9e8d57b8b87825 */ /* 0x000fe200078e00ff */
[----:B------:R-:W-:Y:S03]  /*6590*/  @!P1 FSEL R23, R23, -INF , !P6 ;  /* 0xff80000017179808 */ /* 0x000fe60007000000 */
[----:B------:R-:W-:Y:S01]  /*65a0*/  MUFU.EX2 R207, R14 ;  /* 0x0000000e00cf7308 */ /* 0x000fe20000000800 */
[----:B------:R-:W-:Y:S01]  /*65b0*/  @!P1 FSEL R24, R24, -INF , !P4 ;  /* 0xff80000018189808 */ /* 0x000fe20006000000 */
[----:B------:R-:W-:Y:S01]  /*65c0*/  IMAD.WIDE.U32 R4, R5, -0x326172a9, RZ ;  /* 0xcd9e8d5705047825 */ /* 0x000fe200078e00ff */
[----:B------:R-:W-:Y:S02]  /*65d0*/  @!P1 FSEL R25, R25, -INF , !P5 ;  /* 0xff80000019199808 */ /* 0x000fe40006800000 */
[C---:B------:R-:W-:Y:S01]  /*65e0*/  @!P1 ISETP.GE.AND P3, PT, R247.reuse, R0, PT ;  /* 0x00000000f700920c */ /* 0x040fe20003f66270 */
[----:B------:R-:W-:Y:S01]  /*65f0*/  IMAD.WIDE.U32 R8, R8, -0x2daee0ad, RZ ;  /* 0xd2511f5308087825 */ /* 0x000fe200078e00ff */
[-C--:B------:R-:W-:Y:S03]  /*6600*/  @!P1 ISETP.GE.AND P4, PT, R246, R2.reuse, PT ;  /* 0x00000002f600920c */ /* 0x080fe60003f86270 */
[----:B------:R-:W-:Y:S01]  /*6610*/  MUFU.EX2 R206, R15 ;  /* 0x0000000f00ce7308 */ /* 0x000fe20000000800 */
[----:B------:R-:W-:Y:S01]  /*6620*/  @!P1 ISETP.GE.AND P5, PT, R247, R2, PT ;  /* 0x00000002f700920c */ /* 0x000fe20003fa6270 */
[--C-:B------:R-:W-:Y:S01]  /*6630*/  FFMA.FTZ R22, R22, UR18, -R175.reuse ;  /* 0x0000001216167c23 */ /* 0x100fe200080108af */
[----:B------:R-:W-:Y:S01]  /*6640*/  @!P1 ISETP.GE.AND P2, PT, R246, R0, PT ;  /* 0x00000000f600920c */ /* 0x000fe20003f46270 */
[----:B------:R-:W-:Y:S01]  /*6650*/  FFMA.FTZ R23, R23, UR18, -R175 ;  /* 0x0000001217177c23 */ /* 0x000fe200080108af */
[-C--:B------:R-:W-:Y:S01]  /*6660*/  @!P1 ISETP.GE.AND P0, PT, R244, R2.reuse, PT ;  /* 0x00000002f400920c */ /* 0x080fe20003f06270 */
[----:B------:R-:W-:Y:S01]  /*6670*/  FFMA.FTZ R24, R24, UR18, -R174 ;  /* 0x0000001218187c23 */ /* 0x000fe200080108ae */
[----:B------:R-:W-:Y:S03]  /*6680*/  @!P1 ISETP.GE.AND P6, PT, R245, R2, PT ;  /* 0x00000002f500920c */ /* 0x000fe60003fc6270 */
[----:B------:R-:W3:Y:S01]  /*6690*/  MUFU.EX2 R194, R16 ;  /* 0x0000001000c27308 */ /* 0x000ee20000000800 */
[----:B------:R-:W-:Y:S01]  /*66a0*/  LOP3.LUT R2, R181, UR8, R6, 0x96, !PT ;  /* 0x00000008b5027c12 */ /* 0x000fe2000f8e9606 */
[----:B------:R-:W-:Y:S01]  /*66b0*/  FFMA.FTZ R25, R25, UR18, -R174 ;  /* 0x0000001219197c23 */ /* 0x000fe200080108ae */
[----:B------:R-:W-:Y:S02]  /*66c0*/  LOP3.LUT R5, R5, UR6, R182, 0x96, !PT ;  /* 0x0000000605057c12 */ /* 0x000fe4000f8e96b6 */
[----:B------:R-:W-:Y:S01]  /*66d0*/  LOP3.LUT R6, R185, UR6, R164, 0x96, !PT ;  /* 0x00000006b9067c12 */ /* 0x000fe2000f8e96a4 */
[----:B------:R-:W-:Y:S01]  /*66e0*/  UIADD3 UR6, UR13, 0x646e171e, URZ ;  /* 0x646e171e0d067890 */ /* 0x000fe2000fffe03f */
[----:B------:R-:W-:Y:S03]  /*66f0*/  LOP3.LUT R178, R9, UR8, R178, 0x96, !PT ;  /* 0x0000000809b27c12 */ /* 0x000fe6000f8e96b2 */
[----:B------:R-:W-:Y:S01]  /*6700*/  MUFU.EX2 R197, R18 ;  /* 0x0000001200c57308 */ /* 0x000fe20000000800 */
[----:B------:R-:W-:Y:S01]  /*6710*/  @!P1 FSEL R26, R26, -INF , !P0 ;  /* 0xff8000001a1a9808 */ /* 0x000fe20004000000 */
[----:B------:R-:W-:Y:S01]  /*6720*/  IMAD.WIDE.U32 R6, R6, -0x2daee0ad, RZ ;  /* 0xd2511f5306067825 */ /* 0x000fe200078e00ff */
[----:B------:R-:W-:Y:S02]  /*6730*/  @!P1 FSEL R27, R27, -INF , !P6 ;  /* 0xff8000001b1b9808 */ /* 0x000fe40007000000 */
[-C--:B------:R-:W-:Y:S01]  /*6740*/  @!P1 ISETP.GE.AND P0, PT, R246, R172.reuse, PT ;  /* 0x000000acf600920c */ /* 0x080fe20003f06270 */
[--C-:B------:R-:W-:Y:S01]  /*6750*/  FFMA.FTZ R26, R26, UR18, -R173.reuse ;  /* 0x000000121a1a7c23 */ /* 0x100fe200080108ad */
[----:B------:R-:W-:Y:S03]  /*6760*/  @!P1 ISETP.GE.AND P6, PT, R247, R172, PT ;  /* 0x000000acf700920c */ /* 0x000fe60003fc6270 */
[----:B------:R-:W-:Y:S01]  /*6770*/  MUFU.EX2 R192, R17 ;  /* 0x0000001100c07308 */ /* 0x000fe20000000800 */
[--C-:B------:R-:W-:Y:S01]  /*6780*/  SHF.R.U32.HI R170, RZ, 0x10, R6.reuse ;  /* 0x00000010ffaa7819 */ /* 0x100fe20000011606 */
[----:B------:R-:W-:Y:S01]  /*6790*/  FFMA.FTZ R27, R27, UR18, -R173 ;  /* 0x000000121b1b7c23 */ /* 0x000fe200080108ad */
[C---:B------:R-:W-:Y:S02]  /*67a0*/  LOP3.LUT R171, R6.reuse, 0xffff, RZ, 0xc0, !PT ;  /* 0x0000ffff06ab7812 */ /* 0x040fe400078ec0ff */
[----:B--2---:R-:W-:Y:S02]  /*67b0*/  SHF.R.U32.HI R13, RZ, 0x18, R6 ;  /* 0x00000018ff0d7819 */ /* 0x004fe40000011606 */
[----:B------:R-:W-:Y:S03]  /*67c0*/  LOP3.LUT R8, R7, UR6, R8, 0x96, !PT ;  /* 0x0000000607087c12 */ /* 0x000fe6000f8e9608 */
[----:B------:R-:W-:Y:S01]  /*67d0*/  MUFU.EX2 R187, R20 ;  /* 0x0000001400bb7308 */ /* 0x000fe20000000800 */
[----:B-1----:R-:W-:Y:S09]  /*67e0*/  LOP3.LUT R12, R6, 0xff, RZ, 0xc0, !PT ;  /* 0x000000ff060c7812 */ /* 0x002ff200078ec0ff */
[----:B------:R-:W-:Y:S10]  /*67f0*/  MUFU.EX2 R193, R22 ;  /* 0x0000001600c17308 */ /* 0x000ff40000000800 */
[----:B------:R-:W-:Y:S10]  /*6800*/  MUFU.EX2 R191, R23 ;  /* 0x0000001700bf7308 */ /* 0x000ff40000000800 */
[----:B------:R-:W-:Y:S10]  /*6810*/  MUFU.EX2 R198, R24 ;  /* 0x0000001800c67308 */ /* 0x000ff40000000800 */
[----:B------:R-:W-:Y:S10]  /*6820*/  MUFU.EX2 R185, R21 ;  /* 0x0000001500b97308 */ /* 0x000ff40000000800 */
[----:B------:R-:W-:Y:S10]  /*6830*/  MUFU.EX2 R200, R26 ;  /* 0x0000001a00c87308 */ /* 0x000ff40000000800 */
[----:B------:R-:W-:Y:S01]  /*6840*/  MUFU.EX2 R199, R27 ;  /* 0x0000001b00c77308 */ /* 0x000fe20000000800 */
[C---:B----4-:R-:W-:Y:S01]  /*6850*/  FFMA.FTZ R29, R195.reuse, UR5, R29 ;  /* 0x00000005c31d7c23 */ /* 0x050fe2000801001d */
[C---:B------:R-:W-:Y:S01]  /*6860*/  FFMA.FTZ R33, R195.reuse, UR5, R33 ;  /* 0x00000005c3217c23 */ /* 0x040fe20008010021 */
[C---:B------:R-:W-:Y:S01]  /*6870*/  FFMA.FTZ R31, R195.reuse, UR5, R31 ;  /* 0x00000005c31f7c23 */ /* 0x040fe2000801001f */
[----:B------:R-:W-:Y:S02]  /*6880*/  FFMA.FTZ R35, R195, UR5, R35 ;  /* 0x00000005c3237c23 */ /* 0x000fe40008010023 */
[----:B------:R-:W-:Y:S04]  /*6890*/  @!P1 FSEL R29, R29, -INF , !P3 ;  /* 0xff8000001d1d9808 */ /* 0x000fe80005800000 */
[----:B------:R-:W-:Y:S01]  /*68a0*/  MUFU.EX2 R195, R25 ;  /* 0x0000001900c37308 */ /* 0x000fe20000000800 */
[-C--:B------:R-:W-:Y:S02]  /*68b0*/  @!P1 ISETP.GE.AND P3, PT, R247, R3.reuse, PT ;  /* 0x00000003f700920c */ /* 0x080fe40003f66270 */
[----:B------:R-:W-:Y:S02]  /*68c0*/  @!P1 FSEL R33, R33, -INF , !P6 ;  /* 0xff80000021219808 */ /* 0x000fe40007000000 */
[----:B------:R-:W-:Y:S02]  /*68d0*/  @!P1 FSEL R31, R31, -INF , !P5 ;  /* 0xff8000001f1f9808 */ /* 0x000fe40006800000 */
[----:B------:R-:W-:Y:S01]  /*68e0*/  @!P1 FSEL R35, R35, -INF , !P3 ;  /* 0xff80000023239808 */ /* 0x000fe20005800000 */
[C---:B---3--:R-:W-:Y:S01]  /*68f0*/  FFMA.FTZ R28, R196.reuse, UR5, R28 ;  /* 0x00000005c41c7c23 */ /* 0x048fe2000801001c */
[C---:B------:R-:W-:Y:S01]  /*6900*/  FFMA.FTZ R32, R196.reuse, UR5, R32 ;  /* 0x00000005c4207c23 */ /* 0x040fe20008010020 */
[C---:B------:R-:W-:Y:S01]  /*6910*/  FFMA.FTZ R30, R196.reuse, UR5, R30 ;  /* 0x00000005c41e7c23 */ /* 0x040fe2000801001e */
[----:B------:R-:W-:Y:S02]  /*6920*/  FFMA.FTZ R34, R196, UR5, R34 ;  /* 0x00000005c4227c23 */ /* 0x000fe40008010022 */
[----:B------:R-:W-:Y:S01]  /*6930*/  @!P1 FSEL R28, R28, -INF , !P2 ;  /* 0xff8000001c1c9808 */ /* 0x000fe20005000000 */
[----:B------:R-:W1:Y:S01]  /*6940*/  MUFU.EX2 R196, R19 ;  /* 0x0000001300c47308 */ /* 0x000e620000000800 */
[----:B------:R-:W-:Y:S01]  /*6950*/  @!P1 ISETP.GE.AND P2, PT, R246, R3, PT ;  /* 0x00000003f600920c */ /* 0x000fe20003f46270 */
[----:B------:R-:W-:Y:S01]  /*6960*/  IMAD.WIDE.U32 R2, R2, -0x326172a9, RZ ;  /* 0xcd9e8d5702027825 */ /* 0x000fe200078e00ff */
[----:B------:R-:W-:Y:S02]  /*6970*/  @!P1 FSEL R32, R32, -INF , !P0 ;  /* 0xff80000020209808 */ /* 0x000fe40004000000 */
[----:B------:R-:W-:Y:S01]  /*6980*/  @!P1 FSEL R30, R30, -INF , !P4 ;  /* 0xff8000001e1e9808 */ /* 0x000fe20006000000 */
[----:B------:R-:W-:Y:S01]  /*6990*/  FFMA.FTZ R28, R28, UR18, -R174 ;  /* 0x000000121c1c7c23 */ /* 0x000fe200080108ae */
[----:B------:R-:W-:Y:S01]  /*69a0*/  LOP3.LUT R10, R3, UR7, R4, 0x96, !PT ;  /* 0x00000007030a7c12 */ /* 0x000fe2000f8e9604 */
[----:B------:R-:W-:Y:S01]  /*69b0*/  IMAD.WIDE.U32 R4, R5, -0x2daee0ad, RZ ;  /* 0xd2511f5305047825 */ /* 0x000fe200078e00ff */
[----:B------:R-:W-:Y:S01]  /*69c0*/  LOP3.LUT R165, R2, 0xff, RZ, 0xc0, !PT ;  /* 0x000000ff02a57812 */ /* 0x000fe200078ec0ff */
[----:B------:R-:W-:Y:S01]  /*69d0*/  MUFU.EX2 R188, R28 ;  /* 0x0000001c00bc7308 */ /* 0x000fe20000000800 */
[----:B------:R-:W-:Y:S01]  /*69e0*/  SHF.R.U32.HI R164, RZ, 0x18, R2 ;  /* 0x00000018ffa47819 */ /* 0x000fe20000011602 */
[--C-:B------:R-:W-:Y:S01]  /*69f0*/  FFMA.FTZ R32, R32, UR18, -R176.reuse ;  /* 0x0000001220207c23 */ /* 0x100fe200080108b0 */
[----:B------:R-:W-:Y:S01]  /*6a00*/  LOP3.LUT R172, R2, 0xffff, RZ, 0xc0, !PT ;  /* 0x0000ffff02ac7812 */ /* 0x000fe200078ec0ff */
[----:B------:R-:W-:Y:S01]  /*6a10*/  FFMA.FTZ R176, R33, UR18, -R176 ;  /* 0x0000001221b07c23 */ /* 0x000fe200080108b0 */
[----:B------:R-:W-:Y:S01]  /*6a20*/  SHF.R.U32.HI R177, RZ, 0x10, R2 ;  /* 0x00000010ffb17819 */ /* 0x000fe20000011602 */
[----:B------:R-:W-:Y:S01]  /*6a30*/  IMAD.WIDE.U32 R2, R178, -0x326172a9, RZ ;  /* 0xcd9e8d57b2027825 */ /* 0x000fe200078e00ff */
[----:B------:R-:W-:Y:S03]  /*6a40*/  LOP3.LUT R168, R4, 0xffff, RZ, 0xc0, !PT ;  /* 0x0000ffff04a87812 */ /* 0x000fe600078ec0ff */
[----:B------:R-:W2:Y:S01]  /*6a50*/  MUFU.EX2 R181, R32 ;  /* 0x0000002000b57308 */ /* 0x000ea20000000800 */
[----:B------:R-:W-:Y:S01]  /*6a60*/  LOP3.LUT R9, R5, UR6, R180, 0x96, !PT ;  /* 0x0000000605097c12 */ /* 0x000fe2000f8e96b4 */
[--C-:B------:R-:W-:Y:S01]  /*6a70*/  FFMA.FTZ R30, R30, UR18, -R173.reuse ;  /* 0x000000121e1e7c23 */ /* 0x100fe200080108ad */
[C---:B------:R-:W-:Y:S01]  /*6a80*/  LOP3.LUT R5, R2.reuse, 0xffff, RZ, 0xc0, !PT ;  /* 0x0000ffff02057812 */ /* 0x040fe200078ec0ff */
[----:B------:R-:W-:Y:S01]  /*6a90*/  FFMA.FTZ R174, R29, UR18, -R174 ;  /* 0x000000121dae7c23 */ /* 0x000fe200080108ae */
[----:B------:R-:W-:Y:S01]  /*6aa0*/  LOP3.LUT R11, R2, 0xff, RZ, 0xc0, !PT ;  /* 0x000000ff020b7812 */ /* 0x000fe200078ec0ff */
[----:B------:R-:W-:Y:S01]  /*6ab0*/  FFMA.FTZ R173, R31, UR18, -R173 ;  /* 0x000000121fad7c23 */ /* 0x000fe200080108ad */
[--C-:B------:R-:W-:Y:S03]  /*6ac0*/  SHF.R.U32.HI R7, RZ, 0x10, R2.reuse ;  /* 0x00000010ff077819 */ /* 0x100fe60000011602 */
[----:B------:R-:W-:Y:S01]  /*6ad0*/  MUFU.EX2 R180, R176 ;  /* 0x000000b000b47308 */ /* 0x000fe20000000800 */
[----:B------:R-:W-:Y:S02]  /*6ae0*/  SHF.R.U32.HI R6, RZ, 0x18, R2 ;  /* 0x00000018ff067819 */ /* 0x000fe40000011602 */
[----:B------:R-:W-:Y:S02]  /*6af0*/  LOP3.LUT R2, R10, 0xff, RZ, 0xc0, !PT ;  /* 0x000000ff0a027812 */ /* 0x000fe400078ec0ff */
[----:B------:R-:W-:Y:S02]  /*6b00*/  LOP3.LUT R0, R3, UR7, R184, 0x96, !PT ;  /* 0x0000000703007c12 */ /* 0x000fe4000f8e96b8 */
[----:B------:R-:W-:Y:S03]  /*6b10*/  ISETP.LE.U32.AND P0, PT, R2, UR19, PT ;  /* 0x0000001302007c0c */ /* 0x000fe6000bf03070 */
[----:B------:R-:W-:Y:S01]  /*6b20*/  MUFU.EX2 R186, R174 ;  /* 0x000000ae00ba7308 */ /* 0x000fe20000000800 */
[--C-:B------:R-:W-:Y:S02]  /*6b30*/  SHF.R.U32.HI R3, RZ, 0x18, R10.reuse ;  /* 0x00000018ff037819 */ /* 0x100fe4000001160a */
[----:B------:R-:W-:Y:S02]  /*6b40*/  LOP3.LUT R2, R10, 0xffff, RZ, 0xc0, !PT ;  /* 0x0000ffff0a027812 */ /* 0x000fe400078ec0ff */
[----:B------:R-:W-:Y:S02]  /*6b50*/  ISETP.LE.U32.AND P6, PT, R3, UR19, PT ;  /* 0x0000001303007c0c */ /* 0x000fe4000bfc3070 */
[----:B------:R-:W-:Y:S03]  /*6b60*/  SHF.R.U32.HI R3, RZ, 0x10, R10 ;  /* 0x00000010ff037819 */ /* 0x000fe6000001160a */
[----:B------:R-:W-:Y:S01]  /*6b70*/  MUFU.EX2 R190, R30 ;  /* 0x0000001e00be7308 */ /* 0x000fe20000000800 */
[----:B------:R-:W-:Y:S02]  /*6b80*/  SHF.R.U32.HI R2, RZ, 0x8, R2 ;  /* 0x00000008ff027819 */ /* 0x000fe40000011602 */
[----:B------:R-:W-:Y:S01]  /*6b90*/  LOP3.LUT R3, R3, 0xff, RZ, 0xc0, !PT ;  /* 0x000000ff03037812 */ /* 0x000fe200078ec0ff */
[----:B------:R-:W-:Y:S01]  /*6ba0*/  @!P0 FADD.FTZ R203, -R203, -RZ ;  /* 0x800000ffcbcb8221 */ /* 0x000fe20000010100 */
[----:B------:R-:W-:Y:S02]  /*6bb0*/  LOP3.LUT R2, R2, 0xffff, RZ, 0xc0, !PT ;  /* 0x0000ffff02027812 */ /* 0x000fe400078ec0ff */
[----:B------:R-:W-:Y:S03]  /*6bc0*/  @!P1 FSEL R34, R34, -INF , !P2 ;  /* 0xff80000022229808 */ /* 0x000fe60005000000 */
[----:B------:R-:W-:Y:S01]  /*6bd0*/  MUFU.EX2 R189, R173 ;  /* 0x000000ad00bd7308 */ /* 0x000fe20000000800 */
[----:B------:R-:W-:Y:S01]  /*6be0*/  ISETP.LE.U32.AND P2, PT, R3, UR19, PT ;  /* 0x0000001303007c0c */ /* 0x000fe2000bf43070 */
[----:B------:R-:W-:Y:S01]  /*6bf0*/  @!P6 FADD.FTZ R224, -R224, -RZ ;  /* 0x800000ffe0e0e221 */ /* 0x000fe20000010100 */
[----:B------:R-:W-:Y:S01]  /*6c00*/  ISETP.LE.U32.AND P1, PT, R2, UR19, PT ;  /* 0x0000001302007c0c */ /* 0x000fe2000bf23070 */
[--C-:B------:R-:W-:Y:S01]  /*6c10*/  FFMA.FTZ R34, R34, UR18, -R175.reuse ;  /* 0x0000001222227c23 */ /* 0x100fe200080108af */
[----:B------:R-:W-:Y:S01]  /*6c20*/  LOP3.LUT R2, R0, 0xffff, RZ, 0xc0, !PT ;  /* 0x0000ffff00027812 */ /* 0x000fe200078ec0ff */
[----:B------:R-:W-:Y:S01]  /*6c30*/  FFMA.FTZ R175, R35, UR18, -R175 ;  /* 0x0000001223af7c23 */ /* 0x000fe200080108af */
[----:B------:R-:W-:Y:S03]  /*6c40*/  LOP3.LUT R166, R4, 0xff, RZ, 0xc0, !PT ;  /* 0x000000ff04a67812 */ /* 0x000fe600078ec0ff */
[----:B------:R-:W3:Y:S01]  /*6c50*/  MUFU.EX2 R183, R34 ;  /* 0x0000002200b77308 */ /* 0x000ee20000000800 */
[--C-:B------:R-:W-:Y:S02]  /*6c60*/  SHF.R.U32.HI R167, RZ, 0x18, R4.reuse ;  /* 0x00000018ffa77819 */ /* 0x100fe40000011604 */
[----:B------:R-:W-:Y:S02]  /*6c70*/  SHF.R.U32.HI R169, RZ, 0x10, R4 ;  /* 0x00000010ffa97819 */ /* 0x000fe40000011604 */
[----:B------:R-:W-:Y:S01]  /*6c80*/  LOP3.LUT R4, R0, 0xff, RZ, 0xc0, !PT ;  /* 0x000000ff00047812 */ /* 0x000fe200078ec0ff */
[----:B------:R-:W-:Y:S01]  /*6c90*/  @!P2 FADD.FTZ R201, -R201, -RZ ;  /* 0x800000ffc9c9a221 */ /* 0x000fe20000010100 */
[----:B------:R-:W-:Y:S01]  /*6ca0*/  SHF.R.U32.HI R2, RZ, 0x8, R2 ;  /* 0x00000008ff027819 */ /* 0x000fe20000011602 */
[----:B------:R-:W-:Y:S01]  /*6cb0*/  @!P1 FADD.FTZ R202, -R202, -RZ ;  /* 0x800000ffcaca9221 */ /* 0x000fe20000010100 */
[--C-:B------:R-:W-:Y:S01]  /*6cc0*/  SHF.R.U32.HI R3, RZ, 0x10, R0.reuse ;  /* 0x00000010ff037819 */ /* 0x100fe20000011600 */
[----:B------:R-:W4:Y:S01]  /*6cd0*/  MUFU.EX2 R182, R175 ;  /* 0x000000af00b67308 */ /* 0x000f220000000800 */
[----:B------:R-:W-:Y:S02]  /*6ce0*/  ISETP.LE.U32.AND P3, PT, R4, UR19, PT ;  /* 0x0000001304007c0c */ /* 0x000fe4000bf63070 */
[----:B------:R-:W-:Y:S02]  /*6cf0*/  LOP3.LUT R2, R2, 0xffff, RZ, 0xc0, !PT ;  /* 0x0000ffff02027812 */ /* 0x000fe400078ec0ff */
[----:B------:R-:W-:Y:S02]  /*6d00*/  LOP3.LUT R3, R3, 0xff, RZ, 0xc0, !PT ;  /* 0x000000ff03037812 */ /* 0x000fe400078ec0ff */
[----:B------:R-:W-:Y:S02]  /*6d10*/  SHF.R.U32.HI R0, RZ, 0x18, R0 ;  /* 0x00000018ff007819 */ /* 0x000fe40000011600 */
[----:B------:R-:W-:Y:S02]  /*6d20*/  ISETP.LE.U32.AND P1, PT, R2, UR19, PT ;  /* 0x0000001302007c0c */ /* 0x000fe4000bf23070 */
[----:B------:R-:W-:Y:S02]  /*6d30*/  ISETP.LE.U32.AND P0, PT, R3, UR19, PT ;  /* 0x0000001303007c0c */ /* 0x000fe4000bf03070 */
[----:B------:R-:W-:Y:S01]  /*6d40*/  ISETP.LE.U32.AND P2, PT, R0, UR19, PT ;  /* 0x0000001300007c0c */ /* 0x000fe2000bf43070 */
[----:B------:R-:W-:Y:S01]  /*6d50*/  @!P3 FADD.FTZ R227, -R227, -RZ ;  /* 0x800000ffe3e3b221 */ /* 0x000fe20000010100 */
[----:B------:R-:W-:Y:S02]  /*6d60*/  SHF.R.U32.HI R2, RZ, 0x8, R5 ;  /* 0x00000008ff027819 */ /* 0x000fe40000011605 */
[----:B------:R-:W-:Y:S02]  /*6d70*/  ISETP.LE.U32.AND P4, PT, R165, UR19, PT ;  /* 0x00000013a5007c0c */ /* 0x000fe4000bf83070 */
[----:B------:R-:W-:Y:S02]  /*6d80*/  LOP3.LUT R0, R2, 0xffff, RZ, 0xc0, !PT ;  /* 0x0000ffff02007812 */ /* 0x000fe400078ec0ff */
[----:B------:R-:W-:Y:S01]  /*6d90*/  ISETP.LE.U32.AND P5, PT, R164, UR19, PT ;  /* 0x00000013a4007c0c */ /* 0x000fe2000bfa3070 */
[----:B------:R-:W-:Y:S01]  /*6da0*/  @!P1 FADD.FTZ R225, -R225, -RZ ;  /* 0x800000ffe1e19221 */ /* 0x000fe20000010100 */
[----:B------:R-:W-:Y:S01]  /*6db0*/  ISETP.LE.U32.AND P3, PT, R0, UR19, PT ;  /* 0x0000001300007c0c */ /* 0x000fe2000bf63070 */
[----:B------:R-:W-:Y:S01]  /*6dc0*/  @!P0 FADD.FTZ R228, -R228, -RZ ;  /* 0x800000ffe4e48221 */ /* 0x000fe20000010100 */
[----:B------:R-:W-:Y:S01]  /*6dd0*/  LOP3.LUT R0, R7, 0xff, RZ, 0xc0, !PT ;  /* 0x000000ff07007812 */ /* 0x000fe200078ec0ff */
[----:B------:R-:W-:Y:S01]  /*6de0*/  @!P2 FADD.FTZ R226, -R226, -RZ ;  /* 0x800000ffe2e2a221 */ /* 0x000fe20000010100 */
[----:B------:R-:W-:Y:S02]  /*6df0*/  ISETP.LE.U32.AND P2, PT, R6, UR19, PT ;  /* 0x0000001306007c0c */ /* 0x000fe4000bf43070 */
[----:B------:R-:W-:Y:S01]  /*6e00*/  ISETP.LE.U32.AND P0, PT, R0, UR19, PT ;  /* 0x0000001300007c0c */ /* 0x000fe2000bf03070 */
[----:B------:R-:W-:Y:S01]  /*6e10*/  @!P4 FADD.FTZ R194, -R194, -RZ ;  /* 0x800000ffc2c2c221 */ /* 0x000fe20000010100 */
[----:B------:R-:W-:Y:S02]  /*6e20*/  SHF.R.U32.HI R0, RZ, 0x8, R172 ;  /* 0x00000008ff007819 */ /* 0x000fe400000116ac */
[--C-:B------:R-:W-:Y:S01]  /*6e30*/  SHF.R.U32.HI R3, RZ, 0x10, R9.reuse ;  /* 0x00000010ff037819 */ /* 0x100fe20000011609 */
[----:B-1----:R-:W-:Y:S01]  /*6e40*/  @!P5 FADD.FTZ R196, -R196, -RZ ;  /* 0x800000ffc4c4d221 */ /* 0x002fe20000010100 */
[----:B------:R-:W-:Y:S01]  /*6e50*/  LOP3.LUT R2, R0, 0xffff, RZ, 0xc0, !PT ;  /* 0x0000ffff00027812 */ /* 0x000fe200078ec0ff */
[----:B------:R-:W-:Y:S01]  /*6e60*/  @!P3 FADD.FTZ R204, -R204, -RZ ;  /* 0x800000ffccccb221 */ /* 0x000fe20000010100 */
[----:B------:R-:W-:Y:S02]  /*6e70*/  LOP3.LUT R0, R177, 0xff, RZ, 0xc0, !PT ;  /* 0x000000ffb1007812 */ /* 0x000fe400078ec0ff */
[----:B------:R-:W-:Y:S01]  /*6e80*/  ISETP.LE.U32.AND P1, PT, R166, UR19, PT ;  /* 0x00000013a6007c0c */ /* 0x000fe2000bf23070 */
[----:B------:R-:W-:Y:S01]  /*6e90*/  @!P2 FADD.FTZ R206, -R206, -RZ ;  /* 0x800000ffcecea221 */ /* 0x000fe20000010100 */
[----:B------:R-:W-:Y:S01]  /*6ea0*/  ISETP.LE.U32.AND P2, PT, R0, UR19, PT ;  /* 0x0000001300007c0c */ /* 0x000fe2000bf43070 */
[----:B------:R-:W-:Y:S01]  /*6eb0*/  @!P0 FADD.FTZ R207, -R207, -RZ ;  /* 0x800000ffcfcf8221 */ /* 0x000fe20000010100 */
[----:B------:R-:W-:Y:S02]  /*6ec0*/  ISETP.LE.U32.AND P0, PT, R2, UR19, PT ;  /* 0x0000001302007c0c */ /* 0x000fe4000bf03070 */
[C---:B------:R-:W-:Y:S02]  /*6ed0*/  LOP3.LUT R2, R9.reuse, 0xff, RZ, 0xc0, !PT ;  /* 0x000000ff09027812 */ /* 0x040fe400078ec0ff */
[----:B------:R-:W-:Y:S02]  /*6ee0*/  LOP3.LUT R0, R9, 0xffff, RZ, 0xc0, !PT ;  /* 0x0000ffff09007812 */ /* 0x000fe400078ec0ff */
[----:B------:R-:W-:Y:S02]  /*6ef0*/  ISETP.LE.U32.AND P4, PT, R2, UR19, PT ;  /* 0x0000001302007c0c */ /* 0x000fe4000bf83070 */
[----:B------:R-:W-:Y:S01]  /*6f00*/  SHF.R.U32.HI R0, RZ, 0x8, R0 ;  /* 0x00000008ff007819 */ /* 0x000fe20000011600 */
[----:B--2---:R-:W-:Y:S01]  /*6f10*/  @!P1 FADD.FTZ R181, -R181, -RZ ;  /* 0x800000ffb5b59221 */ /* 0x004fe20000010100 */
[----:B------:R-:W-:Y:S01]  /*6f20*/  SHF.R.U32.HI R9, RZ, 0x18, R9 ;  /* 0x00000018ff097819 */ /* 0x000fe20000011609 */
[----:B------:R-:W-:Y:S01]  /*6f30*/  @!P2 FADD.FTZ R197, -R197, -RZ ;  /* 0x800000ffc5c5a221 */ /* 0x000fe20000010100 */
[----:B------:R-:W-:Y:S01]  /*6f40*/  LOP3.LUT R2, R0, 0xffff, RZ, 0xc0, !PT ;  /* 0x0000ffff00027812 */ /* 0x000fe200078ec0ff */
[----:B------:R-:W-:Y:S01]  /*6f50*/  @!P0 FADD.FTZ R192, -R192, -RZ ;  /* 0x800000ffc0c08221 */ /* 0x000fe20000010100 */
[----:B------:R-:W-:Y:S02]  /*6f60*/  LOP3.LUT R0, R3, 0xff, RZ, 0xc0, !PT ;  /* 0x000000ff03007812 */ /* 0x000fe400078ec0ff */
[----:B------:R-:W-:Y:S02]  /*6f70*/  ISETP.LE.U32.AND P5, PT, R9, UR19, PT ;  /* 0x0000001309007c0c */ /* 0x000fe4000bfa3070 */
[----:B------:R-:W-:Y:S01]  /*6f80*/  ISETP.LE.U32.AND P2, PT, R0, UR19, PT ;  /* 0x0000001300007c0c */ /* 0x000fe2000bf43070 */
[----:B------:R-:W-:Y:S01]  /*6f90*/  @!P4 FADD.FTZ R187, -R187, -RZ ;  /* 0x800000ffbbbbc221 */ /* 0x000fe20000010100 */
[----:B------:R-:W-:Y:S02]  /*6fa0*/  LOP3.LUT R0, R8, 0xff, RZ, 0xc0, !PT ;  /* 0x000000ff08007812 */ /* 0x000fe400078ec0ff */
        /* <DEDUP_REMOVED lines=16> */
[----:B---3--:R-:W-:Y:S01]  /*70b0*/  @!P2 FADD.FTZ R183, -R183, -RZ ;  /* 0x800000ffb7b7a221 */ /* 0x008fe20000010100 */
[----:B------:R-:W-:Y:S01]  /*70c0*/  LOP3.LUT R0, R0, 0xff, RZ, 0xc0, !PT ;  /* 0x000000ff00007812 */ /* 0x000fe200078ec0ff */
[----:B------:R-:W-:Y:S01]  /*70d0*/  @!P5 FADD.FTZ R180, -R180, -RZ ;  /* 0x800000ffb4b4d221 */ /* 0x000fe20000010100 */
[----:B------:R-:W-:Y:S02]  /*70e0*/  SHF.R.U32.HI R2, RZ, 0x8, R171 ;  /* 0x00000008ff027819 */ /* 0x000fe400000116ab */
[----:B------:R-:W-:Y:S02]  /*70f0*/  ISETP.LE.U32.AND P5, PT, R0, UR19, PT ;  /* 0x0000001300007c0c */ /* 0x000fe4000bfa3070 */
[----:B------:R-:W-:Y:S01]  /*7100*/  LOP3.LUT R0, R2, 0xffff, RZ, 0xc0, !PT ;  /* 0x0000ffff02007812 */ /* 0x000fe200078ec0ff */
[----:B------:R-:W-:Y:S01]  /*7110*/  @!P4 FADD.FTZ R199, -R199, -RZ ;  /* 0x800000ffc7c7c221 */ /* 0x000fe20000010100 */
[----:B------:R-:W-:Y:S02]  /*7120*/  F2FP.RELU.BF16.F32.PACK_AB R2, R202, R203 ;  /* 0x000000cbca02723e */ /* 0x000fe400000018ff */
[----:B------:R-:W-:Y:S01]  /*7130*/  ISETP.LE.U32.AND P2, PT, R0, UR19, PT ;  /* 0x0000001300007c0c */ /* 0x000fe2000bf43070 */
[----:B------:R-:W-:Y:S01]  /*7140*/  @!P1 FADD.FTZ R190, -R190, -RZ ;  /* 0x800000ffbebe9221 */ /* 0x000fe20000010100 */
[----:B------:R-:W-:Y:S01]  /*7150*/  F2FP.RELU.BF16.F32.PACK_AB R0, R224, R201 ;  /* 0x000000c9e000723e */ /* 0x000fe200000018ff */
[----:B------:R1:W-:Y:S01]  /*7160*/  STS [R229+0x20000], R2 ;  /* 0x02000002e5007388 */ /* 0x0003e20000000800 */
[----:B------:R-:W-:Y:S02]  /*7170*/  ISETP.LE.U32.AND P6, PT, R11, UR19, PT ;  /* 0x000000130b007c0c */ /* 0x000fe4000bfc3070 */
[----:B------:R-:W-:Y:S01]  /*7180*/  LOP3.LUT R3, R8, 0xffff, RZ, 0xc0, !PT ;  /* 0x0000ffff08037812 */ /* 0x000fe200078ec0ff */
[----:B------:R2:W-:Y:S01]  /*7190*/  STS [R229+0x20400], R0 ;  /* 0x02040000e5007388 */ /* 0x0005e20000000800 */
[----:B------:R-:W-:Y:S01]  /*71a0*/  F2FP.RELU.BF16.F32.PACK_AB R4, R225, R227 ;  /* 0x000000e3e104723e */ /* 0x000fe200000018ff */
[----:B------:R-:W-:Y:S01]  /*71b0*/  @!P5 FADD.FTZ R200, -R200, -RZ ;  /* 0x800000ffc8c8d221 */ /* 0x000fe20000010100 */
[----:B------:R-:W-:Y:S02]  /*71c0*/  SHF.R.U32.HI R3, RZ, 0x8, R3 ;  /* 0x00000008ff037819 */ /* 0x000fe40000011603 */
[----:B------:R-:W-:Y:S01]  /*71d0*/  ISETP.LE.U32.AND P0, PT, R13, UR19, PT ;  /* 0x000000130d007c0c */ /* 0x000fe2000bf03070 */
[----:B------:R-:W-:Y:S01]  /*71e0*/  @!P2 FADD.FTZ R186, -R186, -RZ ;  /* 0x800000ffbabaa221 */ /* 0x000fe20000010100 */
[----:B------:R-:W-:Y:S02]  /*71f0*/  LOP3.LUT R3, R3, 0xffff, RZ, 0xc0, !PT ;  /* 0x0000ffff03037812 */ /* 0x000fe400078ec0ff */
[----:B------:R-:W-:Y:S01]  /*7200*/  ISETP.LE.U32.AND P3, PT, R12, UR19, PT ;  /* 0x000000130c007c0c */ /* 0x000fe2000bf63070 */
[----:B------:R-:W-:Y:S01]  /*7210*/  @!P6 FADD.FTZ R205, -R205, -RZ ;  /* 0x800000ffcdcde221 */ /* 0x000fe20000010100 */
[----:B------:R-:W-:Y:S02]  /*7220*/  ISETP.LE.U32.AND P6, PT, R167, UR19, PT ;  /* 0x00000013a7007c0c */ /* 0x000fe4000bfc3070 */
[----:B------:R-:W-:Y:S02]  /*7230*/  FSETP.GE.FTZ.AND P2, PT, R203, RZ, PT ;  /* 0x000000ffcb00720b */ /* 0x000fe40003f56000 */
[----:B------:R-:W-:Y:S02]  /*7240*/  F2FP.RELU.BF16.F32.PACK_AB R5, R204, R205 ;  /* 0x000000cdcc05723e */ /* 0x000fe400000018ff */
[----:B------:R-:W-:Y:S01]  /*7250*/  FSETP.GE.FTZ.AND P1, PT, R202, RZ, PT ;  /* 0x000000ffca00720b */ /* 0x000fe20003f36000 */
[----:B------:R-:W-:Y:S01]  /*7260*/  @!P0 FADD.FTZ R189, -R189, -RZ ;  /* 0x800000ffbdbd8221 */ /* 0x000fe20000010100 */
[----:B-1----:R-:W-:Y:S03]  /*7270*/  F2FP.RELU.BF16.F32.PACK_AB R2, R192, R194 ;  /* 0x000000c2c002723e */ /* 0x002fe600000018ff */
[----:B------:R-:W-:Y:S01]  /*7280*/  @!P3 FADD.FTZ R188, -R188, -RZ ;  /* 0x800000ffbcbcb221 */ /* 0x000fe20000010100 */
[----:B------:R-:W-:Y:S01]  /*7290*/  FSETP.GE.FTZ.AND P3, PT, R194, RZ, PT ;  /* 0x000000ffc200720b */ /* 0x000fe20003f76000 */
[----:B----4-:R-:W-:Y:S01]  /*72a0*/  @!P6 FADD.FTZ R182, -R182, -RZ ;  /* 0x800000ffb6b6e221 */ /* 0x010fe20000010100 */
[----:B--2---:R-:W-:Y:S01]  /*72b0*/  F2FP.RELU.BF16.F32.PACK_AB R0, R196, R197 ;  /* 0x000000c5c400723e */ /* 0x004fe200000018ff */
[----:B------:R1:W-:Y:S01]  /*72c0*/  STS [R232+0x20000], R2 ;  /* 0x02000002e8007388 */ /* 0x0003e20000000800 */
[----:B------:R-:W-:Y:S02]  /*72d0*/  ISETP.LE.U32.AND P6, PT, R3, UR19, PT ;  /* 0x0000001303007c0c */ /* 0x000fe4000bfc3070 */
[----:B------:R-:W-:Y:S01]  /*72e0*/  F2FP.RELU.BF16.F32.PACK_AB R3, R226, R228 ;  /* 0x000000e4e203723e */ /* 0x000fe200000018ff */
[----:B------:R2:W-:Y:S04]  /*72f0*/  STS [R232+0x20400], R0 ;  /* 0x02040000e8007388 */ /* 0x0005e80000000800 */
[----:B------:R3:W-:Y:S04]  /*7300*/  STS [R229+0x21000], R4 ;  /* 0x02100004e5007388 */ /* 0x0007e80000000800 */
[----:B------:R4:W-:Y:S02]  /*7310*/  STS [R229+0x21400], R3 ;  /* 0x02140003e5007388 */ /* 0x0009e40000000800 */
[----:B------:R-:W-:Y:S02]  /*7320*/  @!P6 FADD.FTZ R195, -R195, -RZ ;  /* 0x800000ffc3c3e221 */ /* 0x000fe40000010100 */
        /* <DEDUP_REMOVED lines=20> */
[----:B-1----:R-:W-:Y:S07]  /*7470*/  LEA R0, R219, UR4, 0x1 ;  /* 0x00000004db007c11 */ /* 0x002fee000f8e08ff */
[----:B------:R-:W-:Y:S01]  /*7480*/  LDSM.16.M88.4 R164, [R214+0x14800] ;  /* 0x01480000d6a4783b */ /* 0x000fe20000000200 */
[C-C-:B------:R-:W-:Y:S07]  /*7490*/  IMAD.IADD R184, R211.reuse, 0x1, R0.reuse ;  /* 0x00000001d3b87824 */ /* 0x140fee00078e0200 */
[----:B------:R-:W1:Y:S01]  /*74a0*/  LDSM.16.M88.4 R32, [R0+0x8000] ;  /* 0x008000000020783b */ /* 0x000e620000000200 */
[----:B--2---:R-:W-:Y:S07]  /*74b0*/  IMAD.IADD R2, R218, 0x1, R0 ;  /* 0x00000001da027824 */ /* 0x004fee00078e0200 */
[----:B------:R-:W2:Y:S01]  /*74c0*/  LDSM.16.M88.4 R28, [R0+0x9000] ;  /* 0x00900000001c783b */ /* 0x000ea20000000200 */
[----:B------:R-:W-:Y:S07]  /*74d0*/  IMAD.IADD R3, R211, 0x1, R2 ;  /* 0x00000001d3037824 */ /* 0x000fee00078e0202 */
        /* <DEDUP_REMOVED lines=29> */
[C---:B------:R-:W-:Y:S06]  /*76b0*/  HMMA.16816.F32.BF16 R16, R172.reuse, R178, R16 ;  /* 0x000000b2ac10723c */ /* 0x040fec0000041810 */
[-C--:B---3--:R-:W-:Y:S05]  /*76c0*/  HMMA.16816.F32.BF16 R20, R172, R168.reuse, R20 ;  /* 0x000000a8ac14723c */ /* 0x088fea0000041814 */
[C---:B------:R-:W-:Y:S01]  /*76d0*/  LEA R178, P0, R36.reuse, R176, 0x2 ;  /* 0x000000b024b27211 */ /* 0x040fe200078010ff */
[C---:B------:R-:W-:Y:S05]  /*76e0*/  HMMA.16816.F32.BF16 R24, R164.reuse, R168, R24 ;  /* 0x000000a8a418723c */ /* 0x040fea0000041818 */
[----:B------:R-:W-:Y:S01]  /*76f0*/  LEA.HI.X.SX32 R179, R36, R177, 0x2, P0 ;  /* 0x000000b124b37211 */ /* 0x000fe200000f16ff */
[-C--:B------:R-:W-:Y:S01]  /*7700*/  HMMA.16816.F32.BF16 R28, R164, R170.reuse, R28 ;  /* 0x000000aaa41c723c */ /* 0x080fe2000004181c */
[----:B------:R-:W-:Y:S02]  /*7710*/  LDSM.16.M88.4 R164, [R3+0x8000] ;  /* 0x0080000003a4783b */ /* 0x000fe40000000200 */
[----:B------:R-:W-:Y:S03]  /*7720*/  FSETP.GE.FTZ.AND P0, PT, R201, RZ, PT ;  /* 0x000000ffc900720b */ /* 0x000fe60003f16000 */
[----:B------:R-:W-:Y:S03]  /*7730*/  HMMA.16816.F32.BF16 R32, R172, R170, R32 ;  /* 0x000000aaac20723c */ /* 0x000fe60000041820 */
[----:B------:R-:W1:Y:S08]  /*7740*/  LDSM.16.M88.4 R168, [R216+0x14000] ;  /* 0x01400000d8a8783b */ /* 0x000e700000000200 */
[----:B------:R-:W2:Y:S08]  /*7750*/  LDSM.16.M88.4 R172, [R3+0x9000] ;  /* 0x0090000003ac783b */ /* 0x000eb00000000200 */
[----:B------:R-:W3:Y:S04]  /*7760*/  LDG.E R177, desc[UR14][R178.64] ;  /* 0x0000000eb2b17981 */ /* 0x000ee8000c1e1900 */
[----:B------:R-:W4:Y:S04]  /*7770*/  LDG.E R176, desc[UR14][R178.64+0x20] ;  /* 0x0000200eb2b07981 */ /* 0x000f28000c1e1900 */
[----:B------:R2:W5:Y:S01]  /*7780*/  LDL.LU R36, [R1+0x60] ;  /* 0x0000600001247983 */ /* 0x0005620000300800 */
        /* <DEDUP_REMOVED lines=46> */
[----:B------:R-:W1:Y:S03]  /*7a70*/  LDSM.16.M88.4 R164, [R3+0xa000] ;  /* 0x00a0000003a4783b */ /* 0x000e660000000200 */
[-C--:B-1----:R-:W-:Y:S11]  /*7a80*/  HMMA.16816.F32.BF16 R4, R164, R168.reuse, R4 ;  /* 0x000000a8a404723c */ /* 0x082ff60000041804 */
[----:B------:R-:W-:Y:S11]  /*7a90*/  @!UPT UIADD3 URZ, URZ, URZ, URZ ;  /* 0x0000003f3f3ff290 */ /* 0x000ff6000fffe03f */
[----:B------:R-:W-:Y:S02]  /*7aa0*/  @!UPT UIADD3 URZ, URZ, URZ, URZ ;  /* 0x0000003f3f3ff290 */ /* 0x000fe4000fffe03f */
[C---:B---3--:R-:W-:Y:S01]  /*7ab0*/  FADD.FTZ R172, -R177.reuse, R4 ;  /* 0x00000004b1ac7221 */ /* 0x048fe20000010100 */
[C---:B----4-:R-:W-:Y:S01]  /*7ac0*/  FADD.FTZ R4, -R176.reuse, R6 ;  /* 0x00000006b0047221 */ /* 0x050fe20000010100 */
[----:B------:R-:W-:Y:S01]  /*7ad0*/  FADD.FTZ R5, -R177, R5 ;  /* 0x00000005b1057221 */ /* 0x000fe20000010100 */
[----:B------:R-:W-:Y:S02]  /*7ae0*/  FADD.FTZ R7, -R176, R7 ;  /* 0x00000007b0077221 */ /* 0x000fe40000010100 */
[-C--:B------:R-:W-:Y:S02]  /*7af0*/  FSEL R6, R172, R177.reuse, P2 ;  /* 0x000000b1ac067208 */ /* 0x080fe40001000000 */
[----:B------:R-:W-:Y:S01]  /*7b00*/  FSEL R5, R5, R177, P1 ;  /* 0x000000b105057208 */ /* 0x000fe20000800000 */
[----:B------:R-:W1:Y:S01]  /*7b10*/  LDSM.16.M88.4 R172, [R3+0xb000] ;  /* 0x00b0000003ac783b */ /* 0x000e620000000200 */
[----:B------:R-:W-:Y:S01]  /*7b20*/  FSEL R4, R4, R176, P0 ;  /* 0x000000b004047208 */ /* 0x000fe20000000000 */
[----:B------:R-:W-:Y:S01]  /*7b30*/  FMUL.FTZ R6, R203, R6 ;  /* 0x00000006cb067220 */ /* 0x000fe20000410000 */
[----:B------:R-:W-:Y:S01]  /*7b40*/  FSETP.GE.FTZ.AND P1, PT, R192, RZ, PT ;  /* 0x000000ffc000720b */ /* 0x000fe20003f36000 */
[----:B------:R-:W-:Y:S01]  /*7b50*/  FMUL.FTZ R202, R202, R5 ;  /* 0x00000005caca7220 */ /* 0x000fe20000410000 */
[----:B------:R-:W-:Y:S01]  /*7b60*/  FSETP.GE.FTZ.AND P0, PT, R185, RZ, PT ;  /* 0x000000ffb900720b */ /* 0x000fe20003f16000 */
[----:B------:R-:W-:Y:S01]  /*7b70*/  FMUL.FTZ R201, R201, R4 ;  /* 0x00000004c9c97220 */ /* 0x000fe20000410000 */
[----:B------:R-:W-:Y:S01]  /*7b80*/  FSETP.GE.FTZ.AND P2, PT, R187, RZ, PT ;  /* 0x000000ffbb00720b */ /* 0x000fe20003f56000 */
[----:B------:R2:W5:Y:S04]  /*7b90*/  LDL R203, [R1+0xc] ;  /* 0x00000c0001cb7983 */ /* 0x0005680000100800 */
[----:B------:R2:W5:Y:S04]  /*7ba0*/  LDG.E R5, desc[UR14][R178.64+0x80] ;  /* 0x0000800eb2057981 */ /* 0x000568000c1e1900 */
[----:B------:R2:W5:Y:S01]  /*7bb0*/  LDG.E R4, desc[UR14][R178.64+0xa0] ;  /* 0x0000a00eb2047981 */ /* 0x000562000c1e1900 */
[C---:B-1----:R-:W-:Y:S06]  /*7bc0*/  HMMA.16816.F32.BF16 R8, R172.reuse, R168, R8 ;  /* 0x000000a8ac08723c */ /* 0x042fec0000041808 */
[-C--:B------:R-:W-:Y:S06]  /*7bd0*/  HMMA.16816.F32.BF16 R12, R172, R170.reuse, R12 ;  /* 0x000000aaac0c723c */ /* 0x080fec000004180c */
[C---:B------:R-:W-:Y:S01]  /*7be0*/  HMMA.16816.F32.BF16 R16, R164.reuse, R170, R16 ;  /* 0x000000aaa410723c */ /* 0x040fe20000041810 */
[----:B------:R-:W1:Y:S11]  /*7bf0*/  LDSM.16.M88.4 R168, [R216+0x18800] ;  /* 0x01880000d8a8783b */ /* 0x000e760000000200 */
[----:B------:R-:W-:Y:S11]  /*7c00*/  @!UPT UIADD3 URZ, URZ, URZ, URZ ;  /* 0x0000003f3f3ff290 */ /* 0x000ff6000fffe03f */
[----:B------:R-:W-:Y:S01]  /*7c10*/  @!UPT UIADD3 URZ, URZ, URZ, URZ ;  /* 0x0000003f3f3ff290 */ /* 0x000fe2000fffe03f */
[----:B------:R-:W-:Y:S05]  /*7c20*/  FADD.FTZ R17, -R177, R17 ;  /* 0x00000011b1117221 */ /* 0x000fea0000010100 */
[----:B------:R-:W-:Y:S02]  /*7c30*/  FSEL R17, R17, R177, P1 ;  /* 0x000000b111117208 */ /* 0x000fe40000800000 */
[----:B------:R-:W-:Y:S03]  /*7c40*/  FSETP.GE.FTZ.AND P1, PT, R180, RZ, PT ;  /* 0x000000ffb400720b */ /* 0x000fe60003f36000 */
[----:B------:R-:W-:Y:S01]  /*7c50*/  FMUL.FTZ R17, R192, R17 ;  /* 0x00000011c0117220 */ /* 0x000fe20000410000 */
[-C--:B-1----:R-:W-:Y:S06]  /*7c60*/  HMMA.16816.F32.BF16 R20, R164, R168.reuse, R20 ;  /* 0x000000a8a414723c */ /* 0x082fec0000041814 */
[C---:B------:R-:W-:Y:S06]  /*7c70*/  HMMA.16816.F32.BF16 R24, R172.reuse, R168, R24 ;  /* 0x000000a8ac18723c */ /* 0x040fec0000041818 */
[-C--:B------:R-:W-:Y:S06]  /*7c80*/  HMMA.16816.F32.BF16 R28, R172, R170.reuse, R28 ;  /* 0x000000aaac1c723c */ /* 0x080fec000004181c */
[----:B------:R-:W-:Y:S07]  /*7c90*/  HMMA.16816.F32.BF16 R32, R164, R170, R32 ;  /* 0x000000aaa420723c */ /* 0x000fee0000041820 */
[----:B------:R-:W-:Y:S01]  /*7ca0*/  F2FP.BF16.F32.PACK_AB R164, R202, R6 ;  /* 0x00000006caa4723e */ /* 0x000fe200000010ff */
[C---:B------:R-:W-:Y:S03]  /*7cb0*/  FADD.FTZ R6, -R177.reuse, R16 ;  /* 0x00000010b1067221 */ /* 0x040fe60000010100 */
[C---:B------:R-:W-:Y:S02]  /*7cc0*/  FADD.FTZ R16, -R177.reuse, R20 ;  /* 0x00000014b1107221 */ /* 0x040fe40000010100 */
[-C--:B------:R-:W-:Y:S01]  /*7cd0*/  FSEL R20, R6, R177.reuse, P3 ;  /* 0x000000b106147208 */ /* 0x080fe20001800000 */
[----:B------:R-:W-:Y:S02]  /*7ce0*/  FADD.FTZ R6, -R177, R21 ;  /* 0x00000015b1067221 */ /* 0x000fe40000010100 */
[-C--:B------:R-:W-:Y:S02]  /*7cf0*/  FSEL R16, R16, R177.reuse, P2 ;  /* 0x000000b110107208 */ /* 0x080fe40001000000 */
[----:B------:R-:W-:Y:S01]  /*7d00*/  FSETP.GE.FTZ.AND P2, PT, R181, RZ, PT ;  /* 0x000000ffb500720b */ /* 0x000fe20003f56000 */
[----:B------:R-:W-:Y:S01]  /*7d10*/  FMUL.FTZ R21, R194, R20 ;  /* 0x00000014c2157220 */ /* 0x000fe20000410000 */
[----:B------:R-:W-:Y:S01]  /*7d20*/  FSEL R6, R6, R177, P0 ;  /* 0x000000b106067208 */ /* 0x000fe20000000000 */
[----:B------:R-:W-:Y:S01]  /*7d30*/  FMUL.FTZ R20, R187, R16 ;  /* 0x00000010bb147220 */ /* 0x000fe20000410000 */
[----:B------:R-:W-:Y:S02]  /*7d40*/  PLOP3.LUT P0, PT, PT, PT, UP3, 0x80, 0x0 ;  /* 0x000000000000781c */ /* 0x000fe40003f0f038 */
[----:B------:R-:W-:Y:S01]  /*7d50*/  F2FP.BF16.F32.PACK_AB R21, R17, R21 ;  /* 0x000000151115723e */ /* 0x000fe200000010ff */
[----:B------:R-:W-:Y:S01]  /*7d60*/  FADD.FTZ R32, -R177, R32 ;  /* 0x00000020b1207221 */ /* 0x000fe20000010100 */
[----:B------:R-:W-:Y:S04]  /*7d70*/  FMUL.FTZ R6, R185, R6 ;  /* 0x00000006b9067220 */ /* 0x000fe80000410000 */
[----:B------:R-:W-:Y:S01]  /*7d80*/  FSEL R16, R32, R177, P2 ;  /* 0x000000b120107208 */ /* 0x000fe20001000000 */
[----:B------:R-:W-:Y:S01]  /*7d90*/  @P1 FADD.FTZ R177, -R177, R33 ;  /* 0x00000021b1b11221 */ /* 0x000fe20000010100 */
[----:B------:R-:W-:Y:S02]  /*7da0*/  FSETP.GE.FTZ.AND P1, PT, R224, RZ, PT ;  /* 0x000000ffe000720b */ /* 0x000fe40003f36000 */
[----:B------:R-:W-:Y:S01]  /*7db0*/  F2FP.BF16.F32.PACK_AB R32, R6, R20 ;  /* 0x000000140620723e */ /* 0x000fe200000010ff */
[----:B------:R-:W-:Y:S01]  /*7dc0*/  FMUL.FTZ R166, R181, R16 ;  /* 0x00000010b5a67220 */ /* 0x000fe20000410000 */
[----:B------:R-:W-:Y:S01]  /*7dd0*/  FSEL R165, R7, R176, P1 ;  /* 0x000000b007a57208 */ /* 0x000fe20000800000 */
[----:B------:R-:W-:Y:S01]  /*7de0*/  FMUL.FTZ R177, R180, R177 ;  /* 0x000000b1b4b17220 */ /* 0x000fe20000410000 */
[----:B--2---:R-:W-:Y:S07]  /*7df0*/  @!P0 BRA `(.L_x_949) ;  /* 0x0000000000dc8947 */ /* 0x004fee0003800000 */
[----:B------:R-:W1:Y:S01]  /*7e00*/  LDC R17, c[0x0][0x240] ;  /* 0x00009000ff117b82 */ /* 0x000e620000000800 */
[----:B------:R-:W-:Y:S01]  /*7e10*/  ULOP3.LUT UR6, UR12, 0x1, URZ, 0xc0, !UPT ;  /* 0x000000010c067892 */ /* 0x000fe2000f8ec03f */
[----:B------:R-:W-:Y:S03]  /*7e20*/  ISETP.GE.AND P2, PT, R240, UR28, PT ;  /* 0x0000001cf0007c0c */ /* 0x000fe6000bf46270 */
[----:B------:R-:W-:Y:S03]  /*7e30*/  UISETP.NE.U32.AND UP0, UPT, UR6, 0x1, UPT ;  /* 0x000000010600788c */ /* 0x000fe6000bf05070 */
[----:B------:R-:W2:Y:S01]  /*7e40*/  LDC R167, c[0x0][0x244] ;  /* 0x00009100ffa77b82 */ /* 0x000ea20000000800 */
        /* <DEDUP_REMOVED lines=9> */
[C---:B------:R-:W-:Y:S02]  /*7ee0*/  LEA R6, P1, R20.reuse, R236, 0x1 ;  /* 0x000000ec14067211 */ /* 0x040fe400078208ff */
[----:B------:R-:W-:Y:S02]  /*7ef0*/  SHF.R.S32.HI R33, RZ, 0x1f, R20 ;  /* 0x0000001fff217819 */ /* 0x000fe40000011414 */
[----:B------:R-:W-:Y:S02]  /*7f00*/  LEA.HI.X.SX32 R7, R20, R237, 0x1, P1 ;  /* 0x000000ed14077211 */ /* 0x000fe400008f0eff */
[----:B-----5:R-:W-:Y:S02]  /*7f10*/  ISETP.GE.AND P1, PT, R203, UR28, PT ;  /* 0x0000001ccb007c0c */ /* 0x020fe4000bf26270 */
        /* <DEDUP_REMOVED lines=37> */
.L_x_949:
[----:B------:R-:W-:Y:S01]  /*8170*/  FADD.FTZ R7, -R176, R19 ;  /* 0x00000013b0077221 */ /* 0x000fe20000010100 */
[----:B------:R-:W-:Y:S01]  /*8180*/  FSETP.GE.FTZ.AND P4, PT, R196, RZ, PT ;  /* 0x000000ffc400720b */ /* 0x000fe20003f96000 */
[----:B------:R-:W-:Y:S01]  /*8190*/  FMUL.FTZ R165, R224, R165 ;  /* 0x000000a5e0a57220 */ /* 0x000fe20000410000 */
[C---:B------:R-:W-:Y:S01]  /*81a0*/  FADD.FTZ R6, -R176.reuse, R18 ;  /* 0x00000012b0067221 */ /* 0x040fe20000010100 */
[----:B------:R-:W-:Y:S01]  /*81b0*/  FSETP.GE.FTZ.AND P1, PT, R197, RZ, PT ;  /* 0x000000ffc500720b */ /* 0x000fe20003f36000 */
[C---:B------:R-:W-:Y:S01]  /*81c0*/  FADD.FTZ R22, -R176.reuse, R22 ;  /* 0x00000016b0167221 */ /* 0x040fe20000010100 */
[-C--:B------:R-:W-:Y:S01]  /*81d0*/  FSEL R7, R7, R176.reuse, P4 ;  /* 0x000000b007077208 */ /* 0x080fe20002000000 */
[----:B------:R-:W-:Y:S01]  /*81e0*/  FADD.FTZ R23, -R176, R23 ;  /* 0x00000017b0177221 */ /* 0x000fe20000010100 */
[----:B------:R-:W-:Y:S01]  /*81f0*/  FSEL R6, R6, R176, P1 ;  /* 0x000000b006067208 */ /* 0x000fe20000800000 */
[----:B------:R-:W-:Y:S01]  /*8200*/  STS [R229+0x1c000], R164 ;  /* 0x01c000a4e5007388 */ /* 0x000fe20000000800 */
[----:B------:R-:W-:Y:S01]  /*8210*/  FSETP.GE.FTZ.AND P3, PT, R193, RZ, PT ;  /* 0x000000ffc100720b */ /* 0x000fe20003f76000 */
[----:B------:R-:W-:Y:S01]  /*8220*/  FMUL.FTZ R19, R196, R7 ;  /* 0x00000007c4137220 */ /* 0x000fe20000410000 */
        /* <DEDUP_REMOVED lines=8> */
[----:B------:R-:W-:Y:S02]  /*82b0*/  F2FP.BF16.F32.PACK_AB R6, R19, R20 ;  /* 0x000000141306723e */ /* 0x000fe400000010ff */
[----:B------:R-:W-:Y:S01]  /*82c0*/  STS [R232+0x1c000], R21 ;  /* 0x01c00015e8007388 */ /* 0x000fe20000000800 */
[-C--:B------:R-:W-:Y:S01]  /*82d0*/  FSEL R23, R23, R176.reuse, P2 ;  /* 0x000000b017177208 */ /* 0x080fe20001000000 */
[----:B-----5:R-:W-:Y:S01]  /*82e0*/  FADD.FTZ R13, -R5, R13 ;  /* 0x0000000d050d7221 */ /* 0x020fe20000010100 */
[----:B------:R-:W-:Y:S02]  /*82f0*/  FSETP.GE.FTZ.AND P2, PT, R183, RZ, PT ;  /* 0x000000ffb700720b */ /* 0x000fe40003f56000 */
[----:B------:R2:W-:Y:S01]  /*8300*/  STS [R232+0x1c400], R6 ;  /* 0x01c40006e8007388 */ /* 0x0005e20000000800 */
[----:B------:R-:W-:Y:S01]  /*8310*/  FSETP.GE.FTZ.AND P3, PT, R227, RZ, PT ;  /* 0x000000ffe300720b */ /* 0x000fe20003f76000 */
[----:B---3--:R-:W-:Y:S01]  /*8320*/  FMUL.FTZ R16, R191, R23 ;  /* 0x00000017bf107220 */ /* 0x008fe20000410000 */
[----:B------:R-:W-:Y:S01]  /*8330*/  FSEL R34, R34, R176, P2 ;  /* 0x000000b022227208 */ /* 0x000fe20001000000 */
[----:B------:R-:W-:Y:S01]  /*8340*/  @P1 FADD.FTZ R176, -R176, R35 ;  /* 0x00000023b0b01221 */ /* 0x000fe20000010100 */
[----:B------:R-:W-:Y:S01]  /*8350*/  FSETP.GE.FTZ.AND P1, PT, R205, RZ, PT ;  /* 0x000000ffcd00720b */ /* 0x000fe20003f36000 */
[C---:B------:R-:W-:Y:S01]  /*8360*/  FADD.FTZ R24, -R5.reuse, R24 ;  /* 0x0000001805187221 */ /* 0x040fe20000010100 */
[----:B------:R-:W-:Y:S01]  /*8370*/  F2FP.BF16.F32.PACK_AB R16, R16, R18 ;  /* 0x000000121010723e */ /* 0x000fe200000010ff */
[C---:B------:R-:W-:Y:S01]  /*8380*/  FADD.FTZ R18, -R5.reuse, R8 ;  /* 0x0000000805127221 */ /* 0x040fe20000010100 */
[----:B------:R-:W-:Y:S01]  /*8390*/  FADD.FTZ R8, -R5, R9 ;  /* 0x0000000905087221 */ /* 0x000fe20000010100 */
[----:B------:R-:W-:Y:S01]  /*83a0*/  FSETP.GE.FTZ.AND P2, PT, R225, RZ, PT ;  /* 0x000000ffe100720b */ /* 0x000fe20003f56000 */
[C---:B------:R-:W-:Y:S01]  /*83b0*/  FADD.FTZ R25, -R5.reuse, R25 ;  /* 0x0000001905197221 */ /* 0x040fe20000010100 */
[C---:B------:R-:W-:Y:S01]  /*83c0*/  FADD.FTZ R28, -R5.reuse, R28 ;  /* 0x0000001c051c7221 */ /* 0x040fe20000010100 */
[-C--:B------:R-:W-:Y:S01]  /*83d0*/  FSEL R9, R18, R5.reuse, P3 ;  /* 0x0000000512097208 */ /* 0x080fe20001800000 */
[----:B------:R-:W-:Y:S01]  /*83e0*/  FADD.FTZ R10, -R4, R10 ;  /* 0x0000000a040a7221 */ /* 0x000fe20000010100 */
[-C--:B------:R-:W-:Y:S01]  /*83f0*/  FSEL R8, R8, R5.reuse, P2 ;  /* 0x0000000508087208 */ /* 0x080fe20001000000 */
[----:B------:R-:W-:Y:S01]  /*8400*/  FADD.FTZ R11, -R4, R11 ;  /* 0x0000000b040b7221 */ /* 0x000fe20000010100 */
[----:B-1----:R-:W-:Y:S01]  /*8410*/  FADD.FTZ R7, -R5, R12 ;  /* 0x0000000c05077221 */ /* 0x002fe20000010100 */
[----:B------:R-:W-:Y:S01]  /*8420*/  FSETP.GE.FTZ.AND P2, PT, R204, RZ, PT ;  /* 0x000000ffcc00720b */ /* 0x000fe20003f56000 */
[C---:B------:R-:W-:Y:S01]  /*8430*/  FADD.FTZ R14, -R4.reuse, R14 ;  /* 0x0000000e040e7221 */ /* 0x040fe20000010100 */
[----:B------:R-:W-:Y:S01]  /*8440*/  FSETP.GE.FTZ.AND P3, PT, R195, RZ, PT ;  /* 0x000000ffc300720b */ /* 0x000fe20003f76000 */
[----:B------:R-:W-:Y:S01]  /*8450*/  FMUL.FTZ R8, R225, R8 ;  /* 0x00000008e1087220 */ /* 0x000fe20000410000 */
[----:B------:R-:W-:Y:S01]  /*8460*/  FSEL R7, R7, R5, P1 ;  /* 0x0000000507077208 */ /* 0x000fe20000800000 */
[----:B------:R-:W-:Y:S01]  /*8470*/  FADD.FTZ R26, -R4, R26 ;  /* 0x0000001a041a7221 */ /* 0x000fe20000010100 */
[----:B------:R-:W-:Y:S01]  /*8480*/  FSETP.GE.FTZ.AND P1, PT, R186, RZ, PT ;  /* 0x000000ffba00720b */ /* 0x000fe20003f36000 */
[----:B--2---:R-:W-:Y:S01]  /*8490*/  FMUL.FTZ R6, R227, R9 ;  /* 0x00000009e3067220 */ /* 0x004fe20000410000 */
[----:B------:R-:W-:Y:S01]  /*84a0*/  FSEL R13, R13, R5, P2 ;  /* 0x000000050d0d7208 */ /* 0x000fe20001000000 */
[----:B------:R-:W-:Y:S01]  /*84b0*/  FMUL.FTZ R18, R205, R7 ;  /* 0x00000007cd127220 */ /* 0x000fe20000410000 */
[----:B------:R-:W-:Y:S01]  /*84c0*/  FSETP.GE.FTZ.AND P4, PT, R198, RZ, PT ;  /* 0x000000ffc600720b */ /* 0x000fe20003f96000 */
[----:B------:R-:W-:Y:S01]  /*84d0*/  FMUL.FTZ R34, R183, R34 ;  /* 0x00000022b7227220 */ /* 0x000fe20000410000 */
[----:B------:R-:W-:Y:S01]  /*84e0*/  FSETP.GE.FTZ.AND P2, PT, R188, RZ, PT ;  /* 0x000000ffbc00720b */ /* 0x000fe20003f56000 */
[----:B------:R-:W-:Y:S01]  /*84f0*/  FMUL.FTZ R9, R204, R13 ;  /* 0x0000000dcc097220 */ /* 0x000fe20000410000 */
[-C--:B------:R-:W-:Y:S01]  /*8500*/  FSEL R25, R25, R5.reuse, P3 ;  /* 0x0000000519197208 */ /* 0x080fe20001800000 */
[----:B------:R-:W-:Y:S01]  /*8510*/  FADD.FTZ R13, -R4, R15 ;  /* 0x0000000f040d7221 */ /* 0x000fe20000010100 */
[-C--:B------:R-:W-:Y:S01]  /*8520*/  FSEL R24, R24, R5.reuse, P4 ;  /* 0x0000000518187208 */ /* 0x080fe20002000000 */
[----:B------:R-:W-:Y:S01]  /*8530*/  FMUL.FTZ R176, R182, R176 ;  /* 0x000000b0b6b07220 */ /* 0x000fe20000410000 */
[----:B------:R-:W-:Y:S01]  /*8540*/  FSEL R28, R28, R5, P2 ;  /* 0x000000051c1c7208 */ /* 0x000fe20001000000 */
[----:B------:R-:W-:Y:S01]  /*8550*/  @P1 FADD.FTZ R5, -R5, R29 ;  /* 0x0000001d05051221 */ /* 0x000fe20000010100 */
[----:B------:R-:W-:Y:S01]  /*8560*/  F2FP.BF16.F32.PACK_AB R7, R8, R6 ;  /* 0x000000060807723e */ /* 0x000fe200000010ff */
[----:B------:R-:W-:Y:S01]  /*8570*/  FMUL.FTZ R24, R198, R24 ;  /* 0x00000018c6187220 */ /* 0x000fe20000410000 */
[----:B------:R-:W-:Y:S01]  /*8580*/  FSETP.GE.FTZ.AND P2, PT, R228, RZ, PT ;  /* 0x000000ffe400720b */ /* 0x000fe20003f56000 */
[----:B------:R-:W-:Y:S01]  /*8590*/  FMUL.FTZ R28, R188, R28 ;  /* 0x0000001cbc1c7220 */ /* 0x000fe20000410000 */
[----:B------:R-:W-:Y:S01]  /*85a0*/  FMUL.FTZ R6, R186, R5 ;  /* 0x00000005ba067220 */ /* 0x000fe20000410000 */
[----:B------:R-:W-:Y:S01]  /*85b0*/  FSETP.GE.FTZ.AND P1, PT, R226, RZ, PT ;  /* 0x000000ffe200720b */ /* 0x000fe20003f36000 */
[----:B------:R1:W-:Y:S01]  /*85c0*/  STS [R229+0x1d000], R7 ;  /* 0x01d00007e5007388 */ /* 0x0003e20000000800 */
[-C--:B------:R-:W-:Y:S01]  /*85d0*/  FSEL R5, R10, R4.reuse, P2 ;  /* 0x000000040a057208 */ /* 0x080fe20001000000 */
[----:B------:R-:W-:Y:S01]  /*85e0*/  FMUL.FTZ R8, R195, R25 ;  /* 0x00000019c3087220 */ /* 0x000fe20000410000 */
[----:B------:R-:W-:Y:S02]  /*85f0*/  FSEL R11, R11, R4, P1 ;  /* 0x000000040b0b7208 */ /* 0x000fe40000800000 */
[----:B------:R2:W5:Y:S01]  /*8600*/  LDL R192, [R1+0x34] ;  /* 0x0000340001c07983 */ /* 0x0005620000100800 */
[----:B------:R-:W-:Y:S01]  /*8610*/  F2FP.BF16.F32.PACK_AB R10, R6, R28 ;  /* 0x0000001c060a723e */ /* 0x000fe200000010ff */
[----:B------:R-:W-:Y:S01]  /*8620*/  FADD.FTZ R6, -R4, R27 ;  /* 0x0000001b04067221 */ /* 0x000fe20000010100 */
[----:B------:R-:W-:Y:S01]  /*8630*/  FSETP.GE.FTZ.AND P2, PT, R207, RZ, PT ;  /* 0x000000ffcf00720b */ /* 0x000fe20003f56000 */
[----:B------:R-:W-:Y:S01]  /*8640*/  FMUL.FTZ R21, R228, R5 ;  /* 0x00000005e4157220 */ /* 0x000fe20000410000 */
[----:B------:R-:W-:Y:S01]  /*8650*/  FSETP.GE.FTZ.AND P5, PT, R206, RZ, PT ;  /* 0x000000ffce00720b */ /* 0x000fe20003fb6000 */
[----:B------:R-:W-:Y:S01]  /*8660*/  FMUL.FTZ R20, R226, R11 ;  /* 0x0000000be2147220 */ /* 0x000fe20000410000 */
[----:B------:R-:W-:Y:S01]  /*8670*/  FSETP.GE.FTZ.AND P3, PT, R199, RZ, PT ;  /* 0x000000ffc700720b */ /* 0x000fe20003f76000 */
[----:B------:R-:W-:Y:S01]  /*8680*/  FADD.FTZ R5, -R4, R30 ;  /* 0x0000001e04057221 */ /* 0x000fe20000010100 */
[-C--:B------:R-:W-:Y:S01]  /*8690*/  FSEL R11, R14, R4.reuse, P2 ;  /* 0x000000040e0b7208 */ /* 0x080fe20001000000 */
[----:B------:R-:W-:Y:S01]  /*86a0*/  UIMAD UR7, UR30, UR29, URZ ;  /* 0x0000001d1e0772a4 */ /* 0x000fe2000f8e023f */
[-C--:B------:R-:W-:Y:S02]  /*86b0*/  FSEL R13, R13, R4.reuse, P5 ;  /* 0x000000040d0d7208 */ /* 0x080fe40002800000 */
[----:B------:R-:W-:Y:S01]  /*86c0*/  FSEL R6, R6, R4, P3 ;  /* 0x0000000406067208 */ /* 0x000fe20001800000 */
[----:B------:R-:W-:Y:S01]  /*86d0*/  FMUL.FTZ R19, R207, R11 ;  /* 0x0000000bcf137220 */ /* 0x000fe20000410000 */
[----:B------:R-:W-:Y:S01]  /*86e0*/  FSETP.GE.FTZ.AND P2, PT, R190, RZ, PT ;  /* 0x000000ffbe00720b */ /* 0x000fe20003f56000 */
[----:B------:R-:W-:Y:S01]  /*86f0*/  ULEA UR6, -UR7, URZ, 0x6 ;  /* 0x0000003f07067291 */ /* 0x000fe2000f8e313f */
[----:B------:R-:W-:Y:S01]  /*8700*/  F2FP.BF16.F32.PACK_AB R9, R9, R18 ;  /* 0x000000120909723e */ /* 0x000fe200000010ff */
[----:B------:R-:W-:Y:S01]  /*8710*/  FMUL.FTZ R18, R206, R13 ;  /* 0x0000000dce127220 */ /* 0x000fe20000410000 */
[----:B------:R-:W-:Y:S01]  /*8720*/  FSETP.GE.FTZ.AND P1, PT, R189, RZ, PT ;  /* 0x000000ffbd00720b */ /* 0x000fe20003f36000 */
[----:B------:R-:W-:Y:S01]  /*8730*/  FMUL.FTZ R14, R199, R6 ;  /* 0x00000006c70e7220 */ /* 0x000fe20000410000 */
[-C--:B------:R-:W-:Y:S02]  /*8740*/  FSEL R5, R5, R4.reuse, P2 ;  /* 0x0000000405057208 */ /* 0x080fe40001000000 */
[----:B------:R-:W-:Y:S02]  /*8750*/  F2FP.BF16.F32.PACK_AB R6, R20, R21 ;  /* 0x000000151406723e */ /* 0x000fe400000010ff */
[----:B------:R-:W-:Y:S01]  /*8760*/  FSETP.GE.FTZ.AND P4, PT, R200, RZ, PT ;  /* 0x000000ffc800720b */ /* 0x000fe20003f96000 */
[----:B------:R-:W-:Y:S01]  /*8770*/  FMUL.FTZ R13, R190, R5 ;  /* 0x00000005be0d7220 */ /* 0x000fe20000410000 */
[----:B------:R-:W-:Y:S01]  /*8780*/  F2FP.BF16.F32.PACK_AB R5, R18, R19 ;  /* 0x000000131205723e */ /* 0x000fe200000010ff */
[----:B------:R-:W-:Y:S01]  /*8790*/  STS [R229+0x1d400], R6 ;  /* 0x01d40006e5007388 */ /* 0x000fe20000000800 */
[----:B------:R-:W-:Y:S02]  /*87a0*/  FSEL R11, R26, R4, P4 ;  /* 0x000000041a0b7208 */ /* 0x000fe40002000000 */
[----:B------:R-:W-:Y:S02]  /*87b0*/  F2FP.BF16.F32.PACK_AB R17, R177, R166 ;  /* 0x000000a6b111723e */ /* 0x000fe400000010ff */
[----:B------:R-:W-:Y:S01]  /*87c0*/  STS [R232+0x1d000], R9 ;  /* 0x01d00009e8007388 */ /* 0x000fe20000000800 */
[----:B------:R-:W-:Y:S01]  /*87d0*/  @P1 FADD.FTZ R4, -R4, R31 ;  /* 0x0000001f04041221 */ /* 0x000fe20000010100 */
[----:B------:R-:W-:Y:S01]  /*87e0*/  FMUL.FTZ R15, R200, R11 ;  /* 0x0000000bc80f7220 */ /* 0x000fe20000410000 */
[----:B------:R-:W-:Y:S02]  /*87f0*/  F2FP.BF16.F32.PACK_AB R12, R176, R34 ;  /* 0x00000022b00c723e */ /* 0x000fe400000010ff */
[----:B------:R-:W-:Y:S01]  /*8800*/  STS [R232+0x1d400], R5 ;  /* 0x01d40005e8007388 */ /* 0x000fe20000000800 */
[----:B------:R-:W-:Y:S01]  /*8810*/  FMUL.FTZ R11, R189, R4 ;  /* 0x00000004bd0b7220 */ /* 0x000fe20000410000 */
[----:B------:R-:W-:Y:S01]  /*8820*/  F2FP.BF16.F32.PACK_AB R8, R8, R24 ;  /* 0x000000180808723e */ /* 0x000fe200000010ff */
[----:B------:R-:W-:Y:S02]  /*8830*/  IMAD.IADD R176, R212, 0x1, R211 ;  /* 0x00000001d4b07824 */ /* 0x000fe400078e02d3 */
[----:B------:R-:W-:Y:S01]  /*8840*/  STS [R230+0x1c000], R32 ;  /* 0x01c00020e6007388 */ /* 0x000fe20000000800 */
[----:B------:R-:W-:Y:S02]  /*8850*/  F2FP.BF16.F32.PACK_AB R4, R14, R15 ;  /* 0x0000000f0e04723e */ /* 0x000fe400000010ff */
[----:B-1----:R-:W-:Y:S02]  /*8860*/  F2FP.BF16.F32.PACK_AB R7, R11, R13 ;  /* 0x0000000d0b07723e */ /* 0x002fe400000010ff */
[----:B------:R-:W-:Y:S05]  /*8870*/  STS [R230+0x1c400], R16 ;  /* 0x01c40010e6007388 */ /* 0x000fea0000000800 */
        /* <DEDUP_REMOVED lines=9> */
[----:B------:R-:W3:Y:S05]  /*8910*/  LDSM.16.MT88.4 R12, [R209+0x22000] ;  /* 0x02200000d10c783b */ /* 0x000eea0000004200 */
[----:B------:R-:W4:Y:S05]  /*8920*/  LDSM.16.MT88.4 R16, [R176+0x8000] ;  /* 0x00800000b010783b */ /* 0x000f2a0000004200 */
[----:B------:R-:W2:Y:S05]  /*8930*/  LDSM.16.MT88.4 R20, [R212+0xa000] ;  /* 0x00a00000d414783b */ /* 0x000eaa0000004200 */
[----:B------:R-:W2:Y:S05]  /*8940*/  LDSM.16.MT88.4 R24, [R176+0xa000] ;  /* 0x00a00000b018783b */ /* 0x000eaa0000004200 */
[----:B------:R-:W-:Y:S05]  /*8950*/  LDSM.16.MT88.4 R28, [R209+0x20800] ;  /* 0x02080000d11c783b */ /* 0x000fea0000004200 */
[----:B------:R-:W2:Y:S05]  /*8960*/  LDSM.16.MT88.4 R32, [R212+0x8800] ;  /* 0x00880000d420783b */ /* 0x000eaa0000004200 */
[----:B------:R-:W2:Y:S01]  /*8970*/  LDSM.16.MT88.4 R164, [R209+0x22800] ;  /* 0x02280000d1a4783b */ /* 0x000ea20000004200 */
[-C--:B-1----:R-:W-:Y:S04]  /*8980*/  HMMA.16816.F32.BF16 R36, R4, R8.reuse, R36 ;  /* 0x000000080424723c */ /* 0x082fe80000041824 */
[----:B------:R-:W-:Y:S02]  /*8990*/  LDSM.16.MT88.4 R168, [R176+0xb000] ;  /* 0x00b00000b0a8783b */ /* 0x000fe40000004200 */
[C---:B---3--:R-:W-:Y:S03]  /*89a0*/  HMMA.16816.F32.BF16 R40, R12.reuse, R8, R40 ;  /* 0x000000080c28723c */ /* 0x048fe60000041828 */
[----:B------:R-:W-:Y:S03]  /*89b0*/  LDSM.16.MT88.4 R172, [R212+0xb800] ;  /* 0x00b80000d4ac783b */ /* 0x000fe60000004200 */
[-C--:B------:R-:W-:Y:S06]  /*89c0*/  HMMA.16816.F32.BF16 R44, R12, R10.reuse, R44 ;  /* 0x0000000a0c2c723c */ /* 0x080fec000004182c */
[C---:B------:R-:W-:Y:S01]  /*89d0*/  HMMA.16816.F32.BF16 R48, R4.reuse, R10, R48 ;  /* 0x0000000a0430723c */ /* 0x040fe20000041830 */
[----:B------:R-:W1:Y:S05]  /*89e0*/  LDSM.16.MT88.4 R8, [R176+0x8800] ;  /* 0x00880000b008783b */ /* 0x000e6a0000004200 */
[-C--:B----4-:R-:W-:Y:S06]  /*89f0*/  HMMA.16816.F32.BF16 R52, R4, R16.reuse, R52 ;  /* 0x000000100434723c */ /* 0x090fec0000041834 */
[C---:B------:R-:W-:Y:S06]  /*8a00*/  HMMA.16816.F32.BF16 R56, R12.reuse, R16, R56 ;  /* 0x000000100c38723c */ /* 0x040fec0000041838 */
[-C--:B------:R-:W-:Y:S06]  /*8a10*/  HMMA.16816.F32.BF16 R60, R12, R18.reuse, R60 ;  /* 0x000000120c3c723c */ /* 0x080fec000004183c */
[C---:B------:R-:W-:Y:S01]  /*8a20*/  HMMA.16816.F32.BF16 R64, R4.reuse, R18, R64 ;  /* 0x000000120440723c */ /* 0x040fe20000041840 */
[----:B------:R-:W3:Y:S05]  /*8a30*/  LDSM.16.MT88.4 R16, [R212+0xa800] ;  /* 0x00a80000d410783b */ /* 0x000eea0000004200 */
[-C--:B--2---:R-:W-:Y:S06]  /*8a40*/  HMMA.16816.F32.BF16 R68, R4, R20.reuse, R68 ;  /* 0x000000140444723c */ /* 0x084fec0000041844 */
        /* <DEDUP_REMOVED lines=26> */
[-C--:B--2---:R-:W-:Y:S06]  /*8bf0*/  HMMA.16816.F32.BF16 R84, R28, R20.reuse, R84 ;  /* 0x000000141c54723c */ /* 0x084fec0000041854 */
        /* <DEDUP_REMOVED lines=10> */
[----:B------:R-:W-:Y:S05]  /*8ca0*/  BAR.SYNC.DEFER_BLOCKING 0x0 ;  /* 0x0000000000007b1d */ /* 0x000fea0000010000 */
        /* <DEDUP_REMOVED lines=14> */
[----:B------:R-:W-:Y:S04]  /*8d90*/  IMAD.U32 R5, RZ, RZ, UR6 ;  /* 0x00000006ff057e24 */ /* 0x000fe8000f8e00ff */
[----:B------:R-:W-:Y:S01]  /*8da0*/  IMAD.U32 R4, RZ, RZ, UR6 ;  /* 0x00000006ff047e24 */ /* 0x000fe2000f8e00ff */
        /* <DEDUP_REMOVED lines=59> */
.L_x_950:
[----:B------:R-:W-:Y:S01]  /*9160*/  LDSM.16.M88.4 R32, [R0+0x1c000] ;  /* 0x01c000000020783b */ /* 0x000fe20000000200 */
[----:B------:R-:W-:Y:S01]  /*9170*/  IMAD.MOV.U32 R193, RZ, RZ, 0x4 ;  /* 0x00000004ffc17424 */ /* 0x000fe200078e00ff */
[----:B------:R-:W-:Y:S02]  /*9180*/  USHF.L.U32 UR6, UR7, 0x3, URZ ;  /* 0x0000000307067899 */ /* 0x000fe4000800063f */
[----:B------:R-:W1:Y:S01]  /*9190*/  LDSM.16.MT88.4 R16, [R208] ;  /* 0x00000000d010783b */ /* 0x000e620000004200 */
[----:B------:R-:W-:Y:S02]  /*91a0*/  USHF.L.U32 UR11, UR7, 0x4, URZ ;  /* 0x00000004070b7899 */ /* 0x000fe4000800063f */
[----:B------:R-:W-:Y:S01]  /*91b0*/  UIMAD UR8, UR7, 0x18, URZ ;  /* 0x00000018070878a4 */ /* 0x000fe2000f8e023f */
[----:B------:R-:W2:Y:S01]  /*91c0*/  LDSM.16.M88.4 R28, [R0+0x1d000] ;  /* 0x01d00000001c783b */ /* 0x000ea20000000200 */
[----:B------:R-:W-:Y:S02]  /*91d0*/  USHF.L.U32 UR10, UR7, 0x5, URZ ;  /* 0x00000005070a7899 */ /* 0x000fe4000800063f */
[----:B------:R-:W-:Y:S01]  /*91e0*/  UIMAD UR9, UR7, 0x28, URZ ;  /* 0x00000028070978a4 */ /* 0x000fe2000f8e023f */
[----:B------:R-:W3:Y:S01]  /*91f0*/  LDSM.16.MT88.4 R164, [R208+0x4000] ;  /* 0x00400000d0a4783b */ /* 0x000ee20000004200 */
[----:B------:R-:W-:Y:S03]  /*9200*/  UISETP.GT.AND UP2, UPT, UR12, UR25, UPT ;  /* 0x000000190c00728c */ /* 0x000fe6000bf44270 */
[----:B------:R-:W4:Y:S04]  /*9210*/  LDL R194, [R1+0x10] ;  /* 0x0000100001c27983 */ /* 0x000f280000100800 */
[----:B------:R-:W-:Y:S04]  /*9220*/  LDSM.16.M88.4 R168, [R2+0x1c000] ;  /* 0x01c0000002a8783b */ /* 0x000fe80000000200 */
[----:B------:R-:W4:Y:S04]  /*9230*/  LDL R188, [R1+0x18] ;  /* 0x0000180001bc7983 */ /* 0x000f280000100800 */
[----:B------:R-:W3:Y:S04]  /*9240*/  LDSM.16.MT88.4 R172, [R208+0x800] ;  /* 0x00080000d0ac783b */ /* 0x000ee80000004200 */
[----:B------:R-:W4:Y:S04]  /*9250*/  LDL R189, [R1+0x14] ;  /* 0x0000140001bd7983 */ /* 0x000f280000100800 */
[----:B------:R-:W3:Y:S04]  /*9260*/  LDSM.16.M88.4 R176, [R2+0x1d000] ;  /* 0x01d0000002b0783b */ /* 0x000ee80000000200 */
[----:B------:R-:W4:Y:S01]  /*9270*/  LDL R190, [R1+0x20] ;  /* 0x0000200001be7983 */ /* 0x000f220000100800 */
[-C--:B-1----:R-:W-:Y:S03]  /*9280*/  HMMA.16816.F32.BF16 R4, R32, R16.reuse, RZ ;  /* 0x000000102004723c */ /* 0x082fe600000418ff */
[----:B------:R-:W1:Y:S04]  /*9290*/  LDSM.16.MT88.4 R180, [R208+0x4800] ;  /* 0x00480000d0b4783b */ /* 0x000e680000004200 */
[----:B------:R-:W4:Y:S01]  /*92a0*/  LDL R191, [R1+0x1c] ;  /* 0x00001c0001bf7983 */ /* 0x000f220000100800 */
        /* <DEDUP_REMOVED lines=12> */
[----:B------:R-:W2:Y:S05]  /*9370*/  LDSM.16.MT88.4 R172, [R208+0x1000] ;  /* 0x00100000d0ac783b */ /* 0x000eaa0000004200 */
[-C--:B-1----:R-:W-:Y:S06]  /*9380*/  HMMA.16816.F32.BF16 R20, R168, R180.reuse, R20 ;  /* 0x000000b4a814723c */ /* 0x082fec0000041814 */
[C---:B------:R-:W-:Y:S06]  /*9390*/  HMMA.16816.F32.BF16 R24, R176.reuse, R180, R24 ;  /* 0x000000b4b018723c */ /* 0x040fec0000041818 */
[-C--:B------:R-:W-:Y:S01]  /*93a0*/  HMMA.16816.F32.BF16 R28, R176, R182.reuse, R28 ;  /* 0x000000b6b01c723c */ /* 0x080fe2000004181c */
[----:B------:R-:W1:Y:S05]  /*93b0*/  LDSM.16.M88.4 R176, [R184+0x1d000] ;  /* 0x01d00000b8b0783b */ /* 0x000e6a0000000200 */
[----:B------:R-:W-:Y:S01]  /*93c0*/  HMMA.16816.F32.BF16 R32, R168, R182, R32 ;  /* 0x000000b6a820723c */ /* 0x000fe20000041820 */
[----:B------:R-:W3:Y:S04]  /*93d0*/  LDSM.16.MT88.4 R168, [R208+0x5000] ;  /* 0x00500000d0a8783b */ /* 0x000ee80000004200 */
[----:B------:R-:W-:Y:S01]  /*93e0*/  LDSM.16.M88.4 R180, [R3+0x1d000] ;  /* 0x01d0000003b4783b */ /* 0x000fe20000000200 */
[-C--:B--2---:R-:W-:Y:S06]  /*93f0*/  HMMA.16816.F32.BF16 R4, R164, R172.reuse, R4 ;  /* 0x000000aca404723c */ /* 0x084fec0000041804 */
[C---:B-1----:R-:W-:Y:S06]  /*9400*/  HMMA.16816.F32.BF16 R8, R176.reuse, R172, R8 ;  /* 0x000000acb008723c */ /* 0x042fec0000041808 */
[-C--:B------:R-:W-:Y:S06]  /*9410*/  HMMA.16816.F32.BF16 R12, R176, R174.reuse, R12 ;  /* 0x000000aeb00c723c */ /* 0x080fec000004180c */
[C---:B------:R-:W-:Y:S01]  /*9420*/  HMMA.16816.F32.BF16 R16, R164.reuse, R174, R16 ;  /* 0x000000aea410723c */ /* 0x040fe20000041810 */
[----:B------:R-:W-:Y:S05]  /*9430*/  LDSM.16.M88.4 R172, [R3+0x1c000] ;  /* 0x01c0000003ac783b */ /* 0x000fea0000000200 */
[-C--:B---3--:R-:W-:Y:S06]  /*9440*/  HMMA.16816.F32.BF16 R20, R164, R168.reuse, R20 ;  /* 0x000000a8a414723c */ /* 0x088fec0000041814 */
[C---:B------:R-:W-:Y:S06]  /*9450*/  HMMA.16816.F32.BF16 R24, R176.reuse, R168, R24 ;  /* 0x000000a8b018723c */ /* 0x040fec0000041818 */
[-C--:B------:R-:W-:Y:S01]  /*9460*/  HMMA.16816.F32.BF16 R28, R176, R170.reuse, R28 ;  /* 0x000000aab01c723c */ /* 0x080fe2000004181c */
[----:B------:R-:W1:Y:S05]  /*9470*/  LDSM.16.MT88.4 R176, [R208+0x1800] ;  /* 0x00180000d0b0783b */ /* 0x000e6a0000004200 */
[----:B------:R-:W-:Y:S01]  /*9480*/  HMMA.16816.F32.BF16 R32, R164, R170, R32 ;  /* 0x000000aaa420723c */ /* 0x000fe20000041820 */
[----:B------:R-:W2:Y:S04]  /*9490*/  LDSM.16.MT88.4 R164, [R208+0x5800] ;  /* 0x00580000d0a4783b */ /* 0x000ea80000004200 */
[----:B------:R-:W-:Y:S01]  /*94a0*/  LDSM.16.M88.4 R168, [R0+0x1e000] ;  /* 0x01e0000000a8783b */ /* 0x000fe20000000200 */
[-C--:B-1----:R-:W-:Y:S06]  /*94b0*/  HMMA.16816.F32.BF16 R4, R172, R176.reuse, R4 ;  /* 0x000000b0ac04723c */ /* 0x082fec0000041804 */
[C---:B------:R-:W-:Y:S06]  /*94c0*/  HMMA.16816.F32.BF16 R8, R180.reuse, R176, R8 ;  /* 0x000000b0b408723c */ /* 0x040fec0000041808 */
[-C--:B------:R-:W-:Y:S06]  /*94d0*/  HMMA.16816.F32.BF16 R12, R180, R178.reuse, R12 ;  /* 0x000000b2b40c723c */ /* 0x080fec000004180c */
[C---:B------:R-:W-:Y:S01]  /*94e0*/  HMMA.16816.F32.BF16 R16, R172.reuse, R178, R16 ;  /* 0x000000b2ac10723c */ /* 0x040fe20000041810 */
[----:B------:R-:W1:Y:S05]  /*94f0*/  LDSM.16.MT88.4 R176, [R208+0x2000] ;  /* 0x00200000d0b0783b */ /* 0x000e6a0000004200 */
[-C--:B--2---:R-:W-:Y:S06]  /*9500*/  HMMA.16816.F32.BF16 R20, R172, R164.reuse, R20 ;  /* 0x000000a4ac14723c */ /* 0x084fec0000041814 */
[C---:B------:R-:W-:Y:S06]  /*9510*/  HMMA.16816.F32.BF16 R24, R180.reuse, R164, R24 ;  /* 0x000000a4b418723c */ /* 0x040fec0000041818 */
[-C--:B------:R-:W-:Y:S01]  /*9520*/  HMMA.16816.F32.BF16 R28, R180, R166.reuse, R28 ;  /* 0x000000a6b41c723c */ /* 0x080fe2000004181c */
[----:B------:R2:W3:Y:S05]  /*9530*/  LDSM.16.M88.4 R180, [R0+0x1f000] ;  /* 0x01f0000000b4783b */ /* 0x0004ea0000000200 */
[----:B------:R-:W-:Y:S01]  /*9540*/  HMMA.16816.F32.BF16 R32, R172, R166, R32 ;  /* 0x000000a6ac20723c */ /* 0x000fe20000041820 */
[----:B------:R-:W3:Y:S04]  /*9550*/  LDSM.16.MT88.4 R164, [R208+0x6000] ;  /* 0x00600000d0a4783b */ /* 0x000ee80000004200 */
[----:B------:R-:W-:Y:S01]  /*9560*/  LDSM.16.M88.4 R172, [R2+0x1e000] ;  /* 0x01e0000002ac783b */ /* 0x000fe20000000200 */
[-C--:B-1----:R-:W-:Y:S01]  /*9570*/  HMMA.16816.F32.BF16 R4, R168, R176.reuse, R4 ;  /* 0x000000b0a804723c */ /* 0x082fe20000041804 */
[----:B--2---:R-:W-:Y:S05]  /*9580*/  IMAD.U32 R0, RZ, RZ, UR6 ;  /* 0x00000006ff007e24 */ /* 0x004fea000f8e00ff */
[C---:B---3--:R-:W-:Y:S06]  /*9590*/  HMMA.16816.F32.BF16 R8, R180.reuse, R176, R8 ;  /* 0x000000b0b408723c */ /* 0x048fec0000041808 */
[-C--:B------:R-:W-:Y:S06]  /*95a0*/  HMMA.16816.F32.BF16 R12, R180, R178.reuse, R12 ;  /* 0x000000b2b40c723c */ /* 0x080fec000004180c */
[C---:B------:R-:W-:Y:S01]  /*95b0*/  HMMA.16816.F32.BF16 R16, R168.reuse, R178, R16 ;  /* 0x000000b2a810723c */ /* 0x040fe20000041810 */
[----:B------:R-:W1:Y:S05]  /*95c0*/  LDSM.16.MT88.4 R176, [R208+0x2800] ;  /* 0x00280000d0b0783b */ /* 0x000e6a0000004200 */
[-C--:B------:R-:W-:Y:S06]  /*95d0*/  HMMA.16816.F32.BF16 R20, R168, R164.reuse, R20 ;  /* 0x000000a4a814723c */ /* 0x080fec0000041814 */
[C---:B------:R-:W-:Y:S06]  /*95e0*/  HMMA.16816.F32.BF16 R24, R180.reuse, R164, R24 ;  /* 0x000000a4b418723c */ /* 0x040fec0000041818 */
[-C--:B------:R-:W-:Y:S01]  /*95f0*/  HMMA.16816.F32.BF16 R28, R180, R166.reuse, R28 ;  /* 0x000000a6b41c723c */ /* 0x080fe2000004181c */
[----:B------:R4:W2:Y:S05]  /*9600*/  LDSM.16.M88.4 R180, [R2+0x1f000] ;  /* 0x01f0000002b4783b */ /* 0x0008aa0000000200 */
[----:B------:R-:W-:Y:S01]  /*9610*/  HMMA.16816.F32.BF16 R32, R168, R166, R32 ;  /* 0x000000a6a820723c */ /* 0x000fe20000041820 */
[----:B------:R-:W3:Y:S04]  /*9620*/  LDSM.16.MT88.4 R164, [R208+0x6800] ;  /* 0x00680000d0a4783b */ /* 0x000ee80000004200 */
[----:B------:R-:W-:Y:S04]  /*9630*/  LDSM.16.M88.4 R168, [R184+0x1e000] ;  /* 0x01e00000b8a8783b */ /* 0x000fe80000000200 */
[----:B------:R-:W-:Y:S01]  /*9640*/  LDSM.16.M88.4 R184, [R184+0x1f000] ;  /* 0x01f00000b8b8783b */ /* 0x000fe20000000200 */
[-C--:B-1----:R-:W-:Y:S05]  /*9650*/  HMMA.16816.F32.BF16 R4, R172, R176.reuse, R4 ;  /* 0x000000b0ac04723c */ /* 0x082fea0000041804 */
[----:B----4-:R-:W-:Y:S01]  /*9660*/  @P0 VIADD R2, R194, 0xffffffc0 ;  /* 0xffffffc0c2020836 */ /* 0x010fe20000000000 */
[C---:B--2---:R-:W-:Y:S06]  /*9670*/  HMMA.16816.F32.BF16 R8, R180.reuse, R176, R8 ;  /* 0x000000b0b408723c */ /* 0x044fec0000041808 */
[-C--:B------:R-:W-:Y:S06]  /*9680*/  HMMA.16816.F32.BF16 R12, R180, R178.reuse, R12 ;  /* 0x000000b2b40c723c */ /* 0x080fec000004180c */
[C---:B------:R-:W-:Y:S01]  /*9690*/  HMMA.16816.F32.BF16 R16, R172.reuse, R178, R16 ;  /* 0x000000b2ac10723c */ /* 0x040fe20000041810 */
[----:B------:R-:W1:Y:S05]  /*96a0*/  LDSM.16.MT88.4 R176, [R208+0x3000] ;  /* 0x00300000d0b0783b */ /* 0x000e6a0000004200 */
[-C--:B---3--:R-:W-:Y:S06]  /*96b0*/  HMMA.16816.F32.BF16 R20, R172, R164.reuse, R20 ;  /* 0x000000a4ac14723c */ /* 0x088fec0000041814 */
[C---:B------:R-:W-:Y:S06]  /*96c0*/  HMMA.16816.F32.BF16 R24, R180.reuse, R164, R24 ;  /* 0x000000a4b418723c */ /* 0x040fec0000041818 */
[-C--:B------:R-:W-:Y:S01]  /*96d0*/  HMMA.16816.F32.BF16 R28, R180, R166.reuse, R28 ;  /* 0x000000a6b41c723c */ /* 0x080fe2000004181c */
[----:B------:R-:W2:Y:S05]  /*96e0*/  LDSM.16.MT88.4 R180, [R208+0x7000] ;  /* 0x00700000d0b4783b */ /* 0x000eaa0000004200 */
[----:B------:R-:W-:Y:S01]  /*96f0*/  HMMA.16816.F32.BF16 R32, R172, R166, R32 ;  /* 0x000000a6ac20723c */ /* 0x000fe20000041820 */
[----:B------:R-:W-:Y:S04]  /*9700*/  LDSM.16.M88.4 R164, [R3+0x1e000] ;  /* 0x01e0000003a4783b */ /* 0x000fe80000000200 */
[----:B------:R-:W3:Y:S01]  /*9710*/  LDSM.16.MT88.4 R172, [R208+0x3800] ;  /* 0x00380000d0ac783b */ /* 0x000ee20000004200 */
[-C--:B-1----:R-:W-:Y:S06]  /*9720*/  HMMA.16816.F32.BF16 R4, R168, R176.reuse, R4 ;  /* 0x000000b0a804723c */ /* 0x082fec0000041804 */
[C---:B------:R-:W-:Y:S06]  /*9730*/  HMMA.16816.F32.BF16 R8, R184.reuse, R176, R8 ;  /* 0x000000b0b808723c */ /* 0x040fec0000041808 */
[-C--:B------:R-:W-:Y:S06]  /*9740*/  HMMA.16816.F32.BF16 R12, R184, R178.reuse, R12 ;  /* 0x000000b2b80c723c */ /* 0x080fec000004180c */
[C---:B------:R-:W-:Y:S01]  /*9750*/  HMMA.16816.F32.BF16 R16, R168.reuse, R178, R16 ;  /* 0x000000b2a810723c */ /* 0x040fe20000041810 */
[----:B------:R1:W4:Y:S05]  /*9760*/  LDSM.16.M88.4 R176, [R3+0x1f000] ;  /* 0x01f0000003b0783b */ /* 0x00032a0000000200 */
[-C--:B--2---:R-:W-:Y:S06]  /*9770*/  HMMA.16816.F32.BF16 R20, R168, R180.reuse, R20 ;  /* 0x000000b4a814723c */ /* 0x084fec0000041814 */
[C---:B------:R-:W-:Y:S06]  /*9780*/  HMMA.16816.F32.BF16 R24, R184.reuse, R180, R24 ;  /* 0x000000b4b818723c */ /* 0x040fec0000041818 */
[-C--:B------:R-:W-:Y:S01]  /*9790*/  HMMA.16816.F32.BF16 R28, R184, R182.reuse, R28 ;  /* 0x000000b6b81c723c */ /* 0x080fe2000004181c */
[----:B------:R-:W2:Y:S05]  /*97a0*/  LDSM.16.MT88.4 R184, [R208+0x7800] ;  /* 0x00780000d0b8783b */ /* 0x000eaa0000004200 */
[----:B------:R-:W-:Y:S05]  /*97b0*/  HMMA.16816.F32.BF16 R32, R168, R182, R32 ;  /* 0x000000b6a820723c */ /* 0x000fea0000041820 */
[----:B-1----:R-:W-:Y:S01]  /*97c0*/  @P0 IMAD.WIDE R2, R2, R193, UR20 ;  /* 0x0000001402020e25 */ /* 0x002fe2000f8e02c1 */
[-C--:B---3--:R-:W-:Y:S04]  /*97d0*/  HMMA.16816.F32.BF16 R4, R164, R172.reuse, R4 ;  /* 0x000000aca404723c */ /* 0x088fe80000041804 */
[----:B------:R-:W3:Y:S04]  /*97e0*/  @P0 LDG.E R188, desc[UR14][R2.64+0xa0] ;  /* 0x0000a00e02bc0981 */ /* 0x000ee8000c1e1900 */
[----:B------:R-:W3:Y:S01]  /*97f0*/  @P0 LDG.E R189, desc[UR14][R2.64+0x80] ;  /* 0x0000800e02bd0981 */ /* 0x000ee2000c1e1900 */
[C---:B----4-:R-:W-:Y:S03]  /*9800*/  HMMA.16816.F32.BF16 R8, R176.reuse, R172, R8 ;  /* 0x000000acb008723c */ /* 0x050fe60000041808 */
[----:B------:R-:W4:Y:S04]  /*9810*/  @P0 LDG.E R190, desc[UR14][R2.64+0x20] ;  /* 0x0000200e02be0981 */ /* 0x000f28000c1e1900 */
[----:B------:R1:W4:Y:S01]  /*9820*/  @P0 LDG.E R191, desc[UR14][R2.64] ;  /* 0x0000000e02bf0981 */ /* 0x000322000c1e1900 */
[-C--:B------:R-:W-:Y:S06]  /*9830*/  HMMA.16816.F32.BF16 R12, R176, R174.reuse, R12 ;  /* 0x000000aeb00c723c */ /* 0x080fec000004180c */
[C---:B------:R-:W-:Y:S01]  /*9840*/  HMMA.16816.F32.BF16 R16, R164.reuse, R174, R16 ;  /* 0x000000aea410723c */ /* 0x040fe20000041810 */
[----:B------:R-:W-:Y:S04]  /*9850*/  LDSM.16.MT88.4 R172, [R210+0x3800] ;  /* 0x00380000d2ac783b */ /* 0x000fe80000004200 */
[----:B------:R1:W-:Y:S01]  /*9860*/  REDG.E.ADD.F32.FTZ.RN.STRONG.GPU desc[UR14][R222.64], R4 ;  /* 0x00000004de0079a6 */ /* 0x0003e2000c10f38e */
[-C--:B--2---:R-:W-:Y:S06]  /*9870*/  HMMA.16816.F32.BF16 R20, R164, R184.reuse, R20 ;  /* 0x000000b8a414723c */ /* 0x084fec0000041814 */
[C---:B------:R-:W-:Y:S06]  /*9880*/  HMMA.16816.F32.BF16 R24, R176.reuse, R184, R24 ;  /* 0x000000b8b018723c */ /* 0x040fec0000041818 */
[-C--:B------:R-:W-:Y:S01]  /*9890*/  HMMA.16816.F32.BF16 R28, R176, R186.reuse, R28 ;  /* 0x000000bab01c723c */ /* 0x080fe2000004181c */
[----:B-1----:R-:W-:Y:S05]  /*98a0*/  IMAD.U32 R2, RZ, RZ, UR6 ;  /* 0x00000006ff027e24 */ /* 0x002fea000f8e00ff */
[----:B------:R-:W-:Y:S07]  /*98b0*/  HMMA.16816.F32.BF16 R32, R164, R186, R32 ;  /* 0x000000baa420723c */ /* 0x000fee0000041820 */
[----:B------:R-:W-:Y:S04]  /*98c0*/  IMAD.U32 R164, RZ, RZ, UR11 ;  /* 0x0000000bffa47e24 */ /* 0x000fe8000f8e00ff */
[----:B------:R-:W-:Y:S01]  /*98d0*/  IMAD.U32 R4, RZ, RZ, UR8 ;  /* 0x00000008ff047e24 */ /* 0x000fe2000f8e00ff */
[-C--:B------:R-:W-:Y:S01]  /*98e0*/  LEA R164, P1, R164, R222.reuse, 0x2 ;  /* 0x000000dea4a47211 */ /* 0x080fe200078210ff */
[----:B------:R-:W-:Y:S02]  /*98f0*/  IMAD.U32 R165, RZ, RZ, UR11 ;  /* 0x0000000bffa57e24 */ /* 0x000fe4000f8e00ff */
[----:B------:R-:W-:Y:S03]  /*9900*/  IMAD.U32 R166, RZ, RZ, UR10 ;  /* 0x0000000affa67e24 */ /* 0x000fe6000f8e00ff */
[-C--:B------:R-:W-:Y:S01]  /*9910*/  LEA.HI.X.SX32 R165, R165, R223.reuse, 0x2, P1 ;  /* 0x000000dfa5a57211 */ /* 0x080fe200008f16ff */
[----:B---3--:R-:W-:Y:S04]  /*9920*/  @P0 STL [R1+0x18], R188 ;  /* 0x000018bc01000387 */ /* 0x008fe80000100800 */
[----:B------:R-:W-:Y:S04]  /*9930*/  @P0 STL [R1+0x14], R189 ;  /* 0x000014bd01000387 */ /* 0x000fe80000100800 */
[----:B----4-:R-:W-:Y:S04]  /*9940*/  @P0 STL [R1+0x20], R190 ;  /* 0x000020be01000387 */ /* 0x010fe80000100800 */
[----:B------:R-:W-:Y:S01]  /*9950*/  @P0 STL [R1+0x1c], R191 ;  /* 0x00001cbf01000387 */ /* 0x000fe20000100800 */
[-C--:B------:R-:W-:Y:S03]  /*9960*/  LEA R2, P0, R2, R222.reuse, 0x2 ;  /* 0x000000de02027211 */ /* 0x080fe600078010ff */
[----:B------:R-:W2:Y:S01]  /*9970*/  LDL R211, [R1+0x38] ;  /* 0x0000380001d37983 */ /* 0x000ea20000100800 */
[-C--:B------:R-:W-:Y:S01]  /*9980*/  LEA.HI.X.SX32 R3, R0, R223.reuse, 0x2, P0 ;  /* 0x000000df00037211 */ /* 0x080fe200000f16ff */
[----:B------:R-:W-:Y:S01]  /*9990*/  IMAD.U32 R0, RZ, RZ, UR8 ;  /* 0x00000008ff007e24 */ /* 0x000fe2000f8e00ff */
[-C--:B------:R-:W-:Y:S01]  /*99a0*/  LEA R4, P0, R4, R222.reuse, 0x2 ;  /* 0x000000de04047211 */ /* 0x080fe200078010ff */
[----:B------:R-:W-:Y:S02]  /*99b0*/  UIMAD UR8, UR7, 0x30, URZ ;  /* 0x00000030070878a4 */ /* 0x000fe4000f8e023f */
[----:B------:R1:W-:Y:S01]  /*99c0*/  REDG.E.ADD.F32.FTZ.RN.STRONG.GPU desc[UR14][R2.64], R5 ;  /* 0x00000005020079a6 */ /* 0x0003e2000c10f38e */
[----:B------:R-:W-:Y:S03]  /*99d0*/  UIMAD UR7, UR7, 0x38, URZ ;  /* 0x00000038070778a4 */ /* 0x000fe6000f8e023f */
[----:B------:R3:W-:Y:S01]  /*99e0*/  REDG.E.ADD.F32.FTZ.RN.STRONG.GPU desc[UR14][R164.64], R6 ;  /* 0x00000006a40079a6 */ /* 0x0007e2000c10f38e */
[-C--:B-1----:R-:W-:Y:S01]  /*99f0*/  LEA.HI.X.SX32 R5, R0, R223.reuse, 0x2, P0 ;  /* 0x000000df00057211 */ /* 0x082fe200000f16ff */
[----:B------:R-:W-:Y:S01]  /*9a00*/  IMAD.U32 R0, RZ, RZ, UR10 ;  /* 0x0000000aff007e24 */ /* 0x000fe2000f8e00ff */
[-C--:B------:R-:W-:Y:S01]  /*9a10*/  LEA R166, P0, R166, R222.reuse, 0x2 ;  /* 0x000000dea6a67211 */ /* 0x080fe200078010ff */
[----:B---3--:R-:W-:Y:S02]  /*9a20*/  IMAD.U32 R164, RZ, RZ, UR9 ;  /* 0x00000009ffa47e24 */ /* 0x008fe4000f8e00ff */
[----:B------:R1:W-:Y:S01]  /*9a30*/  REDG.E.ADD.F32.FTZ.RN.STRONG.GPU desc[UR14][R4.64], R7 ;  /* 0x00000007040079a6 */ /* 0x0003e2000c10f38e */
[----:B------:R-:W-:Y:S01]  /*9a40*/  IMAD.U32 R6, RZ, RZ, UR8 ;  /* 0x00000008ff067e24 */ /* 0x000fe2000f8e00ff */
[-C--:B------:R-:W-:Y:S01]  /*9a50*/  LEA.HI.X.SX32 R167, R0, R223.reuse, 0x2, P0 ;  /* 0x000000df00a77211 */ /* 0x080fe200000f16ff */
[----:B------:R-:W-:Y:S01]  /*9a60*/  IMAD.U32 R0, RZ, RZ, UR7 ;  /* 0x00000007ff007e24 */ /* 0x000fe2000f8e00ff */
[-C--:B------:R-:W-:Y:S02]  /*9a70*/  LEA R164, P2, R164, R222.reuse, 0x2 ;  /* 0x000000dea4a47211 */ /* 0x080fe400078410ff */
[-C--:B------:R-:W-:Y:S01]  /*9a80*/  LEA R6, P1, R6, R222.reuse, 0x2 ;  /* 0x000000de06067211 */ /* 0x080fe200078210ff */
        /* <DEDUP_REMOVED lines=23> */
[----:B---3--:R-:W-:Y:S02]  /*9c00*/  IMAD.U32 R6, RZ, RZ, UR7 ;  /* 0x00000007ff067e24 */ /* 0x008fe4000f8e00ff */
[----:B------:R1:W-:Y:S01]  /*9c10*/  REDG.E.ADD.F32.FTZ.RN.STRONG.GPU desc[UR14][R8.64], R18 ;  /* 0x00000012080079a6 */ /* 0x0003e2000c10f38e */
[----:B----4-:R-:W-:Y:S02]  /*9c20*/  IMAD.U32 R5, RZ, RZ, UR7 ;  /* 0x00000007ff057e24 */ /* 0x010fe4000f8e00ff */
        /* <DEDUP_REMOVED lines=8> */
[----:B------:R-:W-:Y:S04]  /*9cb0*/  IMAD.U32 R0, RZ, RZ, UR8 ;  /* 0x00000008ff007e24 */ /* 0x000fe8000f8e00ff */
[----:B------:R4:W-:Y:S01]  /*9cc0*/  REDG.E.ADD.F32.FTZ.RN.STRONG.GPU desc[UR14][R4.64], R12 ;  /* 0x0000000c040079a6 */ /* 0x0009e2000c10f38e */
[----:B-1----:R-:W-:Y:S05]  /*9cd0*/  IMAD.U32 R8, RZ, RZ, UR8 ;  /* 0x00000008ff087e24 */ /* 0x002fea000f8e00ff */
[-C--:B------:R-:W-:Y:S04]  /*9ce0*/  LEA R8, P0, R8, R222.reuse, 0x2 ;  /* 0x000000de08087211 */ /* 0x080fe800078010ff */
[-C--:B------:R-:W-:Y:S01]  /*9cf0*/  LEA.HI.X.SX32 R9, R0, R223.reuse, 0x2, P0 ;  /* 0x000000df00097211 */ /* 0x080fe200000f16ff */
[----:B------:R-:W-:Y:S02]  /*9d00*/  IMAD.U32 R0, RZ, RZ, UR9 ;  /* 0x00000009ff007e24 */ /* 0x000fe4000f8e00ff */
[----:B---3--:R-:W-:Y:S02]  /*9d10*/  IMAD.U32 R6, RZ, RZ, UR7 ;  /* 0x00000007ff067e24 */ /* 0x008fe4000f8e00ff */
[----:B------:R-:W-:Y:S03]  /*9d20*/  REDG.E.ADD.F32.FTZ.RN.STRONG.GPU desc[UR14][R8.64], R13 ;  /* 0x0000000d080079a6 */ /* 0x000fe6000c10f38e */
[-C--:B------:R-:W-:Y:S01]  /*9d30*/  LEA R6, P1, R6, R222.reuse, 0x2 ;  /* 0x000000de06067211 */ /* 0x080fe200078210ff */
[----:B----4-:R-:W-:Y:S01]  /*9d40*/  IMAD.U32 R5, RZ, RZ, UR7 ;  /* 0x00000007ff057e24 */ /* 0x010fe2000f8e00ff */
        /* <DEDUP_REMOVED lines=15> */
[----:B---3--:R-:W-:Y:S02]  /*9e40*/  IMAD.U32 R4, RZ, RZ, UR8 ;  /* 0x00000008ff047e24 */ /* 0x008fe4000f8e00ff */
        /* <DEDUP_REMOVED lines=9> */
[----:B------:R-:W-:Y:S01]  /*9ee0*/  IMAD.U32 R8, RZ, RZ, UR8 ;  /* 0x00000008ff087e24 */ /* 0x000fe2000f8e00ff */
[-C--:B------:R-:W-:Y:S01]  /*9ef0*/  LEA R10, P0, R10, R222.reuse, 0x2 ;  /* 0x000000de0a0a7211 */ /* 0x080fe200078010ff */
[----:B------:R3:W-:Y:S03]  /*9f00*/  REDG.E.ADD.F32.FTZ.RN.STRONG.GPU desc[UR14][R4.64], R23 ;  /* 0x00000017040079a6 */ /* 0x0007e6000c10f38e */
[-C--:B------:R-:W-:Y:S01]  /*9f10*/  LEA.HI.X.SX32 R11, R0, R223.reuse, 0x2, P0 ;  /* 0x000000df000b7211 */ /* 0x080fe200000f16ff */
[----:B------:R-:W-:Y:S01]  /*9f20*/  LDSM.16.MT88.4 R20, [R210+0x2000] ;  /* 0x00200000d214783b */ /* 0x000fe20000004200 */
[-C--:B------:R-:W-:Y:S03]  /*9f30*/  LEA R8, P1, R8, R222.reuse, 0x2 ;  /* 0x000000de08087211 */ /* 0x080fe600078210ff */
[----:B------:R-:W-:Y:S01]  /*9f40*/  REDG.E.ADD.F32.FTZ.RN.STRONG.GPU desc[UR14][R10.64], R24 ;  /* 0x000000180a0079a6 */ /* 0x000fe2000c10f38e */
[----:B-1----:R-:W-:Y:S05]  /*9f50*/  IMAD.U32 R6, RZ, RZ, UR7 ;  /* 0x00000007ff067e24 */ /* 0x002fea000f8e00ff */
[-C--:B------:R-:W-:Y:S01]  /*9f60*/  LEA R6, P0, R6, R222.reuse, 0x2 ;  /* 0x000000de06067211 */ /* 0x080fe200078010ff */
[----:B---3--:R-:W-:Y:S01]  /*9f70*/  IMAD.U32 R5, RZ, RZ, UR8 ;  /* 0x00000008ff057e24 */ /* 0x008fe2000f8e00ff */
[----:B------:R-:W-:Y:S01]  /*9f80*/  UIADD3 UR8, UR6, UR7, URZ ;  /* 0x0000000706087290 */ /* 0x000fe2000fffe03f */
[----:B------:R-:W-:Y:S03]  /*9f90*/  IMAD.U32 R4, RZ, RZ, UR7 ;  /* 0x00000007ff047e24 */ /* 0x000fe6000f8e00ff */
[-C--:B------:R-:W-:Y:S02]  /*9fa0*/  LEA.HI.X.SX32 R9, R5, R223.reuse, 0x2, P1 ;  /* 0x000000df05097211 */ /* 0x080fe400008f16ff */
[----:B------:R-:W-:Y:S01]  /*9fb0*/  IMAD.U32 R0, RZ, RZ, UR8 ;  /* 0x00000008ff007e24 */ /* 0x000fe2000f8e00ff */
[-C--:B------:R-:W-:Y:S01]  /*9fc0*/  LEA.HI.X.SX32 R7, R4, R223.reuse, 0x2, P0 ;  /* 0x000000df04077211 */ /* 0x080fe200000f16ff */
[----:B------:R-:W-:Y:S01]  /*9fd0*/  UIADD3 UR8, UR11, 0x60, URZ ;  /* 0x000000600b087890 */ /* 0x000fe2000fffe03f */
[----:B------:R-:W-:Y:S02]  /*9fe0*/  REDG.E.ADD.F32.FTZ.RN.STRONG.GPU desc[UR14][R8.64], R25 ;  /* 0x00000019080079a6 */ /* 0x000fe4000c10f38e */
[CC--:B------:R-:W-:Y:S01]  /*9ff0*/  LEA R4, P0, R0.reuse, R222.reuse, 0x2 ;  /* 0x000000de00047211 */ /* 0x0c0fe200078010ff */
[----:B------:R-:W-:Y:S01]  /*a000*/  UIADD3 UR7, UR6, UR8, URZ ;  /* 0x0000000806077290 */ /* 0x000fe2000fffe03f */
[----:B------:R1:W-:Y:S02]  /*a010*/  REDG.E.ADD.F32.FTZ.RN.STRONG.GPU desc[UR14][R6.64], R26 ;  /* 0x0000001a060079a6 */ /* 0x0003e4000c10f38e */
[-C--:B------:R-:W-:Y:S01]  /*a020*/  LEA.HI.X.SX32 R5, R0, R223.reuse, 0x2, P0 ;  /* 0x000000df00057211 */ /* 0x080fe200000f16ff */
[----:B------:R-:W-:Y:S01]  /*a030*/  IMAD.U32 R0, RZ, RZ, UR8 ;  /* 0x00000008ff007e24 */ /* 0x000fe2000f8e00ff */
[----:B------:R-:W-:Y:S03]  /*a040*/  UIADD3 UR9, UR6, UR7, URZ ;  /* 0x0000000706097290 */ /* 0x000fe6000fffe03f */
[----:B------:R3:W-:Y:S01]  /*a050*/  REDG.E.ADD.F32.FTZ.RN.STRONG.GPU desc[UR14][R4.64], R27 ;  /* 0x0000001b040079a6 */ /* 0x0007e2000c10f38e */
[----:B------:R-:W-:Y:S03]  /*a060*/  UIADD3 UR8, UR6, UR9, URZ ;  /* 0x0000000906087290 */ /* 0x000fe6000fffe03f */
[----:B------:R-:W-:Y:S04]  /*a070*/  REDG.E.ADD.F32.FTZ.RN.STRONG.GPU desc[UR14][R222.64+0x180], R32 ;  /* 0x00018020de0079a6 */ /* 0x000fe8000c10f38e */
[----:B------:R4:W-:Y:S01]  /*a080*/  REDG.E.ADD.F32.FTZ.RN.STRONG.GPU desc[UR14][R2.64+0x180], R33 ;  /* 0x00018021020079a6 */ /* 0x0009e2000c10f38e */
[----:B-1----:R-:W-:Y:S01]  /*a090*/  IMAD.U32 R6, RZ, RZ, UR7 ;  /* 0x00000007ff067e24 */ /* 0x002fe2000f8e00ff */
[----:B------:R-:W-:Y:S01]  /*a0a0*/  UIADD3 UR7, UR6, UR8, URZ ;  /* 0x0000000806077290 */ /* 0x000fe2000fffe03f */
[----:B------:R-:W-:Y:S01]  /*a0b0*/  IMAD.U32 R7, RZ, RZ, UR8 ;  /* 0x00000008ff077e24 */ /* 0x000fe2000f8e00ff */
[----:B------:R-:W-:Y:S02]  /*a0c0*/  UIADD3 UR8, UR12, -0x1, URZ ;  /* 0xffffffff0c087890 */ /* 0x000fe4000fffe03f */
[----:B------:R-:W-:Y:S01]  /*a0d0*/  UIADD3 UR6, UR6, UR7, URZ ;  /* 0x0000000706067290 */ /* 0x000fe2000fffe03f */
[CC--:B---3--:R-:W-:Y:S04]  /*a0e0*/  LEA R4, P0, R0.reuse, R222.reuse, 0x2 ;  /* 0x000000de00047211 */ /* 0x0c8fe800078010ff */
[-C--:B------:R-:W-:Y:S01]  /*a0f0*/  LEA.HI.X.SX32 R5, R0, R223.reuse, 0x2, P0 ;  /* 0x000000df00057211 */ /* 0x080fe200000f16ff */
[----:B------:R-:W-:Y:S01]  /*a100*/  IMAD.U32 R0, RZ, RZ, UR9 ;  /* 0x00000009ff007e24 */ /* 0x000fe2000f8e00ff */
[CC--:B------:R-:W-:Y:S01]  /*a110*/  LEA R10, P0, R6.reuse, R222.reuse, 0x2 ;  /* 0x000000de060a7211 */ /* 0x0c0fe200078010ff */
[----:B----4-:R-:W-:Y:S02]  /*a120*/  IMAD.U32 R3, RZ, RZ, UR6 ;  /* 0x00000006ff037e24 */ /* 0x010fe4000f8e00ff */
[----:B------:R1:W-:Y:S01]  /*a130*/  REDG.E.ADD.F32.FTZ.RN.STRONG.GPU desc[UR14][R4.64], R34 ;  /* 0x00000022040079a6 */ /* 0x0003e2000c10f38e */
[-C--:B------:R-:W-:Y:S01]  /*a140*/  LEA.HI.X.SX32 R11, R6, R223.reuse, 0x2, P0 ;  /* 0x000000df060b7211 */ /* 0x080fe200000f16ff */
[----:B------:R-:W-:Y:S01]  /*a150*/  ULOP3.LUT UR6, UR12, 0x1, URZ, 0xc0, !UPT ;  /* 0x000000010c067892 */ /* 0x000fe2000f8ec03f */
[CC--:B------:R-:W-:Y:S02]  /*a160*/  LEA R8, P0, R0.reuse, R222.reuse, 0x2 ;  /* 0x000000de00087211 */ /* 0x0c0fe400078010ff */
[-C--:B------:R-:W-:Y:S01]  /*a170*/  LEA R6, P2, R7, R222.reuse, 0x2 ;  /* 0x000000de07067211 */ /* 0x080fe200078410ff */
[----:B------:R-:W-:Y:S01]  /*a180*/  REDG.E.ADD.F32.FTZ.RN.STRONG.GPU desc[UR14][R10.64], R35 ;  /* 0x000000230a0079a6 */ /* 0x000fe2000c10f38e */
[-C--:B------:R-:W-:Y:S01]  /*a190*/  LEA.HI.X.SX32 R9, R0, R223.reuse, 0x2, P0 ;  /* 0x000000df00097211 */ /* 0x080fe200000f16ff */
[----:B--2---:R-:W-:Y:S01]  /*a1a0*/  IMAD.IADD R176, R211, 0x1, R210 ;  /* 0x00000001d3b07824 */ /* 0x004fe200078e02d2 */
[-C--:B------:R-:W-:Y:S01]  /*a1b0*/  LEA.HI.X.SX32 R7, R7, R223.reuse, 0x2, P2 ;  /* 0x000000df07077211 */ /* 0x080fe200010f16ff */
[----:B------:R-:W-:Y:S01]  /*a1c0*/  LDSM.16.MT88.4 R32, [R209+0x1c800] ;  /* 0x01c80000d120783b */ /* 0x000fe20000004200 */
[CC--:B------:R-:W-:Y:S01]  /*a1d0*/  LEA R2, P0, R3.reuse, R222.reuse, 0x2 ;  /* 0x000000de03027211 */ /* 0x0c0fe200078010ff */
[C---:B------:R-:W-:Y:S01]  /*a1e0*/  VIADD R0, R210.reuse, 0xffffc000 ;  /* 0xffffc000d2007836 */ /* 0x040fe20000000000 */
[----:B------:R-:W-:Y:S01]  /*a1f0*/  UISETP.NE.U32.AND UP0, UPT, UR6, 0x1, UPT ;  /* 0x000000010600788c */ /* 0x000fe2000bf05070 */
[----:B------:R-:W-:Y:S01]  /*a200*/  REDG.E.ADD.F32.FTZ.RN.STRONG.GPU desc[UR14][R8.64], R28 ;  /* 0x0000001c080079a6 */ /* 0x000fe2000c10f38e */
[-C--:B------:R-:W-:Y:S01]  /*a210*/  LEA.HI.X.SX32 R3, R3, R223.reuse, 0x2, P0 ;  /* 0x000000df03037211 */ /* 0x080fe200000f16ff */
[----:B------:R-:W-:Y:S01]  /*a220*/  UMOV UR12, UR8 ;  /* 0x00000008000c7c82 */ /* 0x000fe20008000000 */
[----:B------:R-:W-:Y:S01]  /*a230*/  PLOP3.LUT P0, PT, PT, PT, UP2, 0x80, 0x0 ;  /* 0x000000000000781c */ /* 0x000fe20003f0f028 */
[----:B------:R-:W-:Y:S04]  /*a240*/  REDG.E.ADD.F32.FTZ.RN.STRONG.GPU desc[UR14][R6.64], R29 ;  /* 0x0000001d060079a6 */ /* 0x000fe8000c10f38e */
[----:B------:R-:W-:Y:S04]  /*a250*/  LDSM.16.MT88.4 R8, [R210] ;  /* 0x00000000d208783b */ /* 0x000fe80000004200 */
[----:B------:R-:W-:Y:S01]  /*a260*/  LDSM.16.MT88.4 R16, [R176] ;  /* 0x00000000b010783b */ /* 0x000fe20000004200 */
[----:B-1----:R-:W-:Y:S01]  /*a270*/  IMAD.U32 R5, RZ, RZ, UR7 ;  /* 0x00000007ff057e24 */ /* 0x002fe2000f8e00ff */
[----:B------:R-:W-:Y:S02]  /*a280*/  @UP3 UIADD3 UR7, UP1, UR20, -0x100, URZ ;  /* 0xffffff0014073890 */ /* 0x000fe4000ff3e03f */
[----:B------:R-:W-:Y:S02]  /*a290*/  LDSM.16.MT88.4 R24, [R176+0x2000] ;  /* 0x00200000b018783b */ /* 0x000fe40000004200 */
[C---:B------:R-:W-:Y:S01]  /*a2a0*/  LEA R4, P1, R5.reuse, R222, 0x2 ;  /* 0x000000de05047211 */ /* 0x040fe200078210ff */
[----:B------:R-:W-:Y:S01]  /*a2b0*/  @UP3 UIADD3.X UR6, UR21, -0x1, URZ, UP1, !UPT ;  /* 0xffffffff15063890 */ /* 0x000fe20008ffe43f */
[----:B------:R-:W-:Y:S01]  /*a2c0*/  LDSM.16.MT88.4 R168, [R176+0x3000] ;  /* 0x00300000b0a8783b */ /* 0x000fe20000004200 */
        /* <DEDUP_REMOVED lines=290> */
[----:B------:R-:W-:Y:S01]  /*b4f0*/  F2FP.BF16.F32.PACK_AB R5, R5, R90 ;  /* 0x0000005a0505723e */ /* 0x000fe200000010ff */
[----:B------:R-:W-:Y:S01]  /*b500*/  UISETP.NE.AND UP0, UPT, UR37, -0x1, UPT ;  /* 0xffffffff2500788c */ /* 0x000fe2000bf05270 */
[----:B------:R-:W-:Y:S02]  /*b510*/  F2FP.BF16.F32.PACK_AB R2, R2, R92 ;  /* 0x0000005c0202723e */ /* 0x000fe400000010ff */
[----:B------:R-:W-:-:S03]  /*b520*/  F2FP.BF16.F32.PACK_AB R0, R0, R94 ;  /* 0x0000005e0000723e */ /* 0x000fc600000010ff */
[----:B------:R-:W-:Y:S01]  /*b530*/  PLOP3.LUT P0, PT, PT, PT, UP0, 0x80, 0x0 ;  /* 0x000000000000781c */ /* 0x000fe20003f0f008 */
[----:B--2---:R1:W-:Y:S04]  /*b540*/  STS [R183], R59 ;  /* 0x0000003bb7007388 */ /* 0x0043e80000000800 */
[----:B------:R-:W-:Y:S01]  /*b550*/  @UP0 ULDC.64 UR6, c[0x0][0x450] ;  /* 0x0001140000060ab9 */ /* 0x000fe20000000a00 */
[----:B------:R1:W-:Y:S04]  /*b560*/  STS [R183+0x400], R58 ;  /* 0x0004003ab7007388 */ /* 0x0003e80000000800 */
[----:B---3--:R1:W-:Y:S04]  /*b570*/  STS [R182], R55 ;  /* 0x00000037b6007388 */ /* 0x0083e80000000800 */
[----:B----4-:R1:W-:Y:S04]  /*b580*/  STS [R185], R54 ;  /* 0x00000036b9007388 */ /* 0x0103e80000000800 */
[----:B------:R1:W-:Y:S04]  /*b590*/  STS [R183+0x2000], R57 ;  /* 0x00200039b7007388 */ /* 0x0003e80000000800 */
[----:B------:R1:W-:Y:S04]  /*b5a0*/  STS [R183+0x2400], R56 ;  /* 0x00240038b7007388 */ /* 0x0003e80000000800 */
[----:B------:R1:W-:Y:S04]  /*b5b0*/  STS [R182+0x2000], R53 ;  /* 0x00200035b6007388 */ /* 0x0003e80000000800 */
[----:B------:R1:W-:Y:S04]  /*b5c0*/  STS [R182+0x2400], R52 ;  /* 0x00240034b6007388 */ /* 0x0003e80000000800 */
[----:B------:R1:W-:Y:S04]  /*b5d0*/  STS [R181], R51 ;  /* 0x00000033b5007388 */ /* 0x0003e80000000800 */
[----:B------:R1:W-:Y:S04]  /*b5e0*/  STS [R181+0x400], R50 ;  /* 0x00040032b5007388 */ /* 0x0003e80000000800 */
[----:B------:R1:W-:Y:S04]  /*b5f0*/  STS [R180], R47 ;  /* 0x0000002fb4007388 */ /* 0x0003e80000000800 */
[----:B------:R1:W-:Y:S04]  /*b600*/  STS [R184], R46 ;  /* 0x0000002eb8007388 */ /* 0x0003e80000000800 */
        /* <DEDUP_REMOVED lines=52> */
[----:B------:R-:W-:-:S04]  /*b950*/  @UP0 UIADD3 UR5, UR27, UR37, URZ ;  /* 0x000000251b050290 */ /* 0x000fc8000fffe03f */
        /* <DEDUP_REMOVED lines=18> */
.L_x_952:
[----:B------:R-:W-:Y:S01]  /*ba80*/  @UP0 UIADD3 UR12, UR27, UR37, URZ ;  /* 0x000000251b0c0290 */ /* 0x000fe2000fffe03f */
[----:B-1---5:R-:W-:Y:S01]  /*ba90*/  LEA R0, R192, UR4, 0x1 ;  /* 0x00000004c0007c11 */ /* 0x022fe2000f8e08ff */
[----:B------:R-:W-:Y:S01]  /*baa0*/  @UP0 ULDC.64 UR8, c[0x0][0x458] ;  /* 0x0001160000080ab9 */ /* 0x000fe20000000a00 */
[----:B------:R-:W-:Y:S02]  /*bab0*/  USHF.L.U32 UR5, UR26, 0x7, URZ ;  /* 0x000000071a057899 */ /* 0x000fe4000800063f */
        /* <DEDUP_REMOVED lines=18> */
.L_x_953:
[----:B------:R-:W1:Y:S01]  /*bbe0*/  S2R R53, SR_TID.X ;  /* 0x0000000000357919 */ /* 0x000e620000002100 */
[----:B------:R-:W-:Y:S01]  /*bbf0*/  USHF.R.S32.HI UR10, URZ, 0x1f, UR5 ;  /* 0x0000001f3f0a7899 */ /* 0x000fe20008011405 */
[--C-:B------:R-:W-:Y:S01]  /*bc00*/  SHF.R.S32.HI R9, RZ, 0x1f, R240.reuse ;  /* 0x0000001fff097819 */ /* 0x100fe200000114f0 */
[----:B------:R-:W-:Y:S01]  /*bc10*/  IMAD.U32 R2, RZ, RZ, UR6 ;  /* 0x00000006ff027e24 */ /* 0x000fe2000f8e00ff */
[----:B------:R-:W2:Y:S01]  /*bc20*/  S2R R54, SR_TID.X ;  /* 0x0000000000367919 */ /* 0x000ea20000002100 */
[----:B------:R-:W-:Y:S01]  /*bc30*/  UIMAD UR11, UR10, UR6, URZ ;  /* 0x000000060a0b72a4 */ /* 0x000fe2000f8e023f */
[----:B------:R-:W-:Y:S01]  /*bc40*/  IMAD.MOV.U32 R8, RZ, RZ, R240 ;  /* 0x000000ffff087224 */ /* 0x000fe200078e00f0 */
[----:B------:R-:W-:Y:S01]  /*bc50*/  UIMAD UR17, UR26, -0x80, UR17 ;  /* 0xffffff801a1178a4 */ /* 0x000fe2000f8e0211 */
[----:B------:R-:W-:Y:S01]  /*bc60*/  BAR.SYNC.DEFER_BLOCKING 0x0 ;  /* 0x0000000000007b1d */ /* 0x000fe20000010000 */
[----:B------:R-:W-:Y:S01]  /*bc70*/  UIMAD UR11, UR5, UR7, UR11 ;  /* 0x00000007050b72a4 */ /* 0x000fe2000f8e020b */
[----:B------:R-:W-:Y:S01]  /*bc80*/  IMAD.WIDE.U32 R2, R2, UR5, R8 ;  /* 0x0000000502027c25 */ /* 0x000fe2000f8e0008 */
[----:B------:R-:W-:-:S03]  /*bc90*/  USHF.R.S32.HI UR21, URZ, 0x1f, UR58 ;  /* 0x0000001f3f157899 */ /* 0x000fc6000801143a */
[----:B------:R-:W-:Y:S01]  /*bca0*/  ULDC.64 UR12, c[0x0][0x468] ;  /* 0x00011a00000c7ab9 */ /* 0x000fe20000000a00 */
[----:B------:R-:W-:Y:S01]  /*bcb0*/  IADD3 R2, P0, R2, UR19, RZ ;  /* 0x0000001302027c10 */ /* 0x000fe2000ff1e0ff */
[----:B------:R-:W-:Y:S01]  /*bcc0*/  BSSY B0, `(.L_x_954) ;  /* 0x000002c000007945 */ /* 0x000fe20003800000 */
[----:B------:R3:W4:Y:S01]  /*bcd0*/  LDS.128 R24, [R0+0xd000] ;  /* 0x00d0000000187984 */ /* 0x0007220000000c00 */
[----:B-1----:R-:W-:-:S03]  /*bce0*/  SHF.R.S32.HI R53, RZ, 0x1f, R53 ;  /* 0x0000001fff357819 */ /* 0x002fc60000011435 */
[----:B------:R3:W1:Y:S01]  /*bcf0*/  LDS.128 R20, [R0+0x11000] ;  /* 0x0110000000147984 */ /* 0x0006620000000c00 */
[----:B--2---:R-:W-:-:S03]  /*bd00*/  LEA.HI R53, R53, R54, RZ, 0x3 ;  /* 0x0000003635357211 */ /* 0x004fc600078f18ff */
[----:B------:R3:W2:Y:S01]  /*bd10*/  LDS.128 R32, [R0+0x15000] ;  /* 0x0150000000207984 */ /* 0x0006a20000000c00 */
[----:B------:R-:W-:-:S03]  /*bd20*/  SHF.R.S32.HI R53, RZ, 0x3, R53 ;  /* 0x00000003ff357819 */ /* 0x000fc60000011435 */
[----:B------:R3:W1:Y:S01]  /*bd30*/  LDS.128 R40, [R0+0x16000] ;  /* 0x0160000000287984 */ /* 0x0006620000000c00 */
[C---:B------:R-:W-:Y:S01]  /*bd40*/  ISETP.GE.AND P5, PT, R53.reuse, UR17, PT ;  /* 0x0000001135007c0c */ /* 0x040fe2000bfa6270 */
[C---:B------:R-:W-:Y:S01]  /*bd50*/  VIADD R4, R53.reuse, 0x20 ;  /* 0x0000002035047836 */ /* 0x040fe20000000000 */
[----:B------:R-:W-:Y:S01]  /*bd60*/  SHF.R.S32.HI R52, RZ, 0x1f, R53 ;  /* 0x0000001fff347819 */ /* 0x000fe20000011435 */
[----:B------:R3:W1:Y:S01]  /*bd70*/  LDS.128 R48, [R0+0x17000] ;  /* 0x0170000000307984 */ /* 0x0006620000000c00 */
[----:B------:R-:W-:Y:S02]  /*bd80*/  VIADD R5, R53, 0x40 ;  /* 0x0000004035057836 */ /* 0x000fe40000000000 */
[----:B------:R-:W-:Y:S01]  /*bd90*/  ISETP.GE.AND P4, PT, R4, UR17, PT ;  /* 0x0000001104007c0c */ /* 0x000fe2000bf86270 */
[----:B------:R3:W1:Y:S01]  /*bda0*/  LDS.128 R28, [R0+0x19000] ;  /* 0x01900000001c7984 */ /* 0x0006620000000c00 */
[----:B------:R-:W-:Y:S01]  /*bdb0*/  IMAD.U32 R4, RZ, RZ, UR11 ;  /* 0x0000000bff047e24 */ /* 0x000fe2000f8e00ff */
[----:B------:R-:W-:Y:S01]  /*bdc0*/  UIMAD UR11, UR21, UR12, URZ ;  /* 0x0000000c150b72a4 */ /* 0x000fe2000f8e023f */
[----:B------:R-:W-:Y:S01]  /*bdd0*/  ISETP.GE.AND P3, PT, R5, UR17, PT ;  /* 0x0000001105007c0c */ /* 0x000fe2000bf66270 */
[----:B------:R3:W1:Y:S01]  /*bde0*/  LDS.128 R36, [R0+0x1a000] ;  /* 0x01a0000000247984 */ /* 0x0006620000000c00 */
[----:B------:R-:W-:Y:S01]  /*bdf0*/  VIADD R5, R53, 0x60 ;  /* 0x0000006035057836 */ /* 0x000fe20000000000 */
[----:B------:R-:W-:Y:S01]  /*be00*/  IADD3.X R3, R3, UR20, R4, P0, !PT ;  /* 0x0000001403037c10 */ /* 0x000fe200087fe404 */
[----:B------:R-:W-:Y:S01]  /*be10*/  IMAD.U32 R4, RZ, RZ, UR12 ;  /* 0x0000000cff047e24 */ /* 0x000fe2000f8e00ff */
[----:B------:R3:W1:Y:S01]  /*be20*/  LDS.128 R44, [R0+0x1b000] ;  /* 0x01b00000002c7984 */ /* 0x0006620000000c00 */
[----:B------:R-:W-:Y:S01]  /*be30*/  UIMAD UR13, UR58, UR13, UR11 ;  /* 0x0000000d3a0d72a4 */ /* 0x000fe2000f8e020b */
[----:B------:R-:W-:Y:S01]  /*be40*/  ISETP.GE.AND P2, PT, R5, UR17, PT ;  /* 0x0000001105007c0c */ /* 0x000fe2000bf46270 */
[----:B------:R-:W-:-:S04]  /*be50*/  IMAD.WIDE.U32 R2, R4, UR58, R2 ;  /* 0x0000003a04027c25 */ /* 0x000fc8000f8e0002 */
[----:B------:R-:W-:Y:S01]  /*be60*/  VIADD R10, R3, UR13 ;  /* 0x0000000d030a7c36 */ /* 0x000fe20008000000 */
[----:B----4-:R-:W-:Y:S07]  /*be70*/  @P5 BRA `(.L_x_955) ;  /* 0x0000000000405947 */ /* 0x010fee0003800000 */
[----:B------:R-:W-:Y:S01]  /*be80*/  ULDC UR11, c[0x0][0x2d0] ;  /* 0x0000b400000b7ab9 */ /* 0x000fe20000000800 */
[----:B------:R-:W4:Y:S01]  /*be90*/  LDS.128 R16, [R0+0x10000] ;  /* 0x0100000000107984 */ /* 0x000f220000000c00 */
        /* <DEDUP_REMOVED lines=8> */
[----:B------:R-:W5:Y:S01]  /*bf20*/  @!P1 LDS.128 R12, [R0+0xc000] ;  /* 0x00c00000000c9984 */ /* 0x000f620000000c00 */
[----:B------:R-:W-:Y:S01]  /*bf30*/  IMAD.IADD R5, R4, 0x1, R7 ;  /* 0x0000000104057824 */ /* 0x000fe200078e0207 */
[----:B------:R-:W-:-:S04]  /*bf40*/  LEA R4, P6, R6, UR12, 0x1 ;  /* 0x0000000c06047c11 */ /* 0x000fc8000f8c08ff */
[----:B------:R-:W-:-:S05]  /*bf50*/  LEA.HI.X R5, R6, UR13, R5, 0x1, P6 ;  /* 0x0000000d06057c11 */ /* 0x000fca000b0f0c05 */
[----:B----4-:R4:W-:Y:S04]  /*bf60*/  @!P0 STG.E.128 desc[UR14][R4.64+0x80], R16 ;  /* 0x0000801004008986 */ /* 0x0109e8000c101d0e */
[----:B-----5:R4:W-:Y:S02]  /*bf70*/  @!P1 STG.E.128 desc[UR14][R4.64], R12 ;  /* 0x0000000c04009986 */ /* 0x0209e4000c101d0e */
.L_x_955:
[----:B------:R-:W-:Y:S05]  /*bf80*/  BSYNC B0 ;  /* 0x0000000000007941 */ /* 0x000fea0003800000 */
.L_x_954:
[----:B------:R-:W-:Y:S04]  /*bf90*/  BSSY B0, `(.L_x_956) ;  /* 0x0000012000007945 */ /* 0x000fe80003800000 */
[----:B------:R-:W-:Y:S05]  /*bfa0*/  @P4 BRA `(.L_x_957) ;  /* 0x0000000000404947 */ /* 0x000fea0003800000 */
[----:B----4-:R-:W-:Y:S01]  /*bfb0*/  IADD3 R4, P0, R53, 0x20, RZ ;  /* 0x0000002035047810 */ /* 0x010fe20007f1e0ff */
        /* <DEDUP_REMOVED lines=14> */
[----:B-1----:R4:W-:Y:S02]  /*c0a0*/  @!P0 STG.E.128 desc[UR14][R4.64+0x80], R20 ;  /* 0x0000801404008986 */ /* 0x0029e4000c101d0e */
.L_x_957:
[----:B------:R-:W-:Y:S05]  /*c0b0*/  BSYNC B0 ;  /* 0x0000000000007941 */ /* 0x000fea0003800000 */
.L_x_956:
[----:B----4-:R4:W1:Y:S01]  /*c0c0*/  LDS.128 R16, [R0+0xe000] ;  /* 0x00e0000000107984 */ /* 0x0108620000000c00 */
        /* <DEDUP_REMOVED lines=19> */
.L_x_959:
[----:B------:R-:W-:Y:S05]  /*c200*/  BSYNC B0 ;  /* 0x0000000000007941 */ /* 0x000fea0003800000 */
.L_x_958:
[----:B-1----:R1:W1:Y:S01]  /*c210*/  LDS.128 R16, [R0+0xf000] ;  /* 0x00f0000000107984 */ /* 0x0022620000000c00 */
        /* <DEDUP_REMOVED lines=19> */
.L_x_961:
[----:B------:R-:W-:Y:S05]  /*c350*/  BSYNC B0 ;  /* 0x0000000000007941 */ /* 0x000fea0003800000 */
.L_x_960:
        /* <DEDUP_REMOVED lines=14> */
[----:B---34-:R-:W-:-:S05]  /*c440*/  MOV R0, UR6 ;  /* 0x0000000600007c02 */ /* 0x018fca0008000f00 */
        /* <DEDUP_REMOVED lines=17> */
.L_x_963:
[----:B------:R-:W-:Y:S05]  /*c560*/  BSYNC B0 ;  /* 0x0000000000007941 */ /* 0x000fea0003800000 */
.L_x_962:
[----:B------:R-:W-:Y:S04]  /*c570*/  BSSY B0, `(.L_x_964) ;  /* 0x0000012000007945 */ /* 0x000fe80003800000 */
[----:B------:R-:W-:Y:S05]  /*c580*/  @P4 BRA `(.L_x_965) ;  /* 0x0000000000404947 */ /* 0x000fea0003800000 */
[----:B------:R-:W-:Y:S01]  /*c590*/  IADD3 R0, P0, R53, 0x20, RZ ;  /* 0x0000002035007810 */ /* 0x000fe20007f1e0ff */
[----:B------:R-:W-:Y:S01]  /*c5a0*/  ULDC UR5, c[0x0][0x2d0] ;  /* 0x0000b40000057ab9 */ /* 0x000fe20000000800 */
[----:B---3--:R-:W-:Y:S01]  /*c5b0*/  MOV R5, R8 ;  /* 0x0000000800057202 */ /* 0x008fe20000000f00 */
        /* <DEDUP_REMOVED lines=12> */
[----:B------:R4:W-:Y:S02]  /*c680*/  @!P0 STG.E.128 desc[UR14][R4.64+0x80], R28 ;  /* 0x0000801c04008986 */ /* 0x0009e4000c101d0e */
.L_x_965:
[----:B------:R-:W-:Y:S05]  /*c690*/  BSYNC B0 ;  /* 0x0000000000007941 */ /* 0x000fea0003800000 */
.L_x_964:
[----:B------:R-:W-:Y:S04]  /*c6a0*/  BSSY B0, `(.L_x_966) ;  /* 0x0000012000007945 */ /* 0x000fe80003800000 */
[----:B------:R-:W-:Y:S05]  /*c6b0*/  @P3 BRA `(.L_x_967) ;  /* 0x0000000000403947 */ /* 0x000fea0003800000 */
[----:B------:R-:W-:Y:S01]  /*c6c0*/  IADD3 R0, P0, R53, 0x40, RZ ;  /* 0x0000004035007810 */ /* 0x000fe20007f1e0ff */
[----:B------:R-:W-:Y:S01]  /*c6d0*/  ULDC UR5, c[0x0][0x2d0] ;  /* 0x0000b40000057ab9 */ /* 0x000fe20000000800 */
[----:B---34-:R-:W-:Y:S01]  /*c6e0*/  MOV R5, R8 ;  /* 0x0000000800057202 */ /* 0x018fe20000000f00 */
        /* <DEDUP_REMOVED lines=13> */
.L_x_967:
[----:B------:R-:W-:Y:S05]  /*c7c0*/  BSYNC B0 ;  /* 0x0000000000007941 */ /* 0x000fea0003800000 */
.L_x_966:
        /* <DEDUP_REMOVED lines=9> */
[----:B---34-:R-:W-:-:S04]  /*c860*/  IMAD.WIDE.U32 R4, R0, UR8, R2 ;  /* 0x0000000800047c25 */ /* 0x018fc8000f8e0002 */
[----:B------:R-:W-:Y:S01]  /*c870*/  IMAD R0, R0, UR9, R6 ;  /* 0x0000000900007c24 */ /* 0x000fe2000f8e0206 */
[----:B------:R-:W-:-:S03]  /*c880*/  LEA R2, P2, R4, UR6, 0x1 ;  /* 0x0000000604027c11 */ /* 0x000fc6000f8408ff */
[----:B------:R-:W-:-:S05]  /*c890*/  IMAD.IADD R0, R0, 0x1, R5 ;  /* 0x0000000100007824 */ /* 0x000fca00078e0205 */
[----:B------:R-:W-:-:S05]  /*c8a0*/  LEA.HI.X R3, R4, UR7, R0, 0x1, P2 ;  /* 0x0000000704037c11 */ /* 0x000fca00090f0c00 */
[----:B------:R3:W-:Y:S04]  /*c8b0*/  @!P1 STG.E.128 desc[UR14][R2.64], R48 ;  /* 0x0000003002009986 */ /* 0x0007e8000c101d0e */
[----:B------:R3:W-:Y:S02]  /*c8c0*/  @!P0 STG.E.128 desc[UR14][R2.64+0x80], R44 ;  /* 0x0000802c02008986 */ /* 0x0007e4000c101d0e */
.L_x_922:
[----:B------:R-:W-:Y:S05]  /*c8d0*/  BSYNC B1 ;  /* 0x0000000000017941 */ /* 0x000fea0003800000 */
.L_x_900:
        /* <DEDUP_REMOVED lines=11> */
.L_x_968:
[----:B------:R-:W-:Y:S05]  /*c990*/  EXIT ;  /* 0x000000000000794d */ /* 0x000fea0003800000 */
.L_x_970:
        /* <DEDUP_REMOVED lines=14> */
.L_x_1092:


//--------------------- .text._ZN5flash44flash_bwd_dq_dk_dv_loop_seqk_parallel_kernelI23Flash_bwd_kernel_traitsILi128ELi64ELi128ELi8ELi2ELi4ELi2ELb0ELb0EN7cutlass10bfloat16_tE19Flash_kernel_traitsILi128ELi64ELi128ELi8ES3_EELb0ELb1ELb0ELb1ELb0ELb0ELb1EEEvNS_16Flash_bwd_paramsE --------------------------
	.section	.text._ZN5flash44flash_bwd_dq_dk_dv_loop_seqk_parallel_kernelI23Flash_bwd_kernel_traitsILi128ELi64ELi128ELi8ELi2ELi4ELi2ELb0ELb0EN7cutlass10bfloat16_tE19Flash_kernel_traitsILi128ELi64ELi128ELi8ES3_EELb0ELb1ELb0ELb1ELb0ELb0ELb1EEEvNS_16Flash_bwd_paramsE,"ax",@progbits
	.align	128
        .global         _ZN5flash44flash_bwd_dq_dk_dv_loop_seqk_parallel_kernelI23Flash_bwd_kernel_traitsILi128ELi64ELi128ELi8ELi2ELi4ELi2ELb0ELb0EN7cutlass10bfloat16_tE19Flash_kernel_traitsILi128ELi64ELi128ELi8ES3_EELb0ELb1ELb0ELb1ELb0ELb0ELb1EEEvNS_16Flash_bwd_paramsE
        .type           _ZN5flash44flash_bwd_dq_dk_dv_loop_seqk_parallel_kernelI23Flash_bwd_kernel_traitsILi128ELi64ELi128ELi8ELi2ELi4ELi2ELb0ELb0EN7cutlass10bfloat16_tE19Flash_kernel_traitsILi128ELi64ELi128ELi8ES3_EELb0ELb1ELb0ELb1ELb0ELb0ELb1EEEvNS_16Flash_bwd_paramsE,@function
        .size           _ZN5flash44flash_bwd_dq_dk_dv_loop_seqk_parallel_kernelI23Flash_bwd_kernel_traitsILi128ELi64ELi128ELi8ELi2ELi4ELi2ELb0ELb0EN7cutlass10bfloat16_tE19Flash_kernel_traitsILi128ELi64ELi128ELi8ES3_EELb0ELb1ELb0ELb1ELb0ELb0ELb1EEEvNS_16Flash_bwd_paramsE,(.L_x_1093 - _ZN5flash44flash_bwd_dq_dk_dv_loop_seqk_parallel_kernelI23Flash_bwd_kernel_traitsILi128ELi64ELi128ELi8ELi2ELi4ELi2ELb0ELb0EN7cutlass10bfloat16_tE19Flash_kernel_traitsILi128ELi64ELi128ELi8ES3_EELb0ELb1ELb0ELb1ELb0ELb0ELb1EEEvNS_16Flash_bwd_paramsE)
        .other          _ZN5flash44flash_bwd_dq_dk_dv_loop_seqk_parallel_kernelI23Flash_bwd_kernel_traitsILi128ELi64ELi128ELi8ELi2ELi4ELi2ELb0ELb0EN7cutlass10bfloat16_tE19Flash_kernel_traitsILi128ELi64ELi128ELi8ES3_EELb0ELb1ELb0ELb1ELb0ELb0ELb1EEEvNS_16Flash_bwd_paramsE,@"STO_CUDA_ENTRY STV_DEFAULT"
_ZN5flash44flash_bwd_dq_dk_dv_loop_seqk_parallel_kernelI23Flash_bwd_kernel_traitsILi128ELi64ELi128ELi8ELi2ELi4ELi2ELb0ELb0EN7cutlass10bfloat16_tE19Flash_kernel_traitsILi128ELi64ELi128ELi8ES3_EELb0ELb1ELb0ELb1ELb0ELb0ELb1EEEvNS_16Flash_bwd_paramsE:
.text._ZN5flash44flash_bwd_dq_dk_dv_loop_seqk_parallel_kernelI23Flash_bwd_kernel_traitsILi128ELi64ELi128ELi8ELi2ELi4ELi2ELb0ELb0EN7cutlass10bfloat16_tE19Flash_kernel_traitsILi128ELi64ELi128ELi8ES3_EELb0ELb1ELb0ELb1ELb0ELb0ELb1EEEvNS_16Flash_bwd_paramsE:
        /* <DEDUP_REMOVED lines=16> */
[----:B------:R-:W3:Y:S08]  /*0100*/  S2UR UR47, SR_CTAID.Y ;  /* 0x00000000002f79c3 */ /* 0x000ef00000002600 */
[----:B------:R-:W4:Y:S01]  /*0110*/  S2UR UR56, SR_CTAID.Z ;  /* 0x00000000003879c3 */ /* 0x000f220000002700 */
[----:B--2---:R-:W-:Y:S01]  /*0120*/  ULEA UR4, UR4, UR5, 0x18 ;  /* 0x0000000504047291 */ /* 0x004fe2000f8ec03f */
[----:B-1----:R-:W-:Y:S01]  /*0130*/  SHF.R.S32.HI R2, RZ, 0x1f, R6 ;  /* 0x0000001fff027819 */ /* 0x002fe20000011406 */
[----:B---3--:R-:W-:-:S03]  /*0140*/  USHF.L.U32 UR5, UR47, 0x7, URZ ;  /* 0x000000072f057899 */ /* 0x008fc6000800063f */
[CC--:B------:R-:W-:Y:S02]  /*0150*/  LEA.HI R0, R2.reuse, R6.reuse, RZ, 0x2 ;  /* 0x0000000602007211 */ /* 0x0c0fe400078f10ff */
[CC--:B------:R-:W-:Y:S02]  /*0160*/  LEA.HI R11, R2.reuse, R6.reuse, RZ, 0x3 ;  /* 0x00000006020b7211 */ /* 0x0c0fe400078f18ff */
[CC--:B------:R-:W-:Y:S01]  /*0170*/  LEA.HI R13, R2.reuse, R6.reuse, RZ, 0x6 ;  /* 0x00000006020d7211 */ /* 0x0c0fe200078f30ff */
[----:B----4-:R-:W-:Y:S01]  /*0180*/  USHF.R.S32.HI UR6, URZ, 0x1f, UR56 ;  /* 0x0000001f3f067899 */ /* 0x010fe20008011438 */
[CC--:B------:R-:W-:Y:S02]  /*0190*/  LEA.HI R10, R2.reuse, R6.reuse, RZ, 0x5 ;  /* 0x00000006020a7211 */ /* 0x0c0fe400078f28ff */
[CC--:B------:R-:W-:Y:S02]  /*01a0*/  LEA.HI R5, R2.reuse, R6.reuse, RZ, 0x4 ;  /* 0x0000000602057211 */ /* 0x0c0fe400078f20ff */
[----:B------:R-:W-:-:S02]  /*01b0*/  LEA.HI R16, R2, R6, RZ, 0x7 ;  /* 0x0000000602107211 */ /* 0x000fc400078f38ff */
[--C-:B------:R-:W-:Y:S02]  /*01c0*/  SHF.R.S32.HI R4, RZ, 0x2, R0.reuse ;  /* 0x00000002ff047819 */ /* 0x100fe40000011400 */
[----:B------:R-:W-:Y:S02]  /*01d0*/  SHF.R.S32.HI R2, RZ, 0x1f, R0 ;  /* 0x0000001fff027819 */ /* 0x000fe40000011400 */
[----:B------:R-:W-:Y:S02]  /*01e0*/  LOP3.LUT R0, R0, 0x7ffffffc, RZ, 0xc0, !PT ;  /* 0x7ffffffc00007812 */ /* 0x000fe400078ec0ff */
[----:B------:R-:W-:Y:S02]  /*01f0*/  LOP3.LUT R3, R11, 0xfffffff8, RZ, 0xc0, !PT ;  /* 0xfffffff80b037812 */ /* 0x000fe400078ec0ff */
[----:B------:R-:W-:Y:S01]  /*0200*/  LEA.HI R2, R2, R4, RZ, 0x3 ;  /* 0x0000000402027211 */ /* 0x000fe200078f18ff */
[C---:B------:R-:W-:Y:S01]  /*0210*/  IMAD.IADD R15, R6.reuse, 0x1, -R0 ;  /* 0x00000001060f7824 */ /* 0x040fe200078e0a00 */
[----:B------:R-:W-:Y:S01]  /*0220*/  SHF.R.S32.HI R12, RZ, 0x3, R11 ;  /* 0x00000003ff0c7819 */ /* 0x000fe2000001140b */
[----:B------:R-:W-:Y:S01]  /*0230*/  IMAD.IADD R0, R6, 0x1, -R3 ;  /* 0x0000000106007824 */ /* 0x000fe200078e0a03 */
[----:B------:R-:W-:-:S02]  /*0240*/  LOP3.LUT R9, R10, 0xffffffe0, RZ, 0xc0, !PT ;  /* 0xffffffe00a097812 */ /* 0x000fc400078ec0ff */
[C---:B------:R-:W-:Y:S01]  /*0250*/  LOP3.LUT R8, R5.reuse, 0xfffffff0, RZ, 0xc0, !PT ;  /* 0xfffffff005087812 */ /* 0x040fe200078ec0ff */
[----:B------:R-:W-:Y:S01]  /*0260*/  IMAD.SHL.U32 R3, R12, 0x40, RZ ;  /* 0x000000400c037824 */ /* 0x000fe200078e00ff */
[----:B------:R-:W-:Y:S01]  /*0270*/  LOP3.LUT R2, R2, 0xfffffff8, RZ, 0xc0, !PT ;  /* 0xfffffff802027812 */ /* 0x000fe200078ec0ff */
[C---:B------:R-:W-:Y:S01]  /*0280*/  IMAD.IADD R18, R6.reuse, 0x1, -R9 ;  /* 0x0000000106127824 */ /* 0x040fe200078e0a09 */
[----:B------:R-:W-:Y:S01]  /*0290*/  SHF.R.S32.HI R7, RZ, 0x4, R5 ;  /* 0x00000004ff077819 */ /* 0x000fe20000011405 */
[----:B------:R-:W-:Y:S01]  /*02a0*/  IMAD.IADD R6, R6, 0x1, -R8 ;  /* 0x0000000106067824 */ /* 0x000fe200078e0a08 */
[----:B------:R-:W-:Y:S01]  /*02b0*/  SHF.R.S32.HI R19, RZ, 0x5, R10 ;  /* 0x00000005ff137819 */ /* 0x000fe2000001140a */
[----:B------:R-:W-:Y:S01]  /*02c0*/  IMAD.IADD R8, R4, 0x1, -R2 ;  /* 0x0000000104087824 */ /* 0x000fe200078e0a02 */
[----:B------:R-:W-:Y:S01]  /*02d0*/  LEA.HI R4, R5, R7, RZ, 0x1 ;  /* 0x0000000705047211 */ /* 0x000fe200078f08ff */
[----:B------:R-:W-:Y:S01]  /*02e0*/  IMAD.SHL.U32 R236, R0, 0x8, RZ ;  /* 0x0000000800ec7824 */ /* 0x000fe200078e00ff */
[----:B------:R-:W-:Y:S01]  /*02f0*/  LOP3.LUT R2, R3, 0x1c0, RZ, 0xc0, !PT ;  /* 0x000001c003027812 */ /* 0x000fe200078ec0ff */
[----:B------:R-:W-:Y:S01]  /*0300*/  STL [R1+0x4c], R18 ;  /* 0x00004c1201007387 */ /* 0x000fe20000100800 */
[----:B------:R-:W-:-:S02]  /*0310*/  SHF.R.S32.HI R12, RZ, 0x1f, R10 ;  /* 0x0000001fff0c7819 */ /* 0x000fc4000001140a */
[----:B------:R-:W-:Y:S02]  /*0320*/  LOP3.LUT R3, R4, 0xfffffffe, RZ, 0xc0, !PT ;  /* 0xfffffffe04037812 */ /* 0x000fe400078ec0ff */
[----:B------:R-:W-:Y:S02]  /*0330*/  SHF.R.U32.HI R5, RZ, 0x3, R2 ;  /* 0x00000003ff057819 */ /* 0x000fe40000011602 */
[----:B------:R-:W-:Y:S01]  /*0340*/  LOP3.LUT R4, R2, 0x38, R236, 0xf8, !PT ;  /* 0x0000003802047812 */ /* 0x000fe200078ef8ec */
[----:B------:R-:W-:Y:S01]  /*0350*/  IMAD.IADD R9, R7, 0x1, -R3 ;  /* 0x0000000107097824 */ /* 0x000fe200078e0a03 */
[----:B------:R-:W-:Y:S02]  /*0360*/  LEA.HI R2, R12, R19, RZ, 0x2 ;  /* 0x000000130c027211 */ /* 0x000fe400078f10ff */
[----:B------:R-:W-:Y:S01]  /*0370*/  SHF.R.S32.HI R3, RZ, 0x1f, R6 ;  /* 0x0000001fff037819 */ /* 0x000fe20000011406 */
[----:B------:R-:W-:Y:S01]  /*0380*/  IMAD.SHL.U32 R205, R9, 0x200, RZ ;  /* 0x0000020009cd7824 */ /* 0x000fe200078e00ff */
[----:B------:R-:W-:-:S02]  /*0390*/  LOP3.LUT R2, R2, 0xfffffffc, RZ, 0xc0, !PT ;  /* 0xfffffffc02027812 */ /* 0x000fc400078ec0ff */
[C---:B------:R-:W-:Y:S02]  /*03a0*/  LOP3.LUT P4, RZ, R0.reuse, 0x2, RZ, 0xc0, !PT ;  /* 0x0000000200ff7812 */ /* 0x040fe4000788c0ff */
[----:B------:R-:W-:Y:S01]  /*03b0*/  LEA.HI R12, R3, R6, RZ, 0x3 ;  /* 0x00000006030c7211 */ /* 0x000fe200078f18ff */
[----:B------:R-:W-:Y:S01]  /*03c0*/  IMAD.IADD R7, R19, 0x1, -R2 ;  /* 0x0000000113077824 */ /* 0x000fe200078e0a02 */
[C---:B------:R-:W-:Y:S01]  /*03d0*/  LOP3.LUT P3, RZ, R0.reuse, 0x4, RZ, 0xc0, !PT ;  /* 0x0000000400ff7812 */ /* 0x040fe2000786c0ff */
[----:B------:R-:W-:Y:S01]  /*03e0*/  IMAD.SHL.U32 R0, R0, 0x40, RZ ;  /* 0x0000004000007824 */ /* 0x000fe200078e00ff */
[----:B------:R-:W-:Y:S01]  /*03f0*/  LOP3.LUT R14, R4, R5, RZ, 0x3c, !PT ;  /* 0x00000005040e7212 */ /* 0x000fe200078e3cff */
[----:B------:R-:W-:Y:S01]  /*0400*/  IMAD.SHL.U32 R2, R7, 0x10, RZ ;  /* 0x0000001007027824 */ /* 0x000fe200078e00ff */
[----:B------:R-:W-:Y:S02]  /*0410*/  LOP3.LUT R4, R12, 0xfffffff8, RZ, 0xc0, !PT ;  /* 0xfffffff80c047812 */ /* 0x000fe400078ec0ff */
[----:B------:R-:W-:-:S02]  /*0420*/  LOP3.LUT R0, R0, 0x1c0, RZ, 0xc0, !PT ;  /* 0x000001c000007812 */ /* 0x000fc400078ec0ff */
[----:B------:R-:W-:Y:S01]  /*0430*/  SHF.R.S32.HI R3, RZ, 0x6, R13 ;  /* 0x00000006ff037819 */ /* 0x000fe2000001140d */
[----:B------:R-:W-:Y:S01]  /*0440*/  IMAD.IADD R17, R6, 0x1, -R4 ;  /* 0x0000000106117824 */ /* 0x000fe200078e0a04 */
[C---:B------:R-:W-:Y:S01]  /*0450*/  LOP3.LUT R4, R0.reuse, 0x30, R2, 0xf8, !PT ;  /* 0x0000003000047812 */ /* 0x040fe200078ef802 */
[----:B------:R-:W-:Y:S01]  /*0460*/  IMAD.SHL.U32 R2, R9, 0x20, RZ ;  /* 0x0000002009027824 */ /* 0x000fe200078e00ff */
[----:B------:R-:W-:Y:S01]  /*0470*/  LOP3.LUT R209, R0, 0x8, R11, 0xf8, !PT ;  /* 0x0000000800d17812 */ /* 0x000fe200078ef80b */
[C---:B------:R-:W-:Y:S01]  /*0480*/  IMAD.SHL.U32 R13, R3.reuse, 0x8, RZ ;  /* 0x00000008030d7824 */ /* 0x040fe200078e00ff */
[----:B------:R-:W-:Y:S01]  /*0490*/  SHF.R.U32.HI R0, RZ, 0x3, R0 ;  /* 0x00000003ff007819 */ /* 0x000fe20000011600 */
[----:B------:R-:W-:Y:S01]  /*04a0*/  IMAD R5, R3, 0x800, R205 ;  /* 0x0000080003057824 */ /* 0x000fe200078e02cd */
[----:B------:R-:W-:Y:S01]  /*04b0*/  LOP3.LUT R2, R2, 0x20, RZ, 0xc0, !PT ;  /* 0x0000002002027812 */ /* 0x000fe200078ec0ff */
[----:B------:R-:W-:Y:S01]  /*04c0*/  STL [R1+0x48], R17 ;  /* 0x0000481101007387 */ /* 0x000fe20000100800 */
[----:B------:R-:W-:-:S02]  /*04d0*/  LOP3.LUT R4, R4, 0x8, R11, 0xf8, !PT ;  /* 0x0000000804047812 */ /* 0x000fc400078ef80b */
[----:B------:R-:W-:Y:S02]  /*04e0*/  LOP3.LUT R209, R209, R0, RZ, 0x3c, !PT ;  /* 0x00000000d1d17212 */ /* 0x000fe400078e3cff */
[----:B------:R-:W-:Y:S01]  /*04f0*/  LOP3.LUT R13, R2, 0x18, R13, 0xf8, !PT ;  /* 0x00000018020d7812 */ /* 0x000fe200078ef80d */
[----:B------:R-:W-:Y:S01]  /*0500*/  IMAD.SHL.U32 R2, R15, 0x2, RZ ;  /* 0x000000020f027824 */ /* 0x000fe200078e00ff */
[----:B------:R-:W-:Y:S01]  /*0510*/  LOP3.LUT R205, R205, R4, R0, 0xf6, !PT ;  /* 0x00000004cdcd7212 */ /* 0x000fe200078ef600 */
[C---:B------:R-:W-:Y:S01]  /*0520*/  IMAD.SHL.U32 R4, R8.reuse, 0x40, RZ ;  /* 0x0000004008047824 */ /* 0x040fe200078e00ff */
[----:B------:R-:W-:Y:S01]  /*0530*/  SHF.R.S32.HI R0, RZ, 0x7, R16 ;  /* 0x00000007ff007819 */ /* 0x000fe20000011410 */
[--C-:B------:R-:W-:Y:S01]  /*0540*/  IMAD R11, R7, 0x400, R2.reuse ;  /* 0x00000400070b7824 */ /* 0x100fe200078e0202 */
[----:B------:R-:W-:Y:S01]  /*0550*/  LOP3.LUT R6, R8, 0x1, RZ, 0xc0, !PT ;  /* 0x0000000108067812 */ /* 0x000fe200078ec0ff */
[----:B------:R-:W-:Y:S01]  /*0560*/  IMAD.IADD R209, R5, 0x1, R209 ;  /* 0x0000000105d17824 */ /* 0x000fe200078e02d1 */
[----:B------:R-:W-:Y:S01]  /*0570*/  LEA R205, R205, UR4, 0x1 ;  /* 0x00000004cdcd7c11 */ /* 0x000fe2000f8e08ff */
[----:B------:R-:W-:Y:S01]  /*0580*/  IMAD R7, R0, 0x1000, R2 ;  /* 0x0000100000077824 */ /* 0x000fe200078e0202 */
[----:B------:R-:W-:Y:S01]  /*0590*/  ISETP.NE.U32.AND P0, PT, R6, 0x1, PT ;  /* 0x000000010600780c */ /* 0x000fe20003f05070 */
[----:B------:R-:W-:Y:S01]  /*05a0*/  IMAD.SHL.U32 R2, R0, 0x8, RZ ;  /* 0x0000000800027824 */ /* 0x000fe200078e00ff */
[----:B------:R-:W-:Y:S01]  /*05b0*/  LOP3.LUT R0, R4, 0x1c0, RZ, 0xc0, !PT ;  /* 0x000001c004007812 */ /* 0x000fe200078ec0ff */
[C---:B------:R-:W-:Y:S01]  /*05c0*/  IMAD R5, R3.reuse, 0x200, R14 ;  /* 0x0000020003057824 */ /* 0x040fe200078e020e */
[----:B------:R-:W-:Y:S01]  /*05d0*/  R2P PR, R8, 0x6 ;  /* 0x0000000608007804 */ /* 0x000fe20000000000 */
[----:B------:R-:W-:Y:S01]  /*05e0*/  IMAD.SHL.U32 R4, R3, 0x20, RZ ;  /* 0x0000002003047824 */ /* 0x000fe200078e00ff */
[----:B------:R-:W-:Y:S01]  /*05f0*/  LOP3.LUT R2, R2, 0x8, RZ, 0xc0, !PT ;  /* 0x0000000802027812 */ /* 0x000fe200078ec0ff */
[----:B------:R-:W-:Y:S01]  /*0600*/  IMAD.SHL.U32 R6, R9, 0x10, RZ ;  /* 0x0000001009067824 */ /* 0x000fe200078e00ff */
[----:B------:R1:W-:Y:S01]  /*0610*/  STL [R1+0x10], R5 ;  /* 0x0000100501007387 */ /* 0x0003e20000100800 */
[----:B------:R-:W-:Y:S01]  /*0620*/  SHF.R.U32.HI R3, RZ, 0x3, R0 ;  /* 0x00000003ff037819 */ /* 0x000fe20000011600 */
[----:B------:R-:W-:Y:S01]  /*0630*/  IMAD.SHL.U32 R209, R209, 0x2, RZ ;  /* 0x00000002d1d17824 */ /* 0x000fe200078e00ff */
[----:B------:R-:W-:-:S02]  /*0640*/  LOP3.LUT R4, R0, 0x20, R4, 0xf8, !PT ;  /* 0x0000002000047812 */ /* 0x000fc400078ef804 */
[----:B------:R-:W-:Y:S02]  /*0650*/  LOP3.LUT R8, R3, R0, R2, 0x1e, !PT ;  /* 0x0000000003087212 */ /* 0x000fe400078e1e02 */
[----:B------:R-:W-:Y:S02]  /*0660*/  SHF.R.S32.HI R0, RZ, 0x1f, R18 ;  /* 0x0000001fff007819 */ /* 0x000fe40000011412 */
[----:B------:R-:W-:Y:S01]  /*0670*/  SEL R232, R232, 0x10, !P0 ;  /* 0x00000010e8e87807 */ /* 0x000fe20004000000 */
[----:B------:R-:W-:Y:S01]  /*0680*/  IMAD.IADD R8, R11, 0x1, R8 ;  /* 0x000000010b087824 */ /* 0x000fe200078e0208 */
[----:B------:R-:W-:Y:S02]  /*0690*/  LEA.HI R0, R0, R18, RZ, 0x2 ;  /* 0x0000001200007211 */ /* 0x000fe400078f10ff */
[----:B-1----:R-:W-:Y:S02]  /*06a0*/  LEA.HI R5, R10, R19, RZ, 0x1 ;  /* 0x000000130a057211 */ /* 0x002fe400078f08ff */
[----:B------:R-:W-:-:S02]  /*06b0*/  LOP3.LUT R10, R2, 0x10, R6, 0xf8, !PT ;  /* 0x00000010020a7812 */ /* 0x000fc400078ef806 */
[----:B------:R-:W-:Y:S01]  /*06c0*/  LOP3.LUT R6, R4, R3, RZ, 0x3c, !PT ;  /* 0x0000000304067212 */ /* 0x000fe200078e3cff */
[----:B------:R-:W-:Y:S01]  /*06d0*/  IMAD.SHL.U32 R3, R12, 0x40, RZ ;  /* 0x000000400c037824 */ /* 0x000fe200078e00ff */
[----:B------:R-:W-:Y:S01]  /*06e0*/  LOP3.LUT R4, R5, 0xfffffffe, RZ, 0xc0, !PT ;  /* 0xfffffffe05047812 */ /* 0x000fe200078ec0ff */
[----:B------:R-:W-:-:S04]  /*06f0*/  IMAD.SHL.U32 R5, R17, 0x40, RZ ;  /* 0x0000004011057824 */ /* 0x000fc800078e00ff */
[----:B------:R-:W-:Y:S01]  /*0700*/  IMAD.IADD R4, R19, 0x1, -R4 ;  /* 0x0000000113047824 */ /* 0x000fe200078e0a04 */
[----:B------:R-:W-:-:S03]  /*0710*/  LOP3.LUT R5, R5, 0x1c0, RZ, 0xc0, !PT ;  /* 0x000001c005057812 */ /* 0x000fc600078ec0ff */
[----:B------:R-:W-:Y:S02]  /*0720*/  IMAD R2, R4, 0x400, R7 ;  /* 0x0000040004027824 */ /* 0x000fe400078e0207 */
[----:B------:R-:W-:Y:S02]  /*0730*/  IMAD.SHL.U32 R7, R9, 0x8, RZ ;  /* 0x0000000809077824 */ /* 0x000fe400078e00ff */
[----:B------:R-:W-:Y:S01]  /*0740*/  IMAD.IADD R233, R6, 0x1, R2 ;  /* 0x0000000106e97824 */ /* 0x000fe200078e0202 */
[----:B------:R-:W-:Y:S02]  /*0750*/  SHF.R.S32.HI R2, RZ, 0x2, R0 ;  /* 0x00000002ff027819 */ /* 0x000fe40000011400 */
[----:B------:R-:W-:Y:S02]  /*0760*/  LOP3.LUT R0, R3, 0xfffffe00, RZ, 0xc0, !PT ;  /* 0xfffffe0003007812 */ /* 0x000fe400078ec0ff */
[----:B------:R-:W-:Y:S01]  /*0770*/  LOP3.LUT R3, R5, 0x8, R7, 0xf8, !PT ;  /* 0x0000000805037812 */ /* 0x000fe200078ef807 */
[C---:B------:R-:W-:Y:S01]  /*0780*/  IMAD R2, R4.reuse, 0x10, R2 ;  /* 0x0000001004027824 */ /* 0x040fe200078e0202 */
[----:B------:R-:W-:Y:S01]  /*0790*/  SHF.R.U32.HI R6, RZ, 0x3, R5 ;  /* 0x00000003ff067819 */ /* 0x000fe20000011605 */
[----:B------:R-:W-:Y:S01]  /*07a0*/  IMAD R4, R4, 0x400, R0 ;  /* 0x0000040004047824 */ /* 0x000fe200078e0200 */
[----:B------:R-:W-:-:S02]  /*07b0*/  LEA R233, R233, UR4, 0x1 ;  /* 0x00000004e9e97c11 */ /* 0x000fc4000f8e08ff */
[----:B------:R-:W-:Y:S01]  /*07c0*/  LOP3.LUT R3, R3, R6, RZ, 0x3c, !PT ;  /* 0x0000000603037212 */ /* 0x000fe200078e3cff */
[----:B------:R1:W-:Y:S01]  /*07d0*/  STL [R1+0x3c], R2 ;  /* 0x00003c0201007387 */ /* 0x0003e20000100800 */
        /* <DEDUP_REMOVED lines=40> */
.L_x_1041:
        /* <DEDUP_REMOVED lines=67> */
.L_x_971:
        /* <DEDUP_REMOVED lines=19> */
[----:B------:R-:W-:Y:S01]  /*0fc0*/  USHF.L.U32 UR14, UR47, 0x7, URZ ;  /* 0x000000072f0e7899 */ /* 0x000fe2000800063f */
[----:B------:R-:W-:Y:S01]  /*0fd0*/  ULDC.64 UR26, c[0x0][0x240] ;  /* 0x00009000001a7ab9 */ /* 0x000fe20000000a00 */
[----:B------:R-:W-:Y:S01]  /*0fe0*/  ULDC UR61, c[0x0][0x2dc] ;  /* 0x0000b700003d7ab9 */ /* 0x000fe20000000800 */
[----:B------:R-:W-:Y:S01]  /*0ff0*/  ULDC UR60, c[0x0][0x270] ;  /* 0x00009c00003c7ab9 */ /* 0x000fe20000000800 */
[----:B------:R-:W-:Y:S01]  /*1000*/  UIMAD.WIDE.U32 UR16, UR5, UR26, URZ ;  /* 0x0000001a051072a5 */ /* 0x000fe2000f8e003f */
[----:B-1----:R-:W-:Y:S01]  /*1010*/  IABS R5, R6 ;  /* 0x0000000600057213 */ /* 0x002fe20000000000 */
[----:B------:R-:W-:Y:S01]  /*1020*/  @!UP1 UIMAD.WIDE.U32 UR40, UR47, UR8, URZ ;  /* 0x000000082f2892a5 */ /* 0x000fe2000f8e003f */
[----:B------:R-:W-:Y:S01]  /*1030*/  ISETP.NE.AND P3, PT, R6, RZ, PT ;  /* 0x000000ff0600720c */ /* 0x000fe20003f65270 */
[----:B------:R-:W-:Y:S01]  /*1040*/  USEL UR34, UR14, URZ, UP2 ;  /* 0x0000003f0e227287 */ /* 0x000fe20009000000 */
[----:B------:R-:W1:Y:S01]  /*1050*/  I2F.RP R2, R5 ;  /* 0x0000000500027306 */ /* 0x000e620000209400 */
[----:B------:R-:W-:-:S02]  /*1060*/  @UP0 UIADD3 UR18, UR22, UR35, URZ ;  /* 0x0000002316120290 */ /* 0x000fc4000fffe03f */
[----:B------:R-:W-:Y:S02]  /*1070*/  UIMAD.WIDE.U32 UR14, UR47, UR58, URZ ;  /* 0x0000003a2f0e72a5 */ /* 0x000fe4000f8e003f */
[----:B--2---:R-:W-:Y:S02]  /*1080*/  UIMAD.WIDE.U32 UR30, UR11, UR12, URZ ;  /* 0x0000000c0b1e72a5 */ /* 0x004fe4000f8e003f */
[----:B------:R-:W-:Y:S02]  /*1090*/  USEL UR55, UR28, UR16, !UP1 ;  /* 0x000000101c377287 */ /* 0x000fe4000c800000 */
[----:B------:R-:W-:Y:S02]  /*10a0*/  UIMAD UR49, UR11, UR13, UR31 ;  /* 0x0000000d0b3172a4 */ /* 0x000fe4000f8e021f */
[----:B------:R-:W-:Y:S01]  /*10b0*/  @!UP1 UIMAD UR11, UR57, UR8, URZ ;  /* 0x00000008390b92a4 */ /* 0x000fe2000f8e023f */
[----:B------:R-:W-:Y:S01]  /*10c0*/  @UP1 ULDC.64 UR12, c[0x0][0x420] ;  /* 0x00010800000c1ab9 */ /* 0x000fe20000000a00 */
[----:B------:R-:W-:Y:S01]  /*10d0*/  UIADD3 UR50, UR29, UR33, URZ ;  /* 0x000000211d327290 */ /* 0x000fe2000fffe03f */
[----:B-1----:R-:W1:Y:S01]  /*10e0*/  MUFU.RCP R2, R2 ;  /* 0x0000000200027308 */ /* 0x002e620000001000 */
[----:B------:R-:W-:-:S02]  /*10f0*/  @!UP1 UIMAD UR37, UR47, UR9, UR11 ;  /* 0x000000092f2592a4 */ /* 0x000fc4000f8e020b */
[----:B------:R-:W-:Y:S02]  /*1100*/  UIADD3 UR11, UR19, 0x3f, URZ ;  /* 0x0000003f130b7890 */ /* 0x000fe4000fffe03f */
[----:B------:R-:W-:Y:S02]  /*1110*/  @UP1 UIMAD.WIDE.U32 UR42, UR5, UR12, URZ ;  /* 0x0000000c052a12a5 */ /* 0x000fe4000f8e003f */
[----:B------:R-:W-:Y:S02]  /*1120*/  USHF.R.S32.HI UR20, URZ, 0x1f, UR11 ;  /* 0x0000001f3f147899 */ /* 0x000fe4000801140b */
[----:B------:R-:W-:Y:S02]  /*1130*/  USHF.L.U64.HI UR12, UR47, 0x7, UR57 ;  /* 0x000000072f0c7899 */ /* 0x000fe40008010239 */
[----:B------:R-:W-:Y:S02]  /*1140*/  ULEA.HI UR20, UR20, UR11, URZ, 0x6 ;  /* 0x0000000b14147291 */ /* 0x000fe4000f8f303f */
[----:B------:R-:W-:-:S02]  /*1150*/  UIMAD UR11, UR38, UR47, URZ ;  /* 0x0000002f260b72a4 */ /* 0x000fc4000f8e023f */
[----:B------:R-:W-:Y:S01]  /*1160*/  @UP1 UIMAD UR51, UR5, UR13, UR43 ;  /* 0x0000000d053312a4 */ /* 0x000fe2000f8e022b */
[----:B-1----:R-:W-:Y:S02]  /*1170*/  VIADD R2, R2, 0xffffffe ;  /* 0x0ffffffe02027836 */ /* 0x002fe40000000000 */
[----:B------:R-:W-:Y:S01]  /*1180*/  ULDC.U8 UR13, c[0x0][0x3d8] ;  /* 0x0000f600000d7ab9 */ /* 0x000fe20000000000 */
[----:B------:R-:W-:Y:S01]  /*1190*/  UIMAD.WIDE UR8, UR61, UR60, URZ ;  /* 0x0000003c3d0872a5 */ /* 0x000fe2000f8e023f */
[----:B------:R-:W1:Y:S01]  /*11a0*/  F2I.FTZ.U32.TRUNC.NTZ R3, R2 ;  /* 0x0000000200037305 */ /* 0x000e62000021f000 */
[----:B------:R-:W-:Y:S02]  /*11b0*/  USEL UR36, UR12, URZ, UP2 ;  /* 0x0000003f0c247287 */ /* 0x000fe40009000000 */
[----:B------:R-:W-:Y:S02]  /*11c0*/  UISETP.NE.AND UP3, UPT, UR13, URZ, UPT ;  /* 0x0000003f0d00728c */ /* 0x000fe4000bf65270 */
[----:B------:R-:W-:Y:S01]  /*11d0*/  UIMAD UR11, UR57, UR58, UR11 ;  /* 0x0000003a390b72a4 */ /* 0x000fe2000f8e020b */
[----:B------:R-:W-:Y:S01]  /*11e0*/  @UP0 ULDC.64 UR12, c[0x0][0x248] ;  /* 0x00009200000c0ab9 */ /* 0x000fe20000000a00 */
[----:B------:R-:W-:-:S02]  /*11f0*/  UIMAD UR32, UR5, UR27, URZ ;  /* 0x0000001b052072a4 */ /* 0x000fc4000f8e023f */
        /* <DEDUP_REMOVED lines=12> */
[----:B------:R-:W-:Y:S02]  /*12c0*/  ULOP3.LUT UR18, UR20, 0xffffffc0, URZ, 0xc0, !UPT ;  /* 0xffffffc014127892 */ /* 0x000fe4000f8ec03f */
[----:B------:R-:W-:Y:S02]  /*12d0*/  UIMAD.WIDE.U32 UR14, UR8, UR5, URZ ;  /* 0x00000005080e72a5 */ /* 0x000fe4000f8e003f */
[----:B------:R-:W-:Y:S01]  /*12e0*/  IMAD.HI.U32 R0, R0, R2, RZ ;  /* 0x0000000200007227 */ /* 0x000fe200078e00ff */
[----:B------:R-:W-:Y:S02]  /*12f0*/  UIADD3 UR46, UR17, UR11, URZ ;  /* 0x0000000b112e7290 */ /* 0x000fe4000fffe03f */
[----:B------:R-:W-:Y:S01]  /*1300*/  UIADD3 UR11, UR18, -0x40, URZ ;  /* 0xffffffc0120b7890 */ /* 0x000fe2000fffe03f */
[----:B------:R-:W-:Y:S01]  /*1310*/  IMAD.MOV R3, RZ, RZ, -R0 ;  /* 0x000000ffff037224 */ /* 0x000fe200078e0a00 */
[----:B------:R-:W-:-:S02]  /*1320*/  USEL UR54, UR16, UR14, !UP1 ;  /* 0x0000000e10367287 */ /* 0x000fc4000c800000 */
[----:B------:R-:W-:Y:S01]  /*1330*/  USHF.R.S32.HI UR38, URZ, 0x1f, UR11 ;  /* 0x0000001f3f267899 */ /* 0x000fe2000801140b */
[C---:B------:R-:W-:Y:S01]  /*1340*/  IMAD R2, R5.reuse, R3, R2 ;  /* 0x0000000305027224 */ /* 0x040fe200078e0202 */
[----:B------:R-:W-:Y:S02]  /*1350*/  UIADD3 UR16, UP2, UR11, UR34, URZ ;  /* 0x000000220b107290 */ /* 0x000fe4000ff5e03f */
[----:B------:R-:W-:Y:S02]  /*1360*/  UIMAD UR14, UR9, UR5, URZ ;  /* 0x00000005090e72a4 */ /* 0x000fe4000f8e023f */
[----:B------:R-:W-:Y:S01]  /*1370*/  ISETP.GT.U32.AND P1, PT, R5, R2, PT ;  /* 0x000000020500720c */ /* 0x000fe20003f24070 */
[----:B------:R-:W-:Y:S02]  /*1380*/  UIADD3.X UR17, UR38, UR36, URZ, UP2, !UPT ;  /* 0x0000002426117290 */ /* 0x000fe400097fe43f */
[----:B------:R-:W-:Y:S01]  /*1390*/  UIMAD UR9, UR9, UR16, URZ ;  /* 0x00000010090972a4 */ /* 0x000fe2000f8e023f */
[----:B------:R-:W-:Y:S01]  /*13a0*/  ULDC.U8 UR24, c[0x0][0x480] ;  /* 0x0001200000187ab9 */ /* 0x000fe20000000000 */
[----:B------:R-:W-:Y:S01]  /*13b0*/  ULDC UR34, c[0x0][0x2c4] ;  /* 0x0000b10000227ab9 */ /* 0x000fe20000000800 */
[----:B------:R-:W-:-:S02]  /*13c0*/  @UP0 UIADD3 UR31, UR22, UR35, URZ ;  /* 0x00000023161f0290 */ /* 0x000fc4000fffe03f */
[----:B------:R-:W-:Y:S02]  /*13d0*/  UIMAD UR18, UR8, UR17, UR9 ;  /* 0x00000011081272a4 */ /* 0x000fe4000f8e0209 */
[----:B------:R-:W-:-:S03]  /*13e0*/  UISETP.NE.AND UP4, UPT, UR24, URZ, UPT ;  /* 0x0000003f1800728c */ /* 0x000fc6000bf85270 */
[----:B------:R-:W-:Y:S01]  /*13f0*/  @!P1 IMAD.IADD R2, R2, 0x1, -R5 ;  /* 0x0000000102029824 */ /* 0x000fe200078e0a05 */
[----:B------:R-:W-:Y:S01]  /*1400*/  @!P1 IADD3 R0, R0, 0x1, RZ ;  /* 0x0000000100009810 */ /* 0x000fe20007ffe0ff */
[----:B------:R-:W-:Y:S01]  /*1410*/  @UP3 UIMAD UR17, UR47, UR34, URZ ;  /* 0x000000222f1132a4 */ /* 0x000fe2000f8e023f */
[----:B------:R-:W-:Y:S01]  /*1420*/  PLOP3.LUT P1, PT, PT, PT, UP0, 0x80, 0x0 ;  /* 0x000000000000781c */ /* 0x000fe20003f2f008 */
[----:B------:R-:W-:Y:S01]  /*1430*/  @UP0 ULDC.64 UR24, c[0x0][0x250] ;  /* 0x0000940000180ab9 */ /* 0x000fe20000000a00 */
[----:B------:R-:W-:Y:S01]  /*1440*/  ISETP.GE.U32.AND P0, PT, R2, R5, PT ;  /* 0x000000050200720c */ /* 0x000fe20003f06070 */
[----:B------:R-:W-:Y:S01]  /*1450*/  @UP1 UIADD3 UR46, UR15, UR14, URZ ;  /* 0x0000000e0f2e1290 */ /* 0x000fe2000fffe03f */
[----:B------:R-:W-:Y:S01]  /*1460*/  LOP3.LUT R2, R6, UR56, RZ, 0x3c, !PT ;  /* 0x0000003806027c12 */ /* 0x000fe2000f8e3cff */
[----:B------:R-:W-:Y:S02]  /*1470*/  @UP0 UIMAD.WIDE.U32 UR14, UR31, UR24, URZ ;  /* 0x000000181f0e02a5 */ /* 0x000fe4000f8e003f */
[----:B------:R-:W-:Y:S01]  /*1480*/  UIMAD.WIDE.U32 UR32, UR8, UR16, URZ ;  /* 0x00000010082072a5 */ /* 0x000fe2000f8e003f */
[----:B------:R-:W-:Y:S01]  /*1490*/  ISETP.GE.AND P2, PT, R2, RZ, PT ;  /* 0x000000ff0200720c */ /* 0x000fe20003f46270 */
[----:B------:R-:W-:-:S02]  /*14a0*/  @UP3 USEL UR16, UR17, UR5, !UP1 ;  /* 0x0000000511103287 */ /* 0x000fc4000c800000 */
[----:B------:R-:W-:Y:S02]  /*14b0*/  @!UP3 UIMAD UR9, UR47, UR60, UR56 ;  /* 0x0000003c2f09b2a4 */ /* 0x000fe4000f8e0238 */
[----:B------:R-:W-:Y:S02]  /*14c0*/  UIMAD UR48, UR56, UR61, URZ ;  /* 0x0000003d383072a4 */ /* 0x000fe4000f8e023f */
[----:B------:R-:W-:Y:S01]  /*14d0*/  @P0 VIADD R0, R0, 0x1 ;  /* 0x0000000100000836 */ /* 0x000fe20000000000 */
[----:B------:R-:W-:Y:S01]  /*14e0*/  @UP0 UIMAD UR31, UR31, UR25, URZ ;  /* 0x000000191f1f02a4 */ /* 0x000fe2000f8e023f */
[----:B------:R-:W-:Y:S01]  /*14f0*/  PLOP3.LUT P0, PT, PT, PT, UP3, 0x80, 0x0 ;  /* 0x000000000000781c */ /* 0x000fe20003f0f038 */
[----:B------:R-:W-:Y:S01]  /*1500*/  @UP3 ULDC UR8, c[0x0][0x2e4] ;  /* 0x0000b90000083ab9 */ /* 0x000fe20000000800 */
[----:B------:R-:W-:Y:S01]  /*1510*/  IMAD.MOV.U32 R13, RZ, RZ, R0 ;  /* 0x000000ffff0d7224 */ /* 0x000fe200078e0000 */
[----:B------:R-:W-:Y:S02]  /*1520*/  USHF.R.S32.HI UR45, URZ, 0x6, UR20 ;  /* 0x000000063f2d7899 */ /* 0x000fe40008011414 */
[----:B------:R-:W-:-:S02]  /*1530*/  @UP3 UIMAD UR17, UR56, UR8, UR16 ;  /* 0x00000008381132a4 */ /* 0x000fc4000f8e0210 */
[----:B------:R-:W-:Y:S01]  /*1540*/  @!UP1 UIADD3 UR51, UR41, UR37, URZ ;  /* 0x0000002529339290 */ /* 0x000fe2000fffe03f */
[----:B------:R-:W-:Y:S01]  /*1550*/  @!P2 IADD3 R13, -R13, RZ, RZ ;  /* 0x000000ff0d0da210 */ /* 0x000fe20007ffe1ff */
[----:B------:R-:W-:Y:S01]  /*1560*/  @!UP3 UIMAD UR17, UR9, UR34, URZ ;  /* 0x000000220911b2a4 */ /* 0x000fe2000f8e023f */
[----:B------:R-:W-:Y:S01]  /*1570*/  @!P3 LOP3.LUT R13, RZ, R6, RZ, 0x33, !PT ;  /* 0x00000006ff0db212 */ /* 0x000fe200078e33ff */
[----:B------:R-:W-:Y:S02]  /*1580*/  UIADD3 UR20, UR33, UR18, URZ ;  /* 0x0000001221147290 */ /* 0x000fe4000fffe03f */
[----:B------:R-:W-:Y:S02]  /*1590*/  USHF.R.S32.HI UR39, URZ, 0x1f, UR23 ;  /* 0x0000001f3f277899 */ /* 0x000fe40008011417 */
[----:B------:R-:W-:Y:S02]  /*15a0*/  USEL UR53, UR30, URZ, UP4 ;  /* 0x0000003f1e357287 */ /* 0x000fe4000a000000 */
[----:B------:R-:W-:-:S02]  /*15b0*/  USHF.R.S32.HI UR52, URZ, 0x1f, UR48 ;  /* 0x0000001f3f347899 */ /* 0x000fc40008011430 */
[----:B------:R-:W-:Y:S02]  /*15c0*/  @UP0 UIADD3 UR37, UR15, UR31, URZ ;  /* 0x0000001f0f250290 */ /* 0x000fe4000fffe03f */
[----:B------:R-:W-:Y:S02]  /*15d0*/  USEL UR49, UR49, URZ, UP4 ;  /* 0x0000003f31317287 */ /* 0x000fe4000a000000 */
        /* <DEDUP_REMOVED lines=16> */
.L_x_973:
        /* <DEDUP_REMOVED lines=13> */
.L_x_974:
        /* <DEDUP_REMOVED lines=11> */
.L_x_975:
[----:B------:R-:W-:-:S04]  /*1860*/  UIMAD UR5, UR47, UR60, UR56 ;  /* 0x0000003c2f0572a4 */ /* 0x000fc8000f8e0238 */
[----:B------:R-:W-:-:S12]  /*1870*/  UIMAD UR5, UR5, UR58, URZ ;  /* 0x0000003a050572a4 */ /* 0x000fd8000f8e023f */
.L_x_976:
[----:B------:R-:W2:Y:S01]  /*1880*/  LDL R10, [R1+0x4c] ;  /* 0x00004c00010a7983 */ /* 0x000ea20000100800 */
[----:B------:R-:W-:Y:S01]  /*1890*/  UIMAD UR9, UR61, UR60, URZ ;  /* 0x0000003c3d0972a4 */ /* 0x000fe2000f8e023f */
[----:B------:R-:W1:Y:S01]  /*18a0*/  LDC.64 R2, c[0x0][0x420] ;  /* 0x00010800ff027b82 */ /* 0x000e620000000a00 */
[----:B------:R-:W-:Y:S01]  /*18b0*/  UIADD3 UR40, UR11, UR5, URZ ;  /* 0x000000050b287290 */ /* 0x000fe2000fffe03f */
[----:B------:R-:W3:Y:S01]  /*18c0*/  S2R R23, SR_TID.X ;  /* 0x0000000000177919 */ /* 0x000ee20000002100 */
[----:B------:R-:W-:Y:S01]  /*18d0*/  UIADD3 UR5, -UR10, UR19, UR23 ;  /* 0x000000130a057290 */ /* 0x000fe2000fffe117 */
[----:B------:R-:W-:Y:S01]  /*18e0*/  SHF.R.S32.HI R237, RZ, 0x1f, R236 ;  /* 0x0000001fffed7819 */ /* 0x000fe200000114ec */
[----:B------:R-:W-:Y:S01]  /*18f0*/  USHF.L.U32 UR8, UR9, 0x6, URZ ;  /* 0x0000000609087899 */ /* 0x000fe2000800063f */
[----:B------:R-:W4:Y:S01]  /*1900*/  S2R R24, SR_TID.X ;  /* 0x0000000000187919 */ /* 0x000f220000002100 */
[----:B------:R-:W-:Y:S01]  /*1910*/  ULDC UR15, c[0x0][0x398] ;  /* 0x0000e600000f7ab9 */ /* 0x000fe20000000800 */
[C---:B------:R-:W-:Y:S01]  /*1920*/  IADD3 R4, P0, R236.reuse, UR14, RZ ;  /* 0x0000000eec047c10 */ /* 0x040fe2000ff1e0ff */
[----:B------:R-:W-:Y:S01]  /*1930*/  UIADD3 UR5, UR5, -UR15, URZ ;  /* 0x8000000f05057290 */ /* 0x000fe2000fffe03f */
[----:B------:R-:W5:Y:S01]  /*1940*/  S2R R8, SR_TID.X ;  /* 0x0000000000087919 */ /* 0x000f620000002100 */
[----:B------:R-:W-:Y:S01]  /*1950*/  UIADD3 UR15, UP2, UP1, UR32, UR8, UR48 ;  /* 0x00000008200f7290 */ /* 0x000fe2000f95e030 */
[----:B------:R-:W-:Y:S01]  /*1960*/  IADD3.X R5, R237, UR51, RZ, P0, !PT ;  /* 0x00000033ed057c10 */ /* 0x000fe200087fe4ff */
[----:B------:R-:W-:Y:S01]  /*1970*/  USHF.R.S32.HI UR8, URZ, 0x1f, UR8 ;  /* 0x0000001f3f087899 */ /* 0x000fe20008011408 */
[----:B------:R-:W5:Y:S01]  /*1980*/  S2R R9, SR_TID.X ;  /* 0x0000000000097919 */ /* 0x000f620000002100 */
[----:B------:R-:W-:Y:S01]  /*1990*/  ULDC.64 UR30, c[0x0][0x400] ;  /* 0x00010000001e7ab9 */ /* 0x000fe20000000a00 */
[----:B------:R-:W-:Y:S01]  /*19a0*/  USHF.R.S32.HI UR41, URZ, 0x1f, UR56 ;  /* 0x0000001f3f297899 */ /* 0x000fe20008011438 */
[----:B------:R-:W-:Y:S01]  /*19b0*/  BSSY B1, `(.L_x_972) ;  /* 0x0000a30000017945 */ /* 0x000fe20003800000 */
[----:B------:R-:W-:Y:S01]  /*19c0*/  UIADD3.X UR8, UR20, UR8, UR52, UP2, UP1 ;  /* 0x0000000814087290 */ /* 0x000fe200097e2434 */
[----:B------:R-:W-:Y:S01]  /*19d0*/  VIADD R12, R236, 0x40 ;  /* 0x00000040ec0c7836 */ /* 0x000fe20000000000 */
[----:B------:R-:W-:-:S02]  /*19e0*/  USHF.R.S32.HI UR20, URZ, 0x1f, UR5 ;  /* 0x0000001f3f147899 */ /* 0x000fc40008011405 */
[----:B------:R-:W-:Y:S02]  /*19f0*/  UIADD3 UR33, UR11, UR17, URZ ;  /* 0x000000110b217290 */ /* 0x000fe4000fffe03f */
[----:B------:R-:W-:Y:S01]  /*1a00*/  ULEA.HI UR20, UR20, UR5, URZ, 0x6 ;  /* 0x0000000514147291 */ /* 0x000fe2000f8f303f */
[----:B-1----:R-:W-:Y:S01]  /*1a10*/  IMAD.WIDE.U32 R4, R2, UR11, R4 ;  /* 0x0000000b02047c25 */ /* 0x002fe2000f8e0004 */
[----:B------:R-:W-:Y:S01]  /*1a20*/  ULDC.64 UR16, c[0x0][0x428] ;  /* 0x00010a0000107ab9 */ /* 0x000fe20000000a00 */
[----:B------:R-:W-:Y:S01]  /*1a30*/  ULDC.64 UR28, c[0x0][0x258] ;  /* 0x00009600001c7ab9 */ /* 0x000fe20000000a00 */
[----:B------:R-:W-:Y:S02]  /*1a40*/  USHF.R.S32.HI UR20, URZ, 0x6, UR20 ;  /* 0x000000063f147899 */ /* 0x000fe40008011414 */
[----:B------:R-:W-:Y:S02]  /*1a50*/  UIMAD UR14, UR41, UR16, URZ ;  /* 0x00000010290e72a4 */ /* 0x000fe4000f8e023f */
[----:B------:R-:W-:Y:S01]  /*1a60*/  UIMAD UR32, UR41, UR28, URZ ;  /* 0x0000001c292072a4 */ /* 0x000fe2000f8e023f */
[----:B---3--:R-:W-:Y:S01]  /*1a70*/  SHF.R.S32.HI R23, RZ, 0x1f, R23 ;  /* 0x0000001fff177819 */ /* 0x008fe20000011417 */
[----:B------:R-:W-:Y:S01]  /*1a80*/  ULDC.64 UR42, c[0x0][0x2b0] ;  /* 0x0000ac00002a7ab9 */ /* 0x000fe20000000a00 */
[----:B------:R-:W-:Y:S01]  /*1a90*/  ULDC.64 UR60, c[0x0][0x478] ;  /* 0x00011e00003c7ab9 */ /* 0x000fe20000000a00 */
[----:B------:R-:W-:Y:S01]  /*1aa0*/  UIMAD UR5, UR56, UR29, UR32 ;  /* 0x0000001d380572a4 */ /* 0x000fe2000f8e0220 */
[----:B----4-:R-:W-:-:S04]  /*1ab0*/  LEA.HI R23, R23, R24, RZ, 0x3 ;  /* 0x0000001817177211 */ /* 0x010fc800078f18ff */
[----:B------:R-:W-:Y:S02]  /*1ac0*/  SHF.R.S32.HI R23, RZ, 0x3, R23 ;  /* 0x00000003ff177819 */ /* 0x000fe40000011417 */
[----:B-----5:R-:W-:Y:S02]  /*1ad0*/  SHF.R.S32.HI R8, RZ, 0x1f, R8 ;  /* 0x0000001fff087819 */ /* 0x020fe40000011408 */
[----:B------:R-:W-:Y:S02]  /*1ae0*/  SHF.R.S32.HI R21, RZ, 0x1f, R23 ;  /* 0x0000001fff157819 */ /* 0x000fe40000011417 */
[----:B------:R-:W-:Y:S02]  /*1af0*/  IADD3 R6, P2, R23, UR11, RZ ;  /* 0x0000000b17067c10 */ /* 0x000fe4000ff5e0ff */
[----:B------:R-:W-:Y:S01]  /*1b00*/  LEA.HI R8, R8, R9, RZ, 0x5 ;  /* 0x0000000908087211 */ /* 0x000fe200078f28ff */
[----:B------:R-:W-:Y:S01]  /*1b10*/  IMAD R9, R2, UR38, RZ ;  /* 0x0000002602097c24 */ /* 0x000fe2000f8e02ff */
[----:B------:R-:W-:-:S02]  /*1b20*/  IADD3.X R0, R21, UR38, RZ, P2, !PT ;  /* 0x0000002615007c10 */ /* 0x000fc400097fe4ff */
[----:B------:R-:W-:Y:S01]  /*1b30*/  SHF.R.S32.HI R8, RZ, 0x5, R8 ;  /* 0x00000005ff087819 */ /* 0x000fe20000011408 */
[----:B------:R-:W-:Y:S02]  /*1b40*/  IMAD R9, R3, UR11, R9 ;  /* 0x0000000b03097c24 */ /* 0x000fe4000f8e0209 */
[----:B------:R-:W-:Y:S02]  /*1b50*/  IMAD R7, R0, UR26, RZ ;  /* 0x0000001a00077c24 */ /* 0x000fe4000f8e02ff */
[----:B------:R-:W-:Y:S02]  /*1b60*/  IMAD.IADD R5, R5, 0x1, R9 ;  /* 0x0000000105057824 */ /* 0x000fe400078e0209 */
[----:B--2---:R-:W-:Y:S01]  /*1b70*/  IMAD R0, R8, UR9, R10 ;  /* 0x0000000908007c24 */ /* 0x004fe2000f8e020a */
[----:B------:R-:W-:Y:S01]  /*1b80*/  UIADD3 UR9, UP2, UP1, UR53, UR15, UR54 ;  /* 0x0000000f35097290 */ /* 0x000fe2000f95e036 */
[C---:B------:R-:W-:Y:S02]  /*1b90*/  IMAD R10, R6.reuse, UR27, R7 ;  /* 0x0000001b060a7c24 */ /* 0x040fe4000f8e0207 */
[----:B------:R-:W-:Y:S01]  /*1ba0*/  IMAD.WIDE.U32 R6, R6, UR26, R236 ;  /* 0x0000001a06067c25 */ /* 0x000fe2000f8e00ec */
[----:B------:R-:W-:-:S02]  /*1bb0*/  UIADD3.X UR8, UR49, UR8, UR46, UP2, UP1 ;  /* 0x0000000831087290 */ /* 0x000fc400097e242e */
[----:B------:R-:W-:Y:S01]  /*1bc0*/  IADD3 R8, P0, R0, UR9, RZ ;  /* 0x0000000900087c10 */ /* 0x000fe2000ff1e0ff */
[----:B------:R-:W-:Y:S01]  /*1bd0*/  UISETP.LT.AND UP1, UPT, URZ, UR20, UPT ;  /* 0x000000143f00728c */ /* 0x000fe2000bf21270 */
[----:B------:R-:W-:Y:S01]  /*1be0*/  IADD3 R6, P2, R6, UR55, RZ ;  /* 0x0000003706067c10 */ /* 0x000fe2000ff5e0ff */
[----:B------:R-:W-:Y:S01]  /*1bf0*/  UIADD3 UR9, UR45, -0x1, URZ ;  /* 0xffffffff2d097890 */ /* 0x000fe2000fffe03f */
[----:B------:R-:W-:Y:S01]  /*1c00*/  LEA.HI.X.SX32 R0, R0, UR8, 0x1, P0 ;  /* 0x0000000800007c11 */ /* 0x000fe200080f0eff */
[----:B------:R-:W-:Y:S01]  /*1c10*/  USEL UR20, URZ, UR20, !UP1 ;  /* 0x000000143f147287 */ /* 0x000fe2000c800000 */
[C---:B------:R-:W-:Y:S01]  /*1c20*/  LEA R218, P0, R8.reuse, UR30, 0x2 ;  /* 0x0000001e08da7c11 */ /* 0x040fe2000f8010ff */
[----:B------:R-:W-:Y:S01]  /*1c30*/  UIMAD UR8, UR56, UR17, UR14 ;  /* 0x00000011380872a4 */ /* 0x000fe2000f8e020e */
[----:B------:R-:W-:Y:S01]  /*1c40*/  IADD3.X R7, R7, UR50, R10, P2, !PT ;  /* 0x0000003207077c10 */ /* 0x000fe200097fe40a */
[----:B------:R-:W-:Y:S01]  /*1c50*/  UISETP.GT.AND UP1, UPT, UR45, UR20, UPT ;  /* 0x000000142d00728c */ /* 0x000fe2000bf24270 */
[----:B------:R-:W-:Y:S01]  /*1c60*/  LEA.HI.X R219, R8, UR31, R0, 0x2, P0 ;  /* 0x0000001f08db7c11 */ /* 0x000fe200080f1400 */
[----:B------:R-:W-:Y:S01]  /*1c70*/  IMAD.U32 R0, RZ, RZ, UR16 ;  /* 0x00000010ff007e24 */ /* 0x000fe2000f8e00ff */
[----:B------:R-:W-:Y:S01]  /*1c80*/  UIMAD.WIDE UR16, UR33, 0x4, UR42 ;  /* 0x00000004211078a5 */ /* 0x000fe2000f8e022a */
[----:B------:R-:W-:Y:S01]  /*1c90*/  IMAD.U32 R8, RZ, RZ, UR28 ;  /* 0x0000001cff087e24 */ /* 0x000fe2000f8e00ff */
[----:B------:R-:W-:Y:S01]  /*1ca0*/  UIMAD.WIDE UR32, UR40, 0x4, UR60 ;  /* 0x00000004282078a5 */ /* 0x000fe2000f8e023c */
[----:B------:R-:W-:Y:S01]  /*1cb0*/  IMAD.WIDE.U32 R4, R0, UR56, R4 ;  /* 0x0000003800047c25 */ /* 0x000fe2000f8e0004 */
[----:B------:R-:W-:Y:S01]  /*1cc0*/  PLOP3.LUT P0, PT, PT, PT, UP1, 0x80, 0x0 ;  /* 0x000000000000781c */ /* 0x000fe20003f0f018 */
[----:B------:R-:W-:Y:S01]  /*1cd0*/  ULDC.64 UR28, c[0x0][0x210] ;  /* 0x00008400001c7ab9 */ /* 0x000fe20000000a00 */
[----:B------:R-:W-:Y:S01]  /*1ce0*/  ULDC.64 UR30, c[0x0][0x3e0] ;  /* 0x0000f800001e7ab9 */ /* 0x000fe20000000a00 */
[----:B------:R-:W-:Y:S01]  /*1cf0*/  VIADD R5, R5, UR8 ;  /* 0x0000000805057c36 */ /* 0x000fe20008000000 */
[----:B------:R-:W-:Y:S01]  /*1d00*/  UMOV UR15, UR16 ;  /* 0x00000010000f7c82 */ /* 0x000fe20008000000 */
[----:B------:R-:W-:Y:S01]  /*1d10*/  IMAD R10, R21, R2, RZ ;  /* 0x00000002150a7224 */ /* 0x000fe200078e02ff */
[----:B------:R-:W-:Y:S01]  /*1d20*/  UMOV UR14, UR17 ;  /* 0x00000011000e7c82 */ /* 0x000fe20008000000 */
[----:B------:R-:W-:Y:S01]  /*1d30*/  IMAD.WIDE.U32 R6, R8, UR56, R6 ;  /* 0x0000003808067c25 */ /* 0x000fe2000f8e0006 */
[----:B------:R-:W-:Y:S01]  /*1d40*/  UMOV UR17, UR32 ;  /* 0x0000002000117c82 */ /* 0x000fe20008000000 */
[----:B------:R-:W-:-:S02]  /*1d50*/  UMOV UR16, UR33 ;  /* 0x0000002100107c82 */ /* 0x000fc40008000000 */
[C---:B------:R-:W-:Y:S01]  /*1d60*/  IMAD R10, R23.reuse, R3, R10 ;  /* 0x00000003170a7224 */ /* 0x040fe200078e020a */
[----:B------:R-:W-:Y:S01]  /*1d70*/  LEA R242, P3, R6, UR28, 0x1 ;  /* 0x0000001c06f27c11 */ /* 0x000fe2000f8608ff */
[----:B------:R-:W-:-:S04]  /*1d80*/  IMAD.WIDE.U32 R4, R23, R2, R4 ;  /* 0x0000000217047225 */ /* 0x000fc800078e0004 */
[----:B------:R-:W-:Y:S01]  /*1d90*/  VIADD R11, R7, UR5 ;  /* 0x00000005070b7c36 */ /* 0x000fe20008000000 */
[----:B------:R-:W-:Y:S01]  /*1da0*/  LEA R240, P2, R4, UR30, 0x1 ;  /* 0x0000001e04f07c11 */ /* 0x000fe2000f8408ff */
[----:B------:R-:W-:-:S03]  /*1db0*/  IMAD.IADD R10, R5, 0x1, R10 ;  /* 0x00000001050a7824 */ /* 0x000fc600078e020a */
        /* <DEDUP_REMOVED lines=22> */
.L_x_978:
        /* <DEDUP_REMOVED lines=19> */
.L_x_979:
        /* <DEDUP_REMOVED lines=38> */
.L_x_981:
[----:B------:R-:W-:Y:S05]  /*22b0*/  BSYNC B0 ;  /* 0x0000000000007941 */ /* 0x000fea0003800000 */
.L_x_980:
        /* <DEDUP_REMOVED lines=18> */
.L_x_983:
[----:B------:R-:W-:Y:S05]  /*23e0*/  BSYNC B0 ;  /* 0x0000000000007941 */ /* 0x000fea0003800000 */
.L_x_982:
        /* <DEDUP_REMOVED lines=18> */
.L_x_985:
[----:B------:R-:W-:Y:S05]  /*2510*/  BSYNC B0 ;  /* 0x0000000000007941 */ /* 0x000fea0003800000 */
.L_x_984:
        /* <DEDUP_REMOVED lines=18> */
.L_x_987:
[----:B------:R-:W-:Y:S05]  /*2640*/  BSYNC B0 ;  /* 0x0000000000007941 */ /* 0x000fea0003800000 */
.L_x_986:
        /* <DEDUP_REMOVED lines=30> */
.L_x_989:
[----:B------:R-:W-:Y:S05]  /*2830*/  BSYNC B0 ;  /* 0x0000000000007941 */ /* 0x000fea0003800000 */
.L_x_988:
        /* <DEDUP_REMOVED lines=18> */
.L_x_991:
[----:B------:R-:W-:Y:S05]  /*2960*/  BSYNC B0 ;  /* 0x0000000000007941 */ /* 0x000fea0003800000 */
.L_x_990:
        /* <DEDUP_REMOVED lines=18> */
.L_x_993:
[----:B------:R-:W-:Y:S05]  /*2a90*/  BSYNC B0 ;  /* 0x0000000000007941 */ /* 0x000fea0003800000 */
.L_x_992:
        /* <DEDUP_REMOVED lines=19> */
.L_x_977:
        /* <DEDUP_REMOVED lines=30> */
.L_x_996:
[----:B------:R-:W-:Y:S05]  /*2db0*/  BSYNC B0 ;  /* 0x0000000000007941 */ /* 0x000fea0003800000 */
.L_x_995:
        /* <DEDUP_REMOVED lines=27> */
.L_x_998:
[----:B------:R-:W-:Y:S05]  /*2f70*/  BSYNC B0 ;  /* 0x0000000000007941 */ /* 0x000fea0003800000 */
.L_x_997:
        /* <DEDUP_REMOVED lines=12> */
.L_x_1000:
        /* <DEDUP_REMOVED lines=20> */
.L_x_1001:
[----:B------:R-:W-:Y:S05]  /*3180*/  BSYNC B0 ;  /* 0x0000000000007941 */ /* 0x000fea0003800000 */
.L_x_999:
        /* <DEDUP_REMOVED lines=13> */
.L_x_1003:
        /* <DEDUP_REMOVED lines=29> */
.L_x_1004:
[----:B------:R-:W-:Y:S05]  /*3430*/  BSYNC B0 ;  /* 0x0000000000007941 */ /* 0x000fea0003800000 */
.L_x_1002:
        /* <DEDUP_REMOVED lines=56> */
.L_x_1006:
[----:B------:R-:W-:Y:S05]  /*37c0*/  BSYNC B0 ;  /* 0x0000000000007941 */ /* 0x000fea0003800000 */
.L_x_1005:
        /* <DEDUP_REMOVED lines=33> */
.L_x_1008:
[----:B------:R-:W-:Y:S05]  /*39e0*/  BSYNC B0 ;  /* 0x0000000000007941 */ /* 0x000fea0003800000 */
.L_x_1007:
        /* <DEDUP_REMOVED lines=34> */
.L_x_1010:
[----:B------:R-:W-:Y:S05]  /*3c10*/  BSYNC B0 ;  /* 0x0000000000007941 */ /* 0x000fea0003800000 */
.L_x_1009:
        /* <DEDUP_REMOVED lines=33> */
.L_x_1012:
[----:B------:R-:W-:Y:S05]  /*3e30*/  BSYNC B0 ;  /* 0x0000000000007941 */ /* 0x000fea0003800000 */
.L_x_1011:
        /* <DEDUP_REMOVED lines=42> */
.L_x_1014:
[----:B------:R-:W-:Y:S05]  /*40e0*/  BSYNC B0 ;  /* 0x0000000000007941 */ /* 0x000fea0003800000 */
.L_x_1013:
        /* <DEDUP_REMOVED lines=32> */
.L_x_1016:
[----:B------:R-:W-:Y:S05]  /*42f0*/  BSYNC B0 ;  /* 0x0000000000007941 */ /* 0x000fea0003800000 */
.L_x_1015:
        /* <DEDUP_REMOVED lines=32> */
.L_x_1018:
[----:B------:R-:W-:Y:S05]  /*4500*/  BSYNC B0 ;  /* 0x0000000000007941 */ /* 0x000fea0003800000 */
.L_x_1017:
        /* <DEDUP_REMOVED lines=8> */
[----:B------:R-:W-:-:S04]  /*4590*/  IMAD.X R3, RZ, RZ, R21, P0 ;  /* 0x000000ffff037224 */ /* 0x000fc800000e0615 */
[----:B------:R-:W-:Y:S02]  /*45a0*/  IMAD R3, R3, UR24, RZ ;  /* 0x0000001803037c24 */ /* 0x000fe4000f8e02ff */
[----:B------:R-:W-:-:S04]  /*45b0*/  IMAD.WIDE.U32 R4, R2, UR24, R4 ;  /* 0x0000001802047c25 */ /* 0x000fc8000f8e0004 */
[----:B-1----:R-:W1:Y:S01]  /*45c0*/  @!P1 LDC.64 R6, c[0x0][0x220] ;  /* 0x00008800ff069b82 */ /* 0x002e620000000a00 */
[----:B------:R-:W-:Y:S01]  /*45d0*/  IMAD R3, R2, UR25, R3 ;  /* 0x0000001902037c24 */ /* 0x000fe2000f8e0203 */
[----:B------:R1:W-:Y:S02]  /*45e0*/  @P1 STS.128 [R0+0x17000], RZ ;  /* 0x017000ff00001388 */ /* 0x0003e40000000c00 */
[----:B-1----:R-:W-:Y:S01]  /*45f0*/  @!P1 LEA R2, P0, R4, R6, 0x1 ;  /* 0x0000000604029211 */ /* 0x002fe200078008ff */
[----:B------:R-:W-:-:S05]  /*4600*/  IMAD.IADD R6, R5, 0x1, R3 ;  /* 0x0000000105067824 */ /* 0x000fca00078e0203 */
        /* <DEDUP_REMOVED lines=15> */
.L_x_1020:
[----:B------:R-:W-:Y:S05]  /*4700*/  BSYNC B0 ;  /* 0x0000000000007941 */ /* 0x000fea0003800000 */
.L_x_1019:
[----:B------:R-:W-:Y:S01]  /*4710*/  ULDC.64 UR24, c[0x0][0x3c8] ;  /* 0x0000f20000187ab9 */ /* 0x000fe20000000a00 */
[----:B------:R-:W-:Y:S01]  /*4720*/  USHF.R.S32.HI UR8, URZ, 0x1f, UR56 ;  /* 0x0000001f3f087899 */ /* 0x000fe20008011438 */
[----:B------:R-:W-:Y:S01]  /*4730*/  ISETP.NE.AND P3, PT, R17, RZ, PT ;  /* 0x000000ff1100720c */ /* 0x000fe20003f65270 */
[----:B------:R-:W-:Y:S01]  /*4740*/  UISETP.NE.U32.AND UP1, UPT, UR24, URZ, UPT ;  /* 0x0000003f1800728c */ /* 0x000fe2000bf25070 */
[----:B-1----:R-:W-:Y:S01]  /*4750*/  SHF.R.S32.HI R7, RZ, 0x1f, R22 ;  /* 0x0000001fff077819 */ /* 0x002fe20000011416 */
[----:B------:R-:W5:Y:S01]  /*4760*/  LDL R8, [R1+0x48] ;  /* 0x0000480001087983 */ /* 0x000f620000100800 */
[----:B------:R-:W-:Y:S01]  /*4770*/  ISETP.NE.AND P6, PT, R18, RZ, PT ;  /* 0x000000ff1200720c */ /* 0x000fe20003fc5270 */
[----:B------:R-:W-:Y:S01]  /*4780*/  UISETP.NE.AND.EX UP1, UPT, UR25, URZ, UPT, UP1 ;  /* 0x0000003f1900728c */ /* 0x000fe2000bf25310 */
[----:B------:R-:W-:Y:S02]  /*4790*/  ISETP.NE.AND P5, PT, R20, RZ, PT ;  /* 0x000000ff1400720c */ /* 0x000fe40003fa5270 */
[----:B------:R-:W-:Y:S01]  /*47a0*/  ISETP.NE.AND P4, PT, R19, RZ, PT ;  /* 0x000000ff1300720c */ /* 0x000fe20003f85270 */
[----:B------:R-:W-:Y:S01]  /*47b0*/  IMAD.MOV.U32 R12, RZ, RZ, 0x7f800000 ;  /* 0x7f800000ff0c7424 */ /* 0x000fe200078e00ff */
[----:B------:R-:W-:Y:S01]  /*47c0*/  SHF.R.S32.HI R5, RZ, 0x1f, R14 ;  /* 0x0000001fff057819 */ /* 0x000fe2000001140e */
[----:B------:R-:W-:Y:S01]  /*47d0*/  IMAD.MOV.U32 R11, RZ, RZ, 0x7f800000 ;  /* 0x7f800000ff0b7424 */ /* 0x000fe200078e00ff */
[----:B------:R-:W-:Y:S01]  /*47e0*/  PLOP3.LUT P0, PT, PT, PT, UP1, 0x80, 0x0 ;  /* 0x000000000000781c */ /* 0x000fe20003f0f018 */
[----:B------:R-:W-:Y:S01]  /*47f0*/  IMAD.MOV.U32 R10, RZ, RZ, 0x7f800000 ;  /* 0x7f800000ff0a7424 */ /* 0x000fe200078e00ff */
[----:B------:R-:W0:Y:S01]  /*4800*/  LDGDEPBAR ;  /* 0x00000000000079af */ /* 0x000e220000000000 */
        /* <DEDUP_REMOVED lines=12> */
[----:B------:R-:W-:Y:S01]  /*48d0*/  IMAD.MOV.U32 R235, RZ, RZ, R216 ;  /* 0x000000ffffeb7224 */ /* 0x000fe200078e00d8 */
[----:B------:R-:W-:Y:S01]  /*48e0*/  @UP1 ULEA.HI.X UR25, UR12, UR25, UR5, 0x2, UP0 ;  /* 0x000000190c191291 */ /* 0x000fe200080f1405 */
[----:B------:R-:W-:Y:S01]  /*48f0*/  IMAD.U32 R2, RZ, RZ, UR24 ;  /* 0x00000018ff027e24 */ /* 0x000fe2000f8e00ff */
[----:B--234-:R-:W-:Y:S01]  /*4900*/  SHF.L.U64.HI R0, R22, 0x2, R7 ;  /* 0x0000000216007819 */ /* 0x01cfe20000010207 */
[----:B------:R-:W-:Y:S01]  /*4910*/  @UP1 ULDC UR5, c[0x0][0x2e8] ;  /* 0x0000ba0000051ab9 */ /* 0x000fe20000000800 */
[----:B------:R-:W-:-:S02]  /*4920*/  CS2R R156, SRZ ;  /* 0x00000000009c7805 */ /* 0x000fc4000001ff00 */
[----:B------:R-:W-:Y:S01]  /*4930*/  CS2R R162, SRZ ;  /* 0x0000000000a27805 */ /* 0x000fe2000001ff00 */
[----:B------:R-:W-:Y:S01]  /*4940*/  IMAD.U32 R3, RZ, RZ, UR25 ;  /* 0x00000019ff037e24 */ /* 0x000fe2000f8e00ff */
[----:B------:R-:W-:Y:S02]  /*4950*/  CS2R R160, SRZ ;  /* 0x0000000000a07805 */ /* 0x000fe4000001ff00 */
[----:B------:R-:W-:Y:S02]  /*4960*/  CS2R R154, SRZ ;  /* 0x00000000009a7805 */ /* 0x000fe4000001ff00 */
[----:B------:R-:W-:Y:S02]  /*4970*/  CS2R R152, SRZ ;  /* 0x0000000000987805 */ /* 0x000fe4000001ff00 */
[----:B------:R-:W-:Y:S01]  /*4980*/  CS2R R150, SRZ ;  /* 0x0000000000967805 */ /* 0x000fe2000001ff00 */
[----:B------:R1:W2:Y:S01]  /*4990*/  @P0 LDG.E R6, desc[UR6][R2.64] ;  /* 0x0000000602060981 */ /* 0x0002a2000c1e1900 */
        /* <DEDUP_REMOVED lines=24> */
[----:B-1----:R-:W-:Y:S01]  /*4b20*/  IMAD.SHL.U32 R2, R22, 0x4, RZ ;  /* 0x0000000416027824 */ /* 0x002fe200078e00ff */
[----:B------:R-:W-:-:S02]  /*4b30*/  CS2R R100, SRZ ;  /* 0x0000000000647805 */ /* 0x000fc4000001ff00 */
[----:B------:R-:W-:Y:S02]  /*4b40*/  CS2R R94, SRZ ;  /* 0x00000000005e7805 */ /* 0x000fe4000001ff00 */
[----:B------:R-:W-:Y:S02]  /*4b50*/  CS2R R92, SRZ ;  /* 0x00000000005c7805 */ /* 0x000fe4000001ff00 */
[----:B------:R-:W-:Y:S02]  /*4b60*/  CS2R R98, SRZ ;  /* 0x0000000000627805 */ /* 0x000fe4000001ff00 */
[----:B------:R-:W-:Y:S02]  /*4b70*/  IADD3 R2, P1, R2, UR15, RZ ;  /* 0x0000000f02027c10 */ /* 0x000fe4000ff3e0ff */
[----:B------:R-:W-:Y:S02]  /*4b80*/  CS2R R96, SRZ ;  /* 0x0000000000607805 */ /* 0x000fe4000001ff00 */
[----:B------:R-:W-:-:S02]  /*4b90*/  CS2R R90, SRZ ;  /* 0x00000000005a7805 */ /* 0x000fc4000001ff00 */
[----:B------:R-:W-:Y:S02]  /*4ba0*/  CS2R R88, SRZ ;  /* 0x0000000000587805 */ /* 0x000fe4000001ff00 */
[----:B------:R-:W-:Y:S02]  /*4bb0*/  IADD3.X R3, R0, UR14, RZ, P1, !PT ;  /* 0x0000000e00037c10 */ /* 0x000fe40008ffe4ff */
[----:B------:R-:W-:Y:S02]  /*4bc0*/  CS2R R86, SRZ ;  /* 0x0000000000567805 */ /* 0x000fe4000001ff00 */
[C---:B------:R-:W-:Y:S02]  /*4bd0*/  @!P3 LEA R4, P1, R14.reuse, UR15, 0x2 ;  /* 0x0000000f0e04bc11 */ /* 0x040fe4000f8210ff */
[----:B------:R-:W-:Y:S02]  /*4be0*/  CS2R R84, SRZ ;  /* 0x0000000000547805 */ /* 0x000fe4000001ff00 */
[----:B------:R-:W-:Y:S01]  /*4bf0*/  CS2R R78, SRZ ;  /* 0x00000000004e7805 */ /* 0x000fe2000001ff00 */
[----:B------:R-:W3:Y:S01]  /*4c00*/  @!P6 LDG.E R12, desc[UR6][R2.64] ;  /* 0x00000006020ce981 */ /* 0x000ee2000c1e1900 */
[----:B------:R-:W-:-:S02]  /*4c10*/  @!P3 LEA.HI.X R5, R14, UR14, R5, 0x2, P1 ;  /* 0x0000000e0e05bc11 */ /* 0x000fc400088f1405 */
[----:B------:R-:W-:Y:S02]  /*4c20*/  CS2R R76, SRZ ;  /* 0x00000000004c7805 */ /* 0x000fe4000001ff00 */
[----:B------:R-:W-:Y:S01]  /*4c30*/  CS2R R82, SRZ ;  /* 0x0000000000527805 */ /* 0x000fe2000001ff00 */
[----:B------:R-:W4:Y:S01]  /*4c40*/  @!P5 LDG.E R11, desc[UR6][R2.64+0x20] ;  /* 0x00002006020bd981 */ /* 0x000f22000c1e1900 */
[----:B------:R-:W-:Y:S02]  /*4c50*/  CS2R R80, SRZ ;  /* 0x0000000000507805 */ /* 0x000fe4000001ff00 */
[----:B------:R-:W-:Y:S02]  /*4c60*/  CS2R R74, SRZ ;  /* 0x00000000004a7805 */ /* 0x000fe4000001ff00 */
[----:B------:R-:W-:Y:S01]  /*4c70*/  CS2R R72, SRZ ;  /* 0x0000000000487805 */ /* 0x000fe2000001ff00 */
[----:B------:R1:W4:Y:S01]  /*4c80*/  @!P4 LDG.E R10, desc[UR6][R2.64+0x80] ;  /* 0x00008006020ac981 */ /* 0x000322000c1e1900 */
[----:B------:R-:W-:-:S02]  /*4c90*/  CS2R R70, SRZ ;  /* 0x0000000000467805 */ /* 0x000fc4000001ff00 */
[----:B------:R-:W-:Y:S02]  /*4ca0*/  CS2R R68, SRZ ;  /* 0x0000000000447805 */ /* 0x000fe4000001ff00 */
[----:B------:R-:W-:Y:S01]  /*4cb0*/  CS2R R62, SRZ ;  /* 0x00000000003e7805 */ /* 0x000fe2000001ff00 */
[----:B------:R1:W4:Y:S01]  /*4cc0*/  @!P3 LDG.E R9, desc[UR6][R4.64] ;  /* 0x000000060409b981 */ /* 0x000322000c1e1900 */
        /* <DEDUP_REMOVED lines=15> */
[----:B------:R-:W-:Y:S01]  /*4dc0*/  ULDC UR23, c[0x0][0x2d0] ;  /* 0x0000b40000177ab9 */ /* 0x000fe20000000800 */
[----:B------:R-:W-:Y:S01]  /*4dd0*/  ULDC UR24, c[0x0][0x2dc] ;  /* 0x0000b70000187ab9 */ /* 0x000fe20000000800 */
[----:B------:R-:W-:Y:S01]  /*4de0*/  ULDC UR11, c[0x0][0x2ec] ;  /* 0x0000bb00000b7ab9 */ /* 0x000fe20000000800 */
[----:B-1----:R-:W1:Y:S01]  /*4df0*/  S2R R3, SR_TID.X ;  /* 0x0000000000037919 */ /* 0x002e620000002100 */
[----:B------:R-:W2:Y:S01]  /*4e00*/  @P0 MUFU.RCP R0, UR5 ;  /* 0x0000000500000d08 */ /* 0x000ea20008001000 */
[----:B-1----:R-:W-:-:S04]  /*4e10*/  SHF.R.S32.HI R2, RZ, 0x1f, R3 ;  /* 0x0000001fff027819 */ /* 0x002fc80000011403 */
[----:B------:R-:W-:-:S04]  /*4e20*/  LEA.HI R2, R2, R3, RZ, 0x6 ;  /* 0x0000000302027211 */ /* 0x000fc800078f30ff */
[----:B------:R-:W-:Y:S01]  /*4e30*/  SHF.R.S32.HI R2, RZ, 0x6, R2 ;  /* 0x00000006ff027819 */ /* 0x000fe20000011402 */
[----:B------:R-:W-:-:S04]  /*4e40*/  IMAD.SHL.U32 R3, R3, 0x2, RZ ;  /* 0x0000000203037824 */ /* 0x000fc800078e00ff */
[----:B------:R-:W-:-:S05]  /*4e50*/  IMAD.SHL.U32 R2, R2, 0x20, RZ ;  /* 0x0000002002027824 */ /* 0x000fca00078e00ff */
[----:B------:R-:W-:-:S05]  /*4e60*/  LOP3.LUT R2, R2, 0x6, R3, 0xf8, !PT ;  /* 0x0000000602027812 */ /* 0x000fca00078ef803 */
[----:B------:R1:W-:Y:S01]  /*4e70*/  STL [R1+0x28], R2 ;  /* 0x0000280201007387 */ /* 0x0003e20000100800 */
[C---:B------:R-:W-:Y:S01]  /*4e80*/  SHF.L.U64.HI R5, R22.reuse, 0x2, R7 ;  /* 0x0000000216057819 */ /* 0x040fe20000010207 */
[----:B-1----:R-:W-:-:S05]  /*4e90*/  VIADD R2, R22, 0x1 ;  /* 0x0000000116027836 */ /* 0x002fca0000000000 */
[----:B------:R1:W-:Y:S02]  /*4ea0*/  STL [R1+0x24], R2 ;  /* 0x0000240201007387 */ /* 0x0003e40000100800 */
[----:B-1----:R-:W-:-:S05]  /*4eb0*/  IMAD.SHL.U32 R2, R22, 0x4, RZ ;  /* 0x0000000416027824 */ /* 0x002fca00078e00ff */
[----:B------:R1:W-:Y:S01]  /*4ec0*/  STL [R1+0x20], R2 ;  /* 0x0000200201007387 */ /* 0x0003e20000100800 */
[----:B------:R-:W-:Y:S02]  /*4ed0*/  VIADD R3, R214, 0x2000 ;  /* 0x00002000d6037836 */ /* 0x000fe40000000000 */
[----:B------:R-:W-:-:S03]  /*4ee0*/  VIADD R4, R215, 0x2000 ;  /* 0x00002000d7047836 */ /* 0x000fc60000000000 */
[----:B------:R-:W-:Y:S02]  /*4ef0*/  SEL R3, R3, R214, !P2 ;  /* 0x000000d603037207 */ /* 0x000fe40005000000 */
[----:B------:R-:W-:Y:S01]  /*4f00*/  SEL R4, R4, R215, !P2 ;  /* 0x000000d704047207 */ /* 0x000fe20005000000 */
[----:B------:R-:W-:Y:S01]  /*4f10*/  UMOV UR5, URZ ;  /* 0x0000003f00057c82 */ /* 0x000fe20008000000 */
[----:B------:R-:W-:Y:S02]  /*4f20*/  LEA R206, R3, UR4, 0x1 ;  /* 0x0000000403ce7c11 */ /* 0x000fe4000f8e08ff */
[----:B------:R-:W-:Y:S02]  /*4f30*/  LEA R207, R4, UR4, 0x1 ;  /* 0x0000000404cf7c11 */ /* 0x000fe4000f8e08ff */
[----:B-----5:R-:W-:Y:S01]  /*4f40*/  LOP3.LUT P1, RZ, R8, 0x2, RZ, 0xc0, !PT ;  /* 0x0000000208ff7812 */ /* 0x020fe2000782c0ff */
[----:B--2---:R-:W-:-:S05]  /*4f50*/  @P0 FMUL.FTZ R0, R6, R0 ;  /* 0x0000000006000220 */ /* 0x004fca0000410000 */
[----:B------:R-:W-:Y:S01]  /*4f60*/  @P0 R2UR UR8, R0 ;  /* 0x00000000000802ca */ /* 0x000fe200000e0000 */
[----:B------:R-:W-:-:S05]  /*4f70*/  VIADD R0, R22, 0xffffffc0 ;  /* 0xffffffc016007836 */ /* 0x000fca0000000000 */
[----:B-1----:R-:W-:-:S04]  /*4f80*/  SHF.R.S32.HI R2, RZ, 0x1f, R0 ;  /* 0x0000001fff027819 */ /* 0x002fc80000011400 */
[C---:B------:R-:W-:Y:S01]  /*4f90*/  SHF.L.U64.HI R2, R0.reuse, 0x2, R2 ;  /* 0x0000000200027819 */ /* 0x040fe20000010202 */
[----:B------:R-:W-:Y:S01]  /*4fa0*/  IMAD.SHL.U32 R0, R0, 0x4, RZ ;  /* 0x0000000400007824 */ /* 0x000fe200078e00ff */
[----:B------:R-:W-:Y:S01]  /*4fb0*/  LOP3.LUT P0, RZ, R8, 0x4, RZ, 0xc0, !PT ;  /* 0x0000000408ff7812 */ /* 0x000fe2000780c0ff */
[----:B---3--:R1:W-:Y:S04]  /*4fc0*/  STL [R1+0x8], R12 ;  /* 0x0000080c01007387 */ /* 0x0083e80000100800 */
[----:B----4-:R1:W-:Y:S04]  /*4fd0*/  STL [R1+0xc], R11 ;  /* 0x00000c0b01007387 */ /* 0x0103e80000100800 */
[----:B------:R1:W-:Y:S04]  /*4fe0*/  STL [R1], R10 ;  /* 0x0000000a01007387 */ /* 0x0003e80000100800 */
[----:B------:R1:W-:Y:S04]  /*4ff0*/  STL [R1+0x4], R9 ;  /* 0x0000040901007387 */ /* 0x0003e80000100800 */
[----:B------:R1:W-:Y:S04]  /*5000*/  STL [R1+0x1c], R5 ;  /* 0x00001c0501007387 */ /* 0x0003e80000100800 */
[----:B------:R1:W-:Y:S04]  /*5010*/  STL [R1+0x18], R2 ;  /* 0x0000180201007387 */ /* 0x0003e80000100800 */
[----:B------:R1:W-:Y:S01]  /*5020*/  STL [R1+0x14], R0 ;  /* 0x0000140001007387 */ /* 0x0003e20000100800 */
[----:B------:R-:W-:-:S02]  /*5030*/  SEL R213, R213, 0xffffffe0, !P1 ;  /* 0xffffffe0d5d57807 */ /* 0x000fc40004800000 */
[----:B------:R-:W-:Y:S01]  /*5040*/  SEL R212, R212, 0xffffffc0, !P0 ;  /* 0xffffffc0d4d47807 */ /* 0x000fe20004000000 */
[----:B------:R-:W-:Y:S01]  /*5050*/  @UP1 UMOV UR5, UR8 ;  /* 0x0000000800051c82 */ /* 0x000fe20008000000 */
[----:B------:R-:W-:-:S05]  /*5060*/  ULDC UR8, c[0x0][0x39c] ;  /* 0x0000e70000087ab9 */ /* 0x000fca0000000800 */
.L_x_1023:
[----:B------:R-:W0:Y:S01]  /*5070*/  LDGDEPBAR ;  /* 0x00000000000079af */ /* 0x000e220000000000 */
[C---:B-1----:R-:W-:Y:S01]  /*5080*/  IADD3 R0, R207.reuse, R213, RZ ;  /* 0x000000d5cf007210 */ /* 0x042fe20007ffe0ff */
[----:B------:R-:W-:Y:S01]  /*5090*/  USHF.L.U32 UR12, UR21, 0x7, URZ ;  /* 0x00000007150c7899 */ /* 0x000fe2000800063f */
[-C--:B------:R-:W-:Y:S01]  /*50a0*/  IADD3 R2, R207, R212.reuse, RZ ;  /* 0x000000d4cf027210 */ /* 0x080fe20007ffe0ff */
[----:B------:R-:W2:Y:S01]  /*50b0*/  LDL R224, [R1+0x24] ;  /* 0x0000240001e07983 */ /* 0x000ea20000100800 */
[----:B------:R-:W-:Y:S01]  /*50c0*/  IADD3 R3, R0, R212, RZ ;  /* 0x000000d400037210 */ /* 0x000fe20007ffe0ff */
[----:B------:R-:W-:Y:S02]  /*50d0*/  UIADD3 UR18, UR19, 0x80, UR12 ;  /* 0x0000008013127890 */ /* 0x000fe4000fffe00c */
[----:B------:R-:W3:Y:S01]  /*50e0*/  LDL R223, [R1+0x28] ;  /* 0x0000280001df7983 */ /* 0x000ee20000100800 */
[----:B------:R-:W-:Y:S02]  /*50f0*/  USHF.L.U32 UR13, UR9, 0x6, URZ ;  /* 0x00000006090d7899 */ /* 0x000fe4000800063f */
[----:B------:R-:W-:Y:S01]  /*5100*/  UIADD3 UR18, UR18, -UR10, URZ ;  /* 0x8000000a12127290 */ /* 0x000fe2000fffe03f */
[----:B------:R-:W4:Y:S01]  /*5110*/  LDL R220, [R1+0x8] ;  /* 0x0000080001dc7983 */ /* 0x000f220000100800 */
[----:B------:R-:W-:Y:S02]  /*5120*/  UIADD3 UR12, UR12, 0x80, URZ ;  /* 0x000000800c0c7890 */ /* 0x000fe4000fffe03f */
[----:B------:R-:W-:Y:S01]  /*5130*/  UISETP.GE.AND UP0, UPT, UR13, UR18, UPT ;  /* 0x000000120d00728c */ /* 0x000fe2000bf06270 */
[----:B------:R-:W2:Y:S03]  /*5140*/  LDL R217, [R1+0xc] ;  /* 0x00000c0001d97983 */ /* 0x000ea60000100800 */
[----:B------:R-:W-:Y:S01]  /*5150*/  UISETP.LT.AND UP0, UPT, UR12, UR10, UP0 ;  /* 0x0000000a0c00728c */ /* 0x000fe20008701270 */
[----:B------:R-:W-:Y:S04]  /*5160*/  STL [R1+0x9c], R55 ;  /* 0x00009c3701007387 */ /* 0x000fe80000100800 */
[----:B------:R-:W-:Y:S01]  /*5170*/  STL [R1+0x98], R54 ;  /* 0x0000983601007387 */ /* 0x000fe20000100800 */
[----:B------:R-:W-:Y:S01]  /*5180*/  PLOP3.LUT P1, PT, PT, PT, UP0, 0x80, 0x0 ;  /* 0x000000000000781c */ /* 0x000fe20003f2f008 */
[----:B------:R-:W-:Y:S02]  /*5190*/  UISETP.GT.AND UP0, UPT, UR9, UR20, UPT ;  /* 0x000000140900728c */ /* 0x000fe4000bf04270 */
[----:B------:R-:W-:Y:S04]  /*51a0*/  STL [R1+0x94], R53 ;  /* 0x0000943501007387 */ /* 0x000fe80000100800 */
        /* <DEDUP_REMOVED lines=16> */
[----:B------:R-:W-:Y:S01]  /*52b0*/  STL [R1+0x50], R36 ;  /* 0x0000502401007387 */ /* 0x000fe20000100800 */
[----:B--2---:R-:W-:Y:S01]  /*52c0*/  FSETP.NEU.FTZ.AND P2, PT, R217, -INF , PT ;  /* 0xff800000d900780b */ /* 0x004fe20003f5d000 */
[----:B------:R-:W-:Y:S04]  /*52d0*/  DEPBAR.LE SB0, 0x0 ;  /* 0x000080000000791a */ /* 0x000fe80000000000 */
[----:B------:R-:W-:Y:S01]  /*52e0*/  BAR.SYNC.DEFER_BLOCKING 0x0 ;  /* 0x0000000000007b1d */ /* 0x000fe20000010000 */
[----:B----4-:R-:W-:Y:S05]  /*52f0*/  FSETP.NEU.FTZ.AND P3, PT, R220, -INF , PT ;  /* 0xff800000dc00780b */ /* 0x010fea0003f7d000 */
[----:B------:R-:W-:Y:S04]  /*5300*/  LDSM.16.M88.4 R32, [R207] ;  /* 0x00000000cf20783b */ /* 0x000fe80000000200 */
[----:B------:R-:W1:Y:S04]  /*5310*/  LDSM.16.M88.4 R16, [R209+UR4+0xc000] ;  /* 0x00c00004d110783b */ /* 0x000e680008000200 */
[----:B------:R-:W2:Y:S04]  /*5320*/  LDSM.16.M88.4 R28, [R207+0x1000] ;  /* 0x00100000cf1c783b */ /* 0x000ea80000000200 */
[----:B------:R-:W4:Y:S04]  /*5330*/  LDSM.16.M88.4 R164, [R209+UR4+0xc800] ;  /* 0x00c80004d1a4783b */ /* 0x000f280008000200 */
[----:B------:R-:W-:Y:S04]  /*5340*/  LDSM.16.M88.4 R168, [R0] ;  /* 0x0000000000a8783b */ /* 0x000fe80000000200 */
[----:B------:R-:W3:Y:S04]  /*5350*/  LDSM.16.M88.4 R172, [R208] ;  /* 0x00000000d0ac783b */ /* 0x000ee80000000200 */
[----:B------:R-:W3:Y:S04]  /*5360*/  LDSM.16.M88.4 R176, [R0+0x1000] ;  /* 0x0010000000b0783b */ /* 0x000ee80000000200 */
[----:B------:R-:W3:Y:S04]  /*5370*/  LDSM.16.M88.4 R180, [R208+0x800] ;  /* 0x00080000d0b4783b */ /* 0x000ee80000000200 */
[----:B------:R-:W-:Y:S04]  /*5380*/  LDSM.16.M88.4 R184, [R2] ;  /* 0x0000000002b8783b */ /* 0x000fe80000000200 */
[----:B------:R-:W3:Y:S04]  /*5390*/  LDSM.16.M88.4 R188, [R211] ;  /* 0x00000000d3bc783b */ /* 0x000ee80000000200 */
[----:B------:R-:W-:Y:S01]  /*53a0*/  LDSM.16.M88.4 R192, [R211+0x800] ;  /* 0x00080000d3c0783b */ /* 0x000fe20000000200 */
[-C--:B-1----:R-:W-:Y:S03]  /*53b0*/  HMMA.16816.F32.BF16 R4, R32, R16.reuse, RZ ;  /* 0x000000102004723c */ /* 0x082fe600000418ff */
[----:B------:R-:W-:Y:S04]  /*53c0*/  LDSM.16.M88.4 R196, [R3] ;  /* 0x0000000003c4783b */ /* 0x000fe80000000200 */
[----:B------:R-:W-:Y:S01]  /*53d0*/  LDSM.16.M88.4 R200, [R210] ;  /* 0x00000000d2c8783b */ /* 0x000fe20000000200 */
[C---:B--2---:R-:W-:Y:S06]  /*53e0*/  HMMA.16816.F32.BF16 R8, R28.reuse, R16, RZ ;  /* 0x000000101c08723c */ /* 0x044fec00000418ff */
[-C--:B------:R-:W-:Y:S06]  /*53f0*/  HMMA.16816.F32.BF16 R12, R28, R18.reuse, RZ ;  /* 0x000000121c0c723c */ /* 0x080fec00000418ff */
[C---:B------:R-:W-:Y:S06]  /*5400*/  HMMA.16816.F32.BF16 R16, R32.reuse, R18, RZ ;  /* 0x000000122010723c */ /* 0x040fec00000418ff */
[-C--:B----4-:R-:W-:Y:S06]  /*5410*/  HMMA.16816.F32.BF16 R20, R32, R164.reuse, RZ ;  /* 0x000000a42014723c */ /* 0x090fec00000418ff */
[C---:B------:R-:W-:Y:S06]  /*5420*/  HMMA.16816.F32.BF16 R24, R28.reuse, R164, RZ ;  /* 0x000000a41c18723c */ /* 0x040fec00000418ff */
[-C--:B------:R-:W-:Y:S06]  /*5430*/  HMMA.16816.F32.BF16 R28, R28, R166.reuse, RZ ;  /* 0x000000a61c1c723c */ /* 0x080fec00000418ff */
[----:B------:R-:W-:Y:S01]  /*5440*/  HMMA.16816.F32.BF16 R32, R32, R166, RZ ;  /* 0x000000a62020723c */ /* 0x000fe200000418ff */
[----:B------:R-:W1:Y:S05]  /*5450*/  LDSM.16.M88.4 R164, [R2+0x1000] ;  /* 0x0010000002a4783b */ /* 0x000e6a0000000200 */
        /* <DEDUP_REMOVED lines=10> */
[----:B------:R-:W2:Y:S04]  /*5500*/  LDSM.16.M88.4 R168, [R3+0x1000] ;  /* 0x0010000003a8783b */ /* 0x000ea80000000200 */
[----:B------:R-:W3:Y:S01]  /*5510*/  LDSM.16.M88.4 R180, [R209+UR4+0x10000] ;  /* 0x01000004d1b4783b */ /* 0x000ee20008000200 */
[-C--:B------:R-:W-:Y:S06]  /*5520*/  HMMA.16816.F32.BF16 R4, R184, R188.reuse, R4 ;  /* 0x000000bcb804723c */ /* 0x080fec0000041804 */
[C---:B-1----:R-:W-:Y:S06]  /*5530*/  HMMA.16816.F32.BF16 R8, R164.reuse, R188, R8 ;  /* 0x000000bca408723c */ /* 0x042fec0000041808 */
        /* <DEDUP_REMOVED lines=8> */
[----:B------:R-:W4:Y:S04]  /*55c0*/  LDSM.16.M88.4 R184, [R209+UR4+0x10800] ;  /* 0x01080004d1b8783b */ /* 0x000f280008000200 */
[----:B------:R-:W4:Y:S01]  /*55d0*/  LDSM.16.M88.4 R192, [R208+0x4000] ;  /* 0x00400000d0c0783b */ /* 0x000f220000000200 */
[-C--:B------:R-:W-:Y:S06]  /*55e0*/  HMMA.16816.F32.BF16 R4, R196, R200.reuse, R4 ;  /* 0x000000c8c404723c */ /* 0x080fec0000041804 */
[C---:B--2---:R-:W-:Y:S06]  /*55f0*/  HMMA.16816.F32.BF16 R8, R168.reuse, R200, R8 ;  /* 0x000000c8a808723c */ /* 0x044fec0000041808 */
        /* <DEDUP_REMOVED lines=8> */
[----:B------:R-:W4:Y:S04]  /*5680*/  LDSM.16.M88.4 R172, [R208+0x4800] ;  /* 0x00480000d0ac783b */ /* 0x000f280000000200 */
[----:B------:R-:W4:Y:S01]  /*5690*/  LDSM.16.M88.4 R196, [R2+0x2000] ;  /* 0x0020000002c4783b */ /* 0x000f220000000200 */
[-C--:B---3--:R-:W-:Y:S06]  /*56a0*/  HMMA.16816.F32.BF16 R4, R176, R180.reuse, R4 ;  /* 0x000000b4b004723c */ /* 0x088fec0000041804 */
[C---:B-1----:R-:W-:Y:S06]  /*56b0*/  HMMA.16816.F32.BF16 R8, R164.reuse, R180, R8 ;  /* 0x000000b4a408723c */ /* 0x042fec0000041808 */
[-C--:B------:R-:W-:Y:S01]  /*56c0*/  HMMA.16816.F32.BF16 R12, R164, R182.reuse, R12 ;  /* 0x000000b6a40c723c */ /* 0x080fe2000004180c */
[----:B--2---:R-:W-:Y:S04]  /*56d0*/  MOV R0, UR21 ;  /* 0x0000001500007c02 */ /* 0x004fe80008000f00 */
[----:B------:R-:W-:Y:S01]  /*56e0*/  LEA R0, R0, R223, 0x7 ;  /* 0x000000df00007211 */ /* 0x000fe200078e38ff */
[C---:B------:R-:W-:Y:S01]  /*56f0*/  HMMA.16816.F32.BF16 R16, R176.reuse, R182, R16 ;  /* 0x000000b6b010723c */ /* 0x040fe20000041810 */
[----:B------:R-:W-:Y:S05]  /*5700*/  LDSM.16.M88.4 R180, [R3+0x2000] ;  /* 0x0020000003b4783b */ /* 0x000fea0000000200 */
[-C--:B----4-:R-:W-:Y:S06]  /*5710*/  HMMA.16816.F32.BF16 R20, R176, R184.reuse, R20 ;  /* 0x000000b8b014723c */ /* 0x090fec0000041814 */
[C---:B------:R-:W-:Y:S06]  /*5720*/  HMMA.16816.F32.BF16 R24, R164.reuse, R184, R24 ;  /* 0x000000b8a418723c */ /* 0x040fec0000041818 */
[-C--:B------:R-:W-:Y:S01]  /*5730*/  HMMA.16816.F32.BF16 R28, R164, R186.reuse, R28 ;  /* 0x000000baa41c723c */ /* 0x080fe2000004181c */
[----:B------:R1:W2:Y:S05]  /*5740*/  LDSM.16.M88.4 R164, [R2+0x3000] ;  /* 0x0030000002a4783b */ /* 0x0002aa0000000200 */
[----:B------:R-:W-:Y:S01]  /*5750*/  HMMA.16816.F32.BF16 R32, R176, R186, R32 ;  /* 0x000000bab020723c */ /* 0x000fe20000041820 */
[----:B------:R-:W3:Y:S04]  /*5760*/  LDSM.16.M88.4 R176, [R211+0x4800] ;  /* 0x00480000d3b0783b */ /* 0x000ee80000000200 */
[----:B------:R-:W4:Y:S01]  /*5770*/  LDSM.16.M88.4 R184, [R210+0x4000] ;  /* 0x00400000d2b8783b */ /* 0x000f220000000200 */
[-C--:B------:R-:W-:Y:S06]  /*5780*/  HMMA.16816.F32.BF16 R4, R188, R192.reuse, R4 ;  /* 0x000000c0bc04723c */ /* 0x080fec0000041804 */
[C---:B------:R-:W-:Y:S06]  /*5790*/  HMMA.16816.F32.BF16 R8, R168.reuse, R192, R8 ;  /* 0x000000c0a808723c */ /* 0x040fec0000041808 */
[-C--:B------:R-:W-:Y:S05]  /*57a0*/  HMMA.16816.F32.BF16 R12, R168, R194.reuse, R12 ;  /* 0x000000c2a80c723c */ /* 0x080fea000004180c */
[----:B-1----:R-:W-:Y:S01]  /*57b0*/  IADD3 R2, R0, 0x1, RZ ;  /* 0x0000000100027810 */ /* 0x002fe20007ffe0ff */
[C---:B------:R-:W-:Y:S06]  /*57c0*/  HMMA.16816.F32.BF16 R16, R188.reuse, R194, R16 ;  /* 0x000000c2bc10723c */ /* 0x040fec0000041810 */
[-C--:B------:R-:W-:Y:S06]  /*57d0*/  HMMA.16816.F32.BF16 R20, R188, R172.reuse, R20 ;  /* 0x000000acbc14723c */ /* 0x080fec0000041814 */
[C---:B------:R-:W-:Y:S06]  /*57e0*/  HMMA.16816.F32.BF16 R24, R168.reuse, R172, R24 ;  /* 0x000000aca818723c */ /* 0x040fec0000041818 */
[-C--:B------:R-:W-:Y:S01]  /*57f0*/  HMMA.16816.F32.BF16 R28, R168, R174.reuse, R28 ;  /* 0x000000aea81c723c */ /* 0x080fe2000004181c */
[----:B------:R-:W1:Y:S05]  /*5800*/  LDSM.16.M88.4 R168, [R3+0x3000] ;  /* 0x0030000003a8783b */ /* 0x000e6a0000000200 */
[----:B------:R-:W-:Y:S06]  /*5810*/  HMMA.16816.F32.BF16 R32, R188, R174, R32 ;  /* 0x000000aebc20723c */ /* 0x000fec0000041820 */
[-C--:B------:R-:W-:Y:S06]  /*5820*/  HMMA.16816.F32.BF16 R4, R196, R200.reuse, R4 ;  /* 0x000000c8c404723c */ /* 0x080fec0000041804 */
[C---:B--2---:R-:W-:Y:S06]  /*5830*/  HMMA.16816.F32.BF16 R8, R164.reuse, R200, R8 ;  /* 0x000000c8a408723c */ /* 0x044fec0000041808 */
[-C--:B------:R-:W-:Y:S06]  /*5840*/  HMMA.16816.F32.BF16 R12, R164, R202.reuse, R12 ;  /* 0x000000caa40c723c */ /* 0x080fec000004180c */
[C---:B------:R-:W-:Y:S06]  /*5850*/  HMMA.16816.F32.BF16 R16, R196.reuse, R202, R16 ;  /* 0x000000cac410723c */ /* 0x040fec0000041810 */
[-C--:B---3--:R-:W-:Y:S06]  /*5860*/  HMMA.16816.F32.BF16 R20, R196, R176.reuse, R20 ;  /* 0x000000b0c414723c */ /* 0x088fec0000041814 */
[C---:B------:R-:W-:Y:S06]  /*5870*/  HMMA.16816.F32.BF16 R24, R164.reuse, R176, R24 ;  /* 0x000000b0a418723c */ /* 0x040fec0000041818 */
[-C--:B------:R-:W-:Y:S06]  /*5880*/  HMMA.16816.F32.BF16 R28, R164, R178.reuse, R28 ;  /* 0x000000b2a41c723c */ /* 0x080fec000004181c */
[----:B------:R-:W-:Y:S06]  /*5890*/  HMMA.16816.F32.BF16 R32, R196, R178, R32 ;  /* 0x000000b2c420723c */ /* 0x000fec0000041820 */
[-C--:B----4-:R-:W-:Y:S06]  /*58a0*/  HMMA.16816.F32.BF16 R4, R180, R184.reuse, R4 ;  /* 0x000000b8b404723c */ /* 0x090fec0000041804 */
[C---:B-1----:R-:W-:Y:S06]  /*58b0*/  HMMA.16816.F32.BF16 R8, R168.reuse, R184, R8 ;  /* 0x000000b8a808723c */ /* 0x042fec0000041808 */
        /* <DEDUP_REMOVED lines=20> */
[----:B------:R-:W-:Y:S08]  /*5a00*/  FMUL.FTZ R18, R18, UR8 ;  /* 0x0000000812127c20 */ /* 0x000ff00008410000 */
[----:B------:R3:W-:Y:S10]  /*5a10*/  MUFU.TANH R250, R16 ;  /* 0x0000001000fa7308 */ /* 0x0007f40000002400 */
[----:B------:R4:W-:Y:S10]  /*5a20*/  MUFU.TANH R41, R19 ;  /* 0x0000001300297308 */ /* 0x0009f40000002400 */
[----:B------:R1:W-:Y:S01]  /*5a30*/  MUFU.TANH R222, R12 ;  /* 0x0000000c00de7308 */ /* 0x0003e20000002400 */
[----:B---3--:R-:W3:Y:S09]  /*5a40*/  LDL R16, [R1+0x4] ;  /* 0x0000040001107983 */ /* 0x008ef20000100800 */
[----:B------:R-:W2:Y:S01]  /*5a50*/  MUFU.TANH R48, R6 ;  /* 0x0000000600307308 */ /* 0x000ea20000002400 */
[----:B----4-:R-:W4:Y:S09]  /*5a60*/  LDL R19, [R1] ;  /* 0x0000000001137983 */ /* 0x010f320000100800 */
[----:B------:R2:W-:Y:S01]  /*5a70*/  MUFU.TANH R226, R8 ;  /* 0x0000000800e27308 */ /* 0x0005e20000002400 */
[----:B-1----:R-:W-:Y:S05]  /*5a80*/  I2FP.F32.S32 R12, R0 ;  /* 0x00000000000c7245 */ /* 0x002fea0000201400 */
[----:B------:R-:W-:Y:S04]  /*5a90*/  FFMA.FTZ R3, R12, UR5, R246 ;  /* 0x000000050c037c23 */ /* 0x000fe800080100f6 */
[----:B------:R1:W1:Y:S10]  /*5aa0*/  MUFU.TANH R47, R7 ;  /* 0x00000007002f7308 */ /* 0x0002740000002400 */
[----:B------:R1:W-:Y:S01]  /*5ab0*/  MUFU.TANH R221, R13 ;  /* 0x0000000d00dd7308 */ /* 0x0003e20000002400 */
[----:B--2---:R-:W-:Y:S01]  /*5ac0*/  FMUL.FTZ R8, R217, 1.4426950216293334961 ;  /* 0x3fb8aa3bd9087820 */ /* 0x004fe20000410000 */
[----:B------:R-:W-:Y:S04]  /*5ad0*/  MOV R217, 0x8 ;  /* 0x0000000800d97802 */ /* 0x000fe80000000f00 */
[----:B------:R-:W-:Y:S04]  /*5ae0*/  FSEL R8, R8, RZ, P2 ;  /* 0x000000ff08087208 */ /* 0x000fe80001000000 */
[----:B------:R2:W-:Y:S01]  /*5af0*/  MUFU.TANH R225, R9 ;  /* 0x0000000900e17308 */ /* 0x0005e20000002400 */
[----:B-1----:R-:W1:Y:S09]  /*5b00*/  LDSM.16.M88.4 R4, [R210+0x4800] ;  /* 0x00480000d204783b */ /* 0x002e720000000200 */
[----:B------:R2:W-:Y:S01]  /*5b10*/  MUFU.TANH R228, R14 ;  /* 0x0000000e00e47308 */ /* 0x0005e20000002400 */
[----:B------:R-:W-:Y:S09]  /*5b20*/  I2FP.F32.S32 R13, R2 ;  /* 0x00000002000d7245 */ /* 0x000ff20000201400 */
[----:B------:R-:W-:Y:S01]  /*5b30*/  MUFU.TANH R249, R17 ;  /* 0x0000001100f97308 */ /* 0x000fe20000002400 */
[----:B--2---:R-:W-:Y:S05]  /*5b40*/  FMUL.FTZ R9, R220, 1.4426950216293334961 ;  /* 0x3fb8aa3bdc097820 */ /* 0x004fea0000410000 */
[----:B------:R-:W-:Y:S04]  /*5b50*/  FSEL R9, R9, RZ, P3 ;  /* 0x000000ff09097208 */ /* 0x000fe80001800000 */
[----:B------:R-:W-:Y:S01]  /*5b60*/  MUFU.TANH R230, R10 ;  /* 0x0000000a00e67308 */ /* 0x000fe20000002400 */
[----:B------:R-:W-:Y:S09]  /*5b70*/  FFMA.FTZ R14, R13, UR5, R54 ;  /* 0x000000050d0e7c23 */ /* 0x000ff20008010036 */
[----:B------:R2:W-:Y:S10]  /*5b80*/  MUFU.TANH R42, R18 ;  /* 0x00000012002a7308 */ /* 0x0005f40000002400 */
[----:B------:R2:W-:Y:S01]  /*5b90*/  MUFU.TANH R227, R15 ;  /* 0x0000000f00e37308 */ /* 0x0005e20000002400 */
[-C--:B-1----:R-:W-:Y:S06]  /*5ba0*/  HMMA.16816.F32.BF16 R20, R180, R4.reuse, R20 ;  /* 0x00000004b414723c */ /* 0x082fec0000041814 */
[C---:B------:R-:W-:Y:S01]  /*5bb0*/  HMMA.16816.F32.BF16 R24, R168.reuse, R4, R24 ;  /* 0x00000004a818723c */ /* 0x040fe20000041818 */
[----:B--2---:R-:W-:Y:S05]  /*5bc0*/  MOV R18, 0x20 ;  /* 0x0000002000127802 */ /* 0x004fea0000000f00 */
[-C--:B------:R-:W-:Y:S01]  /*5bd0*/  HMMA.16816.F32.BF16 R28, R168, R6.reuse, R28 ;  /* 0x00000006a81c723c */ /* 0x080fe2000004181c */
[----:B------:R-:W-:Y:S04]  /*5be0*/  MOV R4, UR10 ;  /* 0x0000000a00047c02 */ /* 0x000fe80008000f00 */
[----:B------:R-:W-:Y:S01]  /*5bf0*/  IADD3 R4, R4, -UR19, R224 ;  /* 0x8000001304047c10 */ /* 0x000fe2000fffe0e0 */
[----:B------:R-:W-:Y:S01]  /*5c00*/  HMMA.16816.F32.BF16 R32, R180, R6, R32 ;  /* 0x00000006b420723c */ /* 0x000fe20000041820 */
[----:B------:R-:W-:Y:S01]  /*5c10*/  MOV R15, 0x28 ;  /* 0x00000028000f7802 */ /* 0x000fe20000000f00 */
[----:B------:R-:W2:Y:S03]  /*5c20*/  LDL R180, [R1+0x20] ;  /* 0x0000200001b47983 */ /* 0x000ea60000100800 */
[----:B------:R-:W-:Y:S01]  /*5c30*/  @!P1 IADD3 R4, R4, UR13, RZ ;  /* 0x0000000d04049c10 */ /* 0x000fe2000fffe0ff */
[----:B------:R-:W-:Y:S01]  /*5c40*/  FFMA.FTZ R5, R12, UR5, R48 ;  /* 0x000000050c057c23 */ /* 0x000fe20008010030 */
[----:B------:R-:W-:Y:S01]  /*5c50*/  FMUL.FTZ R20, R20, UR8 ;  /* 0x0000000814147c20 */ /* 0x000fe20008410000 */
[----:B------:R-:W-:Y:S03]  /*5c60*/  FMUL.FTZ R21, R21, UR8 ;  /* 0x0000000815157c20 */ /* 0x000fe60008410000 */
[----:B------:R-:W-:Y:S01]  /*5c70*/  MUFU.TANH R248, R20 ;  /* 0x0000001400f87308 */ /* 0x000fe20000002400 */
[----:B------:R-:W-:Y:S01]  /*5c80*/  @!P1 VIMNMX R11, R4, UR10, PT ;  /* 0x0000000a040b9c48 */ /* 0x000fe2000bfe0100 */
[----:B------:R-:W-:Y:S01]  /*5c90*/  FMUL.FTZ R22, R22, UR8 ;  /* 0x0000000816167c20 */ /* 0x000fe20008410000 */
[----:B------:R-:W-:Y:S01]  /*5ca0*/  @!P1 VIADDMNMX R10, R4, R217, UR10, PT ;  /* 0x0000000a040a9e46 */ /* 0x000fe2000b8001d9 */
[----:B------:R-:W-:Y:S01]  /*5cb0*/  FMUL.FTZ R23, R23, UR8 ;  /* 0x0000000817177c20 */ /* 0x000fe20008410000 */
[-C--:B------:R-:W-:Y:S01]  /*5cc0*/  @!P1 ISETP.GE.AND P4, PT, R0, R11.reuse, PT ;  /* 0x0000000b0000920c */ /* 0x080fe20003f86270 */
[----:B------:R-:W-:Y:S01]  /*5cd0*/  FMUL.FTZ R24, R24, UR8 ;  /* 0x0000000818187c20 */ /* 0x000fe20008410000 */
[----:B------:R-:W-:Y:S03]  /*5ce0*/  @!P1 ISETP.GE.AND P2, PT, R2, R11, PT ;  /* 0x0000000b0200920c */ /* 0x000fe60003f46270 */
[----:B------:R-:W-:Y:S01]  /*5cf0*/  MUFU.TANH R247, R21 ;  /* 0x0000001500f77308 */ /* 0x000fe20000002400 */
[----:B------:R-:W-:Y:S01]  /*5d00*/  @!P1 FSEL R3, R3, -INF , !P4 ;  /* 0xff80000003039808 */ /* 0x000fe20006000000 */
[----:B------:R-:W-:Y:S01]  /*5d10*/  FMUL.FTZ R25, R25, UR8 ;  /* 0x0000000819197c20 */ /* 0x000fe20008410000 */
[----:B------:R-:W-:Y:S01]  /*5d20*/  @!P1 FSEL R14, R14, -INF , !P2 ;  /* 0xff8000000e0e9808 */ /* 0x000fe20005000000 */
[----:B------:R-:W-:Y:S01]  /*5d30*/  FMUL.FTZ R26, R26, UR8 ;  /* 0x000000081a1a7c20 */ /* 0x000fe20008410000 */
[-C--:B------:R-:W-:Y:S01]  /*5d40*/  @!P1 ISETP.GE.AND P3, PT, R0, R10.reuse, PT ;  /* 0x0000000a0000920c */ /* 0x080fe20003f66270 */
[--C-:B------:R-:W-:Y:S01]  /*5d50*/  FFMA.FTZ R3, R3, UR11, -R9.reuse ;  /* 0x0000000b03037c23 */ /* 0x100fe20008010809 */
[----:B------:R-:W-:Y:S01]  /*5d60*/  @!P1 ISETP.GE.AND P2, PT, R2, R10, PT ;  /* 0x0000000a0200920c */ /* 0x000fe20003f46270 */
[----:B------:R-:W-:Y:S01]  /*5d70*/  FFMA.FTZ R14, R14, UR11, -R9 ;  /* 0x0000000b0e0e7c23 */ /* 0x000fe20008010809 */
[----:B------:R-:W-:Y:S01]  /*5d80*/  @!P1 FSEL R5, R5, -INF , !P3 ;  /* 0xff80000005059808 */ /* 0x000fe20005800000 */
[----:B------:R1:W1:Y:S01]  /*5d90*/  MUFU.EX2 R17, R3 ;  /* 0x0000000300117308 */ /* 0x0002620000000800 */
[----:B------:R-:W-:Y:S01]  /*5da0*/  FMUL.FTZ R27, R27, UR8 ;  /* 0x000000081b1b7c20 */ /* 0x000fe20008410000 */
[----:B------:R-:W-:Y:S01]  /*5db0*/  FMUL.FTZ R28, R28, UR8 ;  /* 0x000000081c1c7c20 */ /* 0x000fe20008410000 */
[----:B------:R-:W-:Y:S01]  /*5dc0*/  FMUL.FTZ R29, R29, UR8 ;  /* 0x000000081d1d7c20 */ /* 0x000fe20008410000 */
[--C-:B------:R-:W-:Y:S01]  /*5dd0*/  FFMA.FTZ R5, R5, UR11, -R8.reuse ;  /* 0x0000000b05057c23 */ /* 0x100fe20008010808 */
[----:B------:R-:W-:Y:S01]  /*5de0*/  FMUL.FTZ R32, R32, UR8 ;  /* 0x0000000820207c20 */ /* 0x000fe20008410000 */
[----:B------:R-:W-:Y:S01]  /*5df0*/  FMUL.FTZ R33, R33, UR8 ;  /* 0x0000000821217c20 */ /* 0x000fe20008410000 */
[----:B------:R-:W-:Y:S03]  /*5e00*/  FMUL.FTZ R34, R34, UR8 ;  /* 0x0000000822227c20 */ /* 0x000fe60008410000 */
[----:B------:R1:W-:Y:S01]  /*5e10*/  MUFU.EX2 R49, R5 ;  /* 0x0000000500317308 */ /* 0x0003e20000000800 */
[----:B------:R-:W-:Y:S01]  /*5e20*/  FMUL.FTZ R35, R35, UR8 ;  /* 0x0000000823237c20 */ /* 0x000fe20008410000 */
[----:B------:R-:W-:Y:S01]  /*5e30*/  FMUL.FTZ R30, R30, UR8 ;  /* 0x000000081e1e7c20 */ /* 0x000fe20008410000 */
[----:B------:R-:W-:Y:S07]  /*5e40*/  FMUL.FTZ R31, R31, UR8 ;  /* 0x000000081f1f7c20 */ /* 0x000fee0008410000 */
[----:B------:R1:W-:Y:S02]  /*5e50*/  MUFU.EX2 R55, R14 ;  /* 0x0000000e00377308 */ /* 0x0003e40000000800 */
[----:B-1----:R-:W-:Y:S01]  /*5e60*/  FFMA.FTZ R3, R13, UR5, R47 ;  /* 0x000000050d037c23 */ /* 0x002fe2000801002f */
[----:B------:R-:W-:Y:S04]  /*5e70*/  MOV R182, R17 ;  /* 0x0000001100b67202 */ /* 0x000fe80000000f00 */
[----:B------:R-:W-:Y:S03]  /*5e80*/  @!P1 FSEL R3, R3, -INF , !P2 ;  /* 0xff80000003039808 */ /* 0x000fe60005000000 */
[----:B------:R-:W1:Y:S01]  /*5e90*/  MUFU.TANH R37, R22 ;  /* 0x0000001600257308 */ /* 0x000e620000002400 */
[C---:B------:R-:W-:Y:S01]  /*5ea0*/  @!P1 VIADDMNMX R5, R4.reuse, R18, UR10, PT ;  /* 0x0000000a04059e46 */ /* 0x040fe2000b800112 */
[----:B------:R-:W-:Y:S01]  /*5eb0*/  FFMA.FTZ R3, R3, UR11, -R8 ;  /* 0x0000000b03037c23 */ /* 0x000fe20008010808 */
[----:B------:R-:W-:Y:S01]  /*5ec0*/  @!P1 VIADDMNMX R4, R4, R15, UR10, PT ;  /* 0x0000000a04049e46 */ /* 0x000fe2000b80010f */
[----:B------:R-:W-:Y:S01]  /*5ed0*/  FFMA.FTZ R15, R12, UR5, R226 ;  /* 0x000000050c0f7c23 */ /* 0x000fe200080100e2 */
[-C--:B------:R-:W-:Y:S01]  /*5ee0*/  @!P1 ISETP.GE.AND P4, PT, R2, R5.reuse, PT ;  /* 0x000000050200920c */ /* 0x080fe20003f86270 */
[----:B------:R-:W-:Y:S04]  /*5ef0*/  FFMA.FTZ R12, R12, UR5, R230 ;  /* 0x000000050c0c7c23 */ /* 0x000fe800080100e6 */
[----:B------:R4:W-:Y:S01]  /*5f00*/  MUFU.EX2 R46, R3 ;  /* 0x00000003002e7308 */ /* 0x0009e20000000800 */
[-C--:B------:R-:W-:Y:S01]  /*5f10*/  @!P1 ISETP.GE.AND P3, PT, R2, R4.reuse, PT ;  /* 0x000000040200920c */ /* 0x080fe20003f66270 */
[C---:B------:R-:W-:Y:S01]  /*5f20*/  FFMA.FTZ R14, R13.reuse, UR5, R225 ;  /* 0x000000050d0e7c23 */ /* 0x040fe200080100e1 */
[----:B------:R-:W-:Y:S01]  /*5f30*/  FFMA.FTZ R13, R13, UR5, R229 ;  /* 0x000000050d0d7c23 */ /* 0x000fe200080100e5 */
[----:B------:R-:W-:Y:S03]  /*5f40*/  @!P1 ISETP.GE.AND P5, PT, R0, R5, PT ;  /* 0x000000050000920c */ /* 0x000fe60003fa6270 */
[----:B------:R-:W-:Y:S03]  /*5f50*/  @!P1 FSEL R14, R14, -INF , !P4 ;  /* 0xff8000000e0e9808 */ /* 0x000fe60006000000 */
[----:B------:R-:W1:Y:S01]  /*5f60*/  MUFU.TANH R36, R23 ;  /* 0x0000001700247308 */ /* 0x000e620000002400 */
[----:B------:R-:W-:Y:S02]  /*5f70*/  @!P1 FSEL R13, R13, -INF , !P3 ;  /* 0xff8000000d0d9808 */ /* 0x000fe40005800000 */
[-C--:B------:R-:W-:Y:S02]  /*5f80*/  @!P1 ISETP.GE.AND P4, PT, R0, R4.reuse, PT ;  /* 0x000000040000920c */ /* 0x080fe40003f86270 */
[----:B------:R-:W-:Y:S02]  /*5f90*/  @!P1 FSEL R15, R15, -INF , !P5 ;  /* 0xff8000000f0f9808 */ /* 0x000fe40006800000 */
[----:B------:R-:W-:Y:S03]  /*5fa0*/  @!P1 FSEL R12, R12, -INF , !P4 ;  /* 0xff8000000c0c9808 */ /* 0x000fe60006000000 */
[----:B------:R-:W1:Y:S10]  /*5fb0*/  MUFU.TANH R203, R24 ;  /* 0x0000001800cb7308 */ /* 0x000e740000002400 */
[----:B------:R-:W1:Y:S10]  /*5fc0*/  MUFU.TANH R202, R25 ;  /* 0x0000001900ca7308 */ /* 0x000e740000002400 */
[----:B------:R-:W1:Y:S10]  /*5fd0*/  MUFU.TANH R224, R26 ;  /* 0x0000001a00e07308 */ /* 0x000e740000002400 */
[----:B------:R-:W1:Y:S10]  /*5fe0*/  MUFU.TANH R223, R27 ;  /* 0x0000001b00df7308 */ /* 0x000e740000002400 */
[----:B------:R-:W1:Y:S10]  /*5ff0*/  MUFU.TANH R198, R28 ;  /* 0x0000001c00c67308 */ /* 0x000e740000002400 */
[----:B------:R-:W-:Y:S10]  /*6000*/  MUFU.TANH R197, R29 ;  /* 0x0000001d00c57308 */ /* 0x000ff40000002400 */
[----:B-----5:R-:W1:Y:S10]  /*6010*/  MUFU.TANH R238, R32 ;  /* 0x0000002000ee7308 */ /* 0x020e740000002400 */
[----:B------:R-:W2:Y:S10]  /*6020*/  MUFU.TANH R239, R33 ;  /* 0x0000002100ef7308 */ /* 0x000eb40000002400 */
[----:B------:R-:W2:Y:S10]  /*6030*/  MUFU.TANH R245, R34 ;  /* 0x0000002200f57308 */ /* 0x000eb40000002400 */
[----:B------:R-:W-:Y:S10]  /*6040*/  MUFU.TANH R244, R35 ;  /* 0x0000002300f47308 */ /* 0x000ff40000002400 */
[----:B------:R-:W2:Y:S10]  /*6050*/  MUFU.TANH R220, R30 ;  /* 0x0000001e00dc7308 */ /* 0x000eb40000002400 */
[----:B------:R-:W2:Y:S01]  /*6060*/  MUFU.TANH R217, R31 ;  /* 0x0000001f00d97308 */ /* 0x000ea20000002400 */
[C---:B---3--:R-:W-:Y:S01]  /*6070*/  FMUL.FTZ R2, R16.reuse, 1.4426950216293334961 ;  /* 0x3fb8aa3b10027820 */ /* 0x048fe20000410000 */
[C---:B----4-:R-:W-:Y:S01]  /*6080*/  FMUL.FTZ R3, R19.reuse, 1.4426950216293334961 ;  /* 0x3fb8aa3b13037820 */ /* 0x050fe20000410000 */
[----:B------:R-:W-:Y:S04]  /*6090*/  FSETP.NEU.FTZ.AND P2, PT, R19, -INF , PT ;  /* 0xff8000001300780b */ /* 0x000fe80003f5d000 */
[----:B------:R-:W-:Y:S02]  /*60a0*/  FSEL R3, R3, RZ, P2 ;  /* 0x000000ff03037208 */ /* 0x000fe40001000000 */
[----:B------:R-:W-:Y:S03]  /*60b0*/  FSETP.NEU.FTZ.AND P2, PT, R16, -INF , PT ;  /* 0xff8000001000780b */ /* 0x000fe60003f5d000 */
[--C-:B------:R-:W-:Y:S01]  /*60c0*/  FFMA.FTZ R14, R14, UR11, -R3.reuse ;  /* 0x0000000b0e0e7c23 */ /* 0x100fe20008010803 */
[----:B------:R-:W-:Y:S01]  /*60d0*/  FSEL R2, R2, RZ, P2 ;  /* 0x000000ff02027208 */ /* 0x000fe20001000000 */
[--C-:B------:R-:W-:Y:S02]  /*60e0*/  FFMA.FTZ R15, R15, UR11, -R3.reuse ;  /* 0x0000000b0f0f7c23 */ /* 0x100fe40008010803 */
[----:B------:R-:W-:Y:S02]  /*60f0*/  MUFU.EX2 R193, R14 ;  /* 0x0000000e00c17308 */ /* 0x000fe40000000800 */
[--C-:B------:R-:W-:Y:S01]  /*6100*/  FFMA.FTZ R13, R13, UR11, -R2.reuse ;  /* 0x0000000b0d0d7c23 */ /* 0x100fe20008010802 */
[----:B------:R-:W-:Y:S07]  /*6110*/  FFMA.FTZ R12, R12, UR11, -R2 ;  /* 0x0000000b0c0c7c23 */ /* 0x000fee0008010802 */
[----:B------:R3:W-:Y:S10]  /*6120*/  MUFU.EX2 R199, R13 ;  /* 0x0000000d00c77308 */ /* 0x0007f40000000800 */
[----:B------:R4:W-:Y:S10]  /*6130*/  MUFU.EX2 R201, R12 ;  /* 0x0000000c00c97308 */ /* 0x0009f40000000800 */
[----:B------:R1:W2:Y:S01]  /*6140*/  MUFU.EX2 R194, R15 ;  /* 0x0000000f00c27308 */ /* 0x0002a20000000800 */
[C---:B---3--:R-:W-:Y:S04]  /*6150*/  IADD3 R13, R0.reuse, 0x8, RZ ;  /* 0x00000008000d7810 */ /* 0x048fe80007ffe0ff */
[----:B------:R-:W-:Y:S02]  /*6160*/  I2FP.F32.S32 R14, R13 ;  /* 0x0000000d000e7245 */ /* 0x000fe40000201400 */
[CC--:B------:R-:W-:Y:S02]  /*6170*/  @!P1 ISETP.GE.AND P2, PT, R13.reuse, R5.reuse, PT ;  /* 0x000000050d00920c */ /* 0x0c0fe40003f46270 */
[----:B----4-:R-:W-:Y:S01]  /*6180*/  IADD3 R12, R0, 0x9, RZ ;  /* 0x00000009000c7810 */ /* 0x010fe20007ffe0ff */
[----:B------:R-:W-:Y:S01]  /*6190*/  FFMA.FTZ R16, R14, UR5, R222 ;  /* 0x000000050e107c23 */ /* 0x000fe200080100de */
[----:B------:R-:W-:Y:S04]  /*61a0*/  @!P1 ISETP.GE.AND P3, PT, R13, R4, PT ;  /* 0x000000040d00920c */ /* 0x000fe80003f66270 */
[----:B------:R-:W-:Y:S02]  /*61b0*/  @!P1 FSEL R16, R16, -INF , !P2 ;  /* 0xff80000010109808 */ /* 0x000fe40005000000 */
[----:B-1----:R-:W-:Y:S02]  /*61c0*/  I2FP.F32.S32 R15, R12 ;  /* 0x0000000c000f7245 */ /* 0x002fe40000201400 */
[----:B------:R-:W-:Y:S01]  /*61d0*/  @!P1 ISETP.GE.AND P2, PT, R12, R5, PT ;  /* 0x000000050c00920c */ /* 0x000fe20003f46270 */
[----:B------:R-:W-:Y:S01]  /*61e0*/  FFMA.FTZ R6, R16, UR11, -R3 ;  /* 0x0000000b10067c23 */ /* 0x000fe20008010803 */
[----:B------:R-:W-:Y:S01]  /*61f0*/  FFMA.FTZ R16, R14, UR5, R228 ;  /* 0x000000050e107c23 */ /* 0x000fe200080100e4 */
[----:B------:R-:W-:Y:S02]  /*6200*/  FFMA.FTZ R7, R15, UR5, R221 ;  /* 0x000000050f077c23 */ /* 0x000fe400080100dd */
[----:B------:R1:W-:Y:S02]  /*6210*/  MUFU.EX2 R190, R6 ;  /* 0x0000000600be7308 */ /* 0x0003e40000000800 */
[----:B------:R-:W-:Y:S02]  /*6220*/  @!P1 FSEL R16, R16, -INF , !P3 ;  /* 0xff80000010109808 */ /* 0x000fe40005800000 */
[----:B------:R-:W-:Y:S02]  /*6230*/  @!P1 FSEL R7, R7, -INF , !P2 ;  /* 0xff80000007079808 */ /* 0x000fe40005000000 */
[----:B------:R-:W-:Y:S01]  /*6240*/  @!P1 ISETP.GE.AND P2, PT, R12, R4, PT ;  /* 0x000000040c00920c */ /* 0x000fe20003f46270 */
[--C-:B------:R-:W-:Y:S01]  /*6250*/  FFMA.FTZ R16, R16, UR11, -R2.reuse ;  /* 0x0000000b10107c23 */ /* 0x100fe20008010802 */
[-C--:B------:R-:W-:Y:S01]  /*6260*/  @!P1 ISETP.GE.AND P3, PT, R13, R10.reuse, PT ;  /* 0x0000000a0d00920c */ /* 0x080fe20003f66270 */
[----:B------:R-:W-:Y:S02]  /*6270*/  FFMA.FTZ R7, R7, UR11, -R3 ;  /* 0x0000000b07077c23 */ /* 0x000fe40008010803 */
[----:B------:R-:W-:Y:S01]  /*6280*/  MUFU.EX2 R196, R16 ;  /* 0x0000001000c47308 */ /* 0x000fe20000000800 */
[----:B-1----:R-:W-:Y:S09]  /*6290*/  FFMA.FTZ R6, R15, UR5, R227 ;  /* 0x000000050f067c23 */ /* 0x002ff200080100e3 */
[----:B------:R1:W-:Y:S01]  /*62a0*/  MUFU.EX2 R189, R7 ;  /* 0x0000000700bd7308 */ /* 0x0003e20000000800 */
[----:B------:R-:W-:Y:S02]  /*62b0*/  @!P1 FSEL R6, R6, -INF , !P2 ;  /* 0xff80000006069808 */ /* 0x000fe40005000000 */
[-C--:B------:R-:W-:Y:S03]  /*62c0*/  @!P1 ISETP.GE.AND P2, PT, R13, R11.reuse, PT ;  /* 0x0000000b0d00920c */ /* 0x080fe60003f46270 */
[----:B------:R-:W-:Y:S04]  /*62d0*/  FFMA.FTZ R6, R6, UR11, -R2 ;  /* 0x0000000b06067c23 */ /* 0x000fe80008010802 */
[----:B------:R3:W-:Y:S01]  /*62e0*/  MUFU.EX2 R195, R6 ;  /* 0x0000000600c37308 */ /* 0x0007e20000000800 */
[C---:B-1----:R-:W-:Y:S01]  /*62f0*/  FFMA.FTZ R7, R14.reuse, UR5, R250 ;  /* 0x000000050e077c23 */ /* 0x042fe200080100fa */
[----:B------:R-:W-:Y:S04]  /*6300*/  FFMA.FTZ R14, R14, UR5, R42 ;  /* 0x000000050e0e7c23 */ /* 0x000fe8000801002a */
[----:B------:R-:W-:Y:S02]  /*6310*/  @!P1 FSEL R7, R7, -INF , !P2 ;  /* 0xff80000007079808 */ /* 0x000fe40005000000 */
[----:B------:R-:W-:Y:S02]  /*6320*/  @!P1 ISETP.GE.AND P2, PT, R12, R11, PT ;  /* 0x0000000b0c00920c */ /* 0x000fe40003f46270 */
[----:B------:R-:W-:Y:S01]  /*6330*/  @!P1 FSEL R14, R14, -INF , !P3 ;  /* 0xff8000000e0e9808 */ /* 0x000fe20005800000 */
[----:B------:R-:W-:Y:S01]  /*6340*/  FFMA.FTZ R7, R7, UR11, -R9 ;  /* 0x0000000b07077c23 */ /* 0x000fe20008010809 */
[C---:B---3--:R-:W-:Y:S01]  /*6350*/  FFMA.FTZ R6, R15.reuse, UR5, R249 ;  /* 0x000000050f067c23 */ /* 0x048fe200080100f9 */
[----:B------:R-:W-:Y:S02]  /*6360*/  FFMA.FTZ R15, R15, UR5, R41 ;  /* 0x000000050f0f7c23 */ /* 0x000fe40008010029 */
[----:B------:R1:W-:Y:S01]  /*6370*/  MUFU.EX2 R53, R7 ;  /* 0x0000000700357308 */ /* 0x0003e20000000800 */
[--C-:B------:R-:W-:Y:S01]  /*6380*/  FFMA.FTZ R14, R14, UR11, -R8.reuse ;  /* 0x0000000b0e0e7c23 */ /* 0x100fe20008010808 */
[----:B------:R-:W-:Y:S02]  /*6390*/  @!P1 FSEL R6, R6, -INF , !P2 ;  /* 0xff80000006069808 */ /* 0x000fe40005000000 */
[----:B------:R-:W-:Y:S03]  /*63a0*/  @!P1 ISETP.GE.AND P2, PT, R12, R10, PT ;  /* 0x0000000a0c00920c */ /* 0x000fe60003f46270 */
[----:B------:R-:W-:Y:S03]  /*63b0*/  FFMA.FTZ R6, R6, UR11, -R9 ;  /* 0x0000000b06067c23 */ /* 0x000fe60008010809 */
[----:B------:R3:W-:Y:S01]  /*63c0*/  MUFU.EX2 R45, R14 ;  /* 0x0000000e002d7308 */ /* 0x0007e20000000800 */
[----:B------:R-:W-:Y:S05]  /*63d0*/  @!P1 FSEL R15, R15, -INF , !P2 ;  /* 0xff8000000f0f9808 */ /* 0x000fea0005000000 */
[----:B------:R-:W-:Y:S04]  /*63e0*/  FFMA.FTZ R15, R15, UR11, -R8 ;  /* 0x0000000b0f0f7c23 */ /* 0x000fe80008010808 */
[----:B------:R4:W-:Y:S01]  /*63f0*/  MUFU.EX2 R52, R6 ;  /* 0x0000000600347308 */ /* 0x0009e20000000800 */
[C---:B-1----:R-:W-:Y:S04]  /*6400*/  IADD3 R7, R0.reuse, 0x11, RZ ;  /* 0x0000001100077810 */ /* 0x042fe80007ffe0ff */
[----:B------:R-:W-:Y:S05]  /*6410*/  I2FP.F32.S32 R13, R7 ;  /* 0x00000007000d7245 */ /* 0x000fea0000201400 */
[----:B------:R1:W2:Y:S01]  /*6420*/  MUFU.EX2 R44, R15 ;  /* 0x0000000f002c7308 */ /* 0x0002a20000000800 */
[----:B---3--:R-:W-:Y:S01]  /*6430*/  FFMA.FTZ R14, R13, UR5, R247 ;  /* 0x000000050d0e7c23 */ /* 0x008fe200080100f7 */
[----:B----4-:R-:W-:Y:S04]  /*6440*/  IADD3 R6, R0, 0x10, RZ ;  /* 0x0000001000067810 */ /* 0x010fe80007ffe0ff */
[----:B------:R-:W-:Y:S02]  /*6450*/  I2FP.F32.S32 R12, R6 ;  /* 0x00000006000c7245 */ /* 0x000fe40000201400 */
[-C--:B------:R-:W-:Y:S03]  /*6460*/  @!P1 ISETP.GE.AND P2, PT, R6, R11.reuse, PT ;  /* 0x0000000b0600920c */ /* 0x080fe60003f46270 */
[C---:B------:R-:W-:Y:S01]  /*6470*/  FFMA.FTZ R16, R12.reuse, UR5, R248 ;  /* 0x000000050c107c23 */ /* 0x040fe200080100f8 */
[----:B-1----:R-:W-:Y:S04]  /*6480*/  FFMA.FTZ R15, R12, UR5, R37 ;  /* 0x000000050c0f7c23 */ /* 0x002fe80008010025 */
[----:B------:R-:W-:Y:S02]  /*6490*/  @!P1 FSEL R16, R16, -INF , !P2 ;  /* 0xff80000010109808 */ /* 0x000fe40005000000 */
[----:B------:R-:W-:Y:S03]  /*64a0*/  @!P1 ISETP.GE.AND P2, PT, R7, R11, PT ;  /* 0x0000000b0700920c */ /* 0x000fe60003f46270 */
[--C-:B------:R-:W-:Y:S01]  /*64b0*/  FFMA.FTZ R16, R16, UR11, -R9.reuse ;  /* 0x0000000b10107c23 */ /* 0x100fe20008010809 */
[----:B------:R-:W-:Y:S02]  /*64c0*/  @!P1 FSEL R14, R14, -INF , !P2 ;  /* 0xff8000000e0e9808 */ /* 0x000fe40005000000 */
[-C--:B------:R-:W-:Y:S01]  /*64d0*/  @!P1 ISETP.GE.AND P2, PT, R6, R10.reuse, PT ;  /* 0x0000000a0600920c */ /* 0x080fe20003f46270 */
[----:B------:R-:W-:Y:S02]  /*64e0*/  MUFU.EX2 R51, R16 ;  /* 0x0000001000337308 */ /* 0x000fe40000000800 */
[----:B------:R-:W-:Y:S01]  /*64f0*/  FFMA.FTZ R14, R14, UR11, -R9 ;  /* 0x0000000b0e0e7c23 */ /* 0x000fe20008010809 */
[----:B------:R-:W-:Y:S02]  /*6500*/  @!P1 FSEL R15, R15, -INF , !P2 ;  /* 0xff8000000f0f9808 */ /* 0x000fe40005000000 */
[----:B------:R-:W-:Y:S05]  /*6510*/  @!P1 ISETP.GE.AND P2, PT, R7, R10, PT ;  /* 0x0000000a0700920c */ /* 0x000fea0003f46270 */
[----:B------:R1:W-:Y:S01]  /*6520*/  MUFU.EX2 R50, R14 ;  /* 0x0000000e00327308 */ /* 0x0003e20000000800 */
[----:B------:R-:W-:Y:S09]  /*6530*/  FFMA.FTZ R15, R15, UR11, -R8 ;  /* 0x0000000b0f0f7c23 */ /* 0x000ff20008010808 */
[----:B------:R3:W-:Y:S01]  /*6540*/  MUFU.EX2 R43, R15 ;  /* 0x0000000f002b7308 */ /* 0x0007e20000000800 */
[----:B-1----:R-:W-:Y:S05]  /*6550*/  FFMA.FTZ R14, R13, UR5, R36 ;  /* 0x000000050d0e7c23 */ /* 0x002fea0008010024 */
[----:B------:R-:W-:Y:S02]  /*6560*/  @!P1 FSEL R14, R14, -INF , !P2 ;  /* 0xff8000000e0e9808 */ /* 0x000fe40005000000 */
[-C--:B------:R-:W-:Y:S01]  /*6570*/  @!P1 ISETP.GE.AND P2, PT, R6, R5.reuse, PT ;  /* 0x000000050600920c */ /* 0x080fe20003f46270 */
[----:B---3--:R-:W-:Y:S02]  /*6580*/  FFMA.FTZ R15, R12, UR5, R203 ;  /* 0x000000050c0f7c23 */ /* 0x008fe400080100cb */
[----:B------:R-:W-:Y:S03]  /*6590*/  FFMA.FTZ R14, R14, UR11, -R8 ;  /* 0x0000000b0e0e7c23 */ /* 0x000fe60008010808 */
[----:B------:R-:W-:Y:S01]  /*65a0*/  @!P1 FSEL R15, R15, -INF , !P2 ;  /* 0xff8000000f0f9808 */ /* 0x000fe20005000000 */
[----:B------:R1:W-:Y:S01]  /*65b0*/  MUFU.EX2 R40, R14 ;  /* 0x0000000e00287308 */ /* 0x0003e20000000800 */
[-C--:B------:R-:W-:Y:S03]  /*65c0*/  @!P1 ISETP.GE.AND P2, PT, R7, R5.reuse, PT ;  /* 0x000000050700920c */ /* 0x080fe60003f46270 */
[--C-:B------:R-:W-:Y:S06]  /*65d0*/  FFMA.FTZ R15, R15, UR11, -R3.reuse ;  /* 0x0000000b0f0f7c23 */ /* 0x100fec0008010803 */
[----:B------:R3:W-:Y:S01]  /*65e0*/  MUFU.EX2 R186, R15 ;  /* 0x0000000f00ba7308 */ /* 0x0007e20000000800 */
[----:B-1----:R-:W-:Y:S05]  /*65f0*/  FFMA.FTZ R14, R13, UR5, R202 ;  /* 0x000000050d0e7c23 */ /* 0x002fea00080100ca */
[----:B------:R-:W-:Y:S02]  /*6600*/  @!P1 FSEL R14, R14, -INF , !P2 ;  /* 0xff8000000e0e9808 */ /* 0x000fe40005000000 */
[-C--:B------:R-:W-:Y:S01]  /*6610*/  @!P1 ISETP.GE.AND P2, PT, R6, R4.reuse, PT ;  /* 0x000000040600920c */ /* 0x080fe20003f46270 */
[----:B---3--:R-:W-:Y:S01]  /*6620*/  FFMA.FTZ R15, R12, UR5, R224 ;  /* 0x000000050c0f7c23 */ /* 0x008fe200080100e0 */
[----:B------:R-:W-:Y:S01]  /*6630*/  IADD3 R6, R0, 0x18, RZ ;  /* 0x0000001800067810 */ /* 0x000fe20007ffe0ff */
[----:B------:R-:W-:Y:S01]  /*6640*/  FFMA.FTZ R14, R14, UR11, -R3 ;  /* 0x0000000b0e0e7c23 */ /* 0x000fe20008010803 */
[----:B------:R-:W-:Y:S02]  /*6650*/  IADD3 R0, R0, 0x19, RZ ;  /* 0x0000001900007810 */ /* 0x000fe40007ffe0ff */
[----:B------:R-:W-:Y:S01]  /*6660*/  @!P1 FSEL R15, R15, -INF , !P2 ;  /* 0xff8000000f0f9808 */ /* 0x000fe20005000000 */
[----:B------:R1:W-:Y:S01]  /*6670*/  MUFU.EX2 R185, R14 ;  /* 0x0000000e00b97308 */ /* 0x0003e20000000800 */
[----:B------:R-:W-:Y:S02]  /*6680*/  @!P1 ISETP.GE.AND P2, PT, R7, R4, PT ;  /* 0x000000040700920c */ /* 0x000fe40003f46270 */
[----:B------:R-:W-:Y:S01]  /*6690*/  I2FP.F32.S32 R12, R6 ;  /* 0x00000006000c7245 */ /* 0x000fe20000201400 */
[----:B------:R-:W-:Y:S01]  /*66a0*/  FFMA.FTZ R15, R15, UR11, -R2 ;  /* 0x0000000b0f0f7c23 */ /* 0x000fe20008010802 */
[----:B------:R-:W-:Y:S02]  /*66b0*/  I2FP.F32.S32 R7, R0 ;  /* 0x0000000000077245 */ /* 0x000fe40000201400 */
[----:B------:R-:W-:Y:S03]  /*66c0*/  @!P1 ISETP.GE.AND P3, PT, R6, R4, PT ;  /* 0x000000040600920c */ /* 0x000fe60003f66270 */
[----:B------:R-:W-:Y:S01]  /*66d0*/  MUFU.EX2 R192, R15 ;  /* 0x0000000f00c07308 */ /* 0x000fe20000000800 */
[----:B-1----:R-:W-:Y:S01]  /*66e0*/  FFMA.FTZ R14, R13, UR5, R223 ;  /* 0x000000050d0e7c23 */ /* 0x002fe200080100df */
[----:B------:R-:W-:Y:S04]  /*66f0*/  FFMA.FTZ R13, R12, UR5, R198 ;  /* 0x000000050c0d7c23 */ /* 0x000fe800080100c6 */
[----:B------:R-:W-:Y:S02]  /*6700*/  @!P1 FSEL R14, R14, -INF , !P2 ;  /* 0xff8000000e0e9808 */ /* 0x000fe40005000000 */
[-C--:B------:R-:W-:Y:S03]  /*6710*/  @!P1 ISETP.GE.AND P2, PT, R6, R5.reuse, PT ;  /* 0x000000050600920c */ /* 0x080fe60003f46270 */
[----:B------:R-:W-:Y:S01]  /*6720*/  FFMA.FTZ R14, R14, UR11, -R2 ;  /* 0x0000000b0e0e7c23 */ /* 0x000fe20008010802 */
[----:B------:R-:W-:Y:S02]  /*6730*/  @!P1 FSEL R13, R13, -INF , !P2 ;  /* 0xff8000000d0d9808 */ /* 0x000fe40005000000 */
[----:B------:R-:W-:Y:S01]  /*6740*/  @!P1 ISETP.GE.AND P2, PT, R0, R5, PT ;  /* 0x000000050000920c */ /* 0x000fe20003f46270 */
[----:B------:R1:W-:Y:S01]  /*6750*/  MUFU.EX2 R191, R14 ;  /* 0x0000000e00bf7308 */ /* 0x0003e20000000800 */
[----:B------:R-:W-:Y:S01]  /*6760*/  FFMA.FTZ R5, R12, UR5, R238 ;  /* 0x000000050c057c23 */ /* 0x000fe200080100ee */
[----:B------:R-:W-:Y:S08]  /*6770*/  FFMA.FTZ R13, R13, UR11, -R3 ;  /* 0x0000000b0d0d7c23 */ /* 0x000ff00008010803 */
[----:B------:R-:W-:Y:S01]  /*6780*/  MUFU.EX2 R184, R13 ;  /* 0x0000000d00b87308 */ /* 0x000fe20000000800 */
[----:B-1----:R-:W-:Y:S05]  /*6790*/  FFMA.FTZ R14, R7, UR5, R197 ;  /* 0x00000005070e7c23 */ /* 0x002fea00080100c5 */
[----:B------:R-:W-:Y:S02]  /*67a0*/  @!P1 FSEL R14, R14, -INF , !P2 ;  /* 0xff8000000e0e9808 */ /* 0x000fe40005000000 */
[-C--:B------:R-:W-:Y:S03]  /*67b0*/  @!P1 ISETP.GE.AND P2, PT, R6, R11.reuse, PT ;  /* 0x0000000b0600920c */ /* 0x080fe60003f46270 */
[----:B------:R-:W-:Y:S01]  /*67c0*/  FFMA.FTZ R3, R14, UR11, -R3 ;  /* 0x0000000b0e037c23 */ /* 0x000fe20008010803 */
[----:B------:R-:W-:Y:S02]  /*67d0*/  @!P1 FSEL R5, R5, -INF , !P2 ;  /* 0xff80000005059808 */ /* 0x000fe40005000000 */
[----:B------:R-:W-:Y:S01]  /*67e0*/  @!P1 ISETP.GE.AND P2, PT, R0, R11, PT ;  /* 0x0000000b0000920c */ /* 0x000fe20003f46270 */
[----:B------:R2:W-:Y:S02]  /*67f0*/  MUFU.EX2 R183, R3 ;  /* 0x0000000300b77308 */ /* 0x0005e40000000800 */
[----:B------:R-:W-:Y:S08]  /*6800*/  FFMA.FTZ R5, R5, UR11, -R9 ;  /* 0x0000000b05057c23 */ /* 0x000ff00008010809 */
[----:B------:R1:W-:Y:S01]  /*6810*/  MUFU.EX2 R252, R5 ;  /* 0x0000000500fc7308 */ /* 0x0003e20000000800 */
[----:B--2---:R-:W-:Y:S05]  /*6820*/  FFMA.FTZ R3, R7, UR5, R239 ;  /* 0x0000000507037c23 */ /* 0x004fea00080100ef */
[----:B------:R-:W-:Y:S02]  /*6830*/  @!P1 FSEL R3, R3, -INF , !P2 ;  /* 0xff80000003039808 */ /* 0x000fe40005000000 */
[-C--:B------:R-:W-:Y:S01]  /*6840*/  @!P1 ISETP.GE.AND P2, PT, R6, R10.reuse, PT ;  /* 0x0000000a0600920c */ /* 0x080fe20003f46270 */
[C---:B-1----:R-:W-:Y:S01]  /*6850*/  FFMA.FTZ R5, R12.reuse, UR5, R245 ;  /* 0x000000050c057c23 */ /* 0x042fe200080100f5 */
[----:B------:R-:W-:Y:S01]  /*6860*/  FFMA.FTZ R12, R12, UR5, R220 ;  /* 0x000000050c0c7c23 */ /* 0x000fe200080100dc */
[----:B------:R-:W-:Y:S01]  /*6870*/  FFMA.FTZ R9, R3, UR11, -R9 ;  /* 0x0000000b03097c23 */ /* 0x000fe20008010809 */
[C---:B------:R-:W-:Y:S01]  /*6880*/  FFMA.FTZ R3, R7.reuse, UR5, R244 ;  /* 0x0000000507037c23 */ /* 0x040fe200080100f4 */
[----:B------:R-:W-:Y:S01]  /*6890*/  FFMA.FTZ R7, R7, UR5, R217 ;  /* 0x0000000507077c23 */ /* 0x000fe200080100d9 */
[----:B------:R-:W-:Y:S01]  /*68a0*/  @!P1 FSEL R5, R5, -INF , !P2 ;  /* 0xff80000005059808 */ /* 0x000fe20005000000 */
[----:B------:R-:W1:Y:S01]  /*68b0*/  MUFU.EX2 R251, R9 ;  /* 0x0000000900fb7308 */ /* 0x000e620000000800 */
[----:B------:R-:W-:Y:S02]  /*68c0*/  @!P1 ISETP.GE.AND P2, PT, R0, R10, PT ;  /* 0x0000000a0000920c */ /* 0x000fe40003f46270 */
[----:B------:R-:W-:Y:S01]  /*68d0*/  @!P1 FSEL R12, R12, -INF , !P3 ;  /* 0xff8000000c0c9808 */ /* 0x000fe20005800000 */
[--C-:B------:R-:W-:Y:S01]  /*68e0*/  FFMA.FTZ R5, R5, UR11, -R8.reuse ;  /* 0x0000000b05057c23 */ /* 0x100fe20008010808 */
[----:B------:R-:W-:Y:S02]  /*68f0*/  @!P1 FSEL R3, R3, -INF , !P2 ;  /* 0xff80000003039808 */ /* 0x000fe40005000000 */
[----:B------:R-:W-:Y:S03]  /*6900*/  @!P1 ISETP.GE.AND P2, PT, R0, R4, PT ;  /* 0x000000040000920c */ /* 0x000fe60003f46270 */
[----:B------:R2:W-:Y:S01]  /*6910*/  MUFU.EX2 R39, R5 ;  /* 0x0000000500277308 */ /* 0x0005e20000000800 */
[----:B------:R-:W-:Y:S01]  /*6920*/  F2FP.BF16.F32.PACK_AB R0, R55, R182 ;  /* 0x000000b63700723e */ /* 0x000fe200000010ff */
[----:B------:R-:W-:Y:S01]  /*6930*/  FFMA.FTZ R8, R3, UR11, -R8 ;  /* 0x0000000b03087c23 */ /* 0x000fe20008010808 */
[----:B------:R-:W-:Y:S01]  /*6940*/  F2FP.BF16.F32.PACK_AB R3, R46, R49 ;  /* 0x000000312e03723e */ /* 0x000fe200000010ff */
[--C-:B------:R-:W-:Y:S01]  /*6950*/  FFMA.FTZ R12, R12, UR11, -R2.reuse ;  /* 0x0000000b0c0c7c23 */ /* 0x100fe20008010802 */
[----:B------:R-:W-:Y:S01]  /*6960*/  F2FP.BF16.F32.PACK_AB R4, R193, R194 ;  /* 0x000000c2c104723e */ /* 0x000fe200000010ff */
[----:B------:R3:W-:Y:S01]  /*6970*/  STS [R233+0x20000], R0 ;  /* 0x02000000e9007388 */ /* 0x0007e20000000800 */
[----:B------:R-:W-:Y:S03]  /*6980*/  @!P1 FSEL R7, R7, -INF , !P2 ;  /* 0xff80000007079808 */ /* 0x000fe60005000000 */
[----:B------:R-:W4:Y:S01]  /*6990*/  MUFU.EX2 R38, R8 ;  /* 0x0000000800267308 */ /* 0x000f220000000800 */
[----:B------:R-:W-:Y:S01]  /*69a0*/  IADD3 R180, P1, R180, UR17, RZ ;  /* 0x00000011b4b47c10 */ /* 0x000fe2000ff3e0ff */
[----:B------:R4:W-:Y:S01]  /*69b0*/  STS [R233+0x20400], R3 ;  /* 0x02040003e9007388 */ /* 0x0009e20000000800 */
[----:B------:R-:W-:Y:S01]  /*69c0*/  PLOP3.LUT P2, PT, PT, PT, UP0, 0x80, 0x0 ;  /* 0x000000000000781c */ /* 0x000fe20003f4f008 */
[----:B------:R-:W-:Y:S06]  /*69d0*/  FFMA.FTZ R2, R7, UR11, -R2 ;  /* 0x0000000b07027c23 */ /* 0x000fec0008010802 */
[----:B------:R1:W-:Y:S01]  /*69e0*/  MUFU.EX2 R187, R2 ;  /* 0x0000000200bb7308 */ /* 0x0003e20000000800 */
[----:B--2---:R-:W-:Y:S05]  /*69f0*/  F2FP.BF16.F32.PACK_AB R5, R44, R45 ;  /* 0x0000002d2c05723e */ /* 0x004fea00000010ff */
[----:B------:R2:W-:Y:S04]  /*6a00*/  STS [R234+0x20400], R5 ;  /* 0x02040005ea007388 */ /* 0x0005e80000000800 */
[----:B------:R-:W2:Y:S01]  /*6a10*/  MUFU.EX2 R188, R12 ;  /* 0x0000000c00bc7308 */ /* 0x000ea20000000800 */
[----:B---3--:R-:W-:Y:S02]  /*6a20*/  F2FP.BF16.F32.PACK_AB R0, R52, R53 ;  /* 0x000000353400723e */ /* 0x008fe400000010ff */
[----:B-1----:R-:W-:Y:S02]  /*6a30*/  F2FP.BF16.F32.PACK_AB R2, R251, R252 ;  /* 0x000000fcfb02723e */ /* 0x002fe400000010ff */
[----:B----4-:R-:W-:Y:S01]  /*6a40*/  F2FP.BF16.F32.PACK_AB R3, R199, R201 ;  /* 0x000000c9c703723e */ /* 0x010fe200000010ff */
[----:B------:R1:W-:Y:S04]  /*6a50*/  STS [R234+0x20000], R0 ;  /* 0x02000000ea007388 */ /* 0x0003e80000000800 */
[----:B------:R3:W-:Y:S04]  /*6a60*/  STS [R233+0x21000], R4 ;  /* 0x02100004e9007388 */ /* 0x0007e80000000800 */
[----:B------:R4:W-:Y:S01]  /*6a70*/  STS [R233+0x21400], R3 ;  /* 0x02140003e9007388 */ /* 0x0009e20000000800 */
[----:B--2---:R-:W-:Y:S05]  /*6a80*/  F2FP.BF16.F32.PACK_AB R5, R195, R196 ;  /* 0x000000c4c305723e */ /* 0x004fea00000010ff */
[----:B------:R2:W-:Y:S01]  /*6a90*/  STS [R234+0x21400], R5 ;  /* 0x02140005ea007388 */ /* 0x0005e20000000800 */
[----:B-1----:R-:W-:Y:S02]  /*6aa0*/  F2FP.BF16.F32.PACK_AB R0, R189, R190 ;  /* 0x000000bebd00723e */ /* 0x002fe400000010ff */
[----:B---3--:R-:W-:Y:S03]  /*6ab0*/  F2FP.BF16.F32.PACK_AB R4, R50, R51 ;  /* 0x000000333204723e */ /* 0x008fe600000010ff */
[----:B------:R1:W-:Y:S01]  /*6ac0*/  STS [R234+0x21000], R0 ;  /* 0x02100000ea007388 */ /* 0x0003e20000000800 */
[----:B----4-:R-:W-:Y:S03]  /*6ad0*/  F2FP.BF16.F32.PACK_AB R3, R40, R43 ;  /* 0x0000002b2803723e */ /* 0x010fe600000010ff */
[----:B------:R3:W-:Y:S04]  /*6ae0*/  STS [R231+0x20000], R4 ;  /* 0x02000004e7007388 */ /* 0x0007e80000000800 */
[----:B------:R4:W-:Y:S01]  /*6af0*/  STS [R231+0x20400], R3 ;  /* 0x02040003e7007388 */ /* 0x0009e20000000800 */
[----:B--2---:R-:W-:Y:S03]  /*6b00*/  F2FP.BF16.F32.PACK_AB R5, R185, R186 ;  /* 0x000000bab905723e */ /* 0x004fe600000010ff */
[----:B------:R2:W-:Y:S01]  /*6b10*/  STS [R232+0x20000], R2 ;  /* 0x02000002e8007388 */ /* 0x0005e20000000800 */
[----:B-1----:R-:W-:Y:S02]  /*6b20*/  F2FP.BF16.F32.PACK_AB R0, R38, R39 ;  /* 0x000000272600723e */ /* 0x002fe400000010ff */
[----:B---3--:R-:W-:Y:S03]  /*6b30*/  F2FP.BF16.F32.PACK_AB R4, R191, R192 ;  /* 0x000000c0bf04723e */ /* 0x008fe600000010ff */
[----:B------:R1:W-:Y:S01]  /*6b40*/  STS [R232+0x20400], R0 ;  /* 0x02040000e8007388 */ /* 0x0003e20000000800 */
[----:B----4-:R-:W-:Y:S03]  /*6b50*/  F2FP.BF16.F32.PACK_AB R3, R183, R184 ;  /* 0x000000b8b703723e */ /* 0x010fe600000010ff */
[----:B------:R-:W-:Y:S01]  /*6b60*/  STS [R231+0x21000], R5 ;  /* 0x02100005e7007388 */ /* 0x000fe20000000800 */
[----:B--2---:R-:W-:Y:S03]  /*6b70*/  F2FP.BF16.F32.PACK_AB R2, R187, R188 ;  /* 0x000000bcbb02723e */ /* 0x004fe600000010ff */
[----:B------:R-:W-:Y:S04]  /*6b80*/  STS [R231+0x21400], R4 ;  /* 0x02140004e7007388 */ /* 0x000fe80000000800 */
[----:B------:R-:W-:Y:S04]  /*6b90*/  STS [R232+0x21000], R3 ;  /* 0x02100003e8007388 */ /* 0x000fe80000000800 */
[----:B------:R2:W-:Y:S04]  /*6ba0*/  STS [R232+0x21400], R2 ;  /* 0x02140002e8007388 */ /* 0x0005e80000000800 */
[----:B------:R-:W-:Y:S04]  /*6bb0*/  LDSM.16.M88.4 R16, [R209+UR4+0x14000] ;  /* 0x01400004d110783b */ /* 0x000fe80008000200 */
[----:B------:R-:W-:Y:S01]  /*6bc0*/  LDSM.16.M88.4 R164, [R209+UR4+0x14800] ;  /* 0x01480004d1a4783b */ /* 0x000fe20008000200 */
[----:B-1----:R-:W-:Y:S03]  /*6bd0*/  LEA R0, R215, UR4, 0x1 ;  /* 0x00000004d7007c11 */ /* 0x002fe6000f8e08ff */
[----:B------:R-:W-:Y:S01]  /*6be0*/  LDSM.16.M88.4 R172, [R208+0x8000] ;  /* 0x00800000d0ac783b */ /* 0x000fe20000000200 */
[CC--:B------:R-:W-:Y:S03]  /*6bf0*/  IADD3 R200, R212.reuse, R0.reuse, RZ ;  /* 0x00000000d4c87210 */ /* 0x0c0fe60007ffe0ff */
[----:B------:R-:W1:Y:S04]  /*6c00*/  LDSM.16.M88.4 R32, [R0+0x8000] ;  /* 0x008000000020783b */ /* 0x000e680000000200 */
[----:B------:R-:W3:Y:S01]  /*6c10*/  LDSM.16.M88.4 R28, [R0+0x9000] ;  /* 0x00900000001c783b */ /* 0x000ee20000000200 */
[----:B--2---:R-:W-:Y:S04]  /*6c20*/  IADD3 R2, R213, R0, RZ ;  /* 0x00000000d5027210 */ /* 0x004fe80007ffe0ff */
[----:B------:R-:W-:Y:S01]  /*6c30*/  IADD3 R3, R212, R2, RZ ;  /* 0x00000002d4037210 */ /* 0x000fe20007ffe0ff */
[----:B------:R-:W2:Y:S04]  /*6c40*/  LDSM.16.M88.4 R168, [R2+0x8000] ;  /* 0x0080000002a8783b */ /* 0x000ea80000000200 */
        /* <DEDUP_REMOVED lines=20> */
[----:B------:R-:W2:Y:S04]  /*6d90*/  LDSM.16.M88.4 R164, [R200+0x9000] ;  /* 0x00900000c8a4783b */ /* 0x000ea80000000200 */
        /* <DEDUP_REMOVED lines=11> */
[----:B------:R-:W1:Y:S04]  /*6e50*/  LDSM.16.M88.4 R168, [R210+0x8000] ;  /* 0x00800000d2a8783b */ /* 0x000e680000000200 */
        /* <DEDUP_REMOVED lines=11> */
[----:B------:R-:W1:Y:S04]  /*6f10*/  LDSM.16.M88.4 R164, [R209+UR4+0x18000] ;  /* 0x01800004d1a4783b */ /* 0x000e680008000200 */
        /* <DEDUP_REMOVED lines=11> */
[----:B------:R-:W1:Y:S04]  /*6fd0*/  LDSM.16.M88.4 R164, [R208+0xc000] ;  /* 0x00c00000d0a4783b */ /* 0x000e680000000200 */
[----:B------:R-:W3:Y:S01]  /*6fe0*/  LDSM.16.M88.4 R172, [R2+0xb000] ;  /* 0x00b0000002ac783b */ /* 0x000ee20000000200 */
[----:B--2---:R-:W-:Y:S05]  /*6ff0*/  IADD3.X R181, R177, UR16, RZ, P1, !PT ;  /* 0x00000010b1b57c10 */ /* 0x004fea0008ffe4ff */
[----:B------:R-:W2:Y:S04]  /*7000*/  LDG.E R178, desc[UR6][R180.64] ;  /* 0x00000006b4b27981 */ /* 0x000ea8000c1e1900 */
        /* <DEDUP_REMOVED lines=30> */
[C---:B--2---:R-:W-:Y:S01]  /*71f0*/  FADD.FTZ R4, -R178.reuse, R4 ;  /* 0x00000004b2047221 */ /* 0x044fe20000010100 */
[----:B------:R-:W-:Y:S01]  /*7200*/  FADD.FTZ R5, -R178, R5 ;  /* 0x00000005b2057221 */ /* 0x000fe20000010100 */
[-C--:B-1----:R-:W-:Y:S03]  /*7210*/  HMMA.16816.F32.BF16 R20, R168, R164.reuse, R20 ;  /* 0x000000a4a814723c */ /* 0x082fe60000041814 */
[----:B------:R-:W-:Y:S01]  /*7220*/  FMUL.FTZ R179, R182, R4 ;  /* 0x00000004b6b37220 */ /* 0x000fe20000410000 */
[----:B------:R-:W-:Y:S01]  /*7230*/  FMUL.FTZ R182, R55, R5 ;  /* 0x0000000537b67220 */ /* 0x000fe20000410000 */
[----:B------:R-:W-:Y:S01]  /*7240*/  FFMA.FTZ R4, -R246, R246, 1 ;  /* 0x3f800000f6047423 */ /* 0x000fe200000101f6 */
[----:B------:R1:W5:Y:S01]  /*7250*/  LDL.LU R55, [R1+0x9c] ;  /* 0x00009c0001377983 */ /* 0x0003620000300800 */
[C---:B------:R-:W-:Y:S03]  /*7260*/  HMMA.16816.F32.BF16 R24, R172.reuse, R164, R24 ;  /* 0x000000a4ac18723c */ /* 0x040fe60000041818 */
[----:B------:R1:W5:Y:S08]  /*7270*/  LDG.E R5, desc[UR6][R180.64+0x80] ;  /* 0x00008006b4057981 */ /* 0x000370000c1e1900 */
[----:B------:R-:W-:Y:S01]  /*7280*/  FADD.FTZ R16, -R178, R16 ;  /* 0x00000010b2107221 */ /* 0x000fe20000010100 */
[----:B------:R-:W-:Y:S01]  /*7290*/  FMUL.FTZ R4, R4, UR8 ;  /* 0x0000000804047c20 */ /* 0x000fe20008410000 */
[-C--:B------:R-:W-:Y:S01]  /*72a0*/  HMMA.16816.F32.BF16 R28, R172, R166.reuse, R28 ;  /* 0x000000a6ac1c723c */ /* 0x080fe2000004181c */
[----:B------:R-:W-:Y:S02]  /*72b0*/  MOV R164, UR4 ;  /* 0x0000000400a47c02 */ /* 0x000fe40008000f00 */
[----:B------:R-:W-:Y:S03]  /*72c0*/  FFMA.FTZ R165, -R54, R54, 1 ;  /* 0x3f80000036a57423 */ /* 0x000fe60000010136 */
[----:B------:R-:W-:Y:S01]  /*72d0*/  HMMA.16816.F32.BF16 R32, R168, R166, R32 ;  /* 0x000000a6a820723c */ /* 0x000fe20000041820 */
[----:B------:R1:W5:Y:S04]  /*72e0*/  LDL.LU R54, [R1+0x98] ;  /* 0x0000980001367983 */ /* 0x0003680000300800 */
[----:B------:R-:W-:Y:S01]  /*72f0*/  SHF.L.U32 R172, R214, 0x1, RZ ;  /* 0x00000001d6ac7819 */ /* 0x000fe200000006ff */
[C---:B------:R-:W-:Y:S01]  /*7300*/  FADD.FTZ R20, -R178.reuse, R20 ;  /* 0x00000014b2147221 */ /* 0x040fe20000010100 */
[----:B------:R-:W-:Y:S01]  /*7310*/  FMUL.FTZ R165, R165, UR8 ;  /* 0x00000008a5a57c20 */ /* 0x000fe20008410000 */
[----:B------:R-:W-:Y:S03]  /*7320*/  FADD.FTZ R17, -R178, R17 ;  /* 0x00000011b2117221 */ /* 0x000fe60000010100 */
[----:B------:R-:W-:Y:S01]  /*7330*/  FMUL.FTZ R16, R53, R16 ;  /* 0x0000001035107220 */ /* 0x000fe20000410000 */
[----:B------:R-:W-:Y:S01]  /*7340*/  IADD3 R164, R172, 0x8000, R164 ;  /* 0x00008000aca47810 */ /* 0x000fe20007ffe0a4 */
[----:B------:R1:W5:Y:S01]  /*7350*/  LDL.LU R53, [R1+0x94] ;  /* 0x0000940001357983 */ /* 0x0003620000300800 */
[----:B------:R-:W-:Y:S01]  /*7360*/  FMUL.FTZ R179, R4, R179 ;  /* 0x000000b304b37220 */ /* 0x000fe20000410000 */
[----:B------:R-:W-:Y:S01]  /*7370*/  FMUL.FTZ R167, R51, R20 ;  /* 0x0000001433a77220 */ /* 0x000fe20000410000 */
[----:B------:R-:W-:Y:S01]  /*7380*/  FMUL.FTZ R165, R165, R182 ;  /* 0x000000b6a5a57220 */ /* 0x000fe20000410000 */
[----:B------:R1:W5:Y:S01]  /*7390*/  LDG.E R4, desc[UR6][R180.64+0xa0] ;  /* 0x0000a006b4047981 */ /* 0x000362000c1e1900 */
[----:B------:R-:W-:Y:S01]  /*73a0*/  FFMA.FTZ R20, -R249, R249, 1 ;  /* 0x3f800000f9147423 */ /* 0x000fe200000101f9 */
[----:B------:R-:W-:Y:S01]  /*73b0*/  FMUL.FTZ R166, R52, R17 ;  /* 0x0000001134a67220 */ /* 0x000fe20000410000 */
[----:B------:R-:W-:Y:S01]  /*73c0*/  FFMA.FTZ R17, -R250, R250, 1 ;  /* 0x3f800000fa117423 */ /* 0x000fe200000101fa */
[----:B------:R1:W5:Y:S01]  /*73d0*/  LDL.LU R52, [R1+0x90] ;  /* 0x0000900001347983 */ /* 0x0003620000300800 */
[----:B------:R-:W-:Y:S01]  /*73e0*/  IADD3 R176, R164, 0x40, RZ ;  /* 0x00000040a4b07810 */ /* 0x000fe20007ffe0ff */
[----:B------:R-:W-:Y:S01]  /*73f0*/  FADD.FTZ R21, -R178, R21 ;  /* 0x00000015b2157221 */ /* 0x000fe20000010100 */
[----:B------:R-:W-:Y:S01]  /*7400*/  @P0 IADD3 R176, R164, -0x40, RZ ;  /* 0xffffffc0a4b00810 */ /* 0x000fe20007ffe0ff */
[----:B------:R1:W5:Y:S01]  /*7410*/  LDL.LU R51, [R1+0x8c] ;  /* 0x00008c0001337983 */ /* 0x0003620000300800 */
[----:B----4-:R-:W-:Y:S01]  /*7420*/  FADD.FTZ R6, -R177, R6 ;  /* 0x00000006b1067221 */ /* 0x010fe20000010100 */
[----:B------:R-:W-:Y:S01]  /*7430*/  FMUL.FTZ R168, R50, R21 ;  /* 0x0000001532a87220 */ /* 0x000fe20000410000 */
[----:B------:R-:W-:Y:S01]  /*7440*/  FMUL.FTZ R20, R20, UR8 ;  /* 0x0000000814147c20 */ /* 0x000fe20008410000 */
[----:B------:R1:W5:Y:S01]  /*7450*/  LDL.LU R50, [R1+0x88] ;  /* 0x0000880001327983 */ /* 0x0003620000300800 */
[----:B------:R-:W-:Y:S01]  /*7460*/  F2FP.BF16.F32.PACK_AB R164, R165, R179 ;  /* 0x000000b3a5a4723e */ /* 0x000fe200000010ff */
[C---:B------:R-:W-:Y:S01]  /*7470*/  FADD.FTZ R18, -R177.reuse, R18 ;  /* 0x00000012b1127221 */ /* 0x040fe20000010100 */
[C---:B------:R-:W-:Y:S01]  /*7480*/  FADD.FTZ R34, -R177.reuse, R34 ;  /* 0x00000022b1227221 */ /* 0x040fe20000010100 */
[----:B------:R-:W-:Y:S01]  /*7490*/  FADD.FTZ R35, -R177, R35 ;  /* 0x00000023b1237221 */ /* 0x000fe20000010100 */
[----:B------:R-:W-:Y:S01]  /*74a0*/  FFMA.FTZ R165, -R248, R248, 1 ;  /* 0x3f800000f8a57423 */ /* 0x000fe200000101f8 */
[----:B------:R-:W-:Y:S01]  /*74b0*/  FMUL.FTZ R17, R17, UR8 ;  /* 0x0000000811117c20 */ /* 0x000fe20008410000 */
[----:B------:R-:W-:Y:S01]  /*74c0*/  FMUL.FTZ R20, R20, R166 ;  /* 0x000000a614147220 */ /* 0x000fe20000410000 */
[----:B------:R-:W-:Y:S01]  /*74d0*/  FFMA.FTZ R21, -R247, R247, 1 ;  /* 0x3f800000f7157423 */ /* 0x000fe200000101f7 */
[C---:B------:R-:W-:Y:S01]  /*74e0*/  FADD.FTZ R166, -R178.reuse, R32 ;  /* 0x00000020b2a67221 */ /* 0x040fe20000010100 */
[----:B------:R-:W-:Y:S01]  /*74f0*/  FMUL.FTZ R165, R165, UR8 ;  /* 0x00000008a5a57c20 */ /* 0x000fe20008410000 */
[----:B------:R-:W-:Y:S01]  /*7500*/  FMUL.FTZ R17, R17, R16 ;  /* 0x0000001011117220 */ /* 0x000fe20000410000 */
[----:B------:R-:W-:Y:S01]  /*7510*/  FADD.FTZ R33, -R178, R33 ;  /* 0x00000021b2217221 */ /* 0x000fe20000010100 */
[----:B------:R-:W-:Y:S01]  /*7520*/  FFMA.FTZ R16, -R238, R238, 1 ;  /* 0x3f800000ee107423 */ /* 0x000fe200000101ee */
[----:B------:R-:W-:Y:S01]  /*7530*/  FMUL.FTZ R32, R21, UR8 ;  /* 0x0000000815207c20 */ /* 0x000fe20008410000 */
[----:B------:R-:W-:Y:S01]  /*7540*/  FMUL.FTZ R21, R252, R166 ;  /* 0x000000a6fc157220 */ /* 0x000fe20000410000 */
[----:B------:R-:W-:Y:S01]  /*7550*/  FMUL.FTZ R165, R165, R167 ;  /* 0x000000a7a5a57220 */ /* 0x000fe20000410000 */
[----:B------:R-:W-:Y:S01]  /*7560*/  FMUL.FTZ R166, R49, R6 ;  /* 0x0000000631a67220 */ /* 0x000fe20000410000 */
[----:B------:R-:W-:Y:S01]  /*7570*/  FMUL.FTZ R167, R251, R33 ;  /* 0x00000021fba77220 */ /* 0x000fe20000410000 */
[----:B------:R1:W5:Y:S01]  /*7580*/  LDL.LU R49, [R1+0x84] ;  /* 0x0000840001317983 */ /* 0x0003620000300800 */
[----:B------:R-:W-:Y:S01]  /*7590*/  FADD.FTZ R33, -R177, R7 ;  /* 0x00000007b1217221 */ /* 0x000fe20000010100 */
[----:B------:R-:W-:Y:S01]  /*75a0*/  FMUL.FTZ R16, R16, UR8 ;  /* 0x0000000810107c20 */ /* 0x000fe20008410000 */
[----:B------:R-:W-:Y:S01]  /*75b0*/  FFMA.FTZ R7, -R48, R48, 1 ;  /* 0x3f80000030077423 */ /* 0x000fe20000010130 */
[----:B------:R-:W-:Y:S01]  /*75c0*/  FFMA.FTZ R6, -R47, R47, 1 ;  /* 0x3f8000002f067423 */ /* 0x000fe2000001012f */
[----:B------:R1:W5:Y:S01]  /*75d0*/  LDL.LU R48, [R1+0x80] ;  /* 0x0000800001307983 */ /* 0x0003620000300800 */
[----:B------:R-:W-:Y:S01]  /*75e0*/  FMUL.FTZ R16, R16, R21 ;  /* 0x0000001510107220 */ /* 0x000fe20000410000 */
[----:B------:R-:W-:Y:S01]  /*75f0*/  FMUL.FTZ R33, R46, R33 ;  /* 0x000000212e217220 */ /* 0x000fe20000410000 */
[----:B------:R-:W-:Y:S01]  /*7600*/  FMUL.FTZ R7, R7, UR8 ;  /* 0x0000000807077c20 */ /* 0x000fe20008410000 */
[----:B------:R1:W5:Y:S01]  /*7610*/  LDL.LU R47, [R1+0x7c] ;  /* 0x00007c00012f7983 */ /* 0x0003620000300800 */
[----:B------:R-:W-:Y:S01]  /*7620*/  FMUL.FTZ R6, R6, UR8 ;  /* 0x0000000806067c20 */ /* 0x000fe20008410000 */
[----:B------:R-:W-:Y:S01]  /*7630*/  FFMA.FTZ R21, -R239, R239, 1 ;  /* 0x3f800000ef157423 */ /* 0x000fe200000101ef */
[----:B------:R-:W-:Y:S01]  /*7640*/  FMUL.FTZ R7, R7, R166 ;  /* 0x000000a607077220 */ /* 0x000fe20000410000 */
[----:B------:R1:W5:Y:S01]  /*7650*/  LDL.LU R46, [R1+0x78] ;  /* 0x00007800012e7983 */ /* 0x0003620000300800 */
[----:B------:R-:W-:Y:S01]  /*7660*/  FMUL.FTZ R6, R6, R33 ;  /* 0x0000002106067220 */ /* 0x000fe20000410000 */
[----:B------:R-:W-:Y:S01]  /*7670*/  FMUL.FTZ R21, R21, UR8 ;  /* 0x0000000815157c20 */ /* 0x000fe20008410000 */
[----:B------:R-:W-:Y:S01]  /*7680*/  F2FP.BF16.F32.PACK_AB R20, R20, R17 ;  /* 0x000000111414723e */ /* 0x000fe200000010ff */
[----:B------:R-:W-:Y:S01]  /*7690*/  FADD.FTZ R17, -R177, R19 ;  /* 0x00000013b1117221 */ /* 0x000fe20000010100 */
[----:B------:R-:W-:Y:S01]  /*76a0*/  FFMA.FTZ R33, -R42, R42, 1 ;  /* 0x3f8000002a217423 */ /* 0x000fe2000001012a */
[----:B------:R-:W-:Y:S01]  /*76b0*/  FMUL.FTZ R21, R21, R167 ;  /* 0x000000a715157220 */ /* 0x000fe20000410000 */
[----:B------:R-:W-:Y:S01]  /*76c0*/  F2FP.BF16.F32.PACK_AB R19, R6, R7 ;  /* 0x000000070613723e */ /* 0x000fe200000010ff */
[----:B------:R-:W-:Y:S01]  /*76d0*/  FMUL.FTZ R6, R45, R18 ;  /* 0x000000122d067220 */ /* 0x000fe20000410000 */
[----:B------:R-:W-:Y:S01]  /*76e0*/  FMUL.FTZ R7, R44, R17 ;  /* 0x000000112c077220 */ /* 0x000fe20000410000 */
[----:B------:R1:W5:Y:S01]  /*76f0*/  LDL.LU R45, [R1+0x74] ;  /* 0x00007400012d7983 */ /* 0x0003620000300800 */
[----:B------:R-:W-:Y:S01]  /*7700*/  F2FP.BF16.F32.PACK_AB R21, R21, R16 ;  /* 0x000000101515723e */ /* 0x000fe200000010ff */
[C---:B------:R-:W-:Y:S01]  /*7710*/  FADD.FTZ R16, -R177.reuse, R22 ;  /* 0x00000016b1107221 */ /* 0x040fe20000010100 */
[----:B------:R-:W-:Y:S01]  /*7720*/  FADD.FTZ R17, -R177, R23 ;  /* 0x00000017b1117221 */ /* 0x000fe20000010100 */
[----:B------:R1:W5:Y:S01]  /*7730*/  LDL.LU R44, [R1+0x70] ;  /* 0x00007000012c7983 */ /* 0x0003620000300800 */
[----:B------:R-:W-:Y:S01]  /*7740*/  FFMA.FTZ R23, -R41, R41, 1 ;  /* 0x3f80000029177423 */ /* 0x000fe20000010129 */
[----:B------:R-:W-:Y:S01]  /*7750*/  FMUL.FTZ R16, R43, R16 ;  /* 0x000000102b107220 */ /* 0x000fe20000410000 */
[----:B------:R-:W-:Y:S01]  /*7760*/  FMUL.FTZ R17, R40, R17 ;  /* 0x0000001128117220 */ /* 0x000fe20000410000 */
[----:B------:R1:W5:Y:S01]  /*7770*/  LDL.LU R43, [R1+0x6c] ;  /* 0x00006c00012b7983 */ /* 0x0003620000300800 */
[----:B------:R-:W-:Y:S01]  /*7780*/  FMUL.FTZ R33, R33, UR8 ;  /* 0x0000000821217c20 */ /* 0x000fe20008410000 */
[----:B------:R-:W-:Y:S01]  /*7790*/  FMUL.FTZ R23, R23, UR8 ;  /* 0x0000000817177c20 */ /* 0x000fe20008410000 */
[----:B------:R-:W-:Y:S01]  /*77a0*/  FMUL.FTZ R32, R32, R168 ;  /* 0x000000a820207220 */ /* 0x000fe20000410000 */
[----:B------:R1:W5:Y:S01]  /*77b0*/  LDL.LU R42, [R1+0x68] ;  /* 0x00006800012a7983 */ /* 0x0003620000300800 */
[----:B------:R-:W-:Y:S01]  /*77c0*/  FMUL.FTZ R33, R33, R6 ;  /* 0x0000000621217220 */ /* 0x000fe20000410000 */
[----:B------:R-:W-:Y:S01]  /*77d0*/  FMUL.FTZ R6, R39, R34 ;  /* 0x0000002227067220 */ /* 0x000fe20000410000 */
[----:B------:R-:W-:Y:S01]  /*77e0*/  FFMA.FTZ R34, -R36, R36, 1 ;  /* 0x3f80000024227423 */ /* 0x000fe20000010124 */
[----:B------:R1:W5:Y:S01]  /*77f0*/  LDL.LU R41, [R1+0x64] ;  /* 0x0000640001297983 */ /* 0x0003620000300800 */
[----:B------:R-:W-:Y:S01]  /*7800*/  FMUL.FTZ R23, R23, R7 ;  /* 0x0000000717177220 */ /* 0x000fe20000410000 */
[----:B------:R-:W-:Y:S01]  /*7810*/  FMUL.FTZ R7, R38, R35 ;  /* 0x0000002326077220 */ /* 0x000fe20000410000 */
[----:B------:R-:W-:Y:S01]  /*7820*/  FFMA.FTZ R35, -R37, R37, 1 ;  /* 0x3f80000025237423 */ /* 0x000fe20000010125 */
[----:B------:R1:W5:Y:S01]  /*7830*/  LDL.LU R40, [R1+0x60] ;  /* 0x0000600001287983 */ /* 0x0003620000300800 */
[----:B------:R-:W-:Y:S01]  /*7840*/  F2FP.BF16.F32.PACK_AB R32, R32, R165 ;  /* 0x000000a52020723e */ /* 0x000fe200000010ff */
[----:B------:R-:W-:Y:S01]  /*7850*/  FFMA.FTZ R166, -R245, R245, 1 ;  /* 0x3f800000f5a67423 */ /* 0x000fe200000101f5 */
[----:B------:R-:W-:Y:S01]  /*7860*/  FFMA.FTZ R165, -R244, R244, 1 ;  /* 0x3f800000f4a57423 */ /* 0x000fe200000101f4 */
[----:B------:R1:W5:Y:S01]  /*7870*/  LDL.LU R39, [R1+0x5c] ;  /* 0x00005c0001277983 */ /* 0x0003620000300800 */
[----:B------:R-:W-:Y:S01]  /*7880*/  FMUL.FTZ R35, R35, UR8 ;  /* 0x0000000823237c20 */ /* 0x000fe20008410000 */
[----:B------:R-:W-:Y:S01]  /*7890*/  FMUL.FTZ R34, R34, UR8 ;  /* 0x0000000822227c20 */ /* 0x000fe20008410000 */
[----:B------:R-:W-:Y:S01]  /*78a0*/  FMUL.FTZ R166, R166, UR8 ;  /* 0x00000008a6a67c20 */ /* 0x000fe20008410000 */
[----:B------:R1:W5:Y:S01]  /*78b0*/  LDL.LU R38, [R1+0x58] ;  /* 0x0000580001267983 */ /* 0x0003620000300800 */
[----:B------:R-:W-:Y:S01]  /*78c0*/  FMUL.FTZ R165, R165, UR8 ;  /* 0x00000008a5a57c20 */ /* 0x000fe20008410000 */
[----:B------:R-:W-:Y:S01]  /*78d0*/  FMUL.FTZ R35, R35, R16 ;  /* 0x0000001023237220 */ /* 0x000fe20000410000 */
[----:B------:R-:W-:Y:S01]  /*78e0*/  FMUL.FTZ R34, R34, R17 ;  /* 0x0000001122227220 */ /* 0x000fe20000410000 */
[----:B------:R1:W5:Y:S01]  /*78f0*/  LDL.LU R37, [R1+0x54] ;  /* 0x0000540001257983 */ /* 0x0003620000300800 */
[----:B------:R-:W-:Y:S01]  /*7900*/  FMUL.FTZ R166, R166, R6 ;  /* 0x00000006a6a67220 */ /* 0x000fe20000410000 */
[----:B------:R-:W-:Y:S02]  /*7910*/  FMUL.FTZ R165, R165, R7 ;  /* 0x00000007a5a57220 */ /* 0x000fe40000410000 */
[----:B------:R1:W5:Y:S01]  /*7920*/  LDL.LU R36, [R1+0x50] ;  /* 0x0000500001247983 */ /* 0x0003620000300800 */
[----:B------:R-:W-:Y:S05]  /*7930*/  @!P2 BRA `(.L_x_1021) ;  /* 0x0000000000e0a947 */ /* 0x000fea0003800000 */
[----:B------:R-:W2:Y:S01]  /*7940*/  LDC R17, c[0x0][0x240] ;  /* 0x00009000ff117b82 */ /* 0x000ea20000000800 */
[----:B------:R-:W-:Y:S01]  /*7950*/  ULOP3.LUT UR12, UR9, 0x1, URZ, 0xc0, !UPT ;  /* 0x00000001090c7892 */ /* 0x000fe2000f8ec03f */
[C---:B------:R-:W-:Y:S01]  /*7960*/  ISETP.GE.AND P3, PT, R236.reuse, UR23, PT ;  /* 0x00000017ec007c0c */ /* 0x040fe2000bf66270 */
[----:B------:R-:W-:Y:S02]  /*7970*/  VIADD R6, R236, 0x40 ;  /* 0x00000040ec067836 */ /* 0x000fe40000000000 */
[----:B------:R-:W-:Y:S03]  /*7980*/  UISETP.NE.U32.AND UP1, UPT, UR12, 0x1, UPT ;  /* 0x000000010c00788c */ /* 0x000fe6000bf25070 */
[----:B------:R-:W3:Y:S01]  /*7990*/  LDC R167, c[0x0][0x244] ;  /* 0x00009100ffa77b82 */ /* 0x000ee20000000800 */
[----:B------:R-:W-:Y:S01]  /*79a0*/  USEL UR12, UR59, 0x4000, !UP1 ;  /* 0x000040003b0c7887 */ /* 0x000fe2000c800000 */
[----:B------:R-:W-:Y:S05]  /*79b0*/  ISETP.GE.AND P1, PT, R6, UR23, PT ;  /* 0x0000001706007c0c */ /* 0x000fea000bf26270 */
[----:B------:R-:W-:Y:S02]  /*79c0*/  VIADD R216, R216, UR12 ;  /* 0x0000000cd8d87c36 */ /* 0x000fe40008000000 */
[----:B------:R-:W-:Y:S02]  /*79d0*/  VIADD R235, R235, UR12 ;  /* 0x0000000cebeb7c36 */ /* 0x000fe40008000000 */
[----:B------:R-:W-:Y:S01]  /*79e0*/  VIADD R207, R207, UR12 ;  /* 0x0000000ccfcf7c36 */ /* 0x000fe20008000000 */
[----:B------:R4:W-:Y:S04]  /*79f0*/  @P3 STS [R216], RZ ;  /* 0x000000ffd8003388 */ /* 0x0009e80000000800 */
[----:B------:R4:W-:Y:S04]  /*7a00*/  @P3 STS [R216+0x4], RZ ;  /* 0x000004ffd8003388 */ /* 0x0009e80000000800 */
[----:B------:R4:W-:Y:S04]  /*7a10*/  @P3 STS [R216+0x8], RZ ;  /* 0x000008ffd8003388 */ /* 0x0009e80000000800 */
[----:B------:R4:W-:Y:S01]  /*7a20*/  @P3 STS [R216+0xc], RZ ;  /* 0x00000cffd8003388 */ /* 0x0009e20000000800 */
[C---:B--2---:R-:W-:Y:S05]  /*7a30*/  IMAD.U32 R18, R17.reuse, -0x40, RZ ;  /* 0xffffffc011127824 */ /* 0x044fea00078e00ff */
[C---:B------:R-:W-:Y:S02]  /*7a40*/  LEA R6, P4, R18.reuse, R242, 0x1 ;  /* 0x000000f212067211 */ /* 0x040fe400078808ff */
[----:B------:R-:W-:Y:S02]  /*7a50*/  SHF.R.S32.HI R22, RZ, 0x1f, R18 ;  /* 0x0000001fff167819 */ /* 0x000fe40000011412 */
[----:B------:R-:W-:Y:S02]  /*7a60*/  LEA.HI.X.SX32 R7, R18, R243, 0x1, P4 ;  /* 0x000000f312077211 */ /* 0x000fe400020f0eff */
[C---:B------:R-:W-:Y:S02]  /*7a70*/  @!P3 LEA R16, P4, R17.reuse, R6, 0x6 ;  /* 0x000000061110b211 */ /* 0x040fe400078830ff */
[C---:B------:R-:W-:Y:S01]  /*7a80*/  LEA R18, P5, R17.reuse, R18, 0x5 ;  /* 0x0000001211127211 */ /* 0x040fe200078a28ff */
[----:B------:R-:W-:Y:S01]  /*7a90*/  @!PT LDS RZ, [RZ] ;  /* 0x00000000fffff984 */ /* 0x000fe20000000800 */
[----:B------:R-:W-:Y:S01]  /*7aa0*/  @!PT LDS RZ, [RZ] ;  /* 0x00000000fffff984 */ /* 0x000fe20000000800 */
[----:B------:R-:W-:Y:S01]  /*7ab0*/  @!PT LDS RZ, [RZ] ;  /* 0x00000000fffff984 */ /* 0x000fe20000000800 */
[----:B------:R-:W-:Y:S03]  /*7ac0*/  @!P3 LDGSTS.E.BYPASS.LTC128B.128 [R235], desc[UR6][R6.64] ;  /* 0x0000000006ebbfae */ /* 0x000fe6000b901d46 */
[C-C-:B---3--:R-:W-:Y:S01]  /*7ad0*/  LEA.HI.X R22, R17.reuse, R22, R167.reuse, 0x5, P5 ;  /* 0x0000001611167211 */ /* 0x148fe200028f2ca7 */
[----:B------:R4:W-:Y:S01]  /*7ae0*/  @P1 STS [R216+0x2000], RZ ;  /* 0x002000ffd8001388 */ /* 0x0009e20000000800 */
[----:B------:R-:W-:Y:S03]  /*7af0*/  @!P3 LEA.HI.X R17, R17, R7, R167, 0x6, P4 ;  /* 0x000000071111b211 */ /* 0x000fe600020f34a7 */
        /* <DEDUP_REMOVED lines=19> */
[C---:B--2---:R-:W-:Y:S01]  /*7c30*/  @!P1 LEA R16, P3, R18.reuse, R242, 0x1 ;  /* 0x000000f212109211 */ /* 0x044fe200078608ff */
        /* <DEDUP_REMOVED lines=8> */
.L_x_1021:
[----:B------:R-:W-:Y:S01]  /*7cc0*/  STS [R233+0x1c000], R164 ;  /* 0x01c000a4e9007388 */ /* 0x000fe20000000800 */
[----:B------:R-:W-:Y:S01]  /*7cd0*/  F2FP.BF16.F32.PACK_AB R6, R23, R33 ;  /* 0x000000211706723e */ /* 0x000fe200000010ff */
[C---:B-----5:R-:W-:Y:S01]  /*7ce0*/  FADD.FTZ R12, -R5.reuse, R12 ;  /* 0x0000000c050c7221 */ /* 0x060fe20000010100 */
[C---:B------:R-:W-:Y:S01]  /*7cf0*/  FADD.FTZ R8, -R5.reuse, R8 ;  /* 0x0000000805087221 */ /* 0x040fe20000010100 */
[----:B------:R2:W-:Y:S01]  /*7d00*/  STS [R233+0x1c400], R19 ;  /* 0x01c40013e9007388 */ /* 0x0005e20000000800 */
[C---:B------:R-:W-:Y:S01]  /*7d10*/  FADD.FTZ R7, -R5.reuse, R13 ;  /* 0x0000000d05077221 */ /* 0x040fe20000010100 */
[----:B------:R-:W-:Y:S01]  /*7d20*/  FMUL.FTZ R18, R190, R12 ;  /* 0x0000000cbe127220 */ /* 0x000fe20000410000 */
[----:B------:R-:W-:Y:S01]  /*7d30*/  FADD.FTZ R9, -R5, R9 ;  /* 0x0000000905097221 */ /* 0x000fe20000010100 */
[----:B------:R3:W-:Y:S01]  /*7d40*/  STS [R234+0x1c000], R20 ;  /* 0x01c00014ea007388 */ /* 0x0007e20000000800 */
[----:B------:R-:W-:Y:S01]  /*7d50*/  FFMA.FTZ R13, -R226, R226, 1 ;  /* 0x3f800000e20d7423 */ /* 0x000fe200000101e2 */
[----:B------:R-:W-:Y:S01]  /*7d60*/  FFMA.FTZ R12, -R225, R225, 1 ;  /* 0x3f800000e10c7423 */ /* 0x000fe200000101e1 */
[----:B------:R-:W-:Y:S01]  /*7d70*/  FMUL.FTZ R7, R189, R7 ;  /* 0x00000007bd077220 */ /* 0x000fe20000410000 */
[----:B------:R1:W-:Y:S01]  /*7d80*/  STS [R234+0x1c400], R6 ;  /* 0x01c40006ea007388 */ /* 0x0003e20000000800 */
[----:B------:R-:W-:Y:S01]  /*7d90*/  FMUL.FTZ R13, R13, UR8 ;  /* 0x000000080d0d7c20 */ /* 0x000fe20008410000 */
[----:B------:R-:W-:Y:S01]  /*7da0*/  FMUL.FTZ R12, R12, UR8 ;  /* 0x000000080c0c7c20 */ /* 0x000fe20008410000 */
[C---:B------:R-:W-:Y:S01]  /*7db0*/  FADD.FTZ R24, -R5.reuse, R24 ;  /* 0x0000001805187221 */ /* 0x040fe20000010100 */
[C---:B------:R-:W-:Y:S01]  /*7dc0*/  FADD.FTZ R25, -R5.reuse, R25 ;  /* 0x0000001905197221 */ /* 0x040fe20000010100 */
[C---:B------:R-:W-:Y:S01]  /*7dd0*/  FADD.FTZ R28, -R5.reuse, R28 ;  /* 0x0000001c051c7221 */ /* 0x040fe20000010100 */
[----:B------:R-:W-:Y:S01]  /*7de0*/  FADD.FTZ R5, -R5, R29 ;  /* 0x0000001d05057221 */ /* 0x000fe20000010100 */
[----:B------:R-:W-:Y:S01]  /*7df0*/  FMUL.FTZ R24, R186, R24 ;  /* 0x00000018ba187220 */ /* 0x000fe20000410000 */
[----:B------:R-:W-:Y:S01]  /*7e00*/  FADD.FTZ R10, -R4, R10 ;  /* 0x0000000a040a7221 */ /* 0x000fe20000010100 */
        /* <DEDUP_REMOVED lines=8> */
[----:B--2---:R-:W-:Y:S01]  /*7e90*/  FMUL.FTZ R19, R193, R9 ;  /* 0x00000009c1137220 */ /* 0x004fe20000410000 */
[----:B------:R-:W-:Y:S01]  /*7ea0*/  FFMA.FTZ R9, -R222, R222, 1 ;  /* 0x3f800000de097423 */ /* 0x000fe200000101de */
[----:B------:R-:W-:Y:S01]  /*7eb0*/  FMUL.FTZ R30, R188, R30 ;  /* 0x0000001ebc1e7220 */ /* 0x000fe20000410000 */
[----:B------:R-:W-:Y:S01]  /*7ec0*/  FMUL.FTZ R25, R185, R25 ;  /* 0x00000019b9197220 */ /* 0x000fe20000410000 */
[----:B---3--:R-:W-:Y:S01]  /*7ed0*/  FMUL.FTZ R20, R194, R8 ;  /* 0x00000008c2147220 */ /* 0x008fe20000410000 */
[----:B------:R-:W-:Y:S01]  /*7ee0*/  FFMA.FTZ R8, -R221, R221, 1 ;  /* 0x3f800000dd087423 */ /* 0x000fe200000101dd */
[----:B------:R-:W-:Y:S01]  /*7ef0*/  FMUL.FTZ R19, R12, R19 ;  /* 0x000000130c137220 */ /* 0x000fe20000410000 */
[----:B------:R-:W-:Y:S01]  /*7f00*/  FMUL.FTZ R9, R9, UR8 ;  /* 0x0000000809097c20 */ /* 0x000fe20008410000 */
[----:B------:R-:W-:Y:S01]  /*7f10*/  FMUL.FTZ R20, R13, R20 ;  /* 0x000000140d147220 */ /* 0x000fe20000410000 */
[----:B------:R-:W-:Y:S01]  /*7f20*/  FMUL.FTZ R8, R8, UR8 ;  /* 0x0000000808087c20 */ /* 0x000fe20008410000 */
[----:B------:R-:W-:Y:S01]  /*7f30*/  FFMA.FTZ R12, -R203, R203, 1 ;  /* 0x3f800000cb0c7423 */ /* 0x000fe200000101cb */
[----:B------:R-:W-:Y:S01]  /*7f40*/  FMUL.FTZ R18, R9, R18 ;  /* 0x0000001209127220 */ /* 0x000fe20000410000 */
[----:B-1----:R-:W-:Y:S01]  /*7f50*/  FADD.FTZ R6, -R4, R15 ;  /* 0x0000000f04067221 */ /* 0x002fe20000010100 */
[----:B------:R-:W-:Y:S01]  /*7f60*/  FMUL.FTZ R13, R8, R7 ;  /* 0x00000007080d7220 */ /* 0x000fe20000410000 */
[----:B------:R-:W-:Y:S01]  /*7f70*/  FFMA.FTZ R8, -R198, R198, 1 ;  /* 0x3f800000c6087423 */ /* 0x000fe200000101c6 */
[----:B------:R-:W-:Y:S01]  /*7f80*/  FFMA.FTZ R7, -R197, R197, 1 ;  /* 0x3f800000c5077423 */ /* 0x000fe200000101c5 */
[----:B------:R-:W-:Y:S01]  /*7f90*/  FMUL.FTZ R12, R12, UR8 ;  /* 0x000000080c0c7c20 */ /* 0x000fe20008410000 */
[----:B------:R-:W-:Y:S01]  /*7fa0*/  FMUL.FTZ R15, R199, R11 ;  /* 0x0000000bc70f7220 */ /* 0x000fe20000410000 */
[----:B------:R-:W-:Y:S01]  /*7fb0*/  FMUL.FTZ R8, R8, UR8 ;  /* 0x0000000808087c20 */ /* 0x000fe20008410000 */
[----:B------:R-:W-:Y:S01]  /*7fc0*/  FMUL.FTZ R7, R7, UR8 ;  /* 0x0000000807077c20 */ /* 0x000fe20008410000 */
[----:B------:R-:W-:Y:S01]  /*7fd0*/  FMUL.FTZ R24, R12, R24 ;  /* 0x000000180c187220 */ /* 0x000fe20000410000 */
[----:B------:R-:W-:Y:S01]  /*7fe0*/  F2FP.BF16.F32.PACK_AB R12, R13, R18 ;  /* 0x000000120d0c723e */ /* 0x000fe200000010ff */
[----:B------:R-:W-:Y:S01]  /*7ff0*/  FMUL.FTZ R28, R8, R28 ;  /* 0x0000001c081c7220 */ /* 0x000fe20000410000 */
[----:B------:R-:W-:Y:S01]  /*8000*/  FMUL.FTZ R8, R7, R5 ;  /* 0x0000000507087220 */ /* 0x000fe20000410000 */
[----:B------:R-:W-:Y:S01]  /*8010*/  FFMA.FTZ R13, -R230, R230, 1 ;  /* 0x3f800000e60d7423 */ /* 0x000fe200000101e6 */
[----:B------:R-:W-:Y:S01]  /*8020*/  FFMA.FTZ R7, -R227, R227, 1 ;  /* 0x3f800000e3077423 */ /* 0x000fe200000101e3 */
[----:B------:R-:W-:Y:S01]  /*8030*/  FMUL.FTZ R18, R201, R10 ;  /* 0x0000000ac9127220 */ /* 0x000fe20000410000 */
[----:B------:R-:W-:Y:S01]  /*8040*/  F2FP.BF16.F32.PACK_AB R5, R19, R20 ;  /* 0x000000141305723e */ /* 0x000fe200000010ff */
[----:B------:R-:W-:Y:S01]  /*8050*/  FMUL.FTZ R13, R13, UR8 ;  /* 0x000000080d0d7c20 */ /* 0x000fe20008410000 */
[----:B------:R-:W-:Y:S01]  /*8060*/  FMUL.FTZ R6, R195, R6 ;  /* 0x00000006c3067220 */ /* 0x000fe20000410000 */
[----:B------:R-:W-:Y:S01]  /*8070*/  FMUL.FTZ R7, R7, UR8 ;  /* 0x0000000807077c20 */ /* 0x000fe20008410000 */
[----:B------:R-:W-:Y:S01]  /*8080*/  FFMA.FTZ R11, -R229, R229, 1 ;  /* 0x3f800000e50b7423 */ /* 0x000fe200000101e5 */
[----:B------:R-:W-:Y:S01]  /*8090*/  FMUL.FTZ R18, R13, R18 ;  /* 0x000000120d127220 */ /* 0x000fe20000410000 */
[----:B------:R1:W-:Y:S01]  /*80a0*/  STS [R233+0x1d000], R5 ;  /* 0x01d00005e9007388 */ /* 0x0003e20000000800 */
[----:B------:R-:W-:Y:S01]  /*80b0*/  FMUL.FTZ R13, R7, R6 ;  /* 0x00000006070d7220 */ /* 0x000fe20000410000 */
[----:B------:R-:W-:Y:S01]  /*80c0*/  FMUL.FTZ R11, R11, UR8 ;  /* 0x000000080b0b7c20 */ /* 0x000fe20008410000 */
[----:B------:R-:W-:Y:S01]  /*80d0*/  FFMA.FTZ R10, -R228, R228, 1 ;  /* 0x3f800000e40a7423 */ /* 0x000fe200000101e4 */
[----:B------:R-:W-:Y:S01]  /*80e0*/  FFMA.FTZ R7, -R220, R220, 1 ;  /* 0x3f800000dc077423 */ /* 0x000fe200000101dc */
[----:B------:R-:W-:Y:S01]  /*80f0*/  FADD.FTZ R4, -R4, R31 ;  /* 0x0000001f04047221 */ /* 0x000fe20000010100 */
[----:B------:R-:W-:Y:S01]  /*8100*/  FMUL.FTZ R15, R11, R15 ;  /* 0x0000000f0b0f7220 */ /* 0x000fe20000410000 */
[----:B------:R-:W-:Y:S01]  /*8110*/  FMUL.FTZ R10, R10, UR8 ;  /* 0x000000080a0a7c20 */ /* 0x000fe20008410000 */
[----:B------:R-:W-:Y:S01]  /*8120*/  FMUL.FTZ R7, R7, UR8 ;  /* 0x0000000807077c20 */ /* 0x000fe20008410000 */
[----:B------:R-:W-:Y:S01]  /*8130*/  FFMA.FTZ R6, -R217, R217, 1 ;  /* 0x3f800000d9067423 */ /* 0x000fe200000101d9 */
[----:B------:R-:W-:Y:S01]  /*8140*/  FMUL.FTZ R4, R187, R4 ;  /* 0x00000004bb047220 */ /* 0x000fe20000410000 */
[----:B------:R-:W-:Y:S01]  /*8150*/  FMUL.FTZ R14, R10, R14 ;  /* 0x0000000e0a0e7220 */ /* 0x000fe20000410000 */
[----:B------:R-:W-:Y:S01]  /*8160*/  FMUL.FTZ R30, R7, R30 ;  /* 0x0000001e071e7220 */ /* 0x000fe20000410000 */
[----:B------:R-:W-:Y:S01]  /*8170*/  FMUL.FTZ R6, R6, UR8 ;  /* 0x0000000806067c20 */ /* 0x000fe20008410000 */
[----:B------:R-:W-:Y:S01]  /*8180*/  F2FP.BF16.F32.PACK_AB R7, R15, R18 ;  /* 0x000000120f07723e */ /* 0x000fe200000010ff */
[----:B------:R-:W-:Y:S01]  /*8190*/  FFMA.FTZ R11, -R224, R224, 1 ;  /* 0x3f800000e00b7423 */ /* 0x000fe200000101e0 */
[----:B------:R-:W-:Y:S01]  /*81a0*/  FFMA.FTZ R10, -R223, R223, 1 ;  /* 0x3f800000df0a7423 */ /* 0x000fe200000101df */
[----:B------:R-:W-:Y:S01]  /*81b0*/  FMUL.FTZ R4, R6, R4 ;  /* 0x0000000406047220 */ /* 0x000fe20000410000 */
[----:B------:R-:W-:Y:S01]  /*81c0*/  FFMA.FTZ R9, -R202, R202, 1 ;  /* 0x3f800000ca097423 */ /* 0x000fe200000101ca */
[----:B------:R-:W-:Y:S01]  /*81d0*/  F2FP.BF16.F32.PACK_AB R6, R13, R14 ;  /* 0x0000000e0d06723e */ /* 0x000fe200000010ff */
[----:B------:R-:W-:Y:S01]  /*81e0*/  STS [R233+0x1d400], R7 ;  /* 0x01d40007e9007388 */ /* 0x000fe20000000800 */
[----:B------:R-:W-:Y:S01]  /*81f0*/  FMUL.FTZ R11, R11, UR8 ;  /* 0x000000080b0b7c20 */ /* 0x000fe20008410000 */
[----:B------:R-:W-:Y:S01]  /*8200*/  FMUL.FTZ R10, R10, UR8 ;  /* 0x000000080a0a7c20 */ /* 0x000fe20008410000 */
[----:B------:R-:W-:Y:S01]  /*8210*/  FMUL.FTZ R9, R9, UR8 ;  /* 0x0000000809097c20 */ /* 0x000fe20008410000 */
[----:B------:R-:W-:Y:S01]  /*8220*/  FMUL.FTZ R26, R192, R26 ;  /* 0x0000001ac01a7220 */ /* 0x000fe20000410000 */
[----:B------:R-:W-:Y:S01]  /*8230*/  FMUL.FTZ R27, R191, R27 ;  /* 0x0000001bbf1b7220 */ /* 0x000fe20000410000 */
[----:B----4-:R-:W-:Y:S01]  /*8240*/  F2FP.BF16.F32.PACK_AB R17, R34, R35 ;  /* 0x000000232211723e */ /* 0x010fe200000010ff */
[----:B------:R-:W-:Y:S01]  /*8250*/  STS [R234+0x1d000], R12 ;  /* 0x01d0000cea007388 */ /* 0x000fe20000000800 */
[----:B------:R-:W-:Y:S01]  /*8260*/  FMUL.FTZ R9, R9, R25 ;  /* 0x0000001909097220 */ /* 0x000fe20000410000 */
[----:B------:R-:W-:Y:S01]  /*8270*/  FMUL.FTZ R26, R11, R26 ;  /* 0x0000001a0b1a7220 */ /* 0x000fe20000410000 */
[----:B------:R-:W-:Y:S01]  /*8280*/  FMUL.FTZ R27, R10, R27 ;  /* 0x0000001b0a1b7220 */ /* 0x000fe20000410000 */
[----:B------:R-:W-:Y:S01]  /*8290*/  STS [R234+0x1d400], R6 ;  /* 0x01d40006ea007388 */ /* 0x000fe20000000800 */
[----:B------:R-:W-:Y:S02]  /*82a0*/  F2FP.BF16.F32.PACK_AB R16, R165, R166 ;  /* 0x000000a6a510723e */ /* 0x000fe400000010ff */
[----:B------:R-:W-:Y:S01]  /*82b0*/  F2FP.BF16.F32.PACK_AB R9, R9, R24 ;  /* 0x000000180909723e */ /* 0x000fe200000010ff */
[----:B------:R-:W-:Y:S01]  /*82c0*/  STS [R231+0x1c000], R32 ;  /* 0x01c00020e7007388 */ /* 0x000fe20000000800 */
[----:B-1----:R-:W-:Y:S02]  /*82d0*/  F2FP.BF16.F32.PACK_AB R5, R27, R26 ;  /* 0x0000001a1b05723e */ /* 0x002fe400000010ff */
[----:B------:R-:W-:Y:S01]  /*82e0*/  F2FP.BF16.F32.PACK_AB R8, R8, R28 ;  /* 0x0000001c0808723e */ /* 0x000fe200000010ff */
[----:B------:R-:W-:Y:S01]  /*82f0*/  STS [R231+0x1c400], R17 ;  /* 0x01c40011e7007388 */ /* 0x000fe20000000800 */
[----:B------:R-:W-:Y:S03]  /*8300*/  F2FP.BF16.F32.PACK_AB R4, R4, R30 ;  /* 0x0000001e0404723e */ /* 0x000fe600000010ff */
        /* <DEDUP_REMOVED lines=108> */
[C---:B------:R-:W-:Y:S02]  /*89d0*/  @!P3 LEA R7, P5, R12.reuse, R5, 0x5 ;  /* 0x000000050c07b211 */ /* 0x040fe400078a28ff */
[CC--:B------:R-:W-:Y:S04]  /*89e0*/  LEA R4, P1, R5.reuse, R240.reuse, 0x1 ;  /* 0x000000f005047211 */ /* 0x0c0fe800078208ff */
[----:B------:R-:W-:Y:S02]  /*89f0*/  LEA.HI.X.SX32 R5, R5, R241, 0x1, P1 ;  /* 0x000000f105057211 */ /* 0x000fe400008f0eff */
[C---:B------:R-:W-:Y:S01]  /*8a00*/  @!P3 LEA R8, P1, R7.reuse, R240, 0x1 ;  /* 0x000000f00708b211 */ /* 0x040fe200078208ff */
[----:B------:R-:W-:Y:S01]  /*8a10*/  IMAD.MOV.U32 R240, RZ, RZ, R4 ;  /* 0x000000fffff07224 */ /* 0x000fe200078e0004 */
[----:B---3--:R-:W-:Y:S02]  /*8a20*/  @!P3 LEA.HI.X R9, R12, R9, R6, 0x5, P5 ;  /* 0x000000090c09b211 */ /* 0x008fe400028f2c06 */
[----:B-----5:R-:W-:Y:S02]  /*8a30*/  LEA R6, R238, UR4, 0x1 ;  /* 0x00000004ee067c11 */ /* 0x020fe4000f8e08ff */
[C---:B------:R-:W-:Y:S02]  /*8a40*/  @!P4 LEA R10, P5, R12.reuse, R4, 0x6 ;  /* 0x000000040c0ac211 */ /* 0x040fe400078a30ff */
        /* <DEDUP_REMOVED lines=24> */
.L_x_1022:
        /* <DEDUP_REMOVED lines=9> */
[----:B------:R-:W4:Y:S04]  /*8c60*/  LDL R223, [R1+0x18] ;  /* 0x0000180001df7983 */ /* 0x000f280000100800 */
[----:B------:R2:W4:Y:S04]  /*8c70*/  LDL R217, [R1+0x4] ;  /* 0x0000040001d97983 */ /* 0x0005280000100800 */
[----:B------:R-:W-:Y:S04]  /*8c80*/  LDSM.16.M88.4 R168, [R2+0x1c000] ;  /* 0x01c0000002a8783b */ /* 0x000fe80000000200 */
[----:B------:R3:W4:Y:S04]  /*8c90*/  LDL R220, [R1] ;  /* 0x0000000001dc7983 */ /* 0x0007280000100800 */
[----:B------:R-:W3:Y:S04]  /*8ca0*/  LDSM.16.MT88.4 R172, [R204+0x800] ;  /* 0x00080000ccac783b */ /* 0x000ee80000004200 */
[----:B------:R3:W4:Y:S01]  /*8cb0*/  LDL R221, [R1+0xc] ;  /* 0x00000c0001dd7983 */ /* 0x0007220000100800 */
[-C--:B-1----:R-:W-:Y:S03]  /*8cc0*/  HMMA.16816.F32.BF16 R4, R32, R16.reuse, RZ ;  /* 0x000000102004723c */ /* 0x082fe600000418ff */
[----:B------:R-:W1:Y:S04]  /*8cd0*/  LDSM.16.M88.4 R176, [R2+0x1d000] ;  /* 0x01d0000002b0783b */ /* 0x000e680000000200 */
[----:B------:R1:W4:Y:S01]  /*8ce0*/  LDL R222, [R1+0x8] ;  /* 0x0000080001de7983 */ /* 0x0003220000100800 */
[C---:B--2---:R-:W-:Y:S03]  /*8cf0*/  HMMA.16816.F32.BF16 R8, R28.reuse, R16, RZ ;  /* 0x000000101c08723c */ /* 0x044fe600000418ff */
[----:B------:R-:W2:Y:S03]  /*8d00*/  LDSM.16.MT88.4 R180, [R204+0x4800] ;  /* 0x00480000ccb4783b */ /* 0x000ea60000004200 */
[-C--:B------:R-:W-:Y:S01]  /*8d10*/  HMMA.16816.F32.BF16 R12, R28, R18.reuse, RZ ;  /* 0x000000121c0c723c */ /* 0x080fe200000418ff */
[----:B------:R-:W-:Y:S04]  /*8d20*/  LDSM.16.M88.4 R184, [R200+0x1c000] ;  /* 0x01c00000c8b8783b */ /* 0x000fe80000000200 */
[----:B------:R-:W2:Y:S01]  /*8d30*/  LDSM.16.MT88.4 R188, [R204+0x1000] ;  /* 0x00100000ccbc783b */ /* 0x000ea20000004200 */
[C---:B------:R-:W-:Y:S03]  /*8d40*/  HMMA.16816.F32.BF16 R16, R32.reuse, R18, RZ ;  /* 0x000000122010723c */ /* 0x040fe600000418ff */
[----:B------:R-:W2:Y:S03]  /*8d50*/  LDSM.16.M88.4 R192, [R200+0x1d000] ;  /* 0x01d00000c8c0783b */ /* 0x000ea60000000200 */
[-C--:B---3--:R-:W-:Y:S01]  /*8d60*/  HMMA.16816.F32.BF16 R20, R32, R164.reuse, RZ ;  /* 0x000000a42014723c */ /* 0x088fe200000418ff */
[----:B------:R-:W-:Y:S05]  /*8d70*/  LDSM.16.M88.4 R196, [R3+0x1d000] ;  /* 0x01d0000003c4783b */ /* 0x000fea0000000200 */
[C---:B------:R-:W-:Y:S06]  /*8d80*/  HMMA.16816.F32.BF16 R24, R28.reuse, R164, RZ ;  /* 0x000000a41c18723c */ /* 0x040fec00000418ff */
[-C--:B------:R-:W-:Y:S06]  /*8d90*/  HMMA.16816.F32.BF16 R28, R28, R166.reuse, RZ ;  /* 0x000000a61c1c723c */ /* 0x080fec00000418ff */
[----:B------:R-:W-:Y:S01]  /*8da0*/  HMMA.16816.F32.BF16 R32, R32, R166, RZ ;  /* 0x000000a62020723c */ /* 0x000fe200000418ff */
[----:B------:R-:W3:Y:S05]  /*8db0*/  LDSM.16.MT88.4 R164, [R204+0x5000] ;  /* 0x00500000cca4783b */ /* 0x000eea0000004200 */
[-C--:B------:R-:W-:Y:S06]  /*8dc0*/  HMMA.16816.F32.BF16 R4, R168, R172.reuse, R4 ;  /* 0x000000aca804723c */ /* 0x080fec0000041804 */
[C---:B-1----:R-:W-:Y:S06]  /*8dd0*/  HMMA.16816.F32.BF16 R8, R176.reuse, R172, R8 ;  /* 0x000000acb008723c */ /* 0x042fec0000041808 */
[-C--:B------:R-:W-:Y:S06]  /*8de0*/  HMMA.16816.F32.BF16 R12, R176, R174.reuse, R12 ;  /* 0x000000aeb00c723c */ /* 0x080fec000004180c */
[C---:B------:R-:W-:Y:S01]  /*8df0*/  HMMA.16816.F32.BF16 R16, R168.reuse, R174, R16 ;  /* 0x000000aea810723c */ /* 0x040fe20000041810 */
[----:B------:R-:W-:Y:S05]  /*8e00*/  LDSM.16.M88.4 R172, [R3+0x1c000] ;  /* 0x01c0000003ac783b */ /* 0x000fea0000000200 */
[-C--:B--2---:R-:W-:Y:S06]  /*8e10*/  HMMA.16816.F32.BF16 R20, R168, R180.reuse, R20 ;  /* 0x000000b4a814723c */ /* 0x084fec0000041814 */
[C---:B------:R-:W-:Y:S06]  /*8e20*/  HMMA.16816.F32.BF16 R24, R176.reuse, R180, R24 ;  /* 0x000000b4b018723c */ /* 0x040fec0000041818 */
[-C--:B------:R-:W-:Y:S01]  /*8e30*/  HMMA.16816.F32.BF16 R28, R176, R182.reuse, R28 ;  /* 0x000000b6b01c723c */ /* 0x080fe2000004181c */
[----:B------:R-:W1:Y:S05]  /*8e40*/  LDSM.16.MT88.4 R176, [R204+0x1800] ;  /* 0x00180000ccb0783b */ /* 0x000e6a0000004200 */
[----:B------:R-:W-:Y:S01]  /*8e50*/  HMMA.16816.F32.BF16 R32, R168, R182, R32 ;  /* 0x000000b6a820723c */ /* 0x000fe20000041820 */
[----:B------:R-:W2:Y:S04]  /*8e60*/  LDSM.16.MT88.4 R168, [R204+0x5800] ;  /* 0x00580000cca8783b */ /* 0x000ea80000004200 */
[----:B------:R-:W-:Y:S01]  /*8e70*/  LDSM.16.M88.4 R180, [R0+0x1e000] ;  /* 0x01e0000000b4783b */ /* 0x000fe20000000200 */
[-C--:B------:R-:W-:Y:S06]  /*8e80*/  HMMA.16816.F32.BF16 R4, R184, R188.reuse, R4 ;  /* 0x000000bcb804723c */ /* 0x080fec0000041804 */
[C---:B------:R-:W-:Y:S06]  /*8e90*/  HMMA.16816.F32.BF16 R8, R192.reuse, R188, R8 ;  /* 0x000000bcc008723c */ /* 0x040fec0000041808 */
[-C--:B------:R-:W-:Y:S06]  /*8ea0*/  HMMA.16816.F32.BF16 R12, R192, R190.reuse, R12 ;  /* 0x000000bec00c723c */ /* 0x080fec000004180c */
[C---:B------:R-:W-:Y:S01]  /*8eb0*/  HMMA.16816.F32.BF16 R16, R184.reuse, R190, R16 ;  /* 0x000000beb810723c */ /* 0x040fe20000041810 */
[----:B------:R-:W2:Y:S05]  /*8ec0*/  LDSM.16.MT88.4 R188, [R204+0x2000] ;  /* 0x00200000ccbc783b */ /* 0x000eaa0000004200 */
[-C--:B---3--:R-:W-:Y:S06]  /*8ed0*/  HMMA.16816.F32.BF16 R20, R184, R164.reuse, R20 ;  /* 0x000000a4b814723c */ /* 0x088fec0000041814 */
[C---:B------:R-:W-:Y:S06]  /*8ee0*/  HMMA.16816.F32.BF16 R24, R192.reuse, R164, R24 ;  /* 0x000000a4c018723c */ /* 0x040fec0000041818 */
[-C--:B------:R-:W-:Y:S01]  /*8ef0*/  HMMA.16816.F32.BF16 R28, R192, R166.reuse, R28 ;  /* 0x000000a6c01c723c */ /* 0x080fe2000004181c */
[----:B------:R3:W2:Y:S05]  /*8f00*/  LDSM.16.M88.4 R192, [R0+0x1f000] ;  /* 0x01f0000000c0783b */ /* 0x0006aa0000000200 */
[----:B------:R-:W-:Y:S01]  /*8f10*/  HMMA.16816.F32.BF16 R32, R184, R166, R32 ;  /* 0x000000a6b820723c */ /* 0x000fe20000041820 */
[----:B------:R-:W2:Y:S04]  /*8f20*/  LDSM.16.MT88.4 R164, [R204+0x6000] ;  /* 0x00600000cca4783b */ /* 0x000ea80000004200 */
[----:B------:R-:W-:Y:S01]  /*8f30*/  LDSM.16.MT88.4 R184, [R204+0x2800] ;  /* 0x00280000ccb8783b */ /* 0x000fe20000004200 */
[-C--:B-1----:R-:W-:Y:S06]  /*8f40*/  HMMA.16816.F32.BF16 R4, R172, R176.reuse, R4 ;  /* 0x000000b0ac04723c */ /* 0x082fec0000041804 */
[C---:B------:R-:W-:Y:S06]  /*8f50*/  HMMA.16816.F32.BF16 R8, R196.reuse, R176, R8 ;  /* 0x000000b0c408723c */ /* 0x040fec0000041808 */
[-C--:B------:R-:W-:Y:S01]  /*8f60*/  HMMA.16816.F32.BF16 R12, R196, R178.reuse, R12 ;  /* 0x000000b2c40c723c */ /* 0x080fe2000004180c */
[----:B---3--:R-:W1:Y:S05]  /*8f70*/  LDC R0, c[0x0][0x270] ;  /* 0x00009c00ff007b82 */ /* 0x008e6a0000000800 */
[C---:B------:R-:W-:Y:S01]  /*8f80*/  HMMA.16816.F32.BF16 R16, R172.reuse, R178, R16 ;  /* 0x000000b2ac10723c */ /* 0x040fe20000041810 */
[----:B------:R-:W3:Y:S05]  /*8f90*/  LDSM.16.M88.4 R176, [R2+0x1e000] ;  /* 0x01e0000002b0783b */ /* 0x000eea0000000200 */
[-C--:B--2---:R-:W-:Y:S06]  /*8fa0*/  HMMA.16816.F32.BF16 R20, R172, R168.reuse, R20 ;  /* 0x000000a8ac14723c */ /* 0x084fec0000041814 */
[C---:B------:R-:W-:Y:S06]  /*8fb0*/  HMMA.16816.F32.BF16 R24, R196.reuse, R168, R24 ;  /* 0x000000a8c418723c */ /* 0x040fec0000041818 */
[-C--:B------:R-:W-:Y:S01]  /*8fc0*/  HMMA.16816.F32.BF16 R28, R196, R170.reuse, R28 ;  /* 0x000000aac41c723c */ /* 0x080fe2000004181c */
[----:B------:R-:W2:Y:S05]  /*8fd0*/  LDSM.16.M88.4 R196, [R2+0x1f000] ;  /* 0x01f0000002c4783b */ /* 0x000eaa0000000200 */
[----:B------:R-:W-:Y:S01]  /*8fe0*/  HMMA.16816.F32.BF16 R32, R172, R170, R32 ;  /* 0x000000aaac20723c */ /* 0x000fe20000041820 */
[----:B------:R-:W1:Y:S04]  /*8ff0*/  LDSM.16.MT88.4 R168, [R204+0x6800] ;  /* 0x00680000cca8783b */ /* 0x000e680000004200 */
[----:B------:R-:W-:Y:S01]  /*9000*/  LDSM.16.M88.4 R172, [R200+0x1e000] ;  /* 0x01e00000c8ac783b */ /* 0x000fe20000000200 */
[-C--:B------:R-:W-:Y:S03]  /*9010*/  HMMA.16816.F32.BF16 R4, R180, R188.reuse, R4 ;  /* 0x000000bcb404723c */ /* 0x080fe60000041804 */
[----:B------:R-:W-:Y:S03]  /*9020*/  LDSM.16.M88.4 R200, [R200+0x1f000] ;  /* 0x01f00000c8c8783b */ /* 0x000fe60000000200 */
[C---:B------:R-:W-:Y:S06]  /*9030*/  HMMA.16816.F32.BF16 R8, R192.reuse, R188, R8 ;  /* 0x000000bcc008723c */ /* 0x040fec0000041808 */
[-C--:B------:R-:W-:Y:S06]  /*9040*/  HMMA.16816.F32.BF16 R12, R192, R190.reuse, R12 ;  /* 0x000000bec00c723c */ /* 0x080fec000004180c */
[C---:B------:R-:W-:Y:S01]  /*9050*/  HMMA.16816.F32.BF16 R16, R180.reuse, R190, R16 ;  /* 0x000000beb410723c */ /* 0x040fe20000041810 */
[----:B------:R-:W1:Y:S05]  /*9060*/  LDSM.16.MT88.4 R188, [R204+0x3000] ;  /* 0x00300000ccbc783b */ /* 0x000e6a0000004200 */
[-C--:B------:R-:W-:Y:S06]  /*9070*/  HMMA.16816.F32.BF16 R20, R180, R164.reuse, R20 ;  /* 0x000000a4b414723c */ /* 0x080fec0000041814 */
[C---:B------:R-:W-:Y:S06]  /*9080*/  HMMA.16816.F32.BF16 R24, R192.reuse, R164, R24 ;  /* 0x000000a4c018723c */ /* 0x040fec0000041818 */
[-C--:B------:R-:W-:Y:S01]  /*9090*/  HMMA.16816.F32.BF16 R28, R192, R166.reuse, R28 ;  /* 0x000000a6c01c723c */ /* 0x080fe2000004181c */
[----:B------:R-:W4:Y:S05]  /*90a0*/  LDSM.16.MT88.4 R192, [R204+0x7000] ;  /* 0x00700000ccc0783b */ /* 0x000f2a0000004200 */
[----:B------:R-:W-:Y:S01]  /*90b0*/  HMMA.16816.F32.BF16 R32, R180, R166, R32 ;  /* 0x000000a6b420723c */ /* 0x000fe20000041820 */
[----:B------:R-:W-:Y:S04]  /*90c0*/  LDSM.16.M88.4 R164, [R3+0x1e000] ;  /* 0x01e0000003a4783b */ /* 0x000fe80000000200 */
[----:B------:R-:W4:Y:S01]  /*90d0*/  LDSM.16.MT88.4 R180, [R204+0x3800] ;  /* 0x00380000ccb4783b */ /* 0x000f220000004200 */
[-C--:B---3--:R-:W-:Y:S06]  /*90e0*/  HMMA.16816.F32.BF16 R4, R176, R184.reuse, R4 ;  /* 0x000000b8b004723c */ /* 0x088fec0000041804 */
[C---:B--2---:R-:W-:Y:S06]  /*90f0*/  HMMA.16816.F32.BF16 R8, R196.reuse, R184, R8 ;  /* 0x000000b8c408723c */ /* 0x044fec0000041808 */
[-C--:B------:R-:W-:Y:S06]  /*9100*/  HMMA.16816.F32.BF16 R12, R196, R186.reuse, R12 ;  /* 0x000000bac40c723c */ /* 0x080fec000004180c */
[C---:B------:R-:W-:Y:S01]  /*9110*/  HMMA.16816.F32.BF16 R16, R176.reuse, R186, R16 ;  /* 0x000000bab010723c */ /* 0x040fe20000041810 */
[----:B------:R-:W2:Y:S05]  /*9120*/  LDSM.16.M88.4 R184, [R3+0x1f000] ;  /* 0x01f0000003b8783b */ /* 0x000eaa0000000200 */
[-C--:B-1----:R-:W-:Y:S06]  /*9130*/  HMMA.16816.F32.BF16 R20, R176, R168.reuse, R20 ;  /* 0x000000a8b014723c */ /* 0x082fec0000041814 */
[C---:B------:R-:W-:Y:S06]  /*9140*/  HMMA.16816.F32.BF16 R24, R196.reuse, R168, R24 ;  /* 0x000000a8c418723c */ /* 0x040fec0000041818 */
[-C--:B------:R-:W-:Y:S01]  /*9150*/  HMMA.16816.F32.BF16 R28, R196, R170.reuse, R28 ;  /* 0x000000aac41c723c */ /* 0x080fe2000004181c */
[----:B------:R-:W1:Y:S05]  /*9160*/  LDSM.16.MT88.4 R196, [R204+0x7800] ;  /* 0x00780000ccc4783b */ /* 0x000e6a0000004200 */
        /* <DEDUP_REMOVED lines=9> */
[----:B------:R-:W-:Y:S01]  /*9200*/  IMAD.IADD R176, R212, 0x1, R206 ;  /* 0x00000001d4b07824 */ /* 0x000fe200078e02ce */
[C---:B------:R-:W-:Y:S02]  /*9210*/  HMMA.16816.F32.BF16 R16, R172.reuse, R190, R16 ;  /* 0x000000beac10723c */ /* 0x040fe40000041810 */
[----:B------:R-:W4:Y:S04]  /*9220*/  @P2 LDG.E R220, desc[UR6][R170.64+0x80] ;  /* 0x00008006aadc2981 */ /* 0x000f28000c1e1900 */
[-C--:B------:R-:W-:Y:S01]  /*9230*/  HMMA.16816.F32.BF16 R20, R172, R192.reuse, R20 ;  /* 0x000000c0ac14723c */ /* 0x080fe20000041814 */
[----:B------:R-:W4:Y:S04]  /*9240*/  @P2 LDG.E R221, desc[UR6][R170.64+0x20] ;  /* 0x00002006aadd2981 */ /* 0x000f28000c1e1900 */
[----:B------:R-:W4:Y:S01]  /*9250*/  @P2 LDG.E R222, desc[UR6][R170.64] ;  /* 0x00000006aade2981 */ /* 0x000f22000c1e1900 */
[C---:B------:R-:W-:Y:S06]  /*9260*/  HMMA.16816.F32.BF16 R24, R200.reuse, R192, R24 ;  /* 0x000000c0c818723c */ /* 0x040fec0000041818 */
[-C--:B------:R-:W-:Y:S06]  /*9270*/  HMMA.16816.F32.BF16 R28, R200, R194.reuse, R28 ;  /* 0x000000c2c81c723c */ /* 0x080fec000004181c */
[----:B------:R-:W-:Y:S06]  /*9280*/  HMMA.16816.F32.BF16 R32, R172, R194, R32 ;  /* 0x000000c2ac20723c */ /* 0x000fec0000041820 */
[-C--:B------:R-:W-:Y:S05]  /*9290*/  HMMA.16816.F32.BF16 R4, R164, R180.reuse, R4 ;  /* 0x000000b4a404723c */ /* 0x080fea0000041804 */
[----:B------:R-:W-:Y:S01]  /*92a0*/  IMAD R173, R0, UR24, RZ ;  /* 0x0000001800ad7c24 */ /* 0x000fe2000f8e02ff */
[C---:B--2---:R-:W-:Y:S05]  /*92b0*/  HMMA.16816.F32.BF16 R8, R184.reuse, R180, R8 ;  /* 0x000000b4b808723c */ /* 0x044fea0000041808 */
[C---:B------:R-:W-:Y:S01]  /*92c0*/  IMAD.U32 R0, R173.reuse, -0x40, RZ ;  /* 0xffffffc0ad007824 */ /* 0x040fe200078e00ff */
[-C--:B------:R-:W-:Y:S05]  /*92d0*/  HMMA.16816.F32.BF16 R12, R184, R182.reuse, R12 ;  /* 0x000000b6b80c723c */ /* 0x080fea000004180c */
[C---:B------:R-:W-:Y:S01]  /*92e0*/  LEA R218, P1, R0.reuse, R218, 0x2 ;  /* 0x000000da00da7211 */ /* 0x040fe200078210ff */
[C---:B------:R-:W-:Y:S05]  /*92f0*/  HMMA.16816.F32.BF16 R16, R164.reuse, R182, R16 ;  /* 0x000000b6a410723c */ /* 0x040fea0000041810 */
[----:B------:R-:W-:Y:S01]  /*9300*/  LEA.HI.X.SX32 R219, R0, R219, 0x2, P1 ;  /* 0x000000db00db7211 */ /* 0x000fe200008f16ff */
[-C--:B-1----:R-:W-:Y:S05]  /*9310*/  HMMA.16816.F32.BF16 R20, R164, R196.reuse, R20 ;  /* 0x000000c4a414723c */ /* 0x082fea0000041814 */
[C---:B------:R-:W-:Y:S01]  /*9320*/  IMAD.SHL.U32 R0, R173.reuse, 0x8, RZ ;  /* 0x00000008ad007824 */ /* 0x040fe200078e00ff */
[C---:B------:R-:W-:Y:S05]  /*9330*/  HMMA.16816.F32.BF16 R24, R184.reuse, R196, R24 ;  /* 0x000000c4b818723c */ /* 0x040fea0000041818 */
[----:B------:R-:W-:Y:S01]  /*9340*/  IMAD.MOV.U32 R2, RZ, RZ, R218 ;  /* 0x000000ffff027224 */ /* 0x000fe200078e00da */
        /* <DEDUP_REMOVED lines=8> */
[C---:B------:R-:W-:Y:S02]  /*93d0*/  IMAD.SHL.U32 R167, R173.reuse, 0x20, RZ ;  /* 0x00000020ada77824 */ /* 0x040fe400078e00ff */
[----:B------:R-:W-:Y:S02]  /*93e0*/  IMAD R165, R173, 0x28, RZ ;  /* 0x00000028ada57824 */ /* 0x000fe400078e02ff */
[----:B------:R2:W-:Y:S01]  /*93f0*/  REDG.E.ADD.F32.FTZ.RN.STRONG.GPU desc[UR6][R168.64], R5 ;  /* 0x00000005a80079a6 */ /* 0x0005e2000c10f386 */
[CC--:B------:R-:W-:Y:S04]  /*9400*/  LEA R166, P1, R167.reuse, R2.reuse, 0x2 ;  /* 0x00000002a7a67211 */ /* 0x0c0fe800078210ff */
[-C--:B------:R-:W-:Y:S01]  /*9410*/  LEA.HI.X.SX32 R167, R167, R3.reuse, 0x2, P1 ;  /* 0x00000003a7a77211 */ /* 0x080fe200008f16ff */
[----:B---3--:R-:W-:Y:S04]  /*9420*/  @P2 STL [R1+0x4], R217 ;  /* 0x000004d901002387 */ /* 0x008fe80000100800 */
[----:B----4-:R-:W-:Y:S04]  /*9430*/  @P2 STL [R1], R220 ;  /* 0x000000dc01002387 */ /* 0x010fe80000100800 */
[----:B------:R-:W-:Y:S04]  /*9440*/  @P2 STL [R1+0xc], R221 ;  /* 0x00000cdd01002387 */ /* 0x000fe80000100800 */
[----:B------:R-:W-:Y:S01]  /*9450*/  @P2 STL [R1+0x8], R222 ;  /* 0x000008de01002387 */ /* 0x000fe20000100800 */
[CC--:B------:R-:W-:Y:S04]  /*9460*/  LEA R170, P2, R172.reuse, R2.reuse, 0x2 ;  /* 0x00000002acaa7211 */ /* 0x0c0fe800078410ff */
[-C--:B------:R-:W-:Y:S02]  /*9470*/  LEA.HI.X.SX32 R171, R172, R3.reuse, 0x2, P2 ;  /* 0x00000003acab7211 */ /* 0x080fe400010f16ff */
[CC--:B-1----:R-:W-:Y:S03]  /*9480*/  LEA R4, P2, R164.reuse, R2.reuse, 0x2 ;  /* 0x00000002a4047211 */ /* 0x0c2fe600078410ff */
[----:B------:R1:W-:Y:S01]  /*9490*/  REDG.E.ADD.F32.FTZ.RN.STRONG.GPU desc[UR6][R170.64], R6 ;  /* 0x00000006aa0079a6 */ /* 0x0003e2000c10f386 */
[-C--:B--2---:R-:W-:Y:S02]  /*94a0*/  LEA.HI.X.SX32 R5, R164, R3.reuse, 0x2, P2 ;  /* 0x00000003a4057211 */ /* 0x084fe400010f16ff */
[CC--:B------:R-:W-:Y:S03]  /*94b0*/  LEA R164, P3, R165.reuse, R2.reuse, 0x2 ;  /* 0x00000002a5a47211 */ /* 0x0c0fe600078610ff */
[----:B------:R2:W-:Y:S01]  /*94c0*/  REDG.E.ADD.F32.FTZ.RN.STRONG.GPU desc[UR6][R4.64], R7 ;  /* 0x00000007040079a6 */ /* 0x0005e2000c10f386 */
[-C--:B------:R-:W-:Y:S03]  /*94d0*/  LEA.HI.X.SX32 R165, R165, R3.reuse, 0x2, P3 ;  /* 0x00000003a5a57211 */ /* 0x080fe600018f16ff */
[----:B------:R3:W-:Y:S04]  /*94e0*/  REDG.E.ADD.F32.FTZ.RN.STRONG.GPU desc[UR6][R166.64], R8 ;  /* 0x00000008a60079a6 */ /* 0x0007e8000c10f386 */
[----:B------:R-:W-:Y:S01]  /*94f0*/  REDG.E.ADD.F32.FTZ.RN.STRONG.GPU desc[UR6][R164.64], R9 ;  /* 0x00000009a40079a6 */ /* 0x000fe2000c10f386 */
[C---:B-1----:R-:W-:Y:S02]  /*9500*/  IMAD R171, R173.reuse, 0x30, RZ ;  /* 0x00000030adab7824 */ /* 0x042fe400078e02ff */
[----:B------:R-:W-:Y:S03]  /*9510*/  IMAD R170, R173, 0x38, RZ ;  /* 0x00000038adaa7824 */ /* 0x000fe600078e02ff */
[CC--:B------:R-:W-:Y:S02]  /*9520*/  LEA R6, P2, R171.reuse, R2.reuse, 0x2 ;  /* 0x00000002ab067211 */ /* 0x0c0fe400078410ff */
[-C--:B--2---:R-:W-:Y:S02]  /*9530*/  LEA R4, P1, R170, R2.reuse, 0x2 ;  /* 0x00000002aa047211 */ /* 0x084fe400078210ff */
[-C--:B------:R-:W-:Y:S01]  /*9540*/  LEA.HI.X.SX32 R7, R171, R3.reuse, 0x2, P2 ;  /* 0x00000003ab077211 */ /* 0x080fe200010f16ff */
[----:B---3--:R-:W-:Y:S01]  /*9550*/  VIADD R166, R172, 0x20 ;  /* 0x00000020aca67836 */ /* 0x008fe20000000000 */
[-C--:B------:R-:W-:Y:S03]  /*9560*/  LEA.HI.X.SX32 R5, R170, R3.reuse, 0x2, P1 ;  /* 0x00000003aa057211 */ /* 0x080fe600008f16ff */
        /* <DEDUP_REMOVED lines=118> */
[-C--:B---3--:R-:W-:Y:S06]  /*9cd0*/  HMMA.16816.F32.BF16 R100, R32, R28.reuse, R100 ;  /* 0x0000001c2064723c */ /* 0x088fec0000041864 */
        /* <DEDUP_REMOVED lines=202> */
[----:B--2---:R1:W-:Y:S04]  /*a980*/  STS [R183], R32 ;  /* 0x00000020b7007388 */ /* 0x0043e80000000800 */
        /* <DEDUP_REMOVED lines=77> */
.L_x_1024:
        /* <DEDUP_REMOVED lines=22> */
.L_x_1025:
        /* <DEDUP_REMOVED lines=12> */
[----:B------:R-:W-:Y:S01]  /*b080*/  BSSY B0, `(.L_x_1026) ;  /* 0x000002f000007945 */ /* 0x000fe20003800000 */
[----:B------:R-:W-:Y:S01]  /*b090*/  IADD3 R2, P0, R2, UR19, RZ ;  /* 0x0000001302027c10 */ /* 0x000fe2000ff1e0ff */
[----:B------:R-:W-:Y:S01]  /*b0a0*/  VIADD R20, R236, 0x40 ;  /* 0x00000040ec147836 */ /* 0x000fe20000000000 */
        /* <DEDUP_REMOVED lines=15> */
[----:B------:R-:W-:Y:S01]  /*b1a0*/  ULDC.64 UR14, c[0x0][0x468] ;  /* 0x00011a00000e7ab9 */ /* 0x000fe20000000a00 */
[----:B------:R-:W-:Y:S01]  /*b1b0*/  ISETP.GE.AND P3, PT, R5, UR10, PT ;  /* 0x0000000a05007c0c */ /* 0x000fe2000bf66270 */
[----:B------:R3:W1:Y:S01]  /*b1c0*/  LDS.128 R40, [R0+0x1a000] ;  /* 0x01a0000000287984 */ /* 0x0006620000000c00 */
[----:B------:R-:W-:Y:S01]  /*b1d0*/  UIMAD UR16, UR16, UR14, URZ ;  /* 0x0000000e101072a4 */ /* 0x000fe2000f8e023f */
[----:B------:R-:W-:Y:S01]  /*b1e0*/  IADD3.X R3, R3, UR20, R4, P0, !PT ;  /* 0x0000001403037c10 */ /* 0x000fe200087fe404 */
[----:B------:R-:W-:Y:S01]  /*b1f0*/  IMAD.U32 R4, RZ, RZ, UR14 ;  /* 0x0000000eff047e24 */ /* 0x000fe2000f8e00ff */
[----:B------:R3:W1:Y:S01]  /*b200*/  LDS.128 R48, [R0+0x1b000] ;  /* 0x01b0000000307984 */ /* 0x0006620000000c00 */
[----:B------:R-:W-:Y:S01]  /*b210*/  UIMAD UR15, UR56, UR15, UR16 ;  /* 0x0000000f380f72a4 */ /* 0x000fe2000f8e0210 */
[----:B------:R-:W-:-:S02]  /*b220*/  VIADD R5, R22, 0x60 ;  /* 0x0000006016057836 */ /* 0x000fc40000000000 */
[----:B------:R-:W-:-:S03]  /*b230*/  IMAD.WIDE.U32 R2, R4, UR56, R2 ;  /* 0x0000003804027c25 */ /* 0x000fc6000f8e0002 */
[----:B------:R-:W-:Y:S01]  /*b240*/  ISETP.GE.AND P2, PT, R5, UR10, PT ;  /* 0x0000000a05007c0c */ /* 0x000fe2000bf46270 */
[----:B------:R-:W-:Y:S01]  /*b250*/  VIADD R10, R3, UR15 ;  /* 0x0000000f030a7c36 */ /* 0x000fe20008000000 */
[----:B----4-:R-:W-:Y:S11]  /*b260*/  @P5 BRA `(.L_x_1027) ;  /* 0x0000000000405947 */ /* 0x010ff60003800000 */
        /* <DEDUP_REMOVED lines=16> */
.L_x_1027:
[----:B------:R-:W-:Y:S05]  /*b370*/  BSYNC B0 ;  /* 0x0000000000007941 */ /* 0x000fea0003800000 */
.L_x_1026:
        /* <DEDUP_REMOVED lines=18> */
.L_x_1029:
[----:B------:R-:W-:Y:S05]  /*b4a0*/  BSYNC B0 ;  /* 0x0000000000007941 */ /* 0x000fea0003800000 */
.L_x_1028:
        /* <DEDUP_REMOVED lines=20> */
.L_x_1031:
[----:B------:R-:W-:Y:S05]  /*b5f0*/  BSYNC B0 ;  /* 0x0000000000007941 */ /* 0x000fea0003800000 */
.L_x_1030:
        /* <DEDUP_REMOVED lines=19> */
.L_x_1033:
[----:B------:R-:W-:Y:S05]  /*b730*/  BSYNC B0 ;  /* 0x0000000000007941 */ /* 0x000fea0003800000 */
.L_x_1032:
        /* <DEDUP_REMOVED lines=32> */
.L_x_1035:
[----:B------:R-:W-:Y:S05]  /*b940*/  BSYNC B0 ;  /* 0x0000000000007941 */ /* 0x000fea0003800000 */
.L_x_1034:
        /* <DEDUP_REMOVED lines=18> */
.L_x_1037:
[----:B------:R-:W-:Y:S05]  /*ba70*/  BSYNC B0 ;  /* 0x0000000000007941 */ /* 0x000fea0003800000 */
.L_x_1036:
        /* <DEDUP_REMOVED lines=18> */
.L_x_1039:
[----:B------:R-:W-:Y:S05]  /*bba0*/  BSYNC B0 ;  /* 0x0000000000007941 */ /* 0x000fea0003800000 */
.L_x_1038:
        /* <DEDUP_REMOVED lines=16> */
.L_x_994:
[----:B------:R-:W-:Y:S05]  /*bcb0*/  BSYNC B1 ;  /* 0x0000000000017941 */ /* 0x000fea0003800000 */
.L_x_972:
        /* <DEDUP_REMOVED lines=11> */
.L_x_1040:
[----:B------:R-:W-:Y:S05]  /*bd70*/  EXIT ;  /* 0x000000000000794d */ /* 0x000fea0003800000 */
.L_x_1042:
        /* <DEDUP_REMOVED lines=16> */
.L_x_1093:


//--------------------- .text._ZN5flash25flash_bwd_dot_do_o_kernelILb0E23Flash_bwd_kernel_traitsILi128ELi64ELi128ELi8ELi2ELi4ELi2ELb0ELb0EN7cutlass10bfloat16_tE19Flash_kernel_traitsILi128ELi64ELi128ELi8ES3_EEEEvNS_16Flash_bwd_paramsE --------------------------
	.section	.text._ZN5flash25flash_bwd_dot_do_o_kernelILb0E23Flash_bwd_kernel_traitsILi128ELi64ELi128ELi8ELi2ELi4ELi2ELb0ELb0EN7cutlass10bfloat16_tE19Flash_kernel_traitsILi128ELi64ELi128ELi8ES3_EEEEvNS_16Flash_bwd_paramsE,"ax",@progbits
	.align	128
        .global         _ZN5flash25flash_bwd_dot_do_o_kernelILb0E23Flash_bwd_kernel_traitsILi128ELi64ELi128ELi8ELi2ELi4ELi2ELb0ELb0EN7cutlass10bfloat16_tE19Flash_kernel_traitsILi128ELi64ELi128ELi8ES3_EEEEvNS_16Flash_bwd_paramsE
        .type           _ZN5flash25flash_bwd_dot_do_o_kernelILb0E23Flash_bwd_kernel_traitsILi128ELi64ELi128ELi8ELi2ELi4ELi2ELb0ELb0EN7cutlass10bfloat16_tE19Flash_kernel_traitsILi128ELi64ELi128ELi8ES3_EEEEvNS_16Flash_bwd_paramsE,@function
        .size           _ZN5flash25flash_bwd_dot_do_o_kernelILb0E23Flash_bwd_kernel_traitsILi128ELi64ELi128ELi8ELi2ELi4ELi2ELb0ELb0EN7cutlass10bfloat16_tE19Flash_kernel_traitsILi128ELi64ELi128ELi8ES3_EEEEvNS_16Flash_bwd_paramsE,(.L_x_1094 - _ZN5flash25flash_bwd_dot_do_o_kernelILb0E23Flash_bwd_kernel_traitsILi128ELi64ELi128ELi8ELi2ELi4ELi2ELb0ELb0EN7cutlass10bfloat16_tE19Flash_kernel_traitsILi128ELi64ELi128ELi8ES3_EEEEvNS_16Flash_bwd_paramsE)
        .other          _ZN5flash25flash_bwd_dot_do_o_kernelILb0E23Flash_bwd_kernel_traitsILi128ELi64ELi128ELi8ELi2ELi4ELi2ELb0ELb0EN7cutlass10bfloat16_tE19Flash_kernel_traitsILi128ELi64ELi128ELi8ES3_EEEEvNS_16Flash_bwd_paramsE,@"STO_CUDA_ENTRY STV_DEFAULT"
_ZN5flash25flash_bwd_dot_do_o_kernelILb0E23Flash_bwd_kernel_traitsILi128ELi64ELi128ELi8ELi2ELi4ELi2ELb0ELb0EN7cutlass10bfloat16_tE19Flash_kernel_traitsILi128ELi64ELi128ELi8ES3_EEEEvNS_16Flash_bwd_paramsE:
.text._ZN5flash25flash_bwd_dot_do_o_kernelILb0E23Flash_bwd_kernel_traitsILi128ELi64ELi128ELi8ELi2ELi4ELi2ELb0ELb0EN7cutlass10bfloat16_tE19Flash_kernel_traitsILi128ELi64ELi128ELi8ES3_EEEEvNS_16Flash_bwd_paramsE:
        /* <DEDUP_REMOVED lines=56> */
.L_x_1043:
[----:B------:R-:W0:Y:S08]  /*0380*/  LDC R8, c[0x0][0x270] ;  /* 0x00009c00ff087b82 */ /* 0x000e300000000800 */
[----:B------:R-:W1:Y:S01]  /*0390*/  LDC R10, c[0x0][0x2d4] ;  /* 0x0000b500ff0a7b82 */ /* 0x000e620000000800 */
[----:B0-----:R-:W-:-:S04]  /*03a0*/  IMAD R7, R7, R8, UR5 ;  /* 0x0000000507077e24 */ /* 0x001fc8000f8e0208 */
[----:B-1----:R-:W-:-:S07]  /*03b0*/  IMAD R7, R7, R10, RZ ;  /* 0x0000000a07077224 */ /* 0x002fce00078e02ff */
.L_x_1044:
        /* <DEDUP_REMOVED lines=60> */
.L_x_1046:
[----:B------:R-:W-:Y:S05]  /*0780*/  BSYNC B0 ;  /* 0x0000000000007941 */ /* 0x000fea0003800000 */
.L_x_1045:
        /* <DEDUP_REMOVED lines=18> */
.L_x_1048:
[----:B------:R-:W-:Y:S05]  /*08b0*/  BSYNC B0 ;  /* 0x0000000000007941 */ /* 0x000fea0003800000 */
.L_x_1047:
        /* <DEDUP_REMOVED lines=22> */
.L_x_1050:
[----:B------:R-:W-:Y:S05]  /*0a20*/  BSYNC B0 ;  /* 0x0000000000007941 */ /* 0x000fea0003800000 */
.L_x_1049:
        /* <DEDUP_REMOVED lines=20> */
.L_x_1052:
[----:B------:R-:W-:Y:S05]  /*0b70*/  BSYNC B0 ;  /* 0x0000000000007941 */ /* 0x000fea0003800000 */
.L_x_1051:
        /* <DEDUP_REMOVED lines=123> */
.L_x_1053:
        /* <DEDUP_REMOVED lines=13> */
.L_x_1094:


//--------------------- .text._ZN5flash25flash_bwd_dot_do_o_kernelILb1E23Flash_bwd_kernel_traitsILi128ELi64ELi128ELi8ELi2ELi4ELi2ELb0ELb0EN7cutlass10bfloat16_tE19Flash_kernel_traitsILi128ELi64ELi128ELi8ES3_EEEEvNS_16Flash_bwd_paramsE --------------------------
	.section	.text._ZN5flash25flash_bwd_dot_do_o_kernelILb1E23Flash_bwd_kernel_traitsILi128ELi64ELi128ELi8ELi2ELi4ELi2ELb0ELb0EN7cutlass10bfloat16_tE19Flash_kernel_traitsILi128ELi64ELi128ELi8ES3_EEEEvNS_16Flash_bwd_paramsE,"ax",@progbits
	.align	128
        .global         _ZN5flash25flash_bwd_dot_do_o_kernelILb1E23Flash_bwd_kernel_traitsILi128ELi64ELi128ELi8ELi2ELi4ELi2ELb0ELb0EN7cutlass10bfloat16_tE19Flash_kernel_traitsILi128ELi64ELi128ELi8ES3_EEEEvNS_16Flash_bwd_paramsE
        .type           _ZN5flash25flash_bwd_dot_do_o_kernelILb1E23Flash_bwd_kernel_traitsILi128ELi64ELi128ELi8ELi2ELi4ELi2ELb0ELb0EN7cutlass10bfloat16_tE19Flash_kernel_traitsILi128ELi64ELi128ELi8ES3_EEEEvNS_16Flash_bwd_paramsE,@function
        .size           _ZN5flash25flash_bwd_dot_do_o_kernelILb1E23Flash_bwd_kernel_traitsILi128ELi64ELi128ELi8ELi2ELi4ELi2ELb0ELb0EN7cutlass10bfloat16_tE19Flash_kernel_traitsILi128ELi64ELi128ELi8ES3_EEEEvNS_16Flash_bwd_paramsE,(.L_x_1095 - _ZN5flash25flash_bwd_dot_do_o_kernelILb1E23Flash_bwd_kernel_traitsILi128ELi64ELi128ELi8ELi2ELi4ELi2ELb0ELb0EN7cutlass10bfloat16_tE19Flash_kernel_traitsILi128ELi64ELi128ELi8ES3_EEEEvNS_16Flash_bwd_paramsE)
        .other          _ZN5flash25flash_bwd_dot_do_o_kernelILb1E23Flash_bwd_kernel_traitsILi128ELi64ELi128ELi8ELi2ELi4ELi2ELb0ELb0EN7cutlass10bfloat16_tE19Flash_kernel_traitsILi128ELi64ELi128ELi8ES3_EEEEvNS_16Flash_bwd_paramsE,@"STO_CUDA_ENTRY STV_DEFAULT"
_ZN5flash25flash_bwd_dot_do_o_kernelILb1E23Flash_bwd_kernel_traitsILi128ELi64ELi128ELi8ELi2ELi4ELi2ELb0ELb0EN7cutlass10bfloat16_tE19Flash_kernel_traitsILi128ELi64ELi128ELi8ES3_EEEEvNS_16Flash_bwd_paramsE:
.text._ZN5flash25flash_bwd_dot_do_o_kernelILb1E23Flash_bwd_kernel_traitsILi128ELi64ELi128ELi8ELi2ELi4ELi2ELb0ELb0EN7cutlass10bfloat16_tE19Flash_kernel_traitsILi128ELi64ELi128ELi8ES3_EEEEvNS_16Flash_bwd_paramsE:
        /* <DEDUP_REMOVED lines=63> */
.L_x_1054:
        /* <DEDUP_REMOVED lines=27> */
.L_x_1055:
[----:B------:R-:W-:-:S04]  /*05a0*/  IMAD R13, R13, R14, R20 ;  /* 0x0000000e0d0d7224 */ /* 0x000fc800078e0214 */
[----:B------:R-:W-:-:S07]  /*05b0*/  IMAD R2, R13, R18, RZ ;  /* 0x000000120d027224 */ /* 0x000fce00078e02ff */
.L_x_1056:
        /* <DEDUP_REMOVED lines=68> */
.L_x_1058:
[----:B------:R-:W-:Y:S05]  /*0a00*/  BSYNC B0 ;  /* 0x0000000000007941 */ /* 0x000fea0003800000 */
.L_x_1057:
        /* <DEDUP_REMOVED lines=17> */
.L_x_1060:
[----:B------:R-:W-:Y:S05]  /*0b20*/  BSYNC B0 ;  /* 0x0000000000007941 */ /* 0x000fea0003800000 */
.L_x_1059:
        /* <DEDUP_REMOVED lines=26> */
.L_x_1062:
[----:B------:R-:W-:Y:S05]  /*0cd0*/  BSYNC B0 ;  /* 0x0000000000007941 */ /* 0x000fea0003800000 */
.L_x_1061:
        /* <DEDUP_REMOVED lines=21> */
.L_x_1064:
[----:B------:R-:W-:Y:S05]  /*0e30*/  BSYNC B0 ;  /* 0x0000000000007941 */ /* 0x000fea0003800000 */
.L_x_1063:
        /* <DEDUP_REMOVED lines=138> */
.L_x_1065:
        /* <DEDUP_REMOVED lines=10> */
.L_x_1095:


//--------------------- .nv.shared._ZN5flash44flash_bwd_dq_dk_dv_loop_seqk_parallel_kernelI23Flash_bwd_kernel_traitsILi128ELi64ELi64ELi8ELi4ELi2ELi2ELb1ELb0EN7cutlass10bfloat16_tE19Flash_kernel_traitsILi128ELi64ELi64ELi8ES3_EELb0ELb1ELb0ELb0ELb0ELb0ELb0EEEvNS_16Flash_bwd_paramsE --------------------------
	.section	.nv.shared._ZN5flash44flash_bwd_dq_dk_dv_loop_seqk_parallel_kernelI23Flash_bwd_kernel_traitsILi128ELi64ELi64ELi8ELi4ELi2ELi2ELb1ELb0EN7cutlass10bfloat16_tE19Flash_kernel_traitsILi128ELi64ELi64ELi8ES3_EELb0ELb1ELb0ELb0ELb0ELb0ELb0EEEvNS_16Flash_bwd_paramsE,"aw",@nobits
	.sectionflags	@""
	.align	16
	.zero		1024


//--------------------- .nv.shared.reserved.0     --------------------------
	.section	.nv.shared.reserved.0,"aw",@nobits
	.weak		__nv_reservedSMEM_offset_0_alias
	.size		__nv_reservedSMEM_offset_0_alias, 0, 0
	.other		__nv_reservedSMEM_offset_0_alias,@"STO_CUDA_RESERVED_SHARED STV_DEFAULT"
__nv_reservedSMEM_offset_0_alias:
	.zero		0


//--------------------- .nv.global                --------------------------
	.section	.nv.global,"aw",@nobits
.nv.global:
	.type		_ZN73_INTERNAL_b970be25_37_flash_bwd_hdim128_bf16_causal_sm80_cu_21e1f8cb_29434cute1_E,@object
	.size		_ZN73_INTERNAL_b970be25_37_flash_bwd_hdim128_bf16_causal_sm80_cu_21e1f8cb_29434cute1_E,(_ZN73_INTERNAL_b970be25_37_flash_bwd_hdim128_bf16_causal_sm80_cu_21e1f8cb_29434cuda3std3__45__cpo6cbeginE - _ZN73_INTERNAL_b970be25_37_flash_bwd_hdim128_bf16_causal_sm80_cu_21e1f8cb_29434cute1_E)
_ZN73_INTERNAL_b970be25_37_flash_bwd_hdim128_bf16_causal_sm80_cu_21e1f8cb_29434cute1_E:
	.zero		1
	.type		_ZN73_INTERNAL_b970be25_37_flash_bwd_hdim128_bf16_causal_sm80_cu_21e1f8cb_29434cuda3std3__45__cpo6cbeginE,@object
	.size		_ZN73_INTERNAL_b970be25_37_flash_bwd_hdim128_bf16_causal_sm80_cu_21e1f8cb_29434cuda3std3__45__cpo6cbeginE,(_ZN73_INTERNAL_b970be25_37_flash_bwd_hdim128_bf16_causal_sm80_cu_21e1f8cb_29434cuda3std3__48in_placeE - _ZN73_INTERNAL_b970be25_37_flash_bwd_hdim128_bf16_causal_sm80_cu_21e1f8cb_29434cuda3std3__45__cpo6cbeginE)
_ZN73_INTERNAL_b970be25_37_flash_bwd_hdim128_bf16_causal_sm80_cu_21e1f8cb_29434cuda3std3__45__cpo6cbeginE:
	.zero		1
	.type		_ZN73_INTERNAL_b970be25_37_flash_bwd_hdim128_bf16_causal_sm80_cu_21e1f8cb_29434cuda3std3__48in_placeE,@object
	.size		_ZN73_INTERNAL_b970be25_37_flash_bwd_hdim128_bf16_causal_sm80_cu_21e1f8cb_29434cuda3std3__48in_placeE,(_ZN73_INTERNAL_b970be25_37_flash_bwd_hdim128_bf16_causal_sm80_cu_21e1f8cb_29434cuda3std6ranges3__45__cpo9iter_moveE - _ZN73_INTERNAL_b970be25_37_flash_bwd_hdim128_bf16_causal_sm80_cu_21e1f8cb_29434cuda3std3__48in_placeE)
_ZN73_INTERNAL_b970be25_37_flash_bwd_hdim128_bf16_causal_sm80_cu_21e1f8cb_29434cuda3std3__48in_placeE:
	.zero		1
	.type		_ZN73_INTERNAL_b970be25_37_flash_bwd_hdim128_bf16_causal_sm80_cu_21e1f8cb_29434cuda3std6ranges3__45__cpo9iter_moveE,@object
	.size		_ZN73_INTERNAL_b970be25_37_flash_bwd_hdim128_bf16_causal_sm80_cu_21e1f8cb_29434cuda3std6ranges3__45__cpo9iter_moveE,(_ZN73_INTERNAL_b970be25_37_flash_bwd_hdim128_bf16_causal_sm80_cu_21e1f8cb_29434cuda3std3__45__cpo5beginE - _ZN73_INTERNAL_b970be25_37_flash_bwd_hdim128_bf16_causal_sm80_cu_21e1f8cb_29434cuda3std6ranges3__45__cpo9iter_moveE)
_ZN73_INTERNAL_b970be25_37_flash_bwd_hdim128_bf16_causal_sm80_cu_21e1f8cb_29434cuda3std6ranges3__45__cpo9iter_moveE:
	.zero		1
	.type		_ZN73_INTERNAL_b970be25_37_flash_bwd_hdim128_bf16_causal_sm80_cu_21e1f8cb_29434cuda3std3__45__cpo5beginE,@object
	.size		_ZN73_INTERNAL_b970be25_37_flash_bwd_hdim128_bf16_causal_sm80_cu_21e1f8cb_29434cuda3std3__45__cpo5beginE,(_ZN73_INTERNAL_b970be25_37_flash_bwd_hdim128_bf16_causal_sm80_cu_21e1f8cb_29434cuda3std3__475_GLOBAL__N__b970be25_37_flash_bwd_hdim128_bf16_causal_sm80_cu_21e1f8cb_29436ignoreE - _ZN73_INTERNAL_b970be25_37_flash_bwd_hdim128_bf16_causal_sm80_cu_21e1f8cb_29434cuda3std3__45__cpo5beginE)
_ZN73_INTERNAL_b970be25_37_flash_bwd_hdim128_bf16_causal_sm80_cu_21e1f8cb_29434cuda3std3__45__cpo5beginE:
	.zero		1
	.type		_ZN73_INTERNAL_b970be25_37_flash_bwd_hdim128_bf16_causal_sm80_cu_21e1f8cb_29434cuda3std3__475_GLOBAL__N__b970be25_37_flash_bwd_hdim128_bf16_causal_sm80_cu_21e1f8cb_29436ignoreE,@object
	.size		_ZN73_INTERNAL_b970be25_37_flash_bwd_hdim128_bf16_causal_sm80_cu_21e1f8cb_29434cuda3std3__475_GLOBAL__N__b970be25_37_flash_bwd_hdim128_bf16_causal_sm80_cu_21e1f8cb_29436ignoreE,(_ZN73_INTERNAL_b970be25_37_flash_bwd_hdim128_bf16_causal_sm80_cu_21e1f8cb_29434cute7productE - _ZN73_INTERNAL_b970be25_37_flash_bwd_hdim128_bf16_causal_sm80_cu_21e1f8cb_29434cuda3std3__475_GLOBAL__N__b970be25_37_flash_bwd_hdim128_bf16_causal_sm80_cu_21e1f8cb_29436ignoreE)
_ZN73_INTERNAL_b970be25_37_flash_bwd_hdim128_bf16_causal_sm80_cu_21e1f8cb_29434cuda3std3__475_GLOBAL__N__b970be25_37_flash_bwd_hdim128_bf16_causal_sm80_cu_21e1f8cb_29436ignoreE:
	.zero		1
	.type		_ZN73_INTERNAL_b970be25_37_flash_bwd_hdim128_bf16_causal_sm80_cu_21e1f8cb_29434cute7productE,@object
	.size		_ZN73_INTERNAL_b970be25_37_flash_bwd_hdim128_bf16_causal_sm80_cu_21e1f8cb_29434cute7productE,(_ZN73_INTERNAL_b970be25_37_flash_bwd_hdim128_bf16_causal_sm80_cu_21e1f8cb_29434cuda3std3__45__cpo3endE - _ZN73_INTERNAL_b970be25_37_flash_bwd_hdim128_bf16_causal_sm80_cu_21e1f8cb_29434cute7productE)
_ZN73_INTERNAL_b970be25_37_flash_bwd_hdim128_bf16_causal_sm80_cu_21e1f8cb_29434cute7productE:
	.zero		1
	.type		_ZN73_INTERNAL_b970be25_37_flash_bwd_hdim128_bf16_causal_sm80_cu_21e1f8cb_29434cuda3std3__45__cpo3endE,@object
	.size		_ZN73_INTERNAL_b970be25_37_flash_bwd_hdim128_bf16_causal_sm80_cu_21e1f8cb_29434cuda3std3__45__cpo3endE,(_ZN73_INTERNAL_b970be25_37_flash_bwd_hdim128_bf16_causal_sm80_cu_21e1f8cb_29434cuda3std3__419piecewise_constructE - _ZN73_INTERNAL_b970be25_37_flash_bwd_hdim128_bf16_causal_sm80_cu_21e1f8cb_29434cuda3std3__45__cpo3endE)
_ZN73_INTERNAL_b970be25_37_flash_bwd_hdim128_bf16_causal_sm80_cu_21e1f8cb_29434cuda3std3__45__cpo3endE:
	.zero		1
	.type		_ZN73_INTERNAL_b970be25_37_flash_bwd_hdim128_bf16_causal_sm80_cu_21e1f8cb_29434cuda3std3__419piecewise_constructE,@object
	.size		_ZN73_INTERNAL_b970be25_37_flash_bwd_hdim128_bf16_causal_sm80_cu_21e1f8cb_29434cuda3std3__419piecewise_constructE,(_ZN73_INTERNAL_b970be25_37_flash_bwd_hdim128_bf16_causal_sm80_cu_21e1f8cb_29434cuda3std3__45__cpo4cendE - _ZN73_INTERNAL_b970be25_37_flash_bwd_hdim128_bf16_causal_sm80_cu_21e1f8cb_29434cuda3std3__419piecewise_constructE)
_ZN73_INTERNAL_b970be25_37_flash_bwd_hdim128_bf16_causal_sm80_cu_21e1f8cb_29434cuda3std3__419piecewise_constructE:
	.zero		1
	.type		_ZN73_INTERNAL_b970be25_37_flash_bwd_hdim128_bf16_causal_sm80_cu_21e1f8cb_29434cuda3std3__45__cpo4cendE,@object
	.size		_ZN73_INTERNAL_b970be25_37_flash_bwd_hdim128_bf16_causal_sm80_cu_21e1f8cb_29434cuda3std3__45__cpo4cendE,(_ZN73_INTERNAL_b970be25_37_flash_bwd_hdim128_bf16_causal_sm80_cu_21e1f8cb_29434cuda3std6ranges3__45__cpo4swapE - _ZN73_INTERNAL_b970be25_37_flash_bwd_hdim128_bf16_causal_sm80_cu_21e1f8cb_29434cuda3std3__45__cpo4cendE)
_ZN73_INTERNAL_b970be25_37_flash_bwd_hdim128_bf16_causal_sm80_cu_21e1f8cb_29434cuda3std3__45__cpo4cendE:
	.zero		1
	.type		_ZN73_INTERNAL_b970be25_37_flash_bwd_hdim128_bf16_causal_sm80_cu_21e1f8cb_29434cuda3std6ranges3__45__cpo4swapE,@object
	.size		_ZN73_INTERNAL_b970be25_37_flash_bwd_hdim128_bf16_causal_sm80_cu_21e1f8cb_29434cuda3std6ranges3__45__cpo4swapE,(.L_7 - _ZN73_INTERNAL_b970be25_37_flash_bwd_hdim128_bf16_causal_sm80_cu_21e1f8cb_29434cuda3std6ranges3__45__cpo4swapE)
_ZN73_INTERNAL_b970be25_37_flash_bwd_hdim128_bf16_causal_sm80_cu_21e1f8cb_29434cuda3std6ranges3__45__cpo4swapE:
	.zero		1
.L_7:


//--------------------- .nv.shared._ZN5flash44flash_bwd_dq_dk_dv_loop_seqk_parallel_kernelI23Flash_bwd_kernel_traitsILi128ELi64ELi64ELi8ELi4ELi2ELi2ELb1ELb0EN7cutlass10bfloat16_tE19Flash_kernel_traitsILi128ELi64ELi64ELi8ES3_EELb0ELb1ELb0ELb0ELb1ELb1ELb0EEEvNS_16Flash_bwd_paramsE --------------------------
	.section	.nv.shared._ZN5flash44flash_bwd_dq_dk_dv_loop_seqk_parallel_kernelI23Flash_bwd_kernel_traitsILi128ELi64ELi64ELi8ELi4ELi2ELi2ELb1ELb0EN7cutlass10bfloat16_tE19Flash_kernel_traitsILi128ELi64ELi64ELi8ES3_EELb0ELb1ELb0ELb0ELb1ELb1ELb0EEEvNS_16Flash_bwd_paramsE,"aw",@nobits
	.sectionflags	@""
	.align	16
	.zero		1024


//--------------------- .nv.shared._ZN5flash44flash_bwd_dq_dk_dv_loop_seqk_parallel_kernelI23Flash_bwd_kernel_traitsILi128ELi64ELi64ELi8ELi4ELi2ELi2ELb1ELb0EN7cutlass10bfloat16_tE19Flash_kernel_traitsILi128ELi64ELi64ELi8ES3_EELb0ELb1ELb0ELb0ELb0ELb1ELb0EEEvNS_16Flash_bwd_paramsE --------------------------
	.section	.nv.shared._ZN5flash44flash_bwd_dq_dk_dv_loop_seqk_parallel_kernelI23Flash_bwd_kernel_traitsILi128ELi64ELi64ELi8ELi4ELi2ELi2ELb1ELb0EN7cutlass10bfloat16_tE19Flash_kernel_traitsILi128ELi64ELi64ELi8ES3_EELb0ELb1ELb0ELb0ELb0ELb1ELb0EEEvNS_16Flash_bwd_paramsE,"aw",@nobits
	.sectionflags	@""
	.align	16
	.zero		1024


//--------------------- .nv.shared._ZN5flash44flash_bwd_dq_dk_dv_loop_seqk_parallel_kernelI23Flash_bwd_kernel_traitsILi128ELi64ELi64ELi8ELi4ELi2ELi2ELb1ELb0EN7cutlass10bfloat16_tE19Flash_kernel_traitsILi128ELi64ELi64ELi8ES3_EELb0ELb1ELb0ELb1ELb0ELb0ELb0EEEvNS_16Flash_bwd_paramsE --------------------------
	.section	.nv.shared._ZN5flash44flash_bwd_dq_dk_dv_loop_seqk_parallel_kernelI23Flash_bwd_kernel_traitsILi128ELi64ELi64ELi8ELi4ELi2ELi2ELb1ELb0EN7cutlass10bfloat16_tE19Flash_kernel_traitsILi128ELi64ELi64ELi8ES3_EELb0ELb1ELb0ELb1ELb0ELb0ELb0EEEvNS_16Flash_bwd_paramsE,"aw",@nobits
	.sectionflags	@""
	.align	16
	.zero		1024


//--------------------- .nv.shared._ZN5flash44flash_bwd_dq_dk_dv_loop_seqk_parallel_kernelI23Flash_bwd_kernel_traitsILi128ELi64ELi128ELi8ELi2ELi4ELi2ELb0ELb0EN7cutlass10bfloat16_tE19Flash_kernel_traitsILi128ELi64ELi128ELi8ES3_EELb0ELb1ELb0ELb0ELb0ELb0ELb0EEEvNS_16Flash_bwd_paramsE --------------------------
	.section	.nv.shared._ZN5flash44flash_bwd_dq_dk_dv_loop_seqk_parallel_kernelI23Flash_bwd_kernel_traitsILi128ELi64ELi128ELi8ELi2ELi4ELi2ELb0ELb0EN7cutlass10bfloat16_tE19Flash_kernel_traitsILi128ELi64ELi128ELi8ES3_EELb0ELb1ELb0ELb0ELb0ELb0ELb0EEEvNS_16Flash_bwd_paramsE,"aw",@nobits
	.sectionflags	@""
	.align	16
	.zero		1024


//--------------------- .nv.shared._ZN5flash44flash_bwd_dq_dk_dv_loop_seqk_parallel_kernelI23Flash_bwd_kernel_traitsILi128ELi64ELi128ELi8ELi2ELi4ELi2ELb0ELb0EN7cutlass10bfloat16_tE19Flash_kernel_traitsILi128ELi64ELi128ELi8ES3_EELb0ELb1ELb0ELb0ELb1ELb1ELb0EEEvNS_16Flash_bwd_paramsE --------------------------
	.section	.nv.shared._ZN5flash44flash_bwd_dq_dk_dv_loop_seqk_parallel_kernelI23Flash_bwd_kernel_traitsILi128ELi64ELi128ELi8ELi2ELi4ELi2ELb0ELb0EN7cutlass10bfloat16_tE19Flash_kernel_traitsILi128ELi64ELi128ELi8ES3_EELb0ELb1ELb0ELb0ELb1ELb1ELb0EEEvNS_16Flash_bwd_paramsE,"aw",@nobits
	.sectionflags	@""
	.align	16
	.zero		1024


//--------------------- .nv.shared._ZN5flash44flash_bwd_dq_dk_dv_loop_seqk_parallel_kernelI23Flash_bwd_kernel_traitsILi128ELi64ELi128ELi8ELi2ELi4ELi2ELb0ELb0EN7cutlass10bfloat16_tE19Flash_kernel_traitsILi128ELi64ELi128ELi8ES3_EELb0ELb1ELb0ELb0ELb0ELb1ELb0EEEvNS_16Flash_bwd_paramsE --------------------------
	.section	.nv.shared._ZN5flash44flash_bwd_dq_dk_dv_loop_seqk_parallel_kernelI23Flash_bwd_kernel_traitsILi128ELi64ELi128ELi8ELi2ELi4ELi2ELb0ELb0EN7cutlass10bfloat16_tE19Flash_kernel_traitsILi128ELi64ELi128ELi8ES3_EELb0ELb1ELb0ELb0ELb0ELb1ELb0EEEvNS_16Flash_bwd_paramsE,"aw",@nobits
	.sectionflags	@""
	.align	16
	.zero		1024


//--------------------- .nv.shared._ZN5flash44flash_bwd_dq_dk_dv_loop_seqk_parallel_kernelI23Flash_bwd_kernel_traitsILi128ELi64ELi128ELi8ELi2ELi4ELi2ELb0ELb0EN7cutlass10bfloat16_tE19Flash_kernel_traitsILi128ELi64ELi128ELi8ES3_EELb0ELb1ELb0ELb1ELb0ELb0ELb0EEEvNS_16Flash_bwd_paramsE --------------------------
	.section	.nv.shared._ZN5flash44flash_bwd_dq_dk_dv_loop_seqk_parallel_kernelI23Flash_bwd_kernel_traitsILi128ELi64ELi128ELi8ELi2ELi4ELi2ELb0ELb0EN7cutlass10bfloat16_tE19Flash_kernel_traitsILi128ELi64ELi128ELi8ES3_EELb0ELb1ELb0ELb1ELb0ELb0ELb0EEEvNS_16Flash_bwd_paramsE,"aw",@nobits
	.sectionflags	@""
	.align	16
	.zero		1024


//--------------------- .nv.shared._ZN5flash27flash_bwd_convert_dq_kernelI23Flash_bwd_kernel_traitsILi128ELi64ELi64ELi8ELi4ELi2ELi2ELb1ELb0EN7cutlass10bfloat16_tE19Flash_kernel_traitsILi128ELi64ELi64ELi8ES3_EEEEvNS_16Flash_bwd_paramsEi --------------------------
	.section	.nv.shared._ZN5flash27flash_bwd_convert_dq_kernelI23Flash_bwd_kernel_traitsILi128ELi64ELi64ELi8ELi4ELi2ELi2ELb1ELb0EN7cutlass10bfloat16_tE19Flash_kernel_traitsILi128ELi64ELi64ELi8ES3_EEEEvNS_16Flash_bwd_paramsEi,"aw",@nobits
	.sectionflags	@""
	.align	16
	.zero		1024


//--------------------- .nv.shared._ZN5flash44flash_bwd_dq_dk_dv_loop_seqk_parallel_kernelI23Flash_bwd_kernel_traitsILi128ELi64ELi64ELi8ELi4ELi2ELi2ELb1ELb0EN7cutlass10bfloat16_tE19Flash_kernel_traitsILi128ELi64ELi64ELi8ES3_EELb1ELb1ELb0ELb0ELb0ELb0ELb0EEEvNS_16Flash_bwd_paramsE --------------------------
	.section	.nv.shared._ZN5flash44flash_bwd_dq_dk_dv_loop_seqk_parallel_kernelI23Flash_bwd_kernel_traitsILi128ELi64ELi64ELi8ELi4ELi2ELi2ELb1ELb0EN7cutlass10bfloat16_tE19Flash_kernel_traitsILi128ELi64ELi64ELi8ES3_EELb1ELb1ELb0ELb0ELb0ELb0ELb0EEEvNS_16Flash_bwd_paramsE,"aw",@nobits
	.sectionflags	@""
	.align	16
	.zero		1024


//--------------------- .nv.shared._ZN5flash44flash_bwd_dq_dk_dv_loop_seqk_parallel_kernelI23Flash_bwd_kernel_traitsILi128ELi64ELi64ELi8ELi4ELi2ELi2ELb1ELb0EN7cutlass10bfloat16_tE19Flash_kernel_traitsILi128ELi64ELi64ELi8ES3_EELb0ELb1ELb0ELb0ELb0ELb0ELb1EEEvNS_16Flash_bwd_paramsE --------------------------
	.section	.nv.shared._ZN5flash44flash_bwd_dq_dk_dv_loop_seqk_parallel_kernelI23Flash_bwd_kernel_traitsILi128ELi64ELi64ELi8ELi4ELi2ELi2ELb1ELb0EN7cutlass10bfloat16_tE19Flash_kernel_traitsILi128ELi64ELi64ELi8ES3_EELb0ELb1ELb0ELb0ELb0ELb0ELb1EEEvNS_16Flash_bwd_paramsE,"aw",@nobits
	.sectionflags	@""
	.align	16
	.zero		1024


//--------------------- .nv.shared._ZN5flash44flash_bwd_dq_dk_dv_loop_seqk_parallel_kernelI23Flash_bwd_kernel_traitsILi128ELi64ELi64ELi8ELi4ELi2ELi2ELb1ELb0EN7cutlass10bfloat16_tE19Flash_kernel_traitsILi128ELi64ELi64ELi8ES3_EELb1ELb1ELb0ELb0ELb1ELb1ELb0EEEvNS_16Flash_bwd_paramsE --------------------------
	.section	.nv.shared._ZN5flash44flash_bwd_dq_dk_dv_loop_seqk_parallel_kernelI23Flash_bwd_kernel_traitsILi128ELi64ELi64ELi8ELi4ELi2ELi2ELb1ELb0EN7cutlass10bfloat16_tE19Flash_kernel_traitsILi128ELi64ELi64ELi8ES3_EELb1ELb1ELb0ELb0ELb1ELb1ELb0EEEvNS_16Flash_bwd_paramsE,"aw",@nobits
	.sectionflags	@""
	.align	16
	.zero		1024


//--------------------- .nv.shared._ZN5flash44flash_bwd_dq_dk_dv_loop_seqk_parallel_kernelI23Flash_bwd_kernel_traitsILi128ELi64ELi64ELi8ELi4ELi2ELi2ELb1ELb0EN7cutlass10bfloat16_tE19Flash_kernel_traitsILi128ELi64ELi64ELi8ES3_EELb0ELb1ELb0ELb0ELb1ELb1ELb1EEEvNS_16Flash_bwd_paramsE --------------------------
	.section	.nv.shared._ZN5flash44flash_bwd_dq_dk_dv_loop_seqk_parallel_kernelI23Flash_bwd_kernel_traitsILi128ELi64ELi64ELi8ELi4ELi2ELi2ELb1ELb0EN7cutlass10bfloat16_tE19Flash_kernel_traitsILi128ELi64ELi64ELi8ES3_EELb0ELb1ELb0ELb0ELb1ELb1ELb1EEEvNS_16Flash_bwd_paramsE,"aw",@nobits
	.sectionflags	@""
	.align	16
	.zero		1024


//--------------------- .nv.shared._ZN5flash44flash_bwd_dq_dk_dv_loop_seqk_parallel_kernelI23Flash_bwd_kernel_traitsILi128ELi64ELi64ELi8ELi4ELi2ELi2ELb1ELb0EN7cutlass10bfloat16_tE19Flash_kernel_traitsILi128ELi64ELi64ELi8ES3_EELb1ELb1ELb0ELb0ELb0ELb1ELb0EEEvNS_16Flash_bwd_paramsE --------------------------
	.section	.nv.shared._ZN5flash44flash_bwd_dq_dk_dv_loop_seqk_parallel_kernelI23Flash_bwd_kernel_traitsILi128ELi64ELi64ELi8ELi4ELi2ELi2ELb1ELb0EN7cutlass10bfloat16_tE19Flash_kernel_traitsILi128ELi64ELi64ELi8ES3_EELb1ELb1ELb0ELb0ELb0ELb1ELb0EEEvNS_16Flash_bwd_paramsE,"aw",@nobits
	.sectionflags	@""
	.align	16
	.zero		1024


//--------------------- .nv.shared._ZN5flash44flash_bwd_dq_dk_dv_loop_seqk_parallel_kernelI23Flash_bwd_kernel_traitsILi128ELi64ELi64ELi8ELi4ELi2ELi2ELb1ELb0EN7cutlass10bfloat16_tE19Flash_kernel_traitsILi128ELi64ELi64ELi8ES3_EELb0ELb1ELb0ELb0ELb0ELb1ELb1EEEvNS_16Flash_bwd_paramsE --------------------------
	.section	.nv.shared._ZN5flash44flash_bwd_dq_dk_dv_loop_seqk_parallel_kernelI23Flash_bwd_kernel_traitsILi128ELi64ELi64ELi8ELi4ELi2ELi2ELb1ELb0EN7cutlass10bfloat16_tE19Flash_kernel_traitsILi128ELi64ELi64ELi8ES3_EELb0ELb1ELb0ELb0ELb0ELb1ELb1EEEvNS_16Flash_bwd_paramsE,"aw",@nobits
	.sectionflags	@""
	.align	16
	.zero		1024


//--------------------- .nv.shared._ZN5flash44flash_bwd_dq_dk_dv_loop_seqk_parallel_kernelI23Flash_bwd_kernel_traitsILi128ELi64ELi64ELi8ELi4ELi2ELi2ELb1ELb0EN7cutlass10bfloat16_tE19Flash_kernel_traitsILi128ELi64ELi64ELi8ES3_EELb1ELb1ELb0ELb1ELb0ELb0ELb0EEEvNS_16Flash_bwd_paramsE --------------------------
	.section	.nv.shared._ZN5flash44flash_bwd_dq_dk_dv_loop_seqk_parallel_kernelI23Flash_bwd_kernel_traitsILi128ELi64ELi64ELi8ELi4ELi2ELi2ELb1ELb0EN7cutlass10bfloat16_tE19Flash_kernel_traitsILi128ELi64ELi64ELi8ES3_EELb1ELb1ELb0ELb1ELb0ELb0ELb0EEEvNS_16Flash_bwd_paramsE,"aw",@nobits
	.sectionflags	@""
	.align	16
	.zero		1024


//--------------------- .nv.shared._ZN5flash44flash_bwd_dq_dk_dv_loop_seqk_parallel_kernelI23Flash_bwd_kernel_traitsILi128ELi64ELi64ELi8ELi4ELi2ELi2ELb1ELb0EN7cutlass10bfloat16_tE19Flash_kernel_traitsILi128ELi64ELi64ELi8ES3_EELb0ELb1ELb0ELb1ELb0ELb0ELb1EEEvNS_16Flash_bwd_paramsE --------------------------
	.section	.nv.shared._ZN5flash44flash_bwd_dq_dk_dv_loop_seqk_parallel_kernelI23Flash_bwd_kernel_traitsILi128ELi64ELi64ELi8ELi4ELi2ELi2ELb1ELb0EN7cutlass10bfloat16_tE19Flash_kernel_traitsILi128ELi64ELi64ELi8ES3_EELb0ELb1ELb0ELb1ELb0ELb0ELb1EEEvNS_16Flash_bwd_paramsE,"aw",@nobits
	.sectionflags	@""
	.align	16
	.zero		1024


//--------------------- .nv.shared._ZN5flash25flash_bwd_dot_do_o_kernelILb0E23Flash_bwd_kernel_traitsILi128ELi64ELi64ELi8ELi4ELi2ELi2ELb1ELb0EN7cutlass10bfloat16_tE19Flash_kernel_traitsILi128ELi64ELi64ELi8ES3_EEEEvNS_16Flash_bwd_paramsE --------------------------
	.section	.nv.shared._ZN5flash25flash_bwd_dot_do_o_kernelILb0E23Flash_bwd_kernel_traitsILi128ELi64ELi64ELi8ELi4ELi2ELi2ELb1ELb0EN7cutlass10bfloat16_tE19Flash_kernel_traitsILi128ELi64ELi64ELi8ES3_EEEEvNS_16Flash_bwd_paramsE,"aw",@nobits
	.sectionflags	@""
	.align	16
	.zero		1024


//--------------------- .nv.shared._ZN5flash25flash_bwd_dot_do_o_kernelILb1E23Flash_bwd_kernel_traitsILi128ELi64ELi64ELi8ELi4ELi2ELi2ELb1ELb0EN7cutlass10bfloat16_tE19Flash_kernel_traitsILi128ELi64ELi64ELi8ES3_EEEEvNS_16Flash_bwd_paramsE --------------------------
	.section	.nv.shared._ZN5flash25flash_bwd_dot_do_o_kernelILb1E23Flash_bwd_kernel_traitsILi128ELi64ELi64ELi8ELi4ELi2ELi2ELb1ELb0EN7cutlass10bfloat16_tE19Flash_kernel_traitsILi128ELi64ELi64ELi8ES3_EEEEvNS_16Flash_bwd_paramsE,"aw",@nobits
	.sectionflags	@""
	.align	16
	.zero		1024


//--------------------- .nv.shared._ZN5flash27flash_bwd_convert_dq_kernelI23Flash_bwd_kernel_traitsILi128ELi64ELi128ELi8ELi2ELi4ELi2ELb0ELb0EN7cutlass10bfloat16_tE19Flash_kernel_traitsILi128ELi64ELi128ELi8ES3_EEEEvNS_16Flash_bwd_paramsEi --------------------------
	.section	.nv.shared._ZN5flash27flash_bwd_convert_dq_kernelI23Flash_bwd_kernel_traitsILi128ELi64ELi128ELi8ELi2ELi4ELi2ELb0ELb0EN7cutlass10bfloat16_tE19Flash_kernel_traitsILi128ELi64ELi128ELi8ES3_EEEEvNS_16Flash_bwd_paramsEi,"aw",@nobits
	.sectionflags	@""
	.align	16
	.zero		1024


//--------------------- .nv.shared._ZN5flash44flash_bwd_dq_dk_dv_loop_seqk_parallel_kernelI23Flash_bwd_kernel_traitsILi128ELi64ELi128ELi8ELi2ELi4ELi2ELb0ELb0EN7cutlass10bfloat16_tE19Flash_kernel_traitsILi128ELi64ELi128ELi8ES3_EELb1ELb1ELb0ELb0ELb0ELb0ELb0EEEvNS_16Flash_bwd_paramsE --------------------------
	.section	.nv.shared._ZN5flash44flash_bwd_dq_dk_dv_loop_seqk_parallel_kernelI23Flash_bwd_kernel_traitsILi128ELi64ELi128ELi8ELi2ELi4ELi2ELb0ELb0EN7cutlass10bfloat16_tE19Flash_kernel_traitsILi128ELi64ELi128ELi8ES3_EELb1ELb1ELb0ELb0ELb0ELb0ELb0EEEvNS_16Flash_bwd_paramsE,"aw",@nobits
	.sectionflags	@""
	.align	16
	.zero		1024


//--------------------- .nv.shared._ZN5flash44flash_bwd_dq_dk_dv_loop_seqk_parallel_kernelI23Flash_bwd_kernel_traitsILi128ELi64ELi128ELi8ELi2ELi4ELi2ELb0ELb0EN7cutlass10bfloat16_tE19Flash_kernel_traitsILi128ELi64ELi128ELi8ES3_EELb0ELb1ELb0ELb0ELb0ELb0ELb1EEEvNS_16Flash_bwd_paramsE --------------------------
	.section	.nv.shared._ZN5flash44flash_bwd_dq_dk_dv_loop_seqk_parallel_kernelI23Flash_bwd_kernel_traitsILi128ELi64ELi128ELi8ELi2ELi4ELi2ELb0ELb0EN7cutlass10bfloat16_tE19Flash_kernel_traitsILi128ELi64ELi128ELi8ES3_EELb0ELb1ELb0ELb0ELb0ELb0ELb1EEEvNS_16Flash_bwd_paramsE,"aw",@nobits
	.sectionflags	@""
	.align	16
	.zero		1024


//--------------------- .nv.shared._ZN5flash44flash_bwd_dq_dk_dv_loop_seqk_parallel_kernelI23Flash_bwd_kernel_traitsILi128ELi64ELi128ELi8ELi2ELi4ELi2ELb0ELb0EN7cutlass10bfloat16_tE19Flash_kernel_traitsILi128ELi64ELi128ELi8ES3_EELb1ELb1ELb0ELb0ELb1ELb1ELb0EEEvNS_16Flash_bwd_paramsE --------------------------
	.section	.nv.shared._ZN5flash44flash_bwd_dq_dk_dv_loop_seqk_parallel_kernelI23Flash_bwd_kernel_traitsILi128ELi64ELi128ELi8ELi2ELi4ELi2ELb0ELb0EN7cutlass10bfloat16_tE19Flash_kernel_traitsILi128ELi64ELi128ELi8ES3_EELb1ELb1ELb0ELb0ELb1ELb1ELb0EEEvNS_16Flash_bwd_paramsE,"aw",@nobits
	.sectionflags	@""
	.align	16
	.zero		1024


//--------------------- .nv.shared._ZN5flash44flash_bwd_dq_dk_dv_loop_seqk_parallel_kernelI23Flash_bwd_kernel_traitsILi128ELi64ELi128ELi8ELi2ELi4ELi2ELb0ELb0EN7cutlass10bfloat16_tE19Flash_kernel_traitsILi128ELi64ELi128ELi8ES3_EELb0ELb1ELb0ELb0ELb1ELb1ELb1EEEvNS_16Flash_bwd_paramsE --------------------------
	.section	.nv.shared._ZN5flash44flash_bwd_dq_dk_dv_loop_seqk_parallel_kernelI23Flash_bwd_kernel_traitsILi128ELi64ELi128ELi8ELi2ELi4ELi2ELb0ELb0EN7cutlass10bfloat16_tE19Flash_kernel_traitsILi128ELi64ELi128ELi8ES3_EELb0ELb1ELb0ELb0ELb1ELb1ELb1EEEvNS_16Flash_bwd_paramsE,"aw",@nobits
	.sectionflags	@""
	.align	16
	.zero		1024


//--------------------- .nv.shared._ZN5flash44flash_bwd_dq_dk_dv_loop_seqk_parallel_kernelI23Flash_bwd_kernel_traitsILi128ELi64ELi128ELi8ELi2ELi4ELi2ELb0ELb0EN7cutlass10bfloat16_tE19Flash_kernel_traitsILi128ELi64ELi128ELi8ES3_EELb1ELb1ELb0ELb0ELb0ELb1ELb0EEEvNS_16Flash_bwd_paramsE --------------------------
	.section	.nv.shared._ZN5flash44flash_bwd_dq_dk_dv_loop_seqk_parallel_kernelI23Flash_bwd_kernel_traitsILi128ELi64ELi128ELi8ELi2ELi4ELi2ELb0ELb0EN7cutlass10bfloat16_tE19Flash_kernel_traitsILi128ELi64ELi128ELi8ES3_EELb1ELb1ELb0ELb0ELb0ELb1ELb0EEEvNS_16Flash_bwd_paramsE,"aw",@nobits
	.sectionflags	@""
	.align	16
	.zero		1024


//--------------------- .nv.shared._ZN5flash44flash_bwd_dq_dk_dv_loop_seqk_parallel_kernelI23Flash_bwd_kernel_traitsILi128ELi64ELi128ELi8ELi2ELi4ELi2ELb0ELb0EN7cutlass10bfloat16_tE19Flash_kernel_traitsILi128ELi64ELi128ELi8ES3_EELb0ELb1ELb0ELb0ELb0ELb1ELb1EEEvNS_16Flash_bwd_paramsE --------------------------
	.section	.nv.shared._ZN5flash44flash_bwd_dq_dk_dv_loop_seqk_parallel_kernelI23Flash_bwd_kernel_traitsILi128ELi64ELi128ELi8ELi2ELi4ELi2ELb0ELb0EN7cutlass10bfloat16_tE19Flash_kernel_traitsILi128ELi64ELi128ELi8ES3_EELb0ELb1ELb0ELb0ELb0ELb1ELb1EEEvNS_16Flash_bwd_paramsE,"aw",@nobits
	.sectionflags	@""
	.align	16
	.zero		1024


//--------------------- .nv.shared._ZN5flash44flash_bwd_dq_dk_dv_loop_seqk_parallel_kernelI23Flash_bwd_kernel_traitsILi128ELi64ELi128ELi8ELi2ELi4ELi2ELb0ELb0EN7cutlass10bfloat16_tE19Flash_kernel_traitsILi128ELi64ELi128ELi8ES3_EELb1ELb1ELb0ELb1ELb0ELb0ELb0EEEvNS_16Flash_bwd_paramsE --------------------------
	.section	.nv.shared._ZN5flash44flash_bwd_dq_dk_dv_loop_seqk_parallel_kernelI23Flash_bwd_kernel_traitsILi128ELi64ELi128ELi8ELi2ELi4ELi2ELb0ELb0EN7cutlass10bfloat16_tE19Flash_kernel_traitsILi128ELi64ELi128ELi8ES3_EELb1ELb1ELb0ELb1ELb0ELb0ELb0EEEvNS_16Flash_bwd_paramsE,"aw",@nobits
	.sectionflags	@""
	.align	16
	.zero		1024


//--------------------- .nv.shared._ZN5flash44flash_bwd_dq_dk_dv_loop_seqk_parallel_kernelI23Flash_bwd_kernel_traitsILi128ELi64ELi128ELi8ELi2ELi4ELi2ELb0ELb0EN7cutlass10bfloat16_tE19Flash_kernel_traitsILi128ELi64ELi128ELi8ES3_EELb0ELb1ELb0ELb1ELb0ELb0ELb1EEEvNS_16Flash_bwd_paramsE --------------------------
	.section	.nv.shared._ZN5flash44flash_bwd_dq_dk_dv_loop_seqk_parallel_kernelI23Flash_bwd_kernel_traitsILi128ELi64ELi128ELi8ELi2ELi4ELi2ELb0ELb0EN7cutlass10bfloat16_tE19Flash_kernel_traitsILi128ELi64ELi128ELi8ES3_EELb0ELb1ELb0ELb1ELb0ELb0ELb1EEEvNS_16Flash_bwd_paramsE,"aw",@nobits
	.sectionflags	@""
	.align	16
	.zero		1024


//--------------------- .nv.shared._ZN5flash25flash_bwd_dot_do_o_kernelILb0E23Flash_bwd_kernel_traitsILi128ELi64ELi128ELi8ELi2ELi4ELi2ELb0ELb0EN7cutlass10bfloat16_tE19Flash_kernel_traitsILi128ELi64ELi128ELi8ES3_EEEEvNS_16Flash_bwd_paramsE --------------------------
	.section	.nv.shared._ZN5flash25flash_bwd_dot_do_o_kernelILb0E23Flash_bwd_kernel_traitsILi128ELi64ELi128ELi8ELi2ELi4ELi2ELb0ELb0EN7cutlass10bfloat16_tE19Flash_kernel_traitsILi128ELi64ELi128ELi8ES3_EEEEvNS_16Flash_bwd_paramsE,"aw",@nobits
	.sectionflags	@""
	.align	16
	.zero		1024


//--------------------- .nv.shared._ZN5flash25flash_bwd_dot_do_o_kernelILb1E23Flash_bwd_kernel_traitsILi128ELi64ELi128ELi8ELi2ELi4ELi2ELb0ELb0EN7cutlass10bfloat16_tE19Flash_kernel_traitsILi128ELi64ELi128ELi8ES3_EEEEvNS_16Flash_bwd_paramsE --------------------------
	.section	.nv.shared._ZN5flash25flash_bwd_dot_do_o_kernelILb1E23Flash_bwd_kernel_traitsILi128ELi64ELi128ELi8ELi2ELi4ELi2ELb0ELb0EN7cutlass10bfloat16_tE19Flash_kernel_traitsILi128ELi64ELi128ELi8ES3_EEEEvNS_16Flash_bwd_paramsE,"aw",@nobits
	.sectionflags	@""
	.align	16
	.zero		1024


//--------------------- .nv.constant0._ZN5flash44flash_bwd_dq_dk_dv_loop_seqk_parallel_kernelI23Flash_bwd_kernel_traitsILi128ELi64ELi64ELi8ELi4ELi2ELi2ELb1ELb0EN7cutlass10bfloat16_tE19Flash_kernel_traitsILi128ELi64ELi64ELi8ES3_EELb0ELb1ELb0ELb0ELb0ELb0ELb0EEEvNS_16Flash_bwd_paramsE --------------------------
	.section	.nv.constant0._ZN5flash44flash_bwd_dq_dk_dv_loop_seqk_parallel_kernelI23Flash_bwd_kernel_traitsILi128ELi64ELi64ELi8ELi4ELi2ELi2ELb1ELb0EN7cutlass10bfloat16_tE19Flash_kernel_traitsILi128ELi64ELi64ELi8ES3_EELb0ELb1ELb0ELb0ELb0ELb0ELb0EEEvNS_16Flash_bwd_paramsE,"a",@progbits
	.sectionflags	@""
	.align	4
.nv.constant0._ZN5flash44flash_bwd_dq_dk_dv_loop_seqk_parallel_kernelI23Flash_bwd_kernel_traitsILi128ELi64ELi64ELi8ELi4ELi2ELi2ELb1ELb0EN7cutlass10bfloat16_tE19Flash_kernel_traitsILi128ELi64ELi64ELi8ES3_EELb0ELb1ELb0ELb0ELb0ELb0ELb0EEEvNS_16Flash_bwd_paramsE:
	.zero		1168


//--------------------- .nv.constant0._ZN5flash44flash_bwd_dq_dk_dv_loop_seqk_parallel_kernelI23Flash_bwd_kernel_traitsILi128ELi64ELi64ELi8ELi4ELi2ELi2ELb1ELb0EN7cutlass10bfloat16_tE19Flash_kernel_traitsILi128ELi64ELi64ELi8ES3_EELb0ELb1ELb0ELb0ELb1ELb1ELb0EEEvNS_16Flash_bwd_paramsE --------------------------
	.section	.nv.constant0._ZN5flash44flash_bwd_dq_dk_dv_loop_seqk_parallel_kernelI23Flash_bwd_kernel_traitsILi128ELi64ELi64ELi8ELi4ELi2ELi2ELb1ELb0EN7cutlass10bfloat16_tE19Flash_kernel_traitsILi128ELi64ELi64ELi8ES3_EELb0ELb1ELb0ELb0ELb1ELb1ELb0EEEvNS_16Flash_bwd_paramsE,"a",@progbits
	.sectionflags	@""
	.align	4
.nv.constant0._ZN5flash44flash_bwd_dq_dk_dv_loop_seqk_parallel_kernelI23Flash_bwd_kernel_traitsILi128ELi64ELi64ELi8ELi4ELi2ELi2ELb1ELb0EN7cutlass10bfloat16_tE19Flash_kernel_traitsILi128ELi64ELi64ELi8ES3_EELb0ELb1ELb0ELb0ELb1ELb1ELb0EEEvNS_16Flash_bwd_paramsE:
	.zero		1168


//--------------------- .nv.constant0._ZN5flash44flash_bwd_dq_dk_dv_loop_seqk_parallel_kernelI23Flash_bwd_kernel_traitsILi128ELi64ELi64ELi8ELi4ELi2ELi2ELb1ELb0EN7cutlass10bfloat16_tE19Flash_kernel_traitsILi128ELi64ELi64ELi8ES3_EELb0ELb1ELb0ELb0ELb0ELb1ELb0EEEvNS_16Flash_bwd_paramsE --------------------------
	.section	.nv.constant0._ZN5flash44flash_bwd_dq_dk_dv_loop_seqk_parallel_kernelI23Flash_bwd_kernel_traitsILi128ELi64ELi64ELi8ELi4ELi2ELi2ELb1ELb0EN7cutlass10bfloat16_tE19Flash_kernel_traitsILi128ELi64ELi64ELi8ES3_EELb0ELb1ELb0ELb0ELb0ELb1ELb0EEEvNS_16Flash_bwd_paramsE,"a",@progbits
	.sectionflags	@""
	.align	4
.nv.constant0._ZN5flash44flash_bwd_dq_dk_dv_loop_seqk_parallel_kernelI23Flash_bwd_kernel_traitsILi128ELi64ELi64ELi8ELi4ELi2ELi2ELb1ELb0EN7cutlass10bfloat16_tE19Flash_kernel_traitsILi128ELi64ELi64ELi8ES3_EELb0ELb1ELb0ELb0ELb0ELb1ELb0EEEvNS_16Flash_bwd_paramsE:
	.zero		1168


//--------------------- .nv.constant0._ZN5flash44flash_bwd_dq_dk_dv_loop_seqk_parallel_kernelI23Flash_bwd_kernel_traitsILi128ELi64ELi64ELi8ELi4ELi2ELi2ELb1ELb0EN7cutlass10bfloat16_tE19Flash_kernel_traitsILi128ELi64ELi64ELi8ES3_EELb0ELb1ELb0ELb1ELb0ELb0ELb0EEEvNS_16Flash_bwd_paramsE --------------------------
	.section	.nv.constant0._ZN5flash44flash_bwd_dq_dk_dv_loop_seqk_parallel_kernelI23Flash_bwd_kernel_traitsILi128ELi64ELi64ELi8ELi4ELi2ELi2ELb1ELb0EN7cutlass10bfloat16_tE19Flash_kernel_traitsILi128ELi64ELi64ELi8ES3_EELb0ELb1ELb0ELb1ELb0ELb0ELb0EEEvNS_16Flash_bwd_paramsE,"a",@progbits
	.sectionflags	@""
	.align	4
.nv.constant0._ZN5flash44flash_bwd_dq_dk_dv_loop_seqk_parallel_kernelI23Flash_bwd_kernel_traitsILi128ELi64ELi64ELi8ELi4ELi2ELi2ELb1ELb0EN7cutlass10bfloat16_tE19Flash_kernel_traitsILi128ELi64ELi64ELi8ES3_EELb0ELb1ELb0ELb1ELb0ELb0ELb0EEEvNS_16Flash_bwd_paramsE:
	.zero		1168


//--------------------- .nv.constant0._ZN5flash44flash_bwd_dq_dk_dv_loop_seqk_parallel_kernelI23Flash_bwd_kernel_traitsILi128ELi64ELi128ELi8ELi2ELi4ELi2ELb0ELb0EN7cutlass10bfloat16_tE19Flash_kernel_traitsILi128ELi64ELi128ELi8ES3_EELb0ELb1ELb0ELb0ELb0ELb0ELb0EEEvNS_16Flash_bwd_paramsE --------------------------
	.section	.nv.constant0._ZN5flash44flash_bwd_dq_dk_dv_loop_seqk_parallel_kernelI23Flash_bwd_kernel_traitsILi128ELi64ELi128ELi8ELi2ELi4ELi2ELb0ELb0EN7cutlass10bfloat16_tE19Flash_kernel_traitsILi128ELi64ELi128ELi8ES3_EELb0ELb1ELb0ELb0ELb0ELb0ELb0EEEvNS_16Flash_bwd_paramsE,"a",@progbits
	.sectionflags	@""
	.align	4
.nv.constant0._ZN5flash44flash_bwd_dq_dk_dv_loop_seqk_parallel_kernelI23Flash_bwd_kernel_traitsILi128ELi64ELi128ELi8ELi2ELi4ELi2ELb0ELb0EN7cutlass10bfloat16_tE19Flash_kernel_traitsILi128ELi64ELi128ELi8ES3_EELb0ELb1ELb0ELb0ELb0ELb0ELb0EEEvNS_16Flash_bwd_paramsE:
	.zero		1168


//--------------------- .nv.constant0._ZN5flash44flash_bwd_dq_dk_dv_loop_seqk_parallel_kernelI23Flash_bwd_kernel_traitsILi128ELi64ELi128ELi8ELi2ELi4ELi2ELb0ELb0EN7cutlass10bfloat16_tE19Flash_kernel_traitsILi128ELi64ELi128ELi8ES3_EELb0ELb1ELb0ELb0ELb1ELb1ELb0EEEvNS_16Flash_bwd_paramsE --------------------------
	.section	.nv.constant0._ZN5flash44flash_bwd_dq_dk_dv_loop_seqk_parallel_kernelI23Flash_bwd_kernel_traitsILi128ELi64ELi128ELi8ELi2ELi4ELi2ELb0ELb0EN7cutlass10bfloat16_tE19Flash_kernel_traitsILi128ELi64ELi128ELi8ES3_EELb0ELb1ELb0ELb0ELb1ELb1ELb0EEEvNS_16Flash_bwd_paramsE,"a",@progbits
	.sectionflags	@""
	.align	4
.nv.constant0._ZN5flash44flash_bwd_dq_dk_dv_loop_seqk_parallel_kernelI23Flash_bwd_kernel_traitsILi128ELi64ELi128ELi8ELi2ELi4ELi2ELb0ELb0EN7cutlass10bfloat16_tE19Flash_kernel_traitsILi128ELi64ELi128ELi8ES3_EELb0ELb1ELb0ELb0ELb1ELb1ELb0EEEvNS_16Flash_bwd_paramsE:
	.zero		1168


//--------------------- .nv.constant0._ZN5flash44flash_bwd_dq_dk_dv_loop_seqk_parallel_kernelI23Flash_bwd_kernel_traitsILi128ELi64ELi128ELi8ELi2ELi4ELi2ELb0ELb0EN7cutlass10bfloat16_tE19Flash_kernel_traitsILi128ELi64ELi128ELi8ES3_EELb0ELb1ELb0ELb0ELb0ELb1ELb0EEEvNS_16Flash_bwd_paramsE --------------------------
	.section	.nv.constant0._ZN5flash44flash_bwd_dq_dk_dv_loop_seqk_parallel_kernelI23Flash_bwd_kernel_traitsILi128ELi64ELi128ELi8ELi2ELi4ELi2ELb0ELb0EN7cutlass10bfloat16_tE19Flash_kernel_traitsILi128ELi64ELi128ELi8ES3_EELb0ELb1ELb0ELb0ELb0ELb1ELb0EEEvNS_16Flash_bwd_paramsE,"a",@progbits
	.sectionflags	@""
	.align	4
.nv.constant0._ZN5flash44flash_bwd_dq_dk_dv_loop_seqk_parallel_kernelI23Flash_bwd_kernel_traitsILi128ELi64ELi128ELi8ELi2ELi4ELi2ELb0ELb0EN7cutlass10bfloat16_tE19Flash_kernel_traitsILi128ELi64ELi128ELi8ES3_EELb0ELb1ELb0ELb0ELb0ELb1ELb0EEEvNS_16Flash_bwd_paramsE:
	.zero		1168


//--------------------- .nv.constant0._ZN5flash44flash_bwd_dq_dk_dv_loop_seqk_parallel_kernelI23Flash_bwd_kernel_traitsILi128ELi64ELi128ELi8ELi2ELi4ELi2ELb0ELb0EN7cutlass10bfloat16_tE19Flash_kernel_traitsILi128ELi64ELi128ELi8ES3_EELb0ELb1ELb0ELb1ELb0ELb0ELb0EEEvNS_16Flash_bwd_paramsE --------------------------
	.section	.nv.constant0._ZN5flash44flash_bwd_dq_dk_dv_loop_seqk_parallel_kernelI23Flash_bwd_kernel_traitsILi128ELi64ELi128ELi8ELi2ELi4ELi2ELb0ELb0EN7cutlass10bfloat16_tE19Flash_kernel_traitsILi128ELi64ELi128ELi8ES3_EELb0ELb1ELb0ELb1ELb0ELb0ELb0EEEvNS_16Flash_bwd_paramsE,"a",@progbits
	.sectionflags	@""
	.align	4
.nv.constant0._ZN5flash44flash_bwd_dq_dk_dv_loop_seqk_parallel_kernelI23Flash_bwd_kernel_traitsILi128ELi64ELi128ELi8ELi2ELi4ELi2ELb0ELb0EN7cutlass10bfloat16_tE19Flash_kernel_traitsILi128ELi64ELi128ELi8ES3_EELb0ELb1ELb0ELb1ELb0ELb0ELb0EEEvNS_16Flash_bwd_paramsE:
	.zero		1168


//--------------------- .nv.constant0._ZN5flash27flash_bwd_convert_dq_kernelI23Flash_bwd_kernel_traitsILi128ELi64ELi64ELi8ELi4ELi2ELi2ELb1ELb0EN7cutlass10bfloat16_tE19Flash_kernel_traitsILi128ELi64ELi64ELi8ES3_EEEEvNS_16Flash_bwd_paramsEi --------------------------
	.section	.nv.constant0._ZN5flash27flash_bwd_convert_dq_kernelI23Flash_bwd_kernel_traitsILi128ELi64ELi64ELi8ELi4ELi2ELi2ELb1ELb0EN7cutlass10bfloat16_tE19Flash_kernel_traitsILi128ELi64ELi64ELi8ES3_EEEEvNS_16Flash_bwd_paramsEi,"a",@progbits
	.sectionflags	@""
	.align	4
.nv.constant0._ZN5flash27flash_bwd_convert_dq_kernelI23Flash_bwd_kernel_traitsILi128ELi64ELi64ELi8ELi4ELi2ELi2ELb1ELb0EN7cutlass10bfloat16_tE19Flash_kernel_traitsILi128ELi64ELi64ELi8ES3_EEEEvNS_16Flash_bwd_paramsEi:
	.zero		1172


//--------------------- .nv.constant0._ZN5flash44flash_bwd_dq_dk_dv_loop_seqk_parallel_kernelI23Flash_bwd_kernel_traitsILi128ELi64ELi64ELi8ELi4ELi2ELi2ELb1ELb0EN7cutlass10bfloat16_tE19Flash_kernel_traitsILi128ELi64ELi64ELi8ES3_EELb1ELb1ELb0ELb0ELb0ELb0ELb0EEEvNS_16Flash_bwd_paramsE --------------------------
	.section	.nv.constant0._ZN5flash44flash_bwd_dq_dk_dv_loop_seqk_parallel_kernelI23Flash_bwd_kernel_traitsILi128ELi64ELi64ELi8ELi4ELi2ELi2ELb1ELb0EN7cutlass10bfloat16_tE19Flash_kernel_traitsILi128ELi64ELi64ELi8ES3_EELb1ELb1ELb0ELb0ELb0ELb0ELb0EEEvNS_16Flash_bwd_paramsE,"a",@progbits
	.sectionflags	@""
	.align	4
.nv.constant0._ZN5flash44flash_bwd_dq_dk_dv_loop_seqk_parallel_kernelI23Flash_bwd_kernel_traitsILi128ELi64ELi64ELi8ELi4ELi2ELi2ELb1ELb0EN7cutlass10bfloat16_tE19Flash_kernel_traitsILi128ELi64ELi64ELi8ES3_EELb1ELb1ELb0ELb0ELb0ELb0ELb0EEEvNS_16Flash_bwd_paramsE:
	.zero		1168


//--------------------- .nv.constant0._ZN5flash44flash_bwd_dq_dk_dv_loop_seqk_parallel_kernelI23Flash_bwd_kernel_traitsILi128ELi64ELi64ELi8ELi4ELi2ELi2ELb1ELb0EN7cutlass10bfloat16_tE19Flash_kernel_traitsILi128ELi64ELi64ELi8ES3_EELb0ELb1ELb0ELb0ELb0ELb0ELb1EEEvNS_16Flash_bwd_paramsE --------------------------
	.section	.nv.constant0._ZN5flash44flash_bwd_dq_dk_dv_loop_seqk_parallel_kernelI23Flash_bwd_kernel_traitsILi128ELi64ELi64ELi8ELi4ELi2ELi2ELb1ELb0EN7cutlass10bfloat16_tE19Flash_kernel_traitsILi128ELi64ELi64ELi8ES3_EELb0ELb1ELb0ELb0ELb0ELb0ELb1EEEvNS_16Flash_bwd_paramsE,"a",@progbits
	.sectionflags	@""
	.align	4
.nv.constant0._ZN5flash44flash_bwd_dq_dk_dv_loop_seqk_parallel_kernelI23Flash_bwd_kernel_traitsILi128ELi64ELi64ELi8ELi4ELi2ELi2ELb1ELb0EN7cutlass10bfloat16_tE19Flash_kernel_traitsILi128ELi64ELi64ELi8ES3_EELb0ELb1ELb0ELb0ELb0ELb0ELb1EEEvNS_16Flash_bwd_paramsE:
	.zero		1168


//--------------------- .nv.constant0._ZN5flash44flash_bwd_dq_dk_dv_loop_seqk_parallel_kernelI23Flash_bwd_kernel_traitsILi128ELi64ELi64ELi8ELi4ELi2ELi2ELb1ELb0EN7cutlass10bfloat16_tE19Flash_kernel_traitsILi128ELi64ELi64ELi8ES3_EELb1ELb1ELb0ELb0ELb1ELb1ELb0EEEvNS_16Flash_bwd_paramsE --------------------------
	.section	.nv.constant0._ZN5flash44flash_bwd_dq_dk_dv_loop_seqk_parallel_kernelI23Flash_bwd_kernel_traitsILi128ELi64ELi64ELi8ELi4ELi2ELi2ELb1ELb0EN7cutlass10bfloat16_tE19Flash_kernel_traitsILi128ELi64ELi64ELi8ES3_EELb1ELb1ELb0ELb0ELb1ELb1ELb0EEEvNS_16Flash_bwd_paramsE,"a",@progbits
	.sectionflags	@""
	.align	4
.nv.constant0._ZN5flash44flash_bwd_dq_dk_dv_loop_seqk_parallel_kernelI23Flash_bwd_kernel_traitsILi128ELi64ELi64ELi8ELi4ELi2ELi2ELb1ELb0EN7cutlass10bfloat16_tE19Flash_kernel_traitsILi128ELi64ELi64ELi8ES3_EELb1ELb1ELb0ELb0ELb1ELb1ELb0EEEvNS_16Flash_bwd_paramsE:
	.zero		1168


//--------------------- .nv.constant0._ZN5flash44flash_bwd_dq_dk_dv_loop_seqk_parallel_kernelI23Flash_bwd_kernel_traitsILi128ELi64ELi64ELi8ELi4ELi2ELi2ELb1ELb0EN7cutlass10bfloat16_tE19Flash_kernel_traitsILi128ELi64ELi64ELi8ES3_EELb0ELb1ELb0ELb0ELb1ELb1ELb1EEEvNS_16Flash_bwd_paramsE --------------------------
	.section	.nv.constant0._ZN5flash44flash_bwd_dq_dk_dv_loop_seqk_parallel_kernelI23Flash_bwd_kernel_traitsILi128ELi64ELi64ELi8ELi4ELi2ELi2ELb1ELb0EN7cutlass10bfloat16_tE19Flash_kernel_traitsILi128ELi64ELi64ELi8ES3_EELb0ELb1ELb0ELb0ELb1ELb1ELb1EEEvNS_16Flash_bwd_paramsE,"a",@progbits
	.sectionflags	@""
	.align	4
.nv.constant0._ZN5flash44flash_bwd_dq_dk_dv_loop_seqk_parallel_kernelI23Flash_bwd_kernel_traitsILi128ELi64ELi64ELi8ELi4ELi2ELi2ELb1ELb0EN7cutlass10bfloat16_tE19Flash_kernel_traitsILi128ELi64ELi64ELi8ES3_EELb0ELb1ELb0ELb0ELb1ELb1ELb1EEEvNS_16Flash_bwd_paramsE:
	.zero		1168


//--------------------- .nv.constant0._ZN5flash44flash_bwd_dq_dk_dv_loop_seqk_parallel_kernelI23Flash_bwd_kernel_traitsILi128ELi64ELi64ELi8ELi4ELi2ELi2ELb1ELb0EN7cutlass10bfloat16_tE19Flash_kernel_traitsILi128ELi64ELi64ELi8ES3_EELb1ELb1ELb0ELb0ELb0ELb1ELb0EEEvNS_16Flash_bwd_paramsE --------------------------
	.section	.nv.constant0._ZN5flash44flash_bwd_dq_dk_dv_loop_seqk_parallel_kernelI23Flash_bwd_kernel_traitsILi128ELi64ELi64ELi8ELi4ELi2ELi2ELb1ELb0EN7cutlass10bfloat16_tE19Flash_kernel_traitsILi128ELi64ELi64ELi8ES3_EELb1ELb1ELb0ELb0ELb0ELb1ELb0EEEvNS_16Flash_bwd_paramsE,"a",@progbits
	.sectionflags	@""
	.align	4
.nv.constant0._ZN5flash44flash_bwd_dq_dk_dv_loop_seqk_parallel_kernelI23Flash_bwd_kernel_traitsILi128ELi64ELi64ELi8ELi4ELi2ELi2ELb1ELb0EN7cutlass10bfloat16_tE19Flash_kernel_traitsILi128ELi64ELi64ELi8ES3_EELb1ELb1ELb0ELb0ELb0ELb1ELb0EEEvNS_16Flash_bwd_paramsE:
	.zero		1168


//--------------------- .nv.constant0._ZN5flash44flash_bwd_dq_dk_dv_loop_seqk_parallel_kernelI23Flash_bwd_kernel_traitsILi128ELi64ELi64ELi8ELi4ELi2ELi2ELb1ELb0EN7cutlass10bfloat16_tE19Flash_kernel_traitsILi128ELi64ELi64ELi8ES3_EELb0ELb1ELb0ELb0ELb0ELb1ELb1EEEvNS_16Flash_bwd_paramsE --------------------------
	.section	.nv.constant0._ZN5flash44flash_bwd_dq_dk_dv_loop_seqk_parallel_kernelI23Flash_bwd_kernel_traitsILi128ELi64ELi64ELi8ELi4ELi2ELi2ELb1ELb0EN7cutlass10bfloat16_tE19Flash_kernel_traitsILi128ELi64ELi64ELi8ES3_EELb0ELb1ELb0ELb0ELb0ELb1ELb1EEEvNS_16Flash_bwd_paramsE,"a",@progbits
	.sectionflags	@""
	.align	4
.nv.constant0._ZN5flash44flash_bwd_dq_dk_dv_loop_seqk_parallel_kernelI23Flash_bwd_kernel_traitsILi128ELi64ELi64ELi8ELi4ELi2ELi2ELb1ELb0EN7cutlass10bfloat16_tE19Flash_kernel_traitsILi128ELi64ELi64ELi8ES3_EELb0ELb1ELb0ELb0ELb0ELb1ELb1EEEvNS_16Flash_bwd_paramsE:
	.zero		1168


//--------------------- .nv.constant0._ZN5flash44flash_bwd_dq_dk_dv_loop_seqk_parallel_kernelI23Flash_bwd_kernel_traitsILi128ELi64ELi64ELi8ELi4ELi2ELi2ELb1ELb0EN7cutlass10bfloat16_tE19Flash_kernel_traitsILi128ELi64ELi64ELi8ES3_EELb1ELb1ELb0ELb1ELb0ELb0ELb0EEEvNS_16Flash_bwd_paramsE --------------------------
	.section	.nv.constant0._ZN5flash44flash_bwd_dq_dk_dv_loop_seqk_parallel_kernelI23Flash_bwd_kernel_traitsILi128ELi64ELi64ELi8ELi4ELi2ELi2ELb1ELb0EN7cutlass10bfloat16_tE19Flash_kernel_traitsILi128ELi64ELi64ELi8ES3_EELb1ELb1ELb0ELb1ELb0ELb0ELb0EEEvNS_16Flash_bwd_paramsE,"a",@progbits
	.sectionflags	@""
	.align	4
.nv.constant0._ZN5flash44flash_bwd_dq_dk_dv_loop_seqk_parallel_kernelI23Flash_bwd_kernel_traitsILi128ELi64ELi64ELi8ELi4ELi2ELi2ELb1ELb0EN7cutlass10bfloat16_tE19Flash_kernel_traitsILi128ELi64ELi64ELi8ES3_EELb1ELb1ELb0ELb1ELb0ELb0ELb0EEEvNS_16Flash_bwd_paramsE:
	.zero		1168


//--------------------- .nv.constant0._ZN5flash44flash_bwd_dq_dk_dv_loop_seqk_parallel_kernelI23Flash_bwd_kernel_traitsILi128ELi64ELi64ELi8ELi4ELi2ELi2ELb1ELb0EN7cutlass10bfloat16_tE19Flash_kernel_traitsILi128ELi64ELi64ELi8ES3_EELb0ELb1ELb0ELb1ELb0ELb0ELb1EEEvNS_16Flash_bwd_paramsE --------------------------
	.section	.nv.constant0._ZN5flash44flash_bwd_dq_dk_dv_loop_seqk_parallel_kernelI23Flash_bwd_kernel_traitsILi128ELi64ELi64ELi8ELi4ELi2ELi2ELb1ELb0EN7cutlass10bfloat16_tE19Flash_kernel_traitsILi128ELi64ELi64ELi8ES3_EELb0ELb1ELb0ELb1ELb0ELb0ELb1EEEvNS_16Flash_bwd_paramsE,"a",@progbits
	.sectionflags	@""
	.align	4
.nv.constant0._ZN5flash44flash_bwd_dq_dk_dv_loop_seqk_parallel_kernelI23Flash_bwd_kernel_traitsILi128ELi64ELi64ELi8ELi4ELi2ELi2ELb1ELb0EN7cutlass10bfloat16_tE19Flash_kernel_traitsILi128ELi64ELi64ELi8ES3_EELb0ELb1ELb0ELb1ELb0ELb0ELb1EEEvNS_16Flash_bwd_paramsE:
	.zero		1168


//--------------------- .nv.constant0._ZN5flash25flash_bwd_dot_do_o_kernelILb0E23Flash_bwd_kernel_traitsILi128ELi64ELi64ELi8ELi4ELi2ELi2ELb1ELb0EN7cutlass10bfloat16_tE19Flash_kernel_traitsILi128ELi64ELi64ELi8ES3_EEEEvNS_16Flash_bwd_paramsE --------------------------
	.section	.nv.constant0._ZN5flash25flash_bwd_dot_do_o_kernelILb0E23Flash_bwd_kernel_traitsILi128ELi64ELi64ELi8ELi4ELi2ELi2ELb1ELb0EN7cutlass10bfloat16_tE19Flash_kernel_traitsILi128ELi64ELi64ELi8ES3_EEEEvNS_16Flash_bwd_paramsE,"a",@progbits
	.sectionflags	@""
	.align	4
.nv.constant0._ZN5flash25flash_bwd_dot_do_o_kernelILb0E23Flash_bwd_kernel_traitsILi128ELi64ELi64ELi8ELi4ELi2ELi2ELb1ELb0EN7cutlass10bfloat16_tE19Flash_kernel_traitsILi128ELi64ELi64ELi8ES3_EEEEvNS_16Flash_bwd_paramsE:
	.zero		1168


//--------------------- .nv.constant0._ZN5flash25flash_bwd_dot_do_o_kernelILb1E23Flash_bwd_kernel_traitsILi128ELi64ELi64ELi8ELi4ELi2ELi2ELb1ELb0EN7cutlass10bfloat16_tE19Flash_kernel_traitsILi128ELi64ELi64ELi8ES3_EEEEvNS_16Flash_bwd_paramsE --------------------------
	.section	.nv.constant0._ZN5flash25flash_bwd_dot_do_o_kernelILb1E23Flash_bwd_kernel_traitsILi128ELi64ELi64ELi8ELi4ELi2ELi2ELb1ELb0EN7cutlass10bfloat16_tE19Flash_kernel_traitsILi128ELi64ELi64ELi8ES3_EEEEvNS_16Flash_bwd_paramsE,"a",@progbits
	.sectionflags	@""
	.align	4
.nv.constant0._ZN5flash25flash_bwd_dot_do_o_kernelILb1E23Flash_bwd_kernel_traitsILi128ELi64ELi64ELi8ELi4ELi2ELi2ELb1ELb0EN7cutlass10bfloat16_tE19Flash_kernel_traitsILi128ELi64ELi64ELi8ES3_EEEEvNS_16Flash_bwd_paramsE:
	.zero		1168


//--------------------- .nv.constant0._ZN5flash27flash_bwd_convert_dq_kernelI23Flash_bwd_kernel_traitsILi128ELi64ELi128ELi8ELi2ELi4ELi2ELb0ELb0EN7cutlass10bfloat16_tE19Flash_kernel_traitsILi128ELi64ELi128ELi8ES3_EEEEvNS_16Flash_bwd_paramsEi --------------------------
	.section	.nv.constant0._ZN5flash27flash_bwd_convert_dq_kernelI23Flash_bwd_kernel_traitsILi128ELi64ELi128ELi8ELi2ELi4ELi2ELb0ELb0EN7cutlass10bfloat16_tE19Flash_kernel_traitsILi128ELi64ELi128ELi8ES3_EEEEvNS_16Flash_bwd_paramsEi,"a",@progbits
	.sectionflags	@""
	.align	4
.nv.constant0._ZN5flash27flash_bwd_convert_dq_kernelI23Flash_bwd_kernel_traitsILi128ELi64ELi128ELi8ELi2ELi4ELi2ELb0ELb0EN7cutlass10bfloat16_tE19Flash_kernel_traitsILi128ELi64ELi128ELi8ES3_EEEEvNS_16Flash_bwd_paramsEi:
	.zero		1172


//--------------------- .nv.constant0._ZN5flash44flash_bwd_dq_dk_dv_loop_seqk_parallel_kernelI23Flash_bwd_kernel_traitsILi128ELi64ELi128ELi8ELi2ELi4ELi2ELb0ELb0EN7cutlass10bfloat16_tE19Flash_kernel_traitsILi128ELi64ELi128ELi8ES3_EELb1ELb1ELb0ELb0ELb0ELb0ELb0EEEvNS_16Flash_bwd_paramsE --------------------------
	.section	.nv.constant0._ZN5flash44flash_bwd_dq_dk_dv_loop_seqk_parallel_kernelI23Flash_bwd_kernel_traitsILi128ELi64ELi128ELi8ELi2ELi4ELi2ELb0ELb0EN7cutlass10bfloat16_tE19Flash_kernel_traitsILi128ELi64ELi128ELi8ES3_EELb1ELb1ELb0ELb0ELb0ELb0ELb0EEEvNS_16Flash_bwd_paramsE,"a",@progbits
	.sectionflags	@""
	.align	4
.nv.constant0._ZN5flash44flash_bwd_dq_dk_dv_loop_seqk_parallel_kernelI23Flash_bwd_kernel_traitsILi128ELi64ELi128ELi8ELi2ELi4ELi2ELb0ELb0EN7cutlass10bfloat16_tE19Flash_kernel_traitsILi128ELi64ELi128ELi8ES3_EELb1ELb1ELb0ELb0ELb0ELb0ELb0EEEvNS_16Flash_bwd_paramsE:
	.zero		1168


//--------------------- .nv.constant0._ZN5flash44flash_bwd_dq_dk_dv_loop_seqk_parallel_kernelI23Flash_bwd_kernel_traitsILi128ELi64ELi128ELi8ELi2ELi4ELi2ELb0ELb0EN7cutlass10bfloat16_tE19Flash_kernel_traitsILi128ELi64ELi128ELi8ES3_EELb0ELb1ELb0ELb0ELb0ELb0ELb1EEEvNS_16Flash_bwd_paramsE --------------------------
	.section	.nv.constant0._ZN5flash44flash_bwd_dq_dk_dv_loop_seqk_parallel_kernelI23Flash_bwd_kernel_traitsILi128ELi64ELi128ELi8ELi2ELi4ELi2ELb0ELb0EN7cutlass10bfloat16_tE19Flash_kernel_traitsILi128ELi64ELi128ELi8ES3_EELb0ELb1ELb0ELb0ELb0ELb0ELb1EEEvNS_16Flash_bwd_paramsE,"a",@progbits
	.sectionflags	@""
	.align	4
.nv.constant0._ZN5flash44flash_bwd_dq_dk_dv_loop_seqk_parallel_kernelI23Flash_bwd_kernel_traitsILi128ELi64ELi128ELi8ELi2ELi4ELi2ELb0ELb0EN7cutlass10bfloat16_tE19Flash_kernel_traitsILi128ELi64ELi128ELi8ES3_EELb0ELb1ELb0ELb0ELb0ELb0ELb1EEEvNS_16Flash_bwd_paramsE:
	.zero		1168


//--------------------- .nv.constant0._ZN5flash44flash_bwd_dq_dk_dv_loop_seqk_parallel_kernelI23Flash_bwd_kernel_traitsILi128ELi64ELi128ELi8ELi2ELi4ELi2ELb0ELb0EN7cutlass10bfloat16_tE19Flash_kernel_traitsILi128ELi64ELi128ELi8ES3_EELb1ELb1ELb0ELb0ELb1ELb1ELb0EEEvNS_16Flash_bwd_paramsE --------------------------
	.section	.nv.constant0._ZN5flash44flash_bwd_dq_dk_dv_loop_seqk_parallel_kernelI23Flash_bwd_kernel_traitsILi128ELi64ELi128ELi8ELi2ELi4ELi2ELb0ELb0EN7cutlass10bfloat16_tE19Flash_kernel_traitsILi128ELi64ELi128ELi8ES3_EELb1ELb1ELb0ELb0ELb1ELb1ELb0EEEvNS_16Flash_bwd_paramsE,"a",@progbits
	.sectionflags	@""
	.align	4
.nv.constant0._ZN5flash44flash_bwd_dq_dk_dv_loop_seqk_parallel_kernelI23Flash_bwd_kernel_traitsILi128ELi64ELi128ELi8ELi2ELi4ELi2ELb0ELb0EN7cutlass10bfloat16_tE19Flash_kernel_traitsILi128ELi64ELi128ELi8ES3_EELb1ELb1ELb0ELb0ELb1ELb1ELb0EEEvNS_16Flash_bwd_paramsE:
	.zero		1168


//--------------------- .nv.constant0._ZN5flash44flash_bwd_dq_dk_dv_loop_seqk_parallel_kernelI23Flash_bwd_kernel_traitsILi128ELi64ELi128ELi8ELi2ELi4ELi2ELb0ELb0EN7cutlass10bfloat16_tE19Flash_kernel_traitsILi128ELi64ELi128ELi8ES3_EELb0ELb1ELb0ELb0ELb1ELb1ELb1EEEvNS_16Flash_bwd_paramsE --------------------------
	.section	.nv.constant0._ZN5flash44flash_bwd_dq_dk_dv_loop_seqk_parallel_kernelI23Flash_bwd_kernel_traitsILi128ELi64ELi128ELi8ELi2ELi4ELi2ELb0ELb0EN7cutlass10bfloat16_tE19Flash_kernel_traitsILi128ELi64ELi128ELi8ES3_EELb0ELb1ELb0ELb0ELb1ELb1ELb1EEEvNS_16Flash_bwd_paramsE,"a",@progbits
	.sectionflags	@""
	.align	4
.nv.constant0._ZN5flash44flash_bwd_dq_dk_dv_loop_seqk_parallel_kernelI23Flash_bwd_kernel_traitsILi128ELi64ELi128ELi8ELi2ELi4ELi2ELb0ELb0EN7cutlass10bfloat16_tE19Flash_kernel_traitsILi128ELi64ELi128ELi8ES3_EELb0ELb1ELb0ELb0ELb1ELb1ELb1EEEvNS_16Flash_bwd_paramsE:
	.zero		1168


//--------------------- .nv.constant0._ZN5flash44flash_bwd_dq_dk_dv_loop_seqk_parallel_kernelI23Flash_bwd_kernel_traitsILi128ELi64ELi128ELi8ELi2ELi4ELi2ELb0ELb0EN7cutlass10bfloat16_tE19Flash_kernel_traitsILi128ELi64ELi128ELi8ES3_EELb1ELb1ELb0ELb0ELb0ELb1ELb0EEEvNS_16Flash_bwd_paramsE --------------------------
	.section	.nv.constant0._ZN5flash44flash_bwd_dq_dk_dv_loop_seqk_parallel_kernelI23Flash_bwd_kernel_traitsILi128ELi64ELi128ELi8ELi2ELi4ELi2ELb0ELb0EN7cutlass10bfloat16_tE19Flash_kernel_traitsILi128ELi64ELi128ELi8ES3_EELb1ELb1ELb0ELb0ELb0ELb1ELb0EEEvNS_16Flash_bwd_paramsE,"a",@progbits
	.sectionflags	@""
	.align	4
.nv.constant0._ZN5flash44flash_bwd_dq_dk_dv_loop_seqk_parallel_kernelI23Flash_bwd_kernel_traitsILi128ELi64ELi128ELi8ELi2ELi4ELi2ELb0ELb0EN7cutlass10bfloat16_tE19Flash_kernel_traitsILi128ELi64ELi128ELi8ES3_EELb1ELb1ELb0ELb0ELb0ELb1ELb0EEEvNS_16Flash_bwd_paramsE:
	.zero		1168


//--------------------- .nv.constant0._ZN5flash44flash_bwd_dq_dk_dv_loop_seqk_parallel_kernelI23Flash_bwd_kernel_traitsILi128ELi64ELi128ELi8ELi2ELi4ELi2ELb0ELb0EN7cutlass10bfloat16_tE19Flash_kernel_traitsILi128ELi64ELi128ELi8ES3_EELb0ELb1ELb0ELb0ELb0ELb1ELb1EEEvNS_16Flash_bwd_paramsE --------------------------
	.section	.nv.constant0._ZN5flash44flash_bwd_dq_dk_dv_loop_seqk_parallel_kernelI23Flash_bwd_kernel_traitsILi128ELi64ELi128ELi8ELi2ELi4ELi2ELb0ELb0EN7cutlass10bfloat16_tE19Flash_kernel_traitsILi128ELi64ELi128ELi8ES3_EELb0ELb1ELb0ELb0ELb0ELb1ELb1EEEvNS_16Flash_bwd_paramsE,"a",@progbits
	.sectionflags	@""
	.align	4
.nv.constant0._ZN5flash44flash_bwd_dq_dk_dv_loop_seqk_parallel_kernelI23Flash_bwd_kernel_traitsILi128ELi64ELi128ELi8ELi2ELi4ELi2ELb0ELb0EN7cutlass10bfloat16_tE19Flash_kernel_traitsILi128ELi64ELi128ELi8ES3_EELb0ELb1ELb0ELb0ELb0ELb1ELb1EEEvNS_16Flash_bwd_paramsE:
	.zero		1168


//--------------------- .nv.constant0._ZN5flash44flash_bwd_dq_dk_dv_loop_seqk_parallel_kernelI23Flash_bwd_kernel_traitsILi128ELi64ELi128ELi8ELi2ELi4ELi2ELb0ELb0EN7cutlass10bfloat16_tE19Flash_kernel_traitsILi128ELi64ELi128ELi8ES3_EELb1ELb1ELb0ELb1ELb0ELb0ELb0EEEvNS_16Flash_bwd_paramsE --------------------------
	.section	.nv.constant0._ZN5flash44flash_bwd_dq_dk_dv_loop_seqk_parallel_kernelI23Flash_bwd_kernel_traitsILi128ELi64ELi128ELi8ELi2ELi4ELi2ELb0ELb0EN7cutlass10bfloat16_tE19Flash_kernel_traitsILi128ELi64ELi128ELi8ES3_EELb1ELb1ELb0ELb1ELb0ELb0ELb0EEEvNS_16Flash_bwd_paramsE,"a",@progbits
	.sectionflags	@""
	.align	4
.nv.constant0._ZN5flash44flash_bwd_dq_dk_dv_loop_seqk_parallel_kernelI23Flash_bwd_kernel_traitsILi128ELi64ELi128ELi8ELi2ELi4ELi2ELb0ELb0EN7cutlass10bfloat16_tE19Flash_kernel_traitsILi128ELi64ELi128ELi8ES3_EELb1ELb1ELb0ELb1ELb0ELb0ELb0EEEvNS_16Flash_bwd_paramsE:
	.zero		1168


//--------------------- .nv.constant0._ZN5flash44flash_bwd_dq_dk_dv_loop_seqk_parallel_kernelI23Flash_bwd_kernel_traitsILi128ELi64ELi128ELi8ELi2ELi4ELi2ELb0ELb0EN7cutlass10bfloat16_tE19Flash_kernel_traitsILi128ELi64ELi128ELi8ES3_EELb0ELb1ELb0ELb1ELb0ELb0ELb1EEEvNS_16Flash_bwd_paramsE --------------------------
	.section	.nv.constant0._ZN5flash44flash_bwd_dq_dk_dv_loop_seqk_parallel_kernelI23Flash_bwd_kernel_traitsILi128ELi64ELi128ELi8ELi2ELi4ELi2ELb0ELb0EN7cutlass10bfloat16_tE19Flash_kernel_traitsILi128ELi64ELi128ELi8ES3_EELb0ELb1ELb0ELb1ELb0ELb0ELb1EEEvNS_16Flash_bwd_paramsE,"a",@progbits
	.sectionflags	@""
	.align	4
.nv.constant0._ZN5flash44flash_bwd_dq_dk_dv_loop_seqk_parallel_kernelI23Flash_bwd_kernel_traitsILi128ELi64ELi128ELi8ELi2ELi4ELi2ELb0ELb0EN7cutlass10bfloat16_tE19Flash_kernel_traitsILi128ELi64ELi128ELi8ES3_EELb0ELb1ELb0ELb1ELb0ELb0ELb1EEEvNS_16Flash_bwd_paramsE:
	.zero		1168


//--------------------- .nv.constant0._ZN5flash25flash_bwd_dot_do_o_kernelILb0E23Flash_bwd_kernel_traitsILi128ELi64ELi128ELi8ELi2ELi4ELi2ELb0ELb0EN7cutlass10bfloat16_tE19Flash_kernel_traitsILi128ELi64ELi128ELi8ES3_EEEEvNS_16Flash_bwd_paramsE --------------------------
	.section	.nv.constant0._ZN5flash25flash_bwd_dot_do_o_kernelILb0E23Flash_bwd_kernel_traitsILi128ELi64ELi128ELi8ELi2ELi4ELi2ELb0ELb0EN7cutlass10bfloat16_tE19Flash_kernel_traitsILi128ELi64ELi128ELi8ES3_EEEEvNS_16Flash_bwd_paramsE,"a",@progbits
	.sectionflags	@""
	.align	4
.nv.constant0._ZN5flash25flash_bwd_dot_do_o_kernelILb0E23Flash_bwd_kernel_traitsILi128ELi64ELi128ELi8ELi2ELi4ELi2ELb0ELb0EN7cutlass10bfloat16_tE19Flash_kernel_traitsILi128ELi64ELi128ELi8ES3_EEEEvNS_16Flash_bwd_paramsE:
	.zero		1168


//--------------------- .nv.constant0._ZN5flash25flash_bwd_dot_do_o_kernelILb1E23Flash_bwd_kernel_traitsILi128ELi64ELi128ELi8ELi2ELi4ELi2ELb0ELb0EN7cutlass10bfloat16_tE19Flash_kernel_traitsILi128ELi64ELi128ELi8ES3_EEEEvNS_16Flash_bwd_paramsE --------------------------
	.section	.nv.constant0._ZN5flash25flash_bwd_dot_do_o_kernelILb1E23Flash_bwd_kernel_traitsILi128ELi64ELi128ELi8ELi2ELi4ELi2ELb0ELb0EN7cutlass10bfloat16_tE19Flash_kernel_traitsILi128ELi64ELi128ELi8ES3_EEEEvNS_16Flash_bwd_paramsE,"a",@progbits
	.sectionflags	@""
	.align	4
.nv.constant0._ZN5flash25flash_bwd_dot_do_o_kernelILb1E23Flash_bwd_kernel_traitsILi128ELi64ELi128ELi8ELi2ELi4ELi2ELb0ELb0EN7cutlass10bfloat16_tE19Flash_kernel_traitsILi128ELi64ELi128ELi8ES3_EEEEvNS_16Flash_bwd_paramsE:
	.zero		1168


//--------------------- SYMBOLS --------------------------

	.type		.nv.reservedSmem.offset0,@object
	.size		.nv.reservedSmem.offset0,0x4
